//
// Generated by NVIDIA NVVM Compiler
//
// Compiler Build ID: CL-36424714
// Cuda compilation tools, release 13.0, V13.0.88
// Based on NVVM 20.0.0
//

.version 9.0
.target sm_100
.address_size 64

.const .align 8 .b8 P_CONST[32] = {47, 252, 255, 255, 254, 255, 255, 255, 255, 255, 255, 255, 255, 255, 255, 255, 255, 255, 255, 255, 255, 255, 255, 255, 255, 255, 255, 255, 255, 255, 255, 255};
.const .align 8 .b8 N_CONST[32] = {65, 65, 54, 208, 140, 94, 210, 191, 59, 160, 72, 175, 230, 220, 174, 186, 254, 255, 255, 255, 255, 255, 255, 255, 255, 255, 255, 255, 255, 255, 255, 255};
.const .align 8 .b8 GX_CONST[32] = {152, 23, 248, 22, 91, 129, 242, 89, 217, 40, 206, 45, 219, 252, 155, 2, 7, 11, 135, 206, 149, 98, 160, 85, 172, 187, 220, 249, 126, 102, 190, 121};
.const .align 8 .b8 GY_CONST[32] = {184, 212, 16, 251, 143, 208, 71, 156, 25, 84, 133, 166, 72, 180, 23, 253, 168, 8, 17, 14, 252, 251, 164, 93, 101, 196, 163, 38, 119, 218, 58, 72};
.const .align 8 .b8 R_MOD_P[32] = {209, 3, 0, 0, 1};
.const .align 8 .b8 R2_MOD_P[32] = {161, 144, 14, 0, 162, 7, 0, 0, 0, 0, 0, 0, 1};
.const .align 8 .b8 R2_MOD_N[32] = {64, 209, 215, 103, 20, 242, 108, 137, 120, 248, 124, 14, 194, 150, 20, 116, 198, 7, 205, 91, 228, 245, 151, 230, 197, 155, 198, 129, 213, 28, 103, 157};
.const .align 8 .u64 MU_P = 3525653809;
.const .align 8 .u64 MU_N = 1435021631;
.const .align 8 .b8 ZERO[32];
.const .align 8 .b8 ONE[32] = {1};
.const .align 8 .b8 TWO[32] = {2};
.const .align 8 .b8 THREE[32] = {3};
.const .align 8 .b8 SEVEN[32] = {7};
.const .align 8 .b8 ONE_MONT[32] = {209, 3, 0, 0, 1};
.const .align 8 .b8 SEVEN_MONT[32] = {151, 26, 0, 0, 7};

.func _Z18kernel_scalar_multP7ECPointPKmPKS_(
	.param .b64 _Z18kernel_scalar_multP7ECPointPKmPKS__param_0,
	.param .b64 _Z18kernel_scalar_multP7ECPointPKmPKS__param_1,
	.param .b64 _Z18kernel_scalar_multP7ECPointPKmPKS__param_2
)
{
	.local .align 16 .b8 	__local_depot0[32];
	.reg .b64 	%SP;
	.reg .b64 	%SPL;
	.reg .pred 	%p<2880>;
	.reg .b32 	%r<1015>;
	.reg .b64 	%rd<21514>;

	mov.u64 	%SPL, __local_depot0;
	ld.param.u64 	%rd2106, [_Z18kernel_scalar_multP7ECPointPKmPKS__param_1];
	ld.param.u64 	%rd2107, [_Z18kernel_scalar_multP7ECPointPKmPKS__param_2];
	cvta.to.global.u64 	%rd1, %rd2106;
	cvta.to.global.u64 	%rd2, %rd2107;
	add.u64 	%rd3, %SPL, 0;
	ld.global.u32 	%r1, [%rd2+64];
	setp.eq.s32 	%p43, %r1, 0;
	@%p43 bra 	$L__BB0_2;
	ld.const.u64 	%rd20909, [ONE_MONT];
	ld.const.u64 	%rd20908, [ONE_MONT+8];
	ld.const.u64 	%rd20907, [ONE_MONT+16];
	mov.b64 	%rd21130, 0;
	mov.b32 	%r1011, 1;
	ld.const.u64 	%rd20906, [ONE_MONT+24];
	mov.u64 	%rd21131, %rd21130;
	mov.u64 	%rd21132, %rd21130;
	mov.u64 	%rd21133, %rd21130;
	mov.u64 	%rd21134, %rd20906;
	mov.u64 	%rd21135, %rd20907;
	mov.u64 	%rd21136, %rd20908;
	mov.u64 	%rd21137, %rd20909;
	mov.u64 	%rd21138, %rd20906;
	mov.u64 	%rd21139, %rd20907;
	mov.u64 	%rd21140, %rd20908;
	mov.u64 	%rd21141, %rd20909;
	bra.uni 	$L__BB0_3;
$L__BB0_2:
	ld.global.u64 	%rd21141, [%rd2];
	ld.global.u64 	%rd21140, [%rd2+8];
	ld.global.u64 	%rd21139, [%rd2+16];
	ld.global.u64 	%rd21138, [%rd2+24];
	ld.global.u64 	%rd21137, [%rd2+32];
	ld.global.u64 	%rd21136, [%rd2+40];
	ld.global.u64 	%rd21135, [%rd2+48];
	ld.global.u64 	%rd21134, [%rd2+56];
	ld.const.u64 	%rd20909, [ONE_MONT];
	ld.const.u64 	%rd20908, [ONE_MONT+8];
	ld.const.u64 	%rd20907, [ONE_MONT+16];
	mov.b32 	%r1011, 0;
	ld.const.u64 	%rd20906, [ONE_MONT+24];
	mov.u64 	%rd21130, %rd20906;
	mov.u64 	%rd21131, %rd20907;
	mov.u64 	%rd21132, %rd20908;
	mov.u64 	%rd21133, %rd20909;
$L__BB0_3:
	ld.global.u64 	%rd36, [%rd1];
	setp.ne.s64 	%p44, %rd36, 0;
	@%p44 bra 	$L__BB0_7;
	ld.global.u64 	%rd2110, [%rd1+8];
	setp.ne.s64 	%p45, %rd2110, 0;
	@%p45 bra 	$L__BB0_7;
	ld.global.u64 	%rd2111, [%rd1+16];
	setp.ne.s64 	%p46, %rd2111, 0;
	@%p46 bra 	$L__BB0_7;
	setp.ne.s32 	%p50, %r1, 0;
	ld.global.u64 	%rd2112, [%rd1+24];
	setp.eq.s64 	%p51, %rd2112, 0;
	or.pred  	%p52, %p51, %p50;
	mov.pred 	%p2879, -1;
	@%p52 bra 	$L__BB0_858;
	bra.uni 	$L__BB0_8;
$L__BB0_7:
	setp.ne.s32 	%p48, %r1, 0;
	mov.pred 	%p2879, -1;
	@%p48 bra 	$L__BB0_858;
$L__BB0_8:
	or.b64  	%rd2113, %rd21133, %rd21132;
	or.b64  	%rd2114, %rd2113, %rd21131;
	or.b64  	%rd2115, %rd2114, %rd21130;
	setp.eq.s64 	%p54, %rd2115, 0;
	mov.pred 	%p2879, -1;
	@%p54 bra 	$L__BB0_858;
	ld.global.u64 	%rd2116, [%rd1+8];
	st.local.v2.u64 	[%rd3], {%rd36, %rd2116};
	ld.global.u64 	%rd2117, [%rd1+16];
	ld.global.u64 	%rd2118, [%rd1+24];
	st.local.v2.u64 	[%rd3+16], {%rd2117, %rd2118};
	ld.const.u64 	%rd2119, [N_CONST];
	sub.s64 	%rd37, %rd36, %rd2119;
	setp.lt.u64 	%p55, %rd36, %rd2119;
	selp.u64 	%rd2120, 1, 0, %p55;
	ld.const.u64 	%rd2121, [N_CONST+8];
	add.s64 	%rd2122, %rd2121, %rd2120;
	sub.s64 	%rd38, %rd2116, %rd2122;
	setp.lt.u64 	%p56, %rd2116, %rd2122;
	selp.u64 	%rd2123, 1, 0, %p56;
	ld.const.u64 	%rd2124, [N_CONST+16];
	add.s64 	%rd2125, %rd2124, %rd2123;
	sub.s64 	%rd39, %rd2117, %rd2125;
	setp.lt.u64 	%p57, %rd2117, %rd2125;
	selp.u64 	%rd2126, 1, 0, %p57;
	ld.const.u64 	%rd2127, [N_CONST+24];
	add.s64 	%rd2128, %rd2127, %rd2126;
	sub.s64 	%rd40, %rd2118, %rd2128;
	setp.lt.u64 	%p58, %rd2118, %rd2128;
	@%p58 bra 	$L__BB0_11;
	st.local.v2.u64 	[%rd3], {%rd37, %rd38};
	st.local.v2.u64 	[%rd3+16], {%rd39, %rd40};
$L__BB0_11:
	mov.b32 	%r1006, 255;
$L__BB0_12:
	shr.u32 	%r24, %r1006, 6;
	not.b32 	%r25, %r1006;
	and.b32  	%r26, %r25, 63;
	mul.wide.u32 	%rd2129, %r24, 8;
	sub.s64 	%rd2130, %rd3, %rd2129;
	ld.local.u64 	%rd2131, [%rd2130+24];
	shr.u64 	%rd2132, %rd2131, %r26;
	and.b64  	%rd2133, %rd2132, 1;
	setp.eq.b64 	%p59, %rd2133, 1;
	mov.u32 	%r1007, %r1006;
	@%p59 bra 	$L__BB0_21;
	add.s32 	%r1007, %r1006, -1;
	not.b32 	%r27, %r1007;
	shr.u32 	%r28, %r1007, 6;
	and.b32  	%r29, %r27, 63;
	mul.wide.u32 	%rd2134, %r28, 8;
	sub.s64 	%rd2135, %rd3, %rd2134;
	ld.local.u64 	%rd2136, [%rd2135+24];
	shr.u64 	%rd2137, %rd2136, %r29;
	and.b64  	%rd2138, %rd2137, 1;
	setp.eq.b64 	%p60, %rd2138, 1;
	@%p60 bra 	$L__BB0_21;
	add.s32 	%r1007, %r1006, -2;
	not.b32 	%r30, %r1007;
	shr.u32 	%r31, %r1007, 6;
	and.b32  	%r32, %r30, 63;
	mul.wide.u32 	%rd2139, %r31, 8;
	sub.s64 	%rd2140, %rd3, %rd2139;
	ld.local.u64 	%rd2141, [%rd2140+24];
	shr.u64 	%rd2142, %rd2141, %r32;
	and.b64  	%rd2143, %rd2142, 1;
	setp.eq.b64 	%p61, %rd2143, 1;
	@%p61 bra 	$L__BB0_21;
	add.s32 	%r1007, %r1006, -3;
	not.b32 	%r33, %r1007;
	shr.u32 	%r34, %r1007, 6;
	and.b32  	%r35, %r33, 63;
	mul.wide.u32 	%rd2144, %r34, 8;
	sub.s64 	%rd2145, %rd3, %rd2144;
	ld.local.u64 	%rd2146, [%rd2145+24];
	shr.u64 	%rd2147, %rd2146, %r35;
	and.b64  	%rd2148, %rd2147, 1;
	setp.eq.b64 	%p62, %rd2148, 1;
	@%p62 bra 	$L__BB0_21;
	add.s32 	%r1007, %r1006, -4;
	not.b32 	%r36, %r1007;
	shr.u32 	%r37, %r1007, 6;
	and.b32  	%r38, %r36, 63;
	mul.wide.u32 	%rd2149, %r37, 8;
	sub.s64 	%rd2150, %rd3, %rd2149;
	ld.local.u64 	%rd2151, [%rd2150+24];
	shr.u64 	%rd2152, %rd2151, %r38;
	and.b64  	%rd2153, %rd2152, 1;
	setp.eq.b64 	%p63, %rd2153, 1;
	@%p63 bra 	$L__BB0_21;
	add.s32 	%r1007, %r1006, -5;
	not.b32 	%r39, %r1007;
	shr.u32 	%r40, %r1007, 6;
	and.b32  	%r41, %r39, 63;
	mul.wide.u32 	%rd2154, %r40, 8;
	sub.s64 	%rd2155, %rd3, %rd2154;
	ld.local.u64 	%rd2156, [%rd2155+24];
	shr.u64 	%rd2157, %rd2156, %r41;
	and.b64  	%rd2158, %rd2157, 1;
	setp.eq.b64 	%p64, %rd2158, 1;
	@%p64 bra 	$L__BB0_21;
	add.s32 	%r1007, %r1006, -6;
	not.b32 	%r42, %r1007;
	shr.u32 	%r43, %r1007, 6;
	and.b32  	%r44, %r42, 63;
	mul.wide.u32 	%rd2159, %r43, 8;
	sub.s64 	%rd2160, %rd3, %rd2159;
	ld.local.u64 	%rd2161, [%rd2160+24];
	shr.u64 	%rd2162, %rd2161, %r44;
	and.b64  	%rd2163, %rd2162, 1;
	setp.eq.b64 	%p65, %rd2163, 1;
	@%p65 bra 	$L__BB0_21;
	add.s32 	%r1007, %r1006, -7;
	not.b32 	%r45, %r1007;
	shr.u32 	%r46, %r1007, 6;
	and.b32  	%r47, %r45, 63;
	mul.wide.u32 	%rd2164, %r46, 8;
	sub.s64 	%rd2165, %rd3, %rd2164;
	ld.local.u64 	%rd2166, [%rd2165+24];
	shr.u64 	%rd2167, %rd2166, %r47;
	and.b64  	%rd2168, %rd2167, 1;
	setp.eq.b64 	%p66, %rd2168, 1;
	@%p66 bra 	$L__BB0_21;
	add.s32 	%r1006, %r1006, -8;
	setp.ne.s32 	%p67, %r1007, 0;
	mov.b32 	%r1007, -1;
	@%p67 bra 	$L__BB0_12;
$L__BB0_21:
	setp.lt.s32 	%p69, %r1007, 0;
	@%p69 bra 	$L__BB0_858;
	mov.b64 	%rd21398, 0;
	mov.b32 	%r1012, 1;
	mov.u64 	%rd21399, %rd21398;
	mov.u64 	%rd21400, %rd21398;
	mov.u64 	%rd21401, %rd21398;
	mov.u64 	%rd21402, %rd20906;
	mov.u64 	%rd21403, %rd20907;
	mov.u64 	%rd21404, %rd20908;
	mov.u64 	%rd21405, %rd20909;
	mov.u64 	%rd21406, %rd20906;
	mov.u64 	%rd21407, %rd20907;
	mov.u64 	%rd21408, %rd20908;
	mov.u64 	%rd21409, %rd20909;
$L__BB0_23:
	mov.u32 	%r15, %r1007;
	mov.u64 	%rd64, %rd21141;
	mov.u64 	%rd63, %rd21140;
	mov.u64 	%rd62, %rd21139;
	mov.u64 	%rd61, %rd21138;
	mov.u64 	%rd60, %rd21137;
	mov.u64 	%rd59, %rd21136;
	mov.u64 	%rd58, %rd21135;
	mov.u64 	%rd57, %rd21134;
	mov.u64 	%rd56, %rd21133;
	mov.u64 	%rd55, %rd21132;
	mov.u64 	%rd54, %rd21131;
	mov.u64 	%rd53, %rd21130;
	mov.u64 	%rd52, %rd21409;
	mov.u64 	%rd51, %rd21408;
	mov.u64 	%rd50, %rd21407;
	mov.u64 	%rd49, %rd21406;
	mov.u64 	%rd48, %rd21405;
	mov.u64 	%rd47, %rd21404;
	mov.u64 	%rd46, %rd21403;
	mov.u64 	%rd45, %rd21402;
	mov.u64 	%rd44, %rd21401;
	mov.u64 	%rd43, %rd21400;
	mov.u64 	%rd42, %rd21399;
	mov.u64 	%rd41, %rd21398;
	shr.u32 	%r50, %r15, 6;
	not.b32 	%r51, %r15;
	and.b32  	%r52, %r51, 63;
	mul.wide.u32 	%rd2170, %r50, 8;
	sub.s64 	%rd2171, %rd3, %rd2170;
	ld.local.u64 	%rd2172, [%rd2171+24];
	shr.u64 	%rd2173, %rd2172, %r52;
	and.b64  	%rd2174, %rd2173, 1;
	setp.eq.b64 	%p70, %rd2174, 1;
	@%p70 bra 	$L__BB0_440;
	setp.ne.s32 	%p1456, %r1011, 0;
	mov.u32 	%r1011, %r1012;
	mov.u64 	%rd21130, %rd41;
	mov.u64 	%rd21131, %rd42;
	mov.u64 	%rd21132, %rd43;
	mov.u64 	%rd21133, %rd44;
	mov.u64 	%rd21134, %rd45;
	mov.u64 	%rd21135, %rd46;
	mov.u64 	%rd21136, %rd47;
	mov.u64 	%rd21137, %rd48;
	mov.u64 	%rd21138, %rd49;
	mov.u64 	%rd21139, %rd50;
	mov.u64 	%rd21140, %rd51;
	mov.u64 	%rd21141, %rd52;
	@%p1456 bra 	$L__BB0_316;
	or.b64  	%rd11429, %rd56, %rd55;
	or.b64  	%rd11430, %rd11429, %rd54;
	or.b64  	%rd11431, %rd11430, %rd53;
	setp.eq.s64 	%p1457, %rd11431, 0;
	mov.u32 	%r1011, %r1012;
	mov.u64 	%rd21130, %rd41;
	mov.u64 	%rd21131, %rd42;
	mov.u64 	%rd21132, %rd43;
	mov.u64 	%rd21133, %rd44;
	mov.u64 	%rd21134, %rd45;
	mov.u64 	%rd21135, %rd46;
	mov.u64 	%rd21136, %rd47;
	mov.u64 	%rd21137, %rd48;
	mov.u64 	%rd21138, %rd49;
	mov.u64 	%rd21139, %rd50;
	mov.u64 	%rd21140, %rd51;
	mov.u64 	%rd21141, %rd52;
	@%p1457 bra 	$L__BB0_316;
	setp.ne.s32 	%p1458, %r1012, 0;
	mov.b32 	%r528, 0;
	mov.u32 	%r1011, %r528;
	mov.u64 	%rd21130, %rd53;
	mov.u64 	%rd21131, %rd54;
	mov.u64 	%rd21132, %rd55;
	mov.u64 	%rd21133, %rd56;
	mov.u64 	%rd21134, %rd57;
	mov.u64 	%rd21135, %rd58;
	mov.u64 	%rd21136, %rd59;
	mov.u64 	%rd21137, %rd60;
	mov.u64 	%rd21138, %rd61;
	mov.u64 	%rd21139, %rd62;
	mov.u64 	%rd21140, %rd63;
	mov.u64 	%rd21141, %rd64;
	@%p1458 bra 	$L__BB0_316;
	or.b64  	%rd11432, %rd44, %rd43;
	or.b64  	%rd11433, %rd11432, %rd42;
	or.b64  	%rd11434, %rd11433, %rd41;
	setp.eq.s64 	%p1459, %rd11434, 0;
	mov.u64 	%rd21130, %rd53;
	mov.u64 	%rd21131, %rd54;
	mov.u64 	%rd21132, %rd55;
	mov.u64 	%rd21133, %rd56;
	mov.u64 	%rd21134, %rd57;
	mov.u64 	%rd21135, %rd58;
	mov.u64 	%rd21136, %rd59;
	mov.u64 	%rd21137, %rd60;
	mov.u64 	%rd21138, %rd61;
	mov.u64 	%rd21139, %rd62;
	mov.u64 	%rd21140, %rd63;
	mov.u64 	%rd21141, %rd64;
	@%p1459 bra 	$L__BB0_316;
	ld.const.u64 	%rd65, [P_CONST+24];
	ld.const.u64 	%rd66, [P_CONST+16];
	ld.const.u64 	%rd67, [P_CONST+8];
	ld.const.u64 	%rd68, [P_CONST];
	and.b64  	%rd69, %rd56, 4294967295;
	shr.u64 	%rd70, %rd56, 32;
	mul.lo.s64 	%rd11435, %rd69, %rd69;
	mul.lo.s64 	%rd11436, %rd70, %rd69;
	shr.u64 	%rd11437, %rd11435, 32;
	shl.b64 	%rd11438, %rd11436, 1;
	and.b64  	%rd11439, %rd11438, 8589934590;
	add.s64 	%rd11440, %rd11437, %rd11439;
	shr.u64 	%rd11441, %rd11436, 31;
	and.b64  	%rd11442, %rd11441, 8589934590;
	mad.lo.s64 	%rd11443, %rd70, %rd70, %rd11442;
	shr.u64 	%rd11444, %rd11440, 32;
	shl.b64 	%rd11445, %rd11440, 32;
	and.b64  	%rd11446, %rd11435, 4294967293;
	or.b64  	%rd11447, %rd11445, %rd11446;
	add.s64 	%rd11448, %rd11443, %rd11444;
	shr.u64 	%rd71, %rd55, 32;
	and.b64  	%rd72, %rd55, 4294967295;
	mul.lo.s64 	%rd11449, %rd72, %rd69;
	mul.lo.s64 	%rd11450, %rd71, %rd69;
	mul.lo.s64 	%rd11451, %rd72, %rd70;
	shr.u64 	%rd11452, %rd11449, 32;
	and.b64  	%rd11453, %rd11450, 4294967295;
	add.s64 	%rd11454, %rd11452, %rd11453;
	and.b64  	%rd11455, %rd11451, 4294967295;
	add.s64 	%rd11456, %rd11454, %rd11455;
	shr.u64 	%rd11457, %rd11450, 32;
	mad.lo.s64 	%rd11458, %rd71, %rd70, %rd11457;
	shr.u64 	%rd11459, %rd11451, 32;
	add.s64 	%rd11460, %rd11458, %rd11459;
	shr.u64 	%rd11461, %rd11456, 32;
	shl.b64 	%rd11462, %rd11456, 32;
	and.b64  	%rd11463, %rd11449, 4294967295;
	or.b64  	%rd11464, %rd11462, %rd11463;
	add.s64 	%rd11465, %rd11460, %rd11461;
	shr.u64 	%rd73, %rd54, 32;
	and.b64  	%rd74, %rd54, 4294967295;
	mul.lo.s64 	%rd11466, %rd74, %rd69;
	mul.lo.s64 	%rd11467, %rd73, %rd69;
	mul.lo.s64 	%rd11468, %rd74, %rd70;
	shr.u64 	%rd11469, %rd11466, 32;
	and.b64  	%rd11470, %rd11467, 4294967295;
	add.s64 	%rd11471, %rd11469, %rd11470;
	and.b64  	%rd11472, %rd11468, 4294967295;
	add.s64 	%rd11473, %rd11471, %rd11472;
	shr.u64 	%rd11474, %rd11467, 32;
	mad.lo.s64 	%rd11475, %rd73, %rd70, %rd11474;
	shr.u64 	%rd11476, %rd11468, 32;
	add.s64 	%rd11477, %rd11475, %rd11476;
	shr.u64 	%rd11478, %rd11473, 32;
	shl.b64 	%rd11479, %rd11473, 32;
	and.b64  	%rd11480, %rd11466, 4294967295;
	or.b64  	%rd11481, %rd11479, %rd11480;
	add.s64 	%rd11482, %rd11477, %rd11478;
	shr.u64 	%rd75, %rd53, 32;
	and.b64  	%rd76, %rd53, 4294967295;
	mul.lo.s64 	%rd11483, %rd76, %rd69;
	mul.lo.s64 	%rd11484, %rd75, %rd69;
	mul.lo.s64 	%rd11485, %rd76, %rd70;
	shr.u64 	%rd11486, %rd11483, 32;
	and.b64  	%rd11487, %rd11484, 4294967295;
	add.s64 	%rd11488, %rd11486, %rd11487;
	and.b64  	%rd11489, %rd11485, 4294967295;
	add.s64 	%rd11490, %rd11488, %rd11489;
	shr.u64 	%rd11491, %rd11484, 32;
	mad.lo.s64 	%rd11492, %rd75, %rd70, %rd11491;
	shr.u64 	%rd11493, %rd11485, 32;
	add.s64 	%rd11494, %rd11492, %rd11493;
	shr.u64 	%rd11495, %rd11490, 32;
	shl.b64 	%rd11496, %rd11490, 32;
	and.b64  	%rd11497, %rd11483, 4294967295;
	or.b64  	%rd11498, %rd11496, %rd11497;
	add.s64 	%rd11499, %rd11494, %rd11495;
	shl.b64 	%rd11500, %rd11464, 1;
	shr.u64 	%rd11501, %rd11462, 63;
	add.s64 	%rd11502, %rd11465, %rd11465;
	add.s64 	%rd11503, %rd11502, %rd11501;
	mul.lo.s64 	%rd11504, %rd72, %rd72;
	mul.lo.s64 	%rd11505, %rd71, %rd72;
	shr.u64 	%rd11506, %rd11504, 32;
	shl.b64 	%rd11507, %rd11505, 1;
	and.b64  	%rd11508, %rd11507, 8589934590;
	add.s64 	%rd11509, %rd11506, %rd11508;
	shr.u64 	%rd11510, %rd11505, 31;
	and.b64  	%rd11511, %rd11510, 8589934590;
	mad.lo.s64 	%rd11512, %rd71, %rd71, %rd11511;
	shr.u64 	%rd11513, %rd11509, 32;
	shl.b64 	%rd11514, %rd11509, 32;
	and.b64  	%rd11515, %rd11504, 4294967293;
	or.b64  	%rd11516, %rd11514, %rd11515;
	add.s64 	%rd11517, %rd11481, %rd11501;
	add.s64 	%rd11518, %rd11517, %rd11516;
	max.u64 	%rd11519, %rd11481, %rd11517;
	setp.gt.u64 	%p1460, %rd11519, %rd11518;
	selp.u64 	%rd11520, 1, 0, %p1460;
	add.s64 	%rd11521, %rd11512, %rd11482;
	add.s64 	%rd11522, %rd11521, %rd11513;
	add.s64 	%rd11523, %rd11522, %rd11520;
	mul.lo.s64 	%rd11524, %rd74, %rd72;
	mul.lo.s64 	%rd11525, %rd73, %rd72;
	mul.lo.s64 	%rd11526, %rd74, %rd71;
	shr.u64 	%rd11527, %rd11524, 32;
	and.b64  	%rd11528, %rd11525, 4294967295;
	add.s64 	%rd11529, %rd11527, %rd11528;
	and.b64  	%rd11530, %rd11526, 4294967295;
	add.s64 	%rd11531, %rd11529, %rd11530;
	shr.u64 	%rd11532, %rd11525, 32;
	mad.lo.s64 	%rd11533, %rd73, %rd71, %rd11532;
	shr.u64 	%rd11534, %rd11526, 32;
	add.s64 	%rd11535, %rd11533, %rd11534;
	shr.u64 	%rd11536, %rd11531, 32;
	shl.b64 	%rd11537, %rd11531, 32;
	and.b64  	%rd11538, %rd11524, 4294967295;
	or.b64  	%rd11539, %rd11537, %rd11538;
	add.s64 	%rd11540, %rd11498, %rd11520;
	add.s64 	%rd11541, %rd11540, %rd11539;
	max.u64 	%rd11542, %rd11498, %rd11540;
	setp.gt.u64 	%p1461, %rd11542, %rd11541;
	selp.u64 	%rd11543, 1, 0, %p1461;
	add.s64 	%rd11544, %rd11535, %rd11499;
	add.s64 	%rd11545, %rd11544, %rd11536;
	add.s64 	%rd11546, %rd11545, %rd11543;
	add.s64 	%rd11547, %rd11518, %rd11481;
	setp.lt.u64 	%p1462, %rd11547, %rd11518;
	selp.u64 	%rd11548, 1, 0, %p1462;
	add.s64 	%rd11549, %rd11482, %rd11523;
	add.s64 	%rd11550, %rd11549, %rd11548;
	add.s64 	%rd11551, %rd11541, %rd11548;
	add.s64 	%rd11552, %rd11551, %rd11539;
	max.u64 	%rd11553, %rd11541, %rd11551;
	setp.gt.u64 	%p1463, %rd11553, %rd11552;
	selp.u64 	%rd11554, 1, 0, %p1463;
	add.s64 	%rd11555, %rd11535, %rd11546;
	add.s64 	%rd11556, %rd11555, %rd11536;
	add.s64 	%rd11557, %rd11556, %rd11554;
	add.s64 	%rd11558, %rd11552, %rd11498;
	setp.lt.u64 	%p1464, %rd11558, %rd11552;
	selp.u64 	%rd11559, 1, 0, %p1464;
	add.s64 	%rd11560, %rd11499, %rd11557;
	add.s64 	%rd11561, %rd11560, %rd11559;
	ld.const.u64 	%rd11562, [MU_P];
	mul.lo.s64 	%rd11563, %rd11562, %rd11447;
	mul.lo.s64 	%rd11564, %rd68, %rd11563;
	mul.hi.u64 	%rd11565, %rd68, %rd11563;
	add.cc.s64 	%rd11566, %rd11564, %rd11447;
	addc.cc.s64 	%rd11567, %rd11565, 0;
	mul.lo.s64 	%rd11568, %rd67, %rd11563;
	mul.hi.u64 	%rd11569, %rd67, %rd11563;
	mov.b64 	%rd11570, 0;
	add.cc.s64 	%rd11571, %rd11567, %rd11500;
	addc.cc.s64 	%rd11572, %rd11570, 0;
	add.cc.s64 	%rd11573, %rd11571, %rd11568;
	addc.cc.s64 	%rd11574, %rd11572, %rd11569;
	mul.lo.s64 	%rd11575, %rd66, %rd11563;
	mul.hi.u64 	%rd11576, %rd66, %rd11563;
	add.cc.s64 	%rd11577, %rd11574, %rd11547;
	addc.cc.s64 	%rd11578, %rd11570, 0;
	add.cc.s64 	%rd11579, %rd11577, %rd11575;
	addc.cc.s64 	%rd11580, %rd11578, %rd11576;
	mul.lo.s64 	%rd11581, %rd65, %rd11563;
	mul.hi.u64 	%rd11582, %rd65, %rd11563;
	add.cc.s64 	%rd11583, %rd11580, %rd11558;
	addc.cc.s64 	%rd11584, %rd11570, 0;
	add.cc.s64 	%rd11585, %rd11583, %rd11581;
	addc.cc.s64 	%rd11586, %rd11584, %rd11582;
	add.s64 	%rd11587, %rd11448, %rd11586;
	setp.lt.u64 	%p1465, %rd11587, %rd11448;
	selp.u64 	%rd11588, 1, 0, %p1465;
	add.s64 	%rd11589, %rd11503, %rd11588;
	setp.lt.u64 	%p1466, %rd11589, %rd11503;
	selp.u64 	%rd11590, 1, 0, %p1466;
	add.s64 	%rd11591, %rd11550, %rd11590;
	setp.lt.u64 	%p1467, %rd11591, %rd11550;
	selp.u64 	%rd11592, 1, 0, %p1467;
	add.s64 	%rd11593, %rd11561, %rd11592;
	mul.lo.s64 	%rd11594, %rd11562, %rd11573;
	mul.lo.s64 	%rd11595, %rd68, %rd11594;
	mul.hi.u64 	%rd11596, %rd68, %rd11594;
	add.cc.s64 	%rd11597, %rd11595, %rd11573;
	addc.cc.s64 	%rd11598, %rd11596, 0;
	mul.lo.s64 	%rd11599, %rd67, %rd11594;
	mul.hi.u64 	%rd11600, %rd67, %rd11594;
	add.cc.s64 	%rd11601, %rd11598, %rd11579;
	addc.cc.s64 	%rd11602, %rd11570, 0;
	add.cc.s64 	%rd11603, %rd11601, %rd11599;
	addc.cc.s64 	%rd11604, %rd11602, %rd11600;
	mul.lo.s64 	%rd11605, %rd66, %rd11594;
	mul.hi.u64 	%rd11606, %rd66, %rd11594;
	add.cc.s64 	%rd11607, %rd11604, %rd11585;
	addc.cc.s64 	%rd11608, %rd11570, 0;
	add.cc.s64 	%rd11609, %rd11607, %rd11605;
	addc.cc.s64 	%rd11610, %rd11608, %rd11606;
	mul.lo.s64 	%rd11611, %rd65, %rd11594;
	mul.hi.u64 	%rd11612, %rd65, %rd11594;
	add.cc.s64 	%rd11613, %rd11610, %rd11587;
	addc.cc.s64 	%rd11614, %rd11570, 0;
	add.cc.s64 	%rd11615, %rd11613, %rd11611;
	addc.cc.s64 	%rd11616, %rd11614, %rd11612;
	add.s64 	%rd11617, %rd11589, %rd11616;
	setp.lt.u64 	%p1468, %rd11617, %rd11589;
	selp.u64 	%rd11618, 1, 0, %p1468;
	add.s64 	%rd11619, %rd11591, %rd11618;
	setp.lt.u64 	%p1469, %rd11619, %rd11591;
	selp.u64 	%rd11620, 1, 0, %p1469;
	add.s64 	%rd11621, %rd11593, %rd11620;
	mul.lo.s64 	%rd11622, %rd11562, %rd11603;
	mul.lo.s64 	%rd11623, %rd68, %rd11622;
	mul.hi.u64 	%rd11624, %rd68, %rd11622;
	add.cc.s64 	%rd11625, %rd11623, %rd11603;
	addc.cc.s64 	%rd11626, %rd11624, 0;
	mul.lo.s64 	%rd11627, %rd67, %rd11622;
	mul.hi.u64 	%rd11628, %rd67, %rd11622;
	add.cc.s64 	%rd11629, %rd11626, %rd11609;
	addc.cc.s64 	%rd11630, %rd11570, 0;
	add.cc.s64 	%rd11631, %rd11629, %rd11627;
	addc.cc.s64 	%rd11632, %rd11630, %rd11628;
	mul.lo.s64 	%rd11633, %rd66, %rd11622;
	mul.hi.u64 	%rd11634, %rd66, %rd11622;
	add.cc.s64 	%rd11635, %rd11632, %rd11615;
	addc.cc.s64 	%rd11636, %rd11570, 0;
	add.cc.s64 	%rd11637, %rd11635, %rd11633;
	addc.cc.s64 	%rd11638, %rd11636, %rd11634;
	mul.lo.s64 	%rd11639, %rd65, %rd11622;
	mul.hi.u64 	%rd11640, %rd65, %rd11622;
	add.cc.s64 	%rd11641, %rd11638, %rd11617;
	addc.cc.s64 	%rd11642, %rd11570, 0;
	add.cc.s64 	%rd11643, %rd11641, %rd11639;
	addc.cc.s64 	%rd11644, %rd11642, %rd11640;
	add.s64 	%rd11645, %rd11619, %rd11644;
	setp.lt.u64 	%p1470, %rd11645, %rd11619;
	selp.u64 	%rd11646, 1, 0, %p1470;
	add.s64 	%rd11647, %rd11621, %rd11646;
	mul.lo.s64 	%rd11648, %rd11562, %rd11631;
	mul.lo.s64 	%rd11649, %rd68, %rd11648;
	mul.hi.u64 	%rd11650, %rd68, %rd11648;
	add.cc.s64 	%rd11651, %rd11649, %rd11631;
	addc.cc.s64 	%rd11652, %rd11650, 0;
	mul.lo.s64 	%rd11653, %rd67, %rd11648;
	mul.hi.u64 	%rd11654, %rd67, %rd11648;
	add.cc.s64 	%rd11655, %rd11652, %rd11637;
	addc.cc.s64 	%rd11656, %rd11570, 0;
	add.cc.s64 	%rd77, %rd11655, %rd11653;
	addc.cc.s64 	%rd11657, %rd11656, %rd11654;
	mul.lo.s64 	%rd11658, %rd66, %rd11648;
	mul.hi.u64 	%rd11659, %rd66, %rd11648;
	add.cc.s64 	%rd11660, %rd11657, %rd11643;
	addc.cc.s64 	%rd11661, %rd11570, 0;
	add.cc.s64 	%rd78, %rd11660, %rd11658;
	addc.cc.s64 	%rd11662, %rd11661, %rd11659;
	mul.lo.s64 	%rd11663, %rd65, %rd11648;
	mul.hi.u64 	%rd11664, %rd65, %rd11648;
	add.cc.s64 	%rd11665, %rd11662, %rd11645;
	addc.cc.s64 	%rd11666, %rd11570, 0;
	add.cc.s64 	%rd79, %rd11665, %rd11663;
	addc.cc.s64 	%rd11667, %rd11666, %rd11664;
	add.s64 	%rd20946, %rd11647, %rd11667;
	setp.gt.u64 	%p1471, %rd20946, %rd65;
	@%p1471 bra 	$L__BB0_34;
	setp.lt.u64 	%p1472, %rd20946, %rd65;
	mov.u64 	%rd20947, %rd79;
	mov.u64 	%rd20948, %rd78;
	mov.u64 	%rd20949, %rd77;
	@%p1472 bra 	$L__BB0_35;
	setp.lt.u64 	%p1473, %rd66, %rd79;
	@%p1473 bra 	$L__BB0_34;
	setp.gt.u64 	%p1474, %rd66, %rd79;
	mov.u64 	%rd20947, %rd79;
	mov.u64 	%rd20948, %rd78;
	mov.u64 	%rd20949, %rd77;
	@%p1474 bra 	$L__BB0_35;
	setp.lt.u64 	%p1475, %rd67, %rd78;
	@%p1475 bra 	$L__BB0_34;
	setp.gt.u64 	%p1476, %rd67, %rd78;
	setp.gt.u64 	%p1477, %rd68, %rd77;
	or.pred  	%p1478, %p1476, %p1477;
	mov.u64 	%rd20947, %rd79;
	mov.u64 	%rd20948, %rd78;
	mov.u64 	%rd20949, %rd77;
	@%p1478 bra 	$L__BB0_35;
$L__BB0_34:
	sub.s64 	%rd20949, %rd77, %rd68;
	setp.lt.u64 	%p1479, %rd77, %rd68;
	selp.u64 	%rd11668, 1, 0, %p1479;
	add.s64 	%rd11669, %rd67, %rd11668;
	sub.s64 	%rd20948, %rd78, %rd11669;
	setp.lt.u64 	%p1480, %rd78, %rd11669;
	selp.u64 	%rd11670, 1, 0, %p1480;
	add.s64 	%rd11671, %rd66, %rd11670;
	sub.s64 	%rd20947, %rd79, %rd11671;
	setp.lt.u64 	%p1481, %rd79, %rd11671;
	selp.u64 	%rd11672, 1, 0, %p1481;
	add.s64 	%rd11673, %rd65, %rd11672;
	sub.s64 	%rd20946, %rd20946, %rd11673;
$L__BB0_35:
	ld.const.u64 	%rd89, [P_CONST+24];
	ld.const.u64 	%rd90, [P_CONST+16];
	ld.const.u64 	%rd91, [P_CONST+8];
	ld.const.u64 	%rd92, [P_CONST];
	and.b64  	%rd11674, %rd44, 4294967295;
	shr.u64 	%rd11675, %rd44, 32;
	mul.lo.s64 	%rd11676, %rd11674, %rd11674;
	mul.lo.s64 	%rd11677, %rd11675, %rd11674;
	shr.u64 	%rd11678, %rd11676, 32;
	shl.b64 	%rd11679, %rd11677, 1;
	and.b64  	%rd11680, %rd11679, 8589934590;
	add.s64 	%rd11681, %rd11678, %rd11680;
	shr.u64 	%rd11682, %rd11677, 31;
	and.b64  	%rd11683, %rd11682, 8589934590;
	mad.lo.s64 	%rd11684, %rd11675, %rd11675, %rd11683;
	shr.u64 	%rd11685, %rd11681, 32;
	shl.b64 	%rd11686, %rd11681, 32;
	and.b64  	%rd11687, %rd11676, 4294967293;
	or.b64  	%rd11688, %rd11686, %rd11687;
	add.s64 	%rd11689, %rd11684, %rd11685;
	shr.u64 	%rd11690, %rd43, 32;
	and.b64  	%rd11691, %rd43, 4294967295;
	mul.lo.s64 	%rd11692, %rd11691, %rd11674;
	mul.lo.s64 	%rd11693, %rd11690, %rd11674;
	mul.lo.s64 	%rd11694, %rd11691, %rd11675;
	shr.u64 	%rd11695, %rd11692, 32;
	and.b64  	%rd11696, %rd11693, 4294967295;
	add.s64 	%rd11697, %rd11695, %rd11696;
	and.b64  	%rd11698, %rd11694, 4294967295;
	add.s64 	%rd11699, %rd11697, %rd11698;
	shr.u64 	%rd11700, %rd11693, 32;
	mad.lo.s64 	%rd11701, %rd11690, %rd11675, %rd11700;
	shr.u64 	%rd11702, %rd11694, 32;
	add.s64 	%rd11703, %rd11701, %rd11702;
	shr.u64 	%rd11704, %rd11699, 32;
	shl.b64 	%rd11705, %rd11699, 32;
	and.b64  	%rd11706, %rd11692, 4294967295;
	or.b64  	%rd11707, %rd11705, %rd11706;
	add.s64 	%rd11708, %rd11703, %rd11704;
	shr.u64 	%rd11709, %rd42, 32;
	and.b64  	%rd11710, %rd42, 4294967295;
	mul.lo.s64 	%rd11711, %rd11710, %rd11674;
	mul.lo.s64 	%rd11712, %rd11709, %rd11674;
	mul.lo.s64 	%rd11713, %rd11710, %rd11675;
	shr.u64 	%rd11714, %rd11711, 32;
	and.b64  	%rd11715, %rd11712, 4294967295;
	add.s64 	%rd11716, %rd11714, %rd11715;
	and.b64  	%rd11717, %rd11713, 4294967295;
	add.s64 	%rd11718, %rd11716, %rd11717;
	shr.u64 	%rd11719, %rd11712, 32;
	mad.lo.s64 	%rd11720, %rd11709, %rd11675, %rd11719;
	shr.u64 	%rd11721, %rd11713, 32;
	add.s64 	%rd11722, %rd11720, %rd11721;
	shr.u64 	%rd11723, %rd11718, 32;
	shl.b64 	%rd11724, %rd11718, 32;
	and.b64  	%rd11725, %rd11711, 4294967295;
	or.b64  	%rd11726, %rd11724, %rd11725;
	add.s64 	%rd11727, %rd11722, %rd11723;
	shr.u64 	%rd11728, %rd41, 32;
	and.b64  	%rd11729, %rd41, 4294967295;
	mul.lo.s64 	%rd11730, %rd11729, %rd11674;
	mul.lo.s64 	%rd11731, %rd11728, %rd11674;
	mul.lo.s64 	%rd11732, %rd11729, %rd11675;
	shr.u64 	%rd11733, %rd11730, 32;
	and.b64  	%rd11734, %rd11731, 4294967295;
	add.s64 	%rd11735, %rd11733, %rd11734;
	and.b64  	%rd11736, %rd11732, 4294967295;
	add.s64 	%rd11737, %rd11735, %rd11736;
	shr.u64 	%rd11738, %rd11731, 32;
	mad.lo.s64 	%rd11739, %rd11728, %rd11675, %rd11738;
	shr.u64 	%rd11740, %rd11732, 32;
	add.s64 	%rd11741, %rd11739, %rd11740;
	shr.u64 	%rd11742, %rd11737, 32;
	shl.b64 	%rd11743, %rd11737, 32;
	and.b64  	%rd11744, %rd11730, 4294967295;
	or.b64  	%rd11745, %rd11743, %rd11744;
	add.s64 	%rd11746, %rd11741, %rd11742;
	shl.b64 	%rd11747, %rd11707, 1;
	shr.u64 	%rd11748, %rd11705, 63;
	add.s64 	%rd11749, %rd11708, %rd11708;
	add.s64 	%rd11750, %rd11749, %rd11748;
	mul.lo.s64 	%rd11751, %rd11691, %rd11691;
	mul.lo.s64 	%rd11752, %rd11690, %rd11691;
	shr.u64 	%rd11753, %rd11751, 32;
	shl.b64 	%rd11754, %rd11752, 1;
	and.b64  	%rd11755, %rd11754, 8589934590;
	add.s64 	%rd11756, %rd11753, %rd11755;
	shr.u64 	%rd11757, %rd11752, 31;
	and.b64  	%rd11758, %rd11757, 8589934590;
	mad.lo.s64 	%rd11759, %rd11690, %rd11690, %rd11758;
	shr.u64 	%rd11760, %rd11756, 32;
	shl.b64 	%rd11761, %rd11756, 32;
	and.b64  	%rd11762, %rd11751, 4294967293;
	or.b64  	%rd11763, %rd11761, %rd11762;
	add.s64 	%rd11764, %rd11726, %rd11748;
	add.s64 	%rd11765, %rd11764, %rd11763;
	max.u64 	%rd11766, %rd11726, %rd11764;
	setp.gt.u64 	%p1482, %rd11766, %rd11765;
	selp.u64 	%rd11767, 1, 0, %p1482;
	add.s64 	%rd11768, %rd11759, %rd11727;
	add.s64 	%rd11769, %rd11768, %rd11760;
	add.s64 	%rd11770, %rd11769, %rd11767;
	mul.lo.s64 	%rd11771, %rd11710, %rd11691;
	mul.lo.s64 	%rd11772, %rd11709, %rd11691;
	mul.lo.s64 	%rd11773, %rd11710, %rd11690;
	shr.u64 	%rd11774, %rd11771, 32;
	and.b64  	%rd11775, %rd11772, 4294967295;
	add.s64 	%rd11776, %rd11774, %rd11775;
	and.b64  	%rd11777, %rd11773, 4294967295;
	add.s64 	%rd11778, %rd11776, %rd11777;
	shr.u64 	%rd11779, %rd11772, 32;
	mad.lo.s64 	%rd11780, %rd11709, %rd11690, %rd11779;
	shr.u64 	%rd11781, %rd11773, 32;
	add.s64 	%rd11782, %rd11780, %rd11781;
	shr.u64 	%rd11783, %rd11778, 32;
	shl.b64 	%rd11784, %rd11778, 32;
	and.b64  	%rd11785, %rd11771, 4294967295;
	or.b64  	%rd11786, %rd11784, %rd11785;
	add.s64 	%rd11787, %rd11745, %rd11767;
	add.s64 	%rd11788, %rd11787, %rd11786;
	max.u64 	%rd11789, %rd11745, %rd11787;
	setp.gt.u64 	%p1483, %rd11789, %rd11788;
	selp.u64 	%rd11790, 1, 0, %p1483;
	add.s64 	%rd11791, %rd11782, %rd11746;
	add.s64 	%rd11792, %rd11791, %rd11783;
	add.s64 	%rd11793, %rd11792, %rd11790;
	add.s64 	%rd11794, %rd11765, %rd11726;
	setp.lt.u64 	%p1484, %rd11794, %rd11765;
	selp.u64 	%rd11795, 1, 0, %p1484;
	add.s64 	%rd11796, %rd11727, %rd11770;
	add.s64 	%rd11797, %rd11796, %rd11795;
	add.s64 	%rd11798, %rd11788, %rd11795;
	add.s64 	%rd11799, %rd11798, %rd11786;
	max.u64 	%rd11800, %rd11788, %rd11798;
	setp.gt.u64 	%p1485, %rd11800, %rd11799;
	selp.u64 	%rd11801, 1, 0, %p1485;
	add.s64 	%rd11802, %rd11782, %rd11793;
	add.s64 	%rd11803, %rd11802, %rd11783;
	add.s64 	%rd11804, %rd11803, %rd11801;
	add.s64 	%rd11805, %rd11799, %rd11745;
	setp.lt.u64 	%p1486, %rd11805, %rd11799;
	selp.u64 	%rd11806, 1, 0, %p1486;
	add.s64 	%rd11807, %rd11746, %rd11804;
	add.s64 	%rd11808, %rd11807, %rd11806;
	ld.const.u64 	%rd11809, [MU_P];
	mul.lo.s64 	%rd11810, %rd11809, %rd11688;
	mul.lo.s64 	%rd11811, %rd92, %rd11810;
	mul.hi.u64 	%rd11812, %rd92, %rd11810;
	add.cc.s64 	%rd11813, %rd11811, %rd11688;
	addc.cc.s64 	%rd11814, %rd11812, 0;
	mul.lo.s64 	%rd11815, %rd91, %rd11810;
	mul.hi.u64 	%rd11816, %rd91, %rd11810;
	mov.b64 	%rd11817, 0;
	add.cc.s64 	%rd11818, %rd11814, %rd11747;
	addc.cc.s64 	%rd11819, %rd11817, 0;
	add.cc.s64 	%rd11820, %rd11818, %rd11815;
	addc.cc.s64 	%rd11821, %rd11819, %rd11816;
	mul.lo.s64 	%rd11822, %rd90, %rd11810;
	mul.hi.u64 	%rd11823, %rd90, %rd11810;
	add.cc.s64 	%rd11824, %rd11821, %rd11794;
	addc.cc.s64 	%rd11825, %rd11817, 0;
	add.cc.s64 	%rd11826, %rd11824, %rd11822;
	addc.cc.s64 	%rd11827, %rd11825, %rd11823;
	mul.lo.s64 	%rd11828, %rd89, %rd11810;
	mul.hi.u64 	%rd11829, %rd89, %rd11810;
	add.cc.s64 	%rd11830, %rd11827, %rd11805;
	addc.cc.s64 	%rd11831, %rd11817, 0;
	add.cc.s64 	%rd11832, %rd11830, %rd11828;
	addc.cc.s64 	%rd11833, %rd11831, %rd11829;
	add.s64 	%rd11834, %rd11689, %rd11833;
	setp.lt.u64 	%p1487, %rd11834, %rd11689;
	selp.u64 	%rd11835, 1, 0, %p1487;
	add.s64 	%rd11836, %rd11750, %rd11835;
	setp.lt.u64 	%p1488, %rd11836, %rd11750;
	selp.u64 	%rd11837, 1, 0, %p1488;
	add.s64 	%rd11838, %rd11797, %rd11837;
	setp.lt.u64 	%p1489, %rd11838, %rd11797;
	selp.u64 	%rd11839, 1, 0, %p1489;
	add.s64 	%rd11840, %rd11808, %rd11839;
	mul.lo.s64 	%rd11841, %rd11809, %rd11820;
	mul.lo.s64 	%rd11842, %rd92, %rd11841;
	mul.hi.u64 	%rd11843, %rd92, %rd11841;
	add.cc.s64 	%rd11844, %rd11842, %rd11820;
	addc.cc.s64 	%rd11845, %rd11843, 0;
	mul.lo.s64 	%rd11846, %rd91, %rd11841;
	mul.hi.u64 	%rd11847, %rd91, %rd11841;
	add.cc.s64 	%rd11848, %rd11845, %rd11826;
	addc.cc.s64 	%rd11849, %rd11817, 0;
	add.cc.s64 	%rd11850, %rd11848, %rd11846;
	addc.cc.s64 	%rd11851, %rd11849, %rd11847;
	mul.lo.s64 	%rd11852, %rd90, %rd11841;
	mul.hi.u64 	%rd11853, %rd90, %rd11841;
	add.cc.s64 	%rd11854, %rd11851, %rd11832;
	addc.cc.s64 	%rd11855, %rd11817, 0;
	add.cc.s64 	%rd11856, %rd11854, %rd11852;
	addc.cc.s64 	%rd11857, %rd11855, %rd11853;
	mul.lo.s64 	%rd11858, %rd89, %rd11841;
	mul.hi.u64 	%rd11859, %rd89, %rd11841;
	add.cc.s64 	%rd11860, %rd11857, %rd11834;
	addc.cc.s64 	%rd11861, %rd11817, 0;
	add.cc.s64 	%rd11862, %rd11860, %rd11858;
	addc.cc.s64 	%rd11863, %rd11861, %rd11859;
	add.s64 	%rd11864, %rd11836, %rd11863;
	setp.lt.u64 	%p1490, %rd11864, %rd11836;
	selp.u64 	%rd11865, 1, 0, %p1490;
	add.s64 	%rd11866, %rd11838, %rd11865;
	setp.lt.u64 	%p1491, %rd11866, %rd11838;
	selp.u64 	%rd11867, 1, 0, %p1491;
	add.s64 	%rd11868, %rd11840, %rd11867;
	mul.lo.s64 	%rd11869, %rd11809, %rd11850;
	mul.lo.s64 	%rd11870, %rd92, %rd11869;
	mul.hi.u64 	%rd11871, %rd92, %rd11869;
	add.cc.s64 	%rd11872, %rd11870, %rd11850;
	addc.cc.s64 	%rd11873, %rd11871, 0;
	mul.lo.s64 	%rd11874, %rd91, %rd11869;
	mul.hi.u64 	%rd11875, %rd91, %rd11869;
	add.cc.s64 	%rd11876, %rd11873, %rd11856;
	addc.cc.s64 	%rd11877, %rd11817, 0;
	add.cc.s64 	%rd11878, %rd11876, %rd11874;
	addc.cc.s64 	%rd11879, %rd11877, %rd11875;
	mul.lo.s64 	%rd11880, %rd90, %rd11869;
	mul.hi.u64 	%rd11881, %rd90, %rd11869;
	add.cc.s64 	%rd11882, %rd11879, %rd11862;
	addc.cc.s64 	%rd11883, %rd11817, 0;
	add.cc.s64 	%rd11884, %rd11882, %rd11880;
	addc.cc.s64 	%rd11885, %rd11883, %rd11881;
	mul.lo.s64 	%rd11886, %rd89, %rd11869;
	mul.hi.u64 	%rd11887, %rd89, %rd11869;
	add.cc.s64 	%rd11888, %rd11885, %rd11864;
	addc.cc.s64 	%rd11889, %rd11817, 0;
	add.cc.s64 	%rd11890, %rd11888, %rd11886;
	addc.cc.s64 	%rd11891, %rd11889, %rd11887;
	add.s64 	%rd11892, %rd11866, %rd11891;
	setp.lt.u64 	%p1492, %rd11892, %rd11866;
	selp.u64 	%rd11893, 1, 0, %p1492;
	add.s64 	%rd11894, %rd11868, %rd11893;
	mul.lo.s64 	%rd11895, %rd11809, %rd11878;
	mul.lo.s64 	%rd11896, %rd92, %rd11895;
	mul.hi.u64 	%rd11897, %rd92, %rd11895;
	add.cc.s64 	%rd11898, %rd11896, %rd11878;
	addc.cc.s64 	%rd11899, %rd11897, 0;
	mul.lo.s64 	%rd11900, %rd91, %rd11895;
	mul.hi.u64 	%rd11901, %rd91, %rd11895;
	add.cc.s64 	%rd11902, %rd11899, %rd11884;
	addc.cc.s64 	%rd11903, %rd11817, 0;
	add.cc.s64 	%rd93, %rd11902, %rd11900;
	addc.cc.s64 	%rd11904, %rd11903, %rd11901;
	mul.lo.s64 	%rd11905, %rd90, %rd11895;
	mul.hi.u64 	%rd11906, %rd90, %rd11895;
	add.cc.s64 	%rd11907, %rd11904, %rd11890;
	addc.cc.s64 	%rd11908, %rd11817, 0;
	add.cc.s64 	%rd94, %rd11907, %rd11905;
	addc.cc.s64 	%rd11909, %rd11908, %rd11906;
	mul.lo.s64 	%rd11910, %rd89, %rd11895;
	mul.hi.u64 	%rd11911, %rd89, %rd11895;
	add.cc.s64 	%rd11912, %rd11909, %rd11892;
	addc.cc.s64 	%rd11913, %rd11817, 0;
	add.cc.s64 	%rd95, %rd11912, %rd11910;
	addc.cc.s64 	%rd11914, %rd11913, %rd11911;
	add.s64 	%rd20950, %rd11894, %rd11914;
	setp.gt.u64 	%p1493, %rd20950, %rd89;
	@%p1493 bra 	$L__BB0_41;
	setp.lt.u64 	%p1494, %rd20950, %rd89;
	mov.u64 	%rd20951, %rd95;
	mov.u64 	%rd20952, %rd94;
	mov.u64 	%rd20953, %rd93;
	@%p1494 bra 	$L__BB0_42;
	setp.lt.u64 	%p1495, %rd90, %rd95;
	@%p1495 bra 	$L__BB0_41;
	setp.gt.u64 	%p1496, %rd90, %rd95;
	mov.u64 	%rd20951, %rd95;
	mov.u64 	%rd20952, %rd94;
	mov.u64 	%rd20953, %rd93;
	@%p1496 bra 	$L__BB0_42;
	setp.lt.u64 	%p1497, %rd91, %rd94;
	@%p1497 bra 	$L__BB0_41;
	setp.gt.u64 	%p1498, %rd91, %rd94;
	setp.gt.u64 	%p1499, %rd92, %rd93;
	or.pred  	%p1500, %p1498, %p1499;
	mov.u64 	%rd20951, %rd95;
	mov.u64 	%rd20952, %rd94;
	mov.u64 	%rd20953, %rd93;
	@%p1500 bra 	$L__BB0_42;
$L__BB0_41:
	sub.s64 	%rd20953, %rd93, %rd92;
	setp.lt.u64 	%p1501, %rd93, %rd92;
	selp.u64 	%rd11915, 1, 0, %p1501;
	add.s64 	%rd11916, %rd91, %rd11915;
	sub.s64 	%rd20952, %rd94, %rd11916;
	setp.lt.u64 	%p1502, %rd94, %rd11916;
	selp.u64 	%rd11917, 1, 0, %p1502;
	add.s64 	%rd11918, %rd90, %rd11917;
	sub.s64 	%rd20951, %rd95, %rd11918;
	setp.lt.u64 	%p1503, %rd95, %rd11918;
	selp.u64 	%rd11919, 1, 0, %p1503;
	add.s64 	%rd11920, %rd89, %rd11919;
	sub.s64 	%rd20950, %rd20950, %rd11920;
$L__BB0_42:
	ld.const.u64 	%rd105, [P_CONST+24];
	ld.const.u64 	%rd106, [P_CONST+16];
	ld.const.u64 	%rd107, [P_CONST+8];
	ld.const.u64 	%rd11921, [P_CONST];
	and.b64  	%rd108, %rd64, 4294967295;
	shr.u64 	%rd109, %rd64, 32;
	shr.u64 	%rd11922, %rd20953, 32;
	and.b64  	%rd11923, %rd20953, 4294967295;
	mul.lo.s64 	%rd11924, %rd11923, %rd108;
	mul.lo.s64 	%rd11925, %rd11922, %rd108;
	mul.lo.s64 	%rd11926, %rd11923, %rd109;
	shr.u64 	%rd11927, %rd11924, 32;
	and.b64  	%rd11928, %rd11925, 4294967295;
	add.s64 	%rd11929, %rd11927, %rd11928;
	and.b64  	%rd11930, %rd11926, 4294967295;
	add.s64 	%rd11931, %rd11929, %rd11930;
	shr.u64 	%rd11932, %rd11925, 32;
	mad.lo.s64 	%rd11933, %rd11922, %rd109, %rd11932;
	shr.u64 	%rd11934, %rd11926, 32;
	add.s64 	%rd11935, %rd11933, %rd11934;
	shr.u64 	%rd11936, %rd11931, 32;
	shl.b64 	%rd11937, %rd11931, 32;
	and.b64  	%rd11938, %rd11924, 4294967295;
	or.b64  	%rd11939, %rd11937, %rd11938;
	add.s64 	%rd11940, %rd11935, %rd11936;
	shr.u64 	%rd11941, %rd20952, 32;
	and.b64  	%rd11942, %rd20952, 4294967295;
	mul.lo.s64 	%rd11943, %rd11942, %rd108;
	mul.lo.s64 	%rd11944, %rd11941, %rd108;
	mul.lo.s64 	%rd11945, %rd11942, %rd109;
	shr.u64 	%rd11946, %rd11943, 32;
	and.b64  	%rd11947, %rd11944, 4294967295;
	add.s64 	%rd11948, %rd11946, %rd11947;
	and.b64  	%rd11949, %rd11945, 4294967295;
	add.s64 	%rd11950, %rd11948, %rd11949;
	shr.u64 	%rd11951, %rd11944, 32;
	mad.lo.s64 	%rd11952, %rd11941, %rd109, %rd11951;
	shr.u64 	%rd11953, %rd11945, 32;
	add.s64 	%rd11954, %rd11952, %rd11953;
	shr.u64 	%rd11955, %rd11950, 32;
	shl.b64 	%rd11956, %rd11950, 32;
	and.b64  	%rd11957, %rd11943, 4294967295;
	or.b64  	%rd11958, %rd11956, %rd11957;
	add.s64 	%rd11959, %rd11954, %rd11955;
	shr.u64 	%rd11960, %rd20951, 32;
	and.b64  	%rd11961, %rd20951, 4294967295;
	mul.lo.s64 	%rd11962, %rd11961, %rd108;
	mul.lo.s64 	%rd11963, %rd11960, %rd108;
	mul.lo.s64 	%rd11964, %rd11961, %rd109;
	shr.u64 	%rd11965, %rd11962, 32;
	and.b64  	%rd11966, %rd11963, 4294967295;
	add.s64 	%rd11967, %rd11965, %rd11966;
	and.b64  	%rd11968, %rd11964, 4294967295;
	add.s64 	%rd11969, %rd11967, %rd11968;
	shr.u64 	%rd11970, %rd11963, 32;
	mad.lo.s64 	%rd11971, %rd11960, %rd109, %rd11970;
	shr.u64 	%rd11972, %rd11964, 32;
	add.s64 	%rd11973, %rd11971, %rd11972;
	shr.u64 	%rd11974, %rd11969, 32;
	shl.b64 	%rd11975, %rd11969, 32;
	and.b64  	%rd11976, %rd11962, 4294967295;
	or.b64  	%rd11977, %rd11975, %rd11976;
	add.s64 	%rd11978, %rd11973, %rd11974;
	shr.u64 	%rd11979, %rd20950, 32;
	and.b64  	%rd11980, %rd20950, 4294967295;
	mul.lo.s64 	%rd11981, %rd11980, %rd108;
	mul.lo.s64 	%rd11982, %rd11979, %rd108;
	mul.lo.s64 	%rd11983, %rd11980, %rd109;
	shr.u64 	%rd11984, %rd11981, 32;
	and.b64  	%rd11985, %rd11982, 4294967295;
	add.s64 	%rd11986, %rd11984, %rd11985;
	and.b64  	%rd11987, %rd11983, 4294967295;
	add.s64 	%rd11988, %rd11986, %rd11987;
	shr.u64 	%rd11989, %rd11982, 32;
	mad.lo.s64 	%rd11990, %rd11979, %rd109, %rd11989;
	shr.u64 	%rd11991, %rd11983, 32;
	add.s64 	%rd11992, %rd11990, %rd11991;
	shr.u64 	%rd11993, %rd11988, 32;
	shl.b64 	%rd11994, %rd11988, 32;
	and.b64  	%rd11995, %rd11981, 4294967295;
	or.b64  	%rd11996, %rd11994, %rd11995;
	add.s64 	%rd11997, %rd11992, %rd11993;
	and.b64  	%rd110, %rd63, 4294967295;
	shr.u64 	%rd111, %rd63, 32;
	mul.lo.s64 	%rd11998, %rd11923, %rd110;
	mul.lo.s64 	%rd11999, %rd11922, %rd110;
	mul.lo.s64 	%rd12000, %rd11923, %rd111;
	shr.u64 	%rd12001, %rd11998, 32;
	and.b64  	%rd12002, %rd11999, 4294967295;
	add.s64 	%rd12003, %rd12001, %rd12002;
	and.b64  	%rd12004, %rd12000, 4294967295;
	add.s64 	%rd12005, %rd12003, %rd12004;
	shr.u64 	%rd12006, %rd11999, 32;
	mad.lo.s64 	%rd12007, %rd11922, %rd111, %rd12006;
	shr.u64 	%rd12008, %rd12000, 32;
	add.s64 	%rd12009, %rd12007, %rd12008;
	shr.u64 	%rd12010, %rd12005, 32;
	shl.b64 	%rd12011, %rd12005, 32;
	and.b64  	%rd12012, %rd11998, 4294967295;
	or.b64  	%rd12013, %rd12011, %rd12012;
	add.s64 	%rd12014, %rd11958, %rd12013;
	setp.lt.u64 	%p1504, %rd12014, %rd11958;
	selp.u64 	%rd12015, 1, 0, %p1504;
	add.s64 	%rd12016, %rd12009, %rd11959;
	add.s64 	%rd12017, %rd12016, %rd12010;
	add.s64 	%rd12018, %rd12017, %rd12015;
	mul.lo.s64 	%rd12019, %rd11942, %rd110;
	mul.lo.s64 	%rd12020, %rd11941, %rd110;
	mul.lo.s64 	%rd12021, %rd11942, %rd111;
	shr.u64 	%rd12022, %rd12019, 32;
	and.b64  	%rd12023, %rd12020, 4294967295;
	add.s64 	%rd12024, %rd12022, %rd12023;
	and.b64  	%rd12025, %rd12021, 4294967295;
	add.s64 	%rd12026, %rd12024, %rd12025;
	shr.u64 	%rd12027, %rd12020, 32;
	mad.lo.s64 	%rd12028, %rd11941, %rd111, %rd12027;
	shr.u64 	%rd12029, %rd12021, 32;
	add.s64 	%rd12030, %rd12028, %rd12029;
	shr.u64 	%rd12031, %rd12026, 32;
	shl.b64 	%rd12032, %rd12026, 32;
	and.b64  	%rd12033, %rd12019, 4294967295;
	or.b64  	%rd12034, %rd12032, %rd12033;
	add.s64 	%rd12035, %rd11977, %rd12015;
	add.s64 	%rd12036, %rd12035, %rd12034;
	max.u64 	%rd12037, %rd11977, %rd12035;
	setp.gt.u64 	%p1505, %rd12037, %rd12036;
	selp.u64 	%rd12038, 1, 0, %p1505;
	add.s64 	%rd12039, %rd12030, %rd11978;
	add.s64 	%rd12040, %rd12039, %rd12031;
	add.s64 	%rd12041, %rd12040, %rd12038;
	mul.lo.s64 	%rd12042, %rd11961, %rd110;
	mul.lo.s64 	%rd12043, %rd11960, %rd110;
	mul.lo.s64 	%rd12044, %rd11961, %rd111;
	shr.u64 	%rd12045, %rd12042, 32;
	and.b64  	%rd12046, %rd12043, 4294967295;
	add.s64 	%rd12047, %rd12045, %rd12046;
	and.b64  	%rd12048, %rd12044, 4294967295;
	add.s64 	%rd12049, %rd12047, %rd12048;
	shr.u64 	%rd12050, %rd12043, 32;
	mad.lo.s64 	%rd12051, %rd11960, %rd111, %rd12050;
	shr.u64 	%rd12052, %rd12044, 32;
	add.s64 	%rd12053, %rd12051, %rd12052;
	shr.u64 	%rd12054, %rd12049, 32;
	shl.b64 	%rd12055, %rd12049, 32;
	and.b64  	%rd12056, %rd12042, 4294967295;
	or.b64  	%rd12057, %rd12055, %rd12056;
	add.s64 	%rd12058, %rd11996, %rd12038;
	add.s64 	%rd12059, %rd12058, %rd12057;
	max.u64 	%rd12060, %rd11996, %rd12058;
	setp.gt.u64 	%p1506, %rd12060, %rd12059;
	selp.u64 	%rd12061, 1, 0, %p1506;
	add.s64 	%rd12062, %rd12053, %rd11997;
	add.s64 	%rd12063, %rd12062, %rd12054;
	add.s64 	%rd12064, %rd12063, %rd12061;
	and.b64  	%rd112, %rd62, 4294967295;
	shr.u64 	%rd113, %rd62, 32;
	mul.lo.s64 	%rd12065, %rd11923, %rd112;
	mul.lo.s64 	%rd12066, %rd11922, %rd112;
	mul.lo.s64 	%rd12067, %rd11923, %rd113;
	shr.u64 	%rd12068, %rd12065, 32;
	and.b64  	%rd12069, %rd12066, 4294967295;
	add.s64 	%rd12070, %rd12068, %rd12069;
	and.b64  	%rd12071, %rd12067, 4294967295;
	add.s64 	%rd12072, %rd12070, %rd12071;
	shr.u64 	%rd12073, %rd12066, 32;
	mad.lo.s64 	%rd12074, %rd11922, %rd113, %rd12073;
	shr.u64 	%rd12075, %rd12067, 32;
	add.s64 	%rd12076, %rd12074, %rd12075;
	shr.u64 	%rd12077, %rd12072, 32;
	shl.b64 	%rd12078, %rd12072, 32;
	and.b64  	%rd12079, %rd12065, 4294967295;
	or.b64  	%rd12080, %rd12078, %rd12079;
	add.s64 	%rd12081, %rd12036, %rd12080;
	setp.lt.u64 	%p1507, %rd12081, %rd12036;
	selp.u64 	%rd12082, 1, 0, %p1507;
	add.s64 	%rd12083, %rd12076, %rd12041;
	add.s64 	%rd12084, %rd12083, %rd12077;
	add.s64 	%rd12085, %rd12084, %rd12082;
	mul.lo.s64 	%rd12086, %rd11942, %rd112;
	mul.lo.s64 	%rd12087, %rd11941, %rd112;
	mul.lo.s64 	%rd12088, %rd11942, %rd113;
	shr.u64 	%rd12089, %rd12086, 32;
	and.b64  	%rd12090, %rd12087, 4294967295;
	add.s64 	%rd12091, %rd12089, %rd12090;
	and.b64  	%rd12092, %rd12088, 4294967295;
	add.s64 	%rd12093, %rd12091, %rd12092;
	shr.u64 	%rd12094, %rd12087, 32;
	mad.lo.s64 	%rd12095, %rd11941, %rd113, %rd12094;
	shr.u64 	%rd12096, %rd12088, 32;
	add.s64 	%rd12097, %rd12095, %rd12096;
	shr.u64 	%rd12098, %rd12093, 32;
	shl.b64 	%rd12099, %rd12093, 32;
	and.b64  	%rd12100, %rd12086, 4294967295;
	or.b64  	%rd12101, %rd12099, %rd12100;
	add.s64 	%rd12102, %rd12059, %rd12082;
	add.s64 	%rd12103, %rd12102, %rd12101;
	max.u64 	%rd12104, %rd12059, %rd12102;
	setp.gt.u64 	%p1508, %rd12104, %rd12103;
	selp.u64 	%rd12105, 1, 0, %p1508;
	add.s64 	%rd12106, %rd12097, %rd12064;
	add.s64 	%rd12107, %rd12106, %rd12098;
	add.s64 	%rd12108, %rd12107, %rd12105;
	and.b64  	%rd114, %rd61, 4294967295;
	shr.u64 	%rd115, %rd61, 32;
	mul.lo.s64 	%rd12109, %rd11923, %rd114;
	mul.lo.s64 	%rd12110, %rd11922, %rd114;
	mul.lo.s64 	%rd12111, %rd11923, %rd115;
	shr.u64 	%rd12112, %rd12109, 32;
	and.b64  	%rd12113, %rd12110, 4294967295;
	add.s64 	%rd12114, %rd12112, %rd12113;
	and.b64  	%rd12115, %rd12111, 4294967295;
	add.s64 	%rd12116, %rd12114, %rd12115;
	shr.u64 	%rd12117, %rd12110, 32;
	mad.lo.s64 	%rd12118, %rd11922, %rd115, %rd12117;
	shr.u64 	%rd12119, %rd12111, 32;
	add.s64 	%rd12120, %rd12118, %rd12119;
	shr.u64 	%rd12121, %rd12116, 32;
	shl.b64 	%rd12122, %rd12116, 32;
	and.b64  	%rd12123, %rd12109, 4294967295;
	or.b64  	%rd12124, %rd12122, %rd12123;
	add.s64 	%rd12125, %rd12103, %rd12124;
	setp.lt.u64 	%p1509, %rd12125, %rd12103;
	selp.u64 	%rd12126, 1, 0, %p1509;
	add.s64 	%rd12127, %rd12120, %rd12108;
	add.s64 	%rd12128, %rd12127, %rd12121;
	add.s64 	%rd12129, %rd12128, %rd12126;
	ld.const.u64 	%rd12130, [MU_P];
	mul.lo.s64 	%rd12131, %rd12130, %rd11939;
	mul.lo.s64 	%rd12132, %rd11921, %rd12131;
	mul.hi.u64 	%rd12133, %rd11921, %rd12131;
	add.cc.s64 	%rd12134, %rd12132, %rd11939;
	addc.cc.s64 	%rd12135, %rd12133, 0;
	mul.lo.s64 	%rd12136, %rd107, %rd12131;
	mul.hi.u64 	%rd12137, %rd107, %rd12131;
	mov.b64 	%rd12138, 0;
	add.cc.s64 	%rd12139, %rd12135, %rd12014;
	addc.cc.s64 	%rd12140, %rd12138, 0;
	add.cc.s64 	%rd12141, %rd12139, %rd12136;
	addc.cc.s64 	%rd12142, %rd12140, %rd12137;
	mul.lo.s64 	%rd12143, %rd106, %rd12131;
	mul.hi.u64 	%rd12144, %rd106, %rd12131;
	add.cc.s64 	%rd12145, %rd12142, %rd12081;
	addc.cc.s64 	%rd12146, %rd12138, 0;
	add.cc.s64 	%rd12147, %rd12145, %rd12143;
	addc.cc.s64 	%rd12148, %rd12146, %rd12144;
	mul.lo.s64 	%rd12149, %rd105, %rd12131;
	mul.hi.u64 	%rd12150, %rd105, %rd12131;
	add.cc.s64 	%rd12151, %rd12148, %rd12125;
	addc.cc.s64 	%rd12152, %rd12138, 0;
	add.cc.s64 	%rd12153, %rd12151, %rd12149;
	addc.cc.s64 	%rd12154, %rd12152, %rd12150;
	add.s64 	%rd12155, %rd11940, %rd12154;
	setp.lt.u64 	%p1510, %rd12155, %rd11940;
	selp.u64 	%rd12156, 1, 0, %p1510;
	add.s64 	%rd12157, %rd12018, %rd12156;
	setp.lt.u64 	%p1511, %rd12157, %rd12018;
	selp.u64 	%rd12158, 1, 0, %p1511;
	add.s64 	%rd12159, %rd12085, %rd12158;
	setp.lt.u64 	%p1512, %rd12159, %rd12085;
	selp.u64 	%rd12160, 1, 0, %p1512;
	add.s64 	%rd12161, %rd12129, %rd12160;
	mul.lo.s64 	%rd12162, %rd12130, %rd12141;
	mul.lo.s64 	%rd12163, %rd11921, %rd12162;
	mul.hi.u64 	%rd12164, %rd11921, %rd12162;
	add.cc.s64 	%rd12165, %rd12163, %rd12141;
	addc.cc.s64 	%rd12166, %rd12164, 0;
	mul.lo.s64 	%rd12167, %rd107, %rd12162;
	mul.hi.u64 	%rd12168, %rd107, %rd12162;
	add.cc.s64 	%rd12169, %rd12166, %rd12147;
	addc.cc.s64 	%rd12170, %rd12138, 0;
	add.cc.s64 	%rd12171, %rd12169, %rd12167;
	addc.cc.s64 	%rd12172, %rd12170, %rd12168;
	mul.lo.s64 	%rd12173, %rd106, %rd12162;
	mul.hi.u64 	%rd12174, %rd106, %rd12162;
	add.cc.s64 	%rd12175, %rd12172, %rd12153;
	addc.cc.s64 	%rd12176, %rd12138, 0;
	add.cc.s64 	%rd12177, %rd12175, %rd12173;
	addc.cc.s64 	%rd12178, %rd12176, %rd12174;
	mul.lo.s64 	%rd12179, %rd105, %rd12162;
	mul.hi.u64 	%rd12180, %rd105, %rd12162;
	add.cc.s64 	%rd12181, %rd12178, %rd12155;
	addc.cc.s64 	%rd12182, %rd12138, 0;
	add.cc.s64 	%rd12183, %rd12181, %rd12179;
	addc.cc.s64 	%rd12184, %rd12182, %rd12180;
	add.s64 	%rd12185, %rd12157, %rd12184;
	setp.lt.u64 	%p1513, %rd12185, %rd12157;
	selp.u64 	%rd12186, 1, 0, %p1513;
	add.s64 	%rd12187, %rd12159, %rd12186;
	setp.lt.u64 	%p1514, %rd12187, %rd12159;
	selp.u64 	%rd12188, 1, 0, %p1514;
	add.s64 	%rd12189, %rd12161, %rd12188;
	mul.lo.s64 	%rd12190, %rd12130, %rd12171;
	mul.lo.s64 	%rd12191, %rd11921, %rd12190;
	mul.hi.u64 	%rd12192, %rd11921, %rd12190;
	add.cc.s64 	%rd12193, %rd12191, %rd12171;
	addc.cc.s64 	%rd12194, %rd12192, 0;
	mul.lo.s64 	%rd12195, %rd107, %rd12190;
	mul.hi.u64 	%rd12196, %rd107, %rd12190;
	add.cc.s64 	%rd12197, %rd12194, %rd12177;
	addc.cc.s64 	%rd12198, %rd12138, 0;
	add.cc.s64 	%rd12199, %rd12197, %rd12195;
	addc.cc.s64 	%rd12200, %rd12198, %rd12196;
	mul.lo.s64 	%rd12201, %rd106, %rd12190;
	mul.hi.u64 	%rd12202, %rd106, %rd12190;
	add.cc.s64 	%rd12203, %rd12200, %rd12183;
	addc.cc.s64 	%rd12204, %rd12138, 0;
	add.cc.s64 	%rd12205, %rd12203, %rd12201;
	addc.cc.s64 	%rd12206, %rd12204, %rd12202;
	mul.lo.s64 	%rd12207, %rd105, %rd12190;
	mul.hi.u64 	%rd12208, %rd105, %rd12190;
	add.cc.s64 	%rd12209, %rd12206, %rd12185;
	addc.cc.s64 	%rd12210, %rd12138, 0;
	add.cc.s64 	%rd12211, %rd12209, %rd12207;
	addc.cc.s64 	%rd12212, %rd12210, %rd12208;
	add.s64 	%rd12213, %rd12187, %rd12212;
	setp.lt.u64 	%p1515, %rd12213, %rd12187;
	selp.u64 	%rd12214, 1, 0, %p1515;
	add.s64 	%rd12215, %rd12189, %rd12214;
	mul.lo.s64 	%rd12216, %rd12130, %rd12199;
	mul.lo.s64 	%rd12217, %rd11921, %rd12216;
	mul.hi.u64 	%rd12218, %rd11921, %rd12216;
	add.cc.s64 	%rd12219, %rd12217, %rd12199;
	addc.cc.s64 	%rd12220, %rd12218, 0;
	mul.lo.s64 	%rd12221, %rd107, %rd12216;
	mul.hi.u64 	%rd12222, %rd107, %rd12216;
	add.cc.s64 	%rd12223, %rd12220, %rd12205;
	addc.cc.s64 	%rd12224, %rd12138, 0;
	add.cc.s64 	%rd116, %rd12223, %rd12221;
	addc.cc.s64 	%rd12225, %rd12224, %rd12222;
	mul.lo.s64 	%rd12226, %rd106, %rd12216;
	mul.hi.u64 	%rd12227, %rd106, %rd12216;
	add.cc.s64 	%rd12228, %rd12225, %rd12211;
	addc.cc.s64 	%rd12229, %rd12138, 0;
	add.cc.s64 	%rd117, %rd12228, %rd12226;
	addc.cc.s64 	%rd12230, %rd12229, %rd12227;
	mul.lo.s64 	%rd12231, %rd105, %rd12216;
	mul.hi.u64 	%rd12232, %rd105, %rd12216;
	add.cc.s64 	%rd12233, %rd12230, %rd12213;
	addc.cc.s64 	%rd12234, %rd12138, 0;
	add.cc.s64 	%rd118, %rd12233, %rd12231;
	addc.cc.s64 	%rd12235, %rd12234, %rd12232;
	add.s64 	%rd20954, %rd12215, %rd12235;
	setp.gt.u64 	%p1516, %rd20954, %rd105;
	@%p1516 bra 	$L__BB0_48;
	setp.lt.u64 	%p1517, %rd20954, %rd105;
	mov.u64 	%rd20955, %rd118;
	mov.u64 	%rd20956, %rd117;
	mov.u64 	%rd20957, %rd116;
	@%p1517 bra 	$L__BB0_49;
	setp.lt.u64 	%p1518, %rd106, %rd118;
	@%p1518 bra 	$L__BB0_48;
	setp.gt.u64 	%p1519, %rd106, %rd118;
	mov.u64 	%rd20955, %rd118;
	mov.u64 	%rd20956, %rd117;
	mov.u64 	%rd20957, %rd116;
	@%p1519 bra 	$L__BB0_49;
	setp.lt.u64 	%p1520, %rd107, %rd117;
	@%p1520 bra 	$L__BB0_48;
	setp.gt.u64 	%p1521, %rd107, %rd117;
	setp.gt.u64 	%p1522, %rd11921, %rd116;
	or.pred  	%p1523, %p1521, %p1522;
	mov.u64 	%rd20955, %rd118;
	mov.u64 	%rd20956, %rd117;
	mov.u64 	%rd20957, %rd116;
	@%p1523 bra 	$L__BB0_49;
$L__BB0_48:
	sub.s64 	%rd20957, %rd116, %rd11921;
	setp.lt.u64 	%p1524, %rd116, %rd11921;
	selp.u64 	%rd12239, 1, 0, %p1524;
	add.s64 	%rd12240, %rd107, %rd12239;
	sub.s64 	%rd20956, %rd117, %rd12240;
	setp.lt.u64 	%p1525, %rd117, %rd12240;
	selp.u64 	%rd12241, 1, 0, %p1525;
	add.s64 	%rd12243, %rd106, %rd12241;
	sub.s64 	%rd20955, %rd118, %rd12243;
	setp.lt.u64 	%p1526, %rd118, %rd12243;
	selp.u64 	%rd12244, 1, 0, %p1526;
	add.s64 	%rd12246, %rd105, %rd12244;
	sub.s64 	%rd20954, %rd20954, %rd12246;
$L__BB0_49:
	ld.const.u64 	%rd12247, [P_CONST+24];
	ld.const.u64 	%rd12248, [P_CONST+16];
	ld.const.u64 	%rd12249, [P_CONST+8];
	ld.const.u64 	%rd12250, [P_CONST];
	and.b64  	%rd12251, %rd52, 4294967295;
	shr.u64 	%rd12252, %rd52, 32;
	shr.u64 	%rd12253, %rd20949, 32;
	and.b64  	%rd12254, %rd20949, 4294967295;
	mul.lo.s64 	%rd12255, %rd12254, %rd12251;
	mul.lo.s64 	%rd12256, %rd12253, %rd12251;
	mul.lo.s64 	%rd12257, %rd12254, %rd12252;
	shr.u64 	%rd12258, %rd12255, 32;
	and.b64  	%rd12259, %rd12256, 4294967295;
	add.s64 	%rd12260, %rd12258, %rd12259;
	and.b64  	%rd12261, %rd12257, 4294967295;
	add.s64 	%rd12262, %rd12260, %rd12261;
	shr.u64 	%rd12263, %rd12256, 32;
	mad.lo.s64 	%rd12264, %rd12253, %rd12252, %rd12263;
	shr.u64 	%rd12265, %rd12257, 32;
	add.s64 	%rd12266, %rd12264, %rd12265;
	shr.u64 	%rd12267, %rd12262, 32;
	shl.b64 	%rd12268, %rd12262, 32;
	and.b64  	%rd12269, %rd12255, 4294967295;
	or.b64  	%rd12270, %rd12268, %rd12269;
	add.s64 	%rd12271, %rd12266, %rd12267;
	shr.u64 	%rd12272, %rd20948, 32;
	and.b64  	%rd12273, %rd20948, 4294967295;
	mul.lo.s64 	%rd12274, %rd12273, %rd12251;
	mul.lo.s64 	%rd12275, %rd12272, %rd12251;
	mul.lo.s64 	%rd12276, %rd12273, %rd12252;
	shr.u64 	%rd12277, %rd12274, 32;
	and.b64  	%rd12278, %rd12275, 4294967295;
	add.s64 	%rd12279, %rd12277, %rd12278;
	and.b64  	%rd12280, %rd12276, 4294967295;
	add.s64 	%rd12281, %rd12279, %rd12280;
	shr.u64 	%rd12282, %rd12275, 32;
	mad.lo.s64 	%rd12283, %rd12272, %rd12252, %rd12282;
	shr.u64 	%rd12284, %rd12276, 32;
	add.s64 	%rd12285, %rd12283, %rd12284;
	shr.u64 	%rd12286, %rd12281, 32;
	shl.b64 	%rd12287, %rd12281, 32;
	and.b64  	%rd12288, %rd12274, 4294967295;
	or.b64  	%rd12289, %rd12287, %rd12288;
	add.s64 	%rd12290, %rd12285, %rd12286;
	shr.u64 	%rd12291, %rd20947, 32;
	and.b64  	%rd12292, %rd20947, 4294967295;
	mul.lo.s64 	%rd12293, %rd12292, %rd12251;
	mul.lo.s64 	%rd12294, %rd12291, %rd12251;
	mul.lo.s64 	%rd12295, %rd12292, %rd12252;
	shr.u64 	%rd12296, %rd12293, 32;
	and.b64  	%rd12297, %rd12294, 4294967295;
	add.s64 	%rd12298, %rd12296, %rd12297;
	and.b64  	%rd12299, %rd12295, 4294967295;
	add.s64 	%rd12300, %rd12298, %rd12299;
	shr.u64 	%rd12301, %rd12294, 32;
	mad.lo.s64 	%rd12302, %rd12291, %rd12252, %rd12301;
	shr.u64 	%rd12303, %rd12295, 32;
	add.s64 	%rd12304, %rd12302, %rd12303;
	shr.u64 	%rd12305, %rd12300, 32;
	shl.b64 	%rd12306, %rd12300, 32;
	and.b64  	%rd12307, %rd12293, 4294967295;
	or.b64  	%rd12308, %rd12306, %rd12307;
	add.s64 	%rd12309, %rd12304, %rd12305;
	shr.u64 	%rd12310, %rd20946, 32;
	and.b64  	%rd12311, %rd20946, 4294967295;
	mul.lo.s64 	%rd12312, %rd12311, %rd12251;
	mul.lo.s64 	%rd12313, %rd12310, %rd12251;
	mul.lo.s64 	%rd12314, %rd12311, %rd12252;
	shr.u64 	%rd12315, %rd12312, 32;
	and.b64  	%rd12316, %rd12313, 4294967295;
	add.s64 	%rd12317, %rd12315, %rd12316;
	and.b64  	%rd12318, %rd12314, 4294967295;
	add.s64 	%rd12319, %rd12317, %rd12318;
	shr.u64 	%rd12320, %rd12313, 32;
	mad.lo.s64 	%rd12321, %rd12310, %rd12252, %rd12320;
	shr.u64 	%rd12322, %rd12314, 32;
	add.s64 	%rd12323, %rd12321, %rd12322;
	shr.u64 	%rd12324, %rd12319, 32;
	shl.b64 	%rd12325, %rd12319, 32;
	and.b64  	%rd12326, %rd12312, 4294967295;
	or.b64  	%rd12327, %rd12325, %rd12326;
	add.s64 	%rd12328, %rd12323, %rd12324;
	and.b64  	%rd12329, %rd51, 4294967295;
	shr.u64 	%rd12330, %rd51, 32;
	mul.lo.s64 	%rd12331, %rd12254, %rd12329;
	mul.lo.s64 	%rd12332, %rd12253, %rd12329;
	mul.lo.s64 	%rd12333, %rd12254, %rd12330;
	shr.u64 	%rd12334, %rd12331, 32;
	and.b64  	%rd12335, %rd12332, 4294967295;
	add.s64 	%rd12336, %rd12334, %rd12335;
	and.b64  	%rd12337, %rd12333, 4294967295;
	add.s64 	%rd12338, %rd12336, %rd12337;
	shr.u64 	%rd12339, %rd12332, 32;
	mad.lo.s64 	%rd12340, %rd12253, %rd12330, %rd12339;
	shr.u64 	%rd12341, %rd12333, 32;
	add.s64 	%rd12342, %rd12340, %rd12341;
	shr.u64 	%rd12343, %rd12338, 32;
	shl.b64 	%rd12344, %rd12338, 32;
	and.b64  	%rd12345, %rd12331, 4294967295;
	or.b64  	%rd12346, %rd12344, %rd12345;
	add.s64 	%rd12347, %rd12289, %rd12346;
	setp.lt.u64 	%p1527, %rd12347, %rd12289;
	selp.u64 	%rd12348, 1, 0, %p1527;
	add.s64 	%rd12349, %rd12342, %rd12290;
	add.s64 	%rd12350, %rd12349, %rd12343;
	add.s64 	%rd12351, %rd12350, %rd12348;
	mul.lo.s64 	%rd12352, %rd12273, %rd12329;
	mul.lo.s64 	%rd12353, %rd12272, %rd12329;
	mul.lo.s64 	%rd12354, %rd12273, %rd12330;
	shr.u64 	%rd12355, %rd12352, 32;
	and.b64  	%rd12356, %rd12353, 4294967295;
	add.s64 	%rd12357, %rd12355, %rd12356;
	and.b64  	%rd12358, %rd12354, 4294967295;
	add.s64 	%rd12359, %rd12357, %rd12358;
	shr.u64 	%rd12360, %rd12353, 32;
	mad.lo.s64 	%rd12361, %rd12272, %rd12330, %rd12360;
	shr.u64 	%rd12362, %rd12354, 32;
	add.s64 	%rd12363, %rd12361, %rd12362;
	shr.u64 	%rd12364, %rd12359, 32;
	shl.b64 	%rd12365, %rd12359, 32;
	and.b64  	%rd12366, %rd12352, 4294967295;
	or.b64  	%rd12367, %rd12365, %rd12366;
	add.s64 	%rd12368, %rd12308, %rd12348;
	add.s64 	%rd12369, %rd12368, %rd12367;
	max.u64 	%rd12370, %rd12308, %rd12368;
	setp.gt.u64 	%p1528, %rd12370, %rd12369;
	selp.u64 	%rd12371, 1, 0, %p1528;
	add.s64 	%rd12372, %rd12363, %rd12309;
	add.s64 	%rd12373, %rd12372, %rd12364;
	add.s64 	%rd12374, %rd12373, %rd12371;
	mul.lo.s64 	%rd12375, %rd12292, %rd12329;
	mul.lo.s64 	%rd12376, %rd12291, %rd12329;
	mul.lo.s64 	%rd12377, %rd12292, %rd12330;
	shr.u64 	%rd12378, %rd12375, 32;
	and.b64  	%rd12379, %rd12376, 4294967295;
	add.s64 	%rd12380, %rd12378, %rd12379;
	and.b64  	%rd12381, %rd12377, 4294967295;
	add.s64 	%rd12382, %rd12380, %rd12381;
	shr.u64 	%rd12383, %rd12376, 32;
	mad.lo.s64 	%rd12384, %rd12291, %rd12330, %rd12383;
	shr.u64 	%rd12385, %rd12377, 32;
	add.s64 	%rd12386, %rd12384, %rd12385;
	shr.u64 	%rd12387, %rd12382, 32;
	shl.b64 	%rd12388, %rd12382, 32;
	and.b64  	%rd12389, %rd12375, 4294967295;
	or.b64  	%rd12390, %rd12388, %rd12389;
	add.s64 	%rd12391, %rd12327, %rd12371;
	add.s64 	%rd12392, %rd12391, %rd12390;
	max.u64 	%rd12393, %rd12327, %rd12391;
	setp.gt.u64 	%p1529, %rd12393, %rd12392;
	selp.u64 	%rd12394, 1, 0, %p1529;
	add.s64 	%rd12395, %rd12386, %rd12328;
	add.s64 	%rd12396, %rd12395, %rd12387;
	add.s64 	%rd12397, %rd12396, %rd12394;
	and.b64  	%rd12398, %rd50, 4294967295;
	shr.u64 	%rd12399, %rd50, 32;
	mul.lo.s64 	%rd12400, %rd12254, %rd12398;
	mul.lo.s64 	%rd12401, %rd12253, %rd12398;
	mul.lo.s64 	%rd12402, %rd12254, %rd12399;
	shr.u64 	%rd12403, %rd12400, 32;
	and.b64  	%rd12404, %rd12401, 4294967295;
	add.s64 	%rd12405, %rd12403, %rd12404;
	and.b64  	%rd12406, %rd12402, 4294967295;
	add.s64 	%rd12407, %rd12405, %rd12406;
	shr.u64 	%rd12408, %rd12401, 32;
	mad.lo.s64 	%rd12409, %rd12253, %rd12399, %rd12408;
	shr.u64 	%rd12410, %rd12402, 32;
	add.s64 	%rd12411, %rd12409, %rd12410;
	shr.u64 	%rd12412, %rd12407, 32;
	shl.b64 	%rd12413, %rd12407, 32;
	and.b64  	%rd12414, %rd12400, 4294967295;
	or.b64  	%rd12415, %rd12413, %rd12414;
	add.s64 	%rd12416, %rd12369, %rd12415;
	setp.lt.u64 	%p1530, %rd12416, %rd12369;
	selp.u64 	%rd12417, 1, 0, %p1530;
	add.s64 	%rd12418, %rd12411, %rd12374;
	add.s64 	%rd12419, %rd12418, %rd12412;
	add.s64 	%rd12420, %rd12419, %rd12417;
	mul.lo.s64 	%rd12421, %rd12273, %rd12398;
	mul.lo.s64 	%rd12422, %rd12272, %rd12398;
	mul.lo.s64 	%rd12423, %rd12273, %rd12399;
	shr.u64 	%rd12424, %rd12421, 32;
	and.b64  	%rd12425, %rd12422, 4294967295;
	add.s64 	%rd12426, %rd12424, %rd12425;
	and.b64  	%rd12427, %rd12423, 4294967295;
	add.s64 	%rd12428, %rd12426, %rd12427;
	shr.u64 	%rd12429, %rd12422, 32;
	mad.lo.s64 	%rd12430, %rd12272, %rd12399, %rd12429;
	shr.u64 	%rd12431, %rd12423, 32;
	add.s64 	%rd12432, %rd12430, %rd12431;
	shr.u64 	%rd12433, %rd12428, 32;
	shl.b64 	%rd12434, %rd12428, 32;
	and.b64  	%rd12435, %rd12421, 4294967295;
	or.b64  	%rd12436, %rd12434, %rd12435;
	add.s64 	%rd12437, %rd12392, %rd12417;
	add.s64 	%rd12438, %rd12437, %rd12436;
	max.u64 	%rd12439, %rd12392, %rd12437;
	setp.gt.u64 	%p1531, %rd12439, %rd12438;
	selp.u64 	%rd12440, 1, 0, %p1531;
	add.s64 	%rd12441, %rd12432, %rd12397;
	add.s64 	%rd12442, %rd12441, %rd12433;
	add.s64 	%rd12443, %rd12442, %rd12440;
	and.b64  	%rd12444, %rd49, 4294967295;
	shr.u64 	%rd12445, %rd49, 32;
	mul.lo.s64 	%rd12446, %rd12254, %rd12444;
	mul.lo.s64 	%rd12447, %rd12253, %rd12444;
	mul.lo.s64 	%rd12448, %rd12254, %rd12445;
	shr.u64 	%rd12449, %rd12446, 32;
	and.b64  	%rd12450, %rd12447, 4294967295;
	add.s64 	%rd12451, %rd12449, %rd12450;
	and.b64  	%rd12452, %rd12448, 4294967295;
	add.s64 	%rd12453, %rd12451, %rd12452;
	shr.u64 	%rd12454, %rd12447, 32;
	mad.lo.s64 	%rd12455, %rd12253, %rd12445, %rd12454;
	shr.u64 	%rd12456, %rd12448, 32;
	add.s64 	%rd12457, %rd12455, %rd12456;
	shr.u64 	%rd12458, %rd12453, 32;
	shl.b64 	%rd12459, %rd12453, 32;
	and.b64  	%rd12460, %rd12446, 4294967295;
	or.b64  	%rd12461, %rd12459, %rd12460;
	add.s64 	%rd12462, %rd12438, %rd12461;
	setp.lt.u64 	%p1532, %rd12462, %rd12438;
	selp.u64 	%rd12463, 1, 0, %p1532;
	add.s64 	%rd12464, %rd12457, %rd12443;
	add.s64 	%rd12465, %rd12464, %rd12458;
	add.s64 	%rd12466, %rd12465, %rd12463;
	ld.const.u64 	%rd12467, [MU_P];
	mul.lo.s64 	%rd12468, %rd12467, %rd12270;
	mul.lo.s64 	%rd12469, %rd12250, %rd12468;
	mul.hi.u64 	%rd12470, %rd12250, %rd12468;
	add.cc.s64 	%rd12471, %rd12469, %rd12270;
	addc.cc.s64 	%rd12472, %rd12470, 0;
	mul.lo.s64 	%rd12473, %rd12249, %rd12468;
	mul.hi.u64 	%rd12474, %rd12249, %rd12468;
	mov.b64 	%rd12475, 0;
	add.cc.s64 	%rd12476, %rd12472, %rd12347;
	addc.cc.s64 	%rd12477, %rd12475, 0;
	add.cc.s64 	%rd12478, %rd12476, %rd12473;
	addc.cc.s64 	%rd12479, %rd12477, %rd12474;
	mul.lo.s64 	%rd12480, %rd12248, %rd12468;
	mul.hi.u64 	%rd12481, %rd12248, %rd12468;
	add.cc.s64 	%rd12482, %rd12479, %rd12416;
	addc.cc.s64 	%rd12483, %rd12475, 0;
	add.cc.s64 	%rd12484, %rd12482, %rd12480;
	addc.cc.s64 	%rd12485, %rd12483, %rd12481;
	mul.lo.s64 	%rd12486, %rd12247, %rd12468;
	mul.hi.u64 	%rd12487, %rd12247, %rd12468;
	add.cc.s64 	%rd12488, %rd12485, %rd12462;
	addc.cc.s64 	%rd12489, %rd12475, 0;
	add.cc.s64 	%rd12490, %rd12488, %rd12486;
	addc.cc.s64 	%rd12491, %rd12489, %rd12487;
	add.s64 	%rd12492, %rd12271, %rd12491;
	setp.lt.u64 	%p1533, %rd12492, %rd12271;
	selp.u64 	%rd12493, 1, 0, %p1533;
	add.s64 	%rd12494, %rd12351, %rd12493;
	setp.lt.u64 	%p1534, %rd12494, %rd12351;
	selp.u64 	%rd12495, 1, 0, %p1534;
	add.s64 	%rd12496, %rd12420, %rd12495;
	setp.lt.u64 	%p1535, %rd12496, %rd12420;
	selp.u64 	%rd12497, 1, 0, %p1535;
	add.s64 	%rd12498, %rd12466, %rd12497;
	mul.lo.s64 	%rd12499, %rd12467, %rd12478;
	mul.lo.s64 	%rd12500, %rd12250, %rd12499;
	mul.hi.u64 	%rd12501, %rd12250, %rd12499;
	add.cc.s64 	%rd12502, %rd12500, %rd12478;
	addc.cc.s64 	%rd12503, %rd12501, 0;
	mul.lo.s64 	%rd12504, %rd12249, %rd12499;
	mul.hi.u64 	%rd12505, %rd12249, %rd12499;
	add.cc.s64 	%rd12506, %rd12503, %rd12484;
	addc.cc.s64 	%rd12507, %rd12475, 0;
	add.cc.s64 	%rd12508, %rd12506, %rd12504;
	addc.cc.s64 	%rd12509, %rd12507, %rd12505;
	mul.lo.s64 	%rd12510, %rd12248, %rd12499;
	mul.hi.u64 	%rd12511, %rd12248, %rd12499;
	add.cc.s64 	%rd12512, %rd12509, %rd12490;
	addc.cc.s64 	%rd12513, %rd12475, 0;
	add.cc.s64 	%rd12514, %rd12512, %rd12510;
	addc.cc.s64 	%rd12515, %rd12513, %rd12511;
	mul.lo.s64 	%rd12516, %rd12247, %rd12499;
	mul.hi.u64 	%rd12517, %rd12247, %rd12499;
	add.cc.s64 	%rd12518, %rd12515, %rd12492;
	addc.cc.s64 	%rd12519, %rd12475, 0;
	add.cc.s64 	%rd12520, %rd12518, %rd12516;
	addc.cc.s64 	%rd12521, %rd12519, %rd12517;
	add.s64 	%rd12522, %rd12494, %rd12521;
	setp.lt.u64 	%p1536, %rd12522, %rd12494;
	selp.u64 	%rd12523, 1, 0, %p1536;
	add.s64 	%rd12524, %rd12496, %rd12523;
	setp.lt.u64 	%p1537, %rd12524, %rd12496;
	selp.u64 	%rd12525, 1, 0, %p1537;
	add.s64 	%rd12526, %rd12498, %rd12525;
	mul.lo.s64 	%rd12527, %rd12467, %rd12508;
	mul.lo.s64 	%rd12528, %rd12250, %rd12527;
	mul.hi.u64 	%rd12529, %rd12250, %rd12527;
	add.cc.s64 	%rd12530, %rd12528, %rd12508;
	addc.cc.s64 	%rd12531, %rd12529, 0;
	mul.lo.s64 	%rd12532, %rd12249, %rd12527;
	mul.hi.u64 	%rd12533, %rd12249, %rd12527;
	add.cc.s64 	%rd12534, %rd12531, %rd12514;
	addc.cc.s64 	%rd12535, %rd12475, 0;
	add.cc.s64 	%rd12536, %rd12534, %rd12532;
	addc.cc.s64 	%rd12537, %rd12535, %rd12533;
	mul.lo.s64 	%rd12538, %rd12248, %rd12527;
	mul.hi.u64 	%rd12539, %rd12248, %rd12527;
	add.cc.s64 	%rd12540, %rd12537, %rd12520;
	addc.cc.s64 	%rd12541, %rd12475, 0;
	add.cc.s64 	%rd12542, %rd12540, %rd12538;
	addc.cc.s64 	%rd12543, %rd12541, %rd12539;
	mul.lo.s64 	%rd12544, %rd12247, %rd12527;
	mul.hi.u64 	%rd12545, %rd12247, %rd12527;
	add.cc.s64 	%rd12546, %rd12543, %rd12522;
	addc.cc.s64 	%rd12547, %rd12475, 0;
	add.cc.s64 	%rd12548, %rd12546, %rd12544;
	addc.cc.s64 	%rd12549, %rd12547, %rd12545;
	add.s64 	%rd12550, %rd12524, %rd12549;
	setp.lt.u64 	%p1538, %rd12550, %rd12524;
	selp.u64 	%rd12551, 1, 0, %p1538;
	add.s64 	%rd12552, %rd12526, %rd12551;
	mul.lo.s64 	%rd12553, %rd12467, %rd12536;
	mul.lo.s64 	%rd12554, %rd12250, %rd12553;
	mul.hi.u64 	%rd12555, %rd12250, %rd12553;
	add.cc.s64 	%rd12556, %rd12554, %rd12536;
	addc.cc.s64 	%rd12557, %rd12555, 0;
	mul.lo.s64 	%rd12558, %rd12249, %rd12553;
	mul.hi.u64 	%rd12559, %rd12249, %rd12553;
	add.cc.s64 	%rd12560, %rd12557, %rd12542;
	addc.cc.s64 	%rd12561, %rd12475, 0;
	add.cc.s64 	%rd128, %rd12560, %rd12558;
	addc.cc.s64 	%rd12562, %rd12561, %rd12559;
	mul.lo.s64 	%rd12563, %rd12248, %rd12553;
	mul.hi.u64 	%rd12564, %rd12248, %rd12553;
	add.cc.s64 	%rd12565, %rd12562, %rd12548;
	addc.cc.s64 	%rd12566, %rd12475, 0;
	add.cc.s64 	%rd129, %rd12565, %rd12563;
	addc.cc.s64 	%rd12567, %rd12566, %rd12564;
	mul.lo.s64 	%rd12568, %rd12247, %rd12553;
	mul.hi.u64 	%rd12569, %rd12247, %rd12553;
	add.cc.s64 	%rd12570, %rd12567, %rd12550;
	addc.cc.s64 	%rd12571, %rd12475, 0;
	add.cc.s64 	%rd130, %rd12570, %rd12568;
	addc.cc.s64 	%rd12572, %rd12571, %rd12569;
	add.s64 	%rd20958, %rd12552, %rd12572;
	setp.gt.u64 	%p1539, %rd20958, %rd12247;
	@%p1539 bra 	$L__BB0_55;
	setp.lt.u64 	%p1540, %rd20958, %rd12247;
	mov.u64 	%rd20959, %rd130;
	mov.u64 	%rd20960, %rd129;
	mov.u64 	%rd20961, %rd128;
	@%p1540 bra 	$L__BB0_56;
	setp.lt.u64 	%p1541, %rd12248, %rd130;
	@%p1541 bra 	$L__BB0_55;
	setp.gt.u64 	%p1542, %rd12248, %rd130;
	mov.u64 	%rd20959, %rd130;
	mov.u64 	%rd20960, %rd129;
	mov.u64 	%rd20961, %rd128;
	@%p1542 bra 	$L__BB0_56;
	setp.lt.u64 	%p1543, %rd12249, %rd129;
	@%p1543 bra 	$L__BB0_55;
	setp.gt.u64 	%p1544, %rd12249, %rd129;
	setp.gt.u64 	%p1545, %rd12250, %rd128;
	or.pred  	%p1546, %p1544, %p1545;
	mov.u64 	%rd20959, %rd130;
	mov.u64 	%rd20960, %rd129;
	mov.u64 	%rd20961, %rd128;
	@%p1546 bra 	$L__BB0_56;
$L__BB0_55:
	sub.s64 	%rd20961, %rd128, %rd12250;
	setp.lt.u64 	%p1547, %rd128, %rd12250;
	selp.u64 	%rd12581, 1, 0, %p1547;
	ld.const.u64 	%rd12582, [P_CONST+8];
	add.s64 	%rd12583, %rd12582, %rd12581;
	sub.s64 	%rd20960, %rd129, %rd12583;
	setp.lt.u64 	%p1548, %rd129, %rd12583;
	selp.u64 	%rd12584, 1, 0, %p1548;
	ld.const.u64 	%rd12585, [P_CONST+16];
	add.s64 	%rd12586, %rd12585, %rd12584;
	sub.s64 	%rd20959, %rd130, %rd12586;
	setp.lt.u64 	%p1549, %rd130, %rd12586;
	selp.u64 	%rd12587, 1, 0, %p1549;
	ld.const.u64 	%rd12588, [P_CONST+24];
	add.s64 	%rd12589, %rd12588, %rd12587;
	sub.s64 	%rd20958, %rd20958, %rd12589;
$L__BB0_56:
	ld.const.u64 	%rd12590, [P_CONST+24];
	ld.const.u64 	%rd12591, [P_CONST+16];
	ld.const.u64 	%rd12592, [P_CONST+8];
	ld.const.u64 	%rd12593, [P_CONST];
	and.b64  	%rd12594, %rd44, 4294967295;
	and.b64  	%rd12595, %rd20953, 4294967295;
	mul.lo.s64 	%rd12596, %rd12595, %rd12594;
	shr.u64 	%rd12597, %rd20953, 32;
	mul.lo.s64 	%rd12598, %rd12597, %rd12594;
	shr.u64 	%rd12599, %rd44, 32;
	mul.lo.s64 	%rd12600, %rd12595, %rd12599;
	shr.u64 	%rd12601, %rd12596, 32;
	and.b64  	%rd12602, %rd12598, 4294967295;
	add.s64 	%rd12603, %rd12601, %rd12602;
	and.b64  	%rd12604, %rd12600, 4294967295;
	add.s64 	%rd12605, %rd12603, %rd12604;
	shr.u64 	%rd12606, %rd12598, 32;
	mad.lo.s64 	%rd12607, %rd12597, %rd12599, %rd12606;
	shr.u64 	%rd12608, %rd12600, 32;
	add.s64 	%rd12609, %rd12607, %rd12608;
	shr.u64 	%rd12610, %rd12605, 32;
	shl.b64 	%rd12611, %rd12605, 32;
	and.b64  	%rd12612, %rd12596, 4294967295;
	or.b64  	%rd12613, %rd12611, %rd12612;
	add.s64 	%rd12614, %rd12609, %rd12610;
	and.b64  	%rd12615, %rd20952, 4294967295;
	mul.lo.s64 	%rd12616, %rd12615, %rd12594;
	shr.u64 	%rd12617, %rd20952, 32;
	mul.lo.s64 	%rd12618, %rd12617, %rd12594;
	mul.lo.s64 	%rd12619, %rd12615, %rd12599;
	shr.u64 	%rd12620, %rd12616, 32;
	and.b64  	%rd12621, %rd12618, 4294967295;
	add.s64 	%rd12622, %rd12620, %rd12621;
	and.b64  	%rd12623, %rd12619, 4294967295;
	add.s64 	%rd12624, %rd12622, %rd12623;
	shr.u64 	%rd12625, %rd12618, 32;
	mad.lo.s64 	%rd12626, %rd12617, %rd12599, %rd12625;
	shr.u64 	%rd12627, %rd12619, 32;
	add.s64 	%rd12628, %rd12626, %rd12627;
	shr.u64 	%rd12629, %rd12624, 32;
	shl.b64 	%rd12630, %rd12624, 32;
	and.b64  	%rd12631, %rd12616, 4294967295;
	or.b64  	%rd12632, %rd12630, %rd12631;
	add.s64 	%rd12633, %rd12628, %rd12629;
	and.b64  	%rd12634, %rd20951, 4294967295;
	mul.lo.s64 	%rd12635, %rd12634, %rd12594;
	shr.u64 	%rd12636, %rd20951, 32;
	mul.lo.s64 	%rd12637, %rd12636, %rd12594;
	mul.lo.s64 	%rd12638, %rd12634, %rd12599;
	shr.u64 	%rd12639, %rd12635, 32;
	and.b64  	%rd12640, %rd12637, 4294967295;
	add.s64 	%rd12641, %rd12639, %rd12640;
	and.b64  	%rd12642, %rd12638, 4294967295;
	add.s64 	%rd12643, %rd12641, %rd12642;
	shr.u64 	%rd12644, %rd12637, 32;
	mad.lo.s64 	%rd12645, %rd12636, %rd12599, %rd12644;
	shr.u64 	%rd12646, %rd12638, 32;
	add.s64 	%rd12647, %rd12645, %rd12646;
	shr.u64 	%rd12648, %rd12643, 32;
	shl.b64 	%rd12649, %rd12643, 32;
	and.b64  	%rd12650, %rd12635, 4294967295;
	or.b64  	%rd12651, %rd12649, %rd12650;
	add.s64 	%rd12652, %rd12647, %rd12648;
	and.b64  	%rd12653, %rd20950, 4294967295;
	mul.lo.s64 	%rd12654, %rd12653, %rd12594;
	shr.u64 	%rd12655, %rd20950, 32;
	mul.lo.s64 	%rd12656, %rd12655, %rd12594;
	mul.lo.s64 	%rd12657, %rd12653, %rd12599;
	shr.u64 	%rd12658, %rd12654, 32;
	and.b64  	%rd12659, %rd12656, 4294967295;
	add.s64 	%rd12660, %rd12658, %rd12659;
	and.b64  	%rd12661, %rd12657, 4294967295;
	add.s64 	%rd12662, %rd12660, %rd12661;
	shr.u64 	%rd12663, %rd12656, 32;
	mad.lo.s64 	%rd12664, %rd12655, %rd12599, %rd12663;
	shr.u64 	%rd12665, %rd12657, 32;
	add.s64 	%rd12666, %rd12664, %rd12665;
	shr.u64 	%rd12667, %rd12662, 32;
	shl.b64 	%rd12668, %rd12662, 32;
	and.b64  	%rd12669, %rd12654, 4294967295;
	or.b64  	%rd12670, %rd12668, %rd12669;
	add.s64 	%rd12671, %rd12666, %rd12667;
	and.b64  	%rd12672, %rd43, 4294967295;
	mul.lo.s64 	%rd12673, %rd12595, %rd12672;
	mul.lo.s64 	%rd12674, %rd12597, %rd12672;
	shr.u64 	%rd12675, %rd43, 32;
	mul.lo.s64 	%rd12676, %rd12595, %rd12675;
	shr.u64 	%rd12677, %rd12673, 32;
	and.b64  	%rd12678, %rd12674, 4294967295;
	add.s64 	%rd12679, %rd12677, %rd12678;
	and.b64  	%rd12680, %rd12676, 4294967295;
	add.s64 	%rd12681, %rd12679, %rd12680;
	shr.u64 	%rd12682, %rd12674, 32;
	mad.lo.s64 	%rd12683, %rd12597, %rd12675, %rd12682;
	shr.u64 	%rd12684, %rd12676, 32;
	add.s64 	%rd12685, %rd12683, %rd12684;
	shr.u64 	%rd12686, %rd12681, 32;
	shl.b64 	%rd12687, %rd12681, 32;
	and.b64  	%rd12688, %rd12673, 4294967295;
	or.b64  	%rd12689, %rd12687, %rd12688;
	add.s64 	%rd12690, %rd12632, %rd12689;
	setp.lt.u64 	%p1550, %rd12690, %rd12632;
	selp.u64 	%rd12691, 1, 0, %p1550;
	add.s64 	%rd12692, %rd12685, %rd12633;
	add.s64 	%rd12693, %rd12692, %rd12686;
	add.s64 	%rd12694, %rd12693, %rd12691;
	mul.lo.s64 	%rd12695, %rd12615, %rd12672;
	mul.lo.s64 	%rd12696, %rd12617, %rd12672;
	mul.lo.s64 	%rd12697, %rd12615, %rd12675;
	shr.u64 	%rd12698, %rd12695, 32;
	and.b64  	%rd12699, %rd12696, 4294967295;
	add.s64 	%rd12700, %rd12698, %rd12699;
	and.b64  	%rd12701, %rd12697, 4294967295;
	add.s64 	%rd12702, %rd12700, %rd12701;
	shr.u64 	%rd12703, %rd12696, 32;
	mad.lo.s64 	%rd12704, %rd12617, %rd12675, %rd12703;
	shr.u64 	%rd12705, %rd12697, 32;
	add.s64 	%rd12706, %rd12704, %rd12705;
	shr.u64 	%rd12707, %rd12702, 32;
	shl.b64 	%rd12708, %rd12702, 32;
	and.b64  	%rd12709, %rd12695, 4294967295;
	or.b64  	%rd12710, %rd12708, %rd12709;
	add.s64 	%rd12711, %rd12651, %rd12691;
	add.s64 	%rd12712, %rd12711, %rd12710;
	max.u64 	%rd12713, %rd12651, %rd12711;
	setp.gt.u64 	%p1551, %rd12713, %rd12712;
	selp.u64 	%rd12714, 1, 0, %p1551;
	add.s64 	%rd12715, %rd12706, %rd12652;
	add.s64 	%rd12716, %rd12715, %rd12707;
	add.s64 	%rd12717, %rd12716, %rd12714;
	mul.lo.s64 	%rd12718, %rd12634, %rd12672;
	mul.lo.s64 	%rd12719, %rd12636, %rd12672;
	mul.lo.s64 	%rd12720, %rd12634, %rd12675;
	shr.u64 	%rd12721, %rd12718, 32;
	and.b64  	%rd12722, %rd12719, 4294967295;
	add.s64 	%rd12723, %rd12721, %rd12722;
	and.b64  	%rd12724, %rd12720, 4294967295;
	add.s64 	%rd12725, %rd12723, %rd12724;
	shr.u64 	%rd12726, %rd12719, 32;
	mad.lo.s64 	%rd12727, %rd12636, %rd12675, %rd12726;
	shr.u64 	%rd12728, %rd12720, 32;
	add.s64 	%rd12729, %rd12727, %rd12728;
	shr.u64 	%rd12730, %rd12725, 32;
	shl.b64 	%rd12731, %rd12725, 32;
	and.b64  	%rd12732, %rd12718, 4294967295;
	or.b64  	%rd12733, %rd12731, %rd12732;
	add.s64 	%rd12734, %rd12670, %rd12714;
	add.s64 	%rd12735, %rd12734, %rd12733;
	max.u64 	%rd12736, %rd12670, %rd12734;
	setp.gt.u64 	%p1552, %rd12736, %rd12735;
	selp.u64 	%rd12737, 1, 0, %p1552;
	add.s64 	%rd12738, %rd12729, %rd12671;
	add.s64 	%rd12739, %rd12738, %rd12730;
	add.s64 	%rd12740, %rd12739, %rd12737;
	and.b64  	%rd12741, %rd42, 4294967295;
	mul.lo.s64 	%rd12742, %rd12595, %rd12741;
	mul.lo.s64 	%rd12743, %rd12597, %rd12741;
	shr.u64 	%rd12744, %rd42, 32;
	mul.lo.s64 	%rd12745, %rd12595, %rd12744;
	shr.u64 	%rd12746, %rd12742, 32;
	and.b64  	%rd12747, %rd12743, 4294967295;
	add.s64 	%rd12748, %rd12746, %rd12747;
	and.b64  	%rd12749, %rd12745, 4294967295;
	add.s64 	%rd12750, %rd12748, %rd12749;
	shr.u64 	%rd12751, %rd12743, 32;
	mad.lo.s64 	%rd12752, %rd12597, %rd12744, %rd12751;
	shr.u64 	%rd12753, %rd12745, 32;
	add.s64 	%rd12754, %rd12752, %rd12753;
	shr.u64 	%rd12755, %rd12750, 32;
	shl.b64 	%rd12756, %rd12750, 32;
	and.b64  	%rd12757, %rd12742, 4294967295;
	or.b64  	%rd12758, %rd12756, %rd12757;
	add.s64 	%rd12759, %rd12712, %rd12758;
	setp.lt.u64 	%p1553, %rd12759, %rd12712;
	selp.u64 	%rd12760, 1, 0, %p1553;
	add.s64 	%rd12761, %rd12754, %rd12717;
	add.s64 	%rd12762, %rd12761, %rd12755;
	add.s64 	%rd12763, %rd12762, %rd12760;
	mul.lo.s64 	%rd12764, %rd12615, %rd12741;
	mul.lo.s64 	%rd12765, %rd12617, %rd12741;
	mul.lo.s64 	%rd12766, %rd12615, %rd12744;
	shr.u64 	%rd12767, %rd12764, 32;
	and.b64  	%rd12768, %rd12765, 4294967295;
	add.s64 	%rd12769, %rd12767, %rd12768;
	and.b64  	%rd12770, %rd12766, 4294967295;
	add.s64 	%rd12771, %rd12769, %rd12770;
	shr.u64 	%rd12772, %rd12765, 32;
	mad.lo.s64 	%rd12773, %rd12617, %rd12744, %rd12772;
	shr.u64 	%rd12774, %rd12766, 32;
	add.s64 	%rd12775, %rd12773, %rd12774;
	shr.u64 	%rd12776, %rd12771, 32;
	shl.b64 	%rd12777, %rd12771, 32;
	and.b64  	%rd12778, %rd12764, 4294967295;
	or.b64  	%rd12779, %rd12777, %rd12778;
	add.s64 	%rd12780, %rd12735, %rd12760;
	add.s64 	%rd12781, %rd12780, %rd12779;
	max.u64 	%rd12782, %rd12735, %rd12780;
	setp.gt.u64 	%p1554, %rd12782, %rd12781;
	selp.u64 	%rd12783, 1, 0, %p1554;
	add.s64 	%rd12784, %rd12775, %rd12740;
	add.s64 	%rd12785, %rd12784, %rd12776;
	add.s64 	%rd12786, %rd12785, %rd12783;
	and.b64  	%rd12787, %rd41, 4294967295;
	mul.lo.s64 	%rd12788, %rd12595, %rd12787;
	mul.lo.s64 	%rd12789, %rd12597, %rd12787;
	shr.u64 	%rd12790, %rd41, 32;
	mul.lo.s64 	%rd12791, %rd12595, %rd12790;
	shr.u64 	%rd12792, %rd12788, 32;
	and.b64  	%rd12793, %rd12789, 4294967295;
	add.s64 	%rd12794, %rd12792, %rd12793;
	and.b64  	%rd12795, %rd12791, 4294967295;
	add.s64 	%rd12796, %rd12794, %rd12795;
	shr.u64 	%rd12797, %rd12789, 32;
	mad.lo.s64 	%rd12798, %rd12597, %rd12790, %rd12797;
	shr.u64 	%rd12799, %rd12791, 32;
	add.s64 	%rd12800, %rd12798, %rd12799;
	shr.u64 	%rd12801, %rd12796, 32;
	shl.b64 	%rd12802, %rd12796, 32;
	and.b64  	%rd12803, %rd12788, 4294967295;
	or.b64  	%rd12804, %rd12802, %rd12803;
	add.s64 	%rd12805, %rd12781, %rd12804;
	setp.lt.u64 	%p1555, %rd12805, %rd12781;
	selp.u64 	%rd12806, 1, 0, %p1555;
	add.s64 	%rd12807, %rd12800, %rd12786;
	add.s64 	%rd12808, %rd12807, %rd12801;
	add.s64 	%rd12809, %rd12808, %rd12806;
	ld.const.u64 	%rd12810, [MU_P];
	mul.lo.s64 	%rd12811, %rd12810, %rd12613;
	mul.lo.s64 	%rd12812, %rd12593, %rd12811;
	mul.hi.u64 	%rd12813, %rd12593, %rd12811;
	add.cc.s64 	%rd12814, %rd12812, %rd12613;
	addc.cc.s64 	%rd12815, %rd12813, 0;
	mul.lo.s64 	%rd12816, %rd12592, %rd12811;
	mul.hi.u64 	%rd12817, %rd12592, %rd12811;
	mov.b64 	%rd12818, 0;
	add.cc.s64 	%rd12819, %rd12815, %rd12690;
	addc.cc.s64 	%rd12820, %rd12818, 0;
	add.cc.s64 	%rd12821, %rd12819, %rd12816;
	addc.cc.s64 	%rd12822, %rd12820, %rd12817;
	mul.lo.s64 	%rd12823, %rd12591, %rd12811;
	mul.hi.u64 	%rd12824, %rd12591, %rd12811;
	add.cc.s64 	%rd12825, %rd12822, %rd12759;
	addc.cc.s64 	%rd12826, %rd12818, 0;
	add.cc.s64 	%rd12827, %rd12825, %rd12823;
	addc.cc.s64 	%rd12828, %rd12826, %rd12824;
	mul.lo.s64 	%rd12829, %rd12590, %rd12811;
	mul.hi.u64 	%rd12830, %rd12590, %rd12811;
	add.cc.s64 	%rd12831, %rd12828, %rd12805;
	addc.cc.s64 	%rd12832, %rd12818, 0;
	add.cc.s64 	%rd12833, %rd12831, %rd12829;
	addc.cc.s64 	%rd12834, %rd12832, %rd12830;
	add.s64 	%rd12835, %rd12614, %rd12834;
	setp.lt.u64 	%p1556, %rd12835, %rd12614;
	selp.u64 	%rd12836, 1, 0, %p1556;
	add.s64 	%rd12837, %rd12694, %rd12836;
	setp.lt.u64 	%p1557, %rd12837, %rd12694;
	selp.u64 	%rd12838, 1, 0, %p1557;
	add.s64 	%rd12839, %rd12763, %rd12838;
	setp.lt.u64 	%p1558, %rd12839, %rd12763;
	selp.u64 	%rd12840, 1, 0, %p1558;
	add.s64 	%rd12841, %rd12809, %rd12840;
	mul.lo.s64 	%rd12842, %rd12810, %rd12821;
	mul.lo.s64 	%rd12843, %rd12593, %rd12842;
	mul.hi.u64 	%rd12844, %rd12593, %rd12842;
	add.cc.s64 	%rd12845, %rd12843, %rd12821;
	addc.cc.s64 	%rd12846, %rd12844, 0;
	mul.lo.s64 	%rd12847, %rd12592, %rd12842;
	mul.hi.u64 	%rd12848, %rd12592, %rd12842;
	add.cc.s64 	%rd12849, %rd12846, %rd12827;
	addc.cc.s64 	%rd12850, %rd12818, 0;
	add.cc.s64 	%rd12851, %rd12849, %rd12847;
	addc.cc.s64 	%rd12852, %rd12850, %rd12848;
	mul.lo.s64 	%rd12853, %rd12591, %rd12842;
	mul.hi.u64 	%rd12854, %rd12591, %rd12842;
	add.cc.s64 	%rd12855, %rd12852, %rd12833;
	addc.cc.s64 	%rd12856, %rd12818, 0;
	add.cc.s64 	%rd12857, %rd12855, %rd12853;
	addc.cc.s64 	%rd12858, %rd12856, %rd12854;
	mul.lo.s64 	%rd12859, %rd12590, %rd12842;
	mul.hi.u64 	%rd12860, %rd12590, %rd12842;
	add.cc.s64 	%rd12861, %rd12858, %rd12835;
	addc.cc.s64 	%rd12862, %rd12818, 0;
	add.cc.s64 	%rd12863, %rd12861, %rd12859;
	addc.cc.s64 	%rd12864, %rd12862, %rd12860;
	add.s64 	%rd12865, %rd12837, %rd12864;
	setp.lt.u64 	%p1559, %rd12865, %rd12837;
	selp.u64 	%rd12866, 1, 0, %p1559;
	add.s64 	%rd12867, %rd12839, %rd12866;
	setp.lt.u64 	%p1560, %rd12867, %rd12839;
	selp.u64 	%rd12868, 1, 0, %p1560;
	add.s64 	%rd12869, %rd12841, %rd12868;
	mul.lo.s64 	%rd12870, %rd12810, %rd12851;
	mul.lo.s64 	%rd12871, %rd12593, %rd12870;
	mul.hi.u64 	%rd12872, %rd12593, %rd12870;
	add.cc.s64 	%rd12873, %rd12871, %rd12851;
	addc.cc.s64 	%rd12874, %rd12872, 0;
	mul.lo.s64 	%rd12875, %rd12592, %rd12870;
	mul.hi.u64 	%rd12876, %rd12592, %rd12870;
	add.cc.s64 	%rd12877, %rd12874, %rd12857;
	addc.cc.s64 	%rd12878, %rd12818, 0;
	add.cc.s64 	%rd12879, %rd12877, %rd12875;
	addc.cc.s64 	%rd12880, %rd12878, %rd12876;
	mul.lo.s64 	%rd12881, %rd12591, %rd12870;
	mul.hi.u64 	%rd12882, %rd12591, %rd12870;
	add.cc.s64 	%rd12883, %rd12880, %rd12863;
	addc.cc.s64 	%rd12884, %rd12818, 0;
	add.cc.s64 	%rd12885, %rd12883, %rd12881;
	addc.cc.s64 	%rd12886, %rd12884, %rd12882;
	mul.lo.s64 	%rd12887, %rd12590, %rd12870;
	mul.hi.u64 	%rd12888, %rd12590, %rd12870;
	add.cc.s64 	%rd12889, %rd12886, %rd12865;
	addc.cc.s64 	%rd12890, %rd12818, 0;
	add.cc.s64 	%rd12891, %rd12889, %rd12887;
	addc.cc.s64 	%rd12892, %rd12890, %rd12888;
	add.s64 	%rd12893, %rd12867, %rd12892;
	setp.lt.u64 	%p1561, %rd12893, %rd12867;
	selp.u64 	%rd12894, 1, 0, %p1561;
	add.s64 	%rd12895, %rd12869, %rd12894;
	mul.lo.s64 	%rd12896, %rd12810, %rd12879;
	mul.lo.s64 	%rd12897, %rd12593, %rd12896;
	mul.hi.u64 	%rd12898, %rd12593, %rd12896;
	add.cc.s64 	%rd12899, %rd12897, %rd12879;
	addc.cc.s64 	%rd12900, %rd12898, 0;
	mul.lo.s64 	%rd12901, %rd12592, %rd12896;
	mul.hi.u64 	%rd12902, %rd12592, %rd12896;
	add.cc.s64 	%rd12903, %rd12900, %rd12885;
	addc.cc.s64 	%rd12904, %rd12818, 0;
	add.cc.s64 	%rd140, %rd12903, %rd12901;
	addc.cc.s64 	%rd12905, %rd12904, %rd12902;
	mul.lo.s64 	%rd12906, %rd12591, %rd12896;
	mul.hi.u64 	%rd12907, %rd12591, %rd12896;
	add.cc.s64 	%rd12908, %rd12905, %rd12891;
	addc.cc.s64 	%rd12909, %rd12818, 0;
	add.cc.s64 	%rd141, %rd12908, %rd12906;
	addc.cc.s64 	%rd12910, %rd12909, %rd12907;
	mul.lo.s64 	%rd12911, %rd12590, %rd12896;
	mul.hi.u64 	%rd12912, %rd12590, %rd12896;
	add.cc.s64 	%rd12913, %rd12910, %rd12893;
	addc.cc.s64 	%rd12914, %rd12818, 0;
	add.cc.s64 	%rd142, %rd12913, %rd12911;
	addc.cc.s64 	%rd12915, %rd12914, %rd12912;
	add.s64 	%rd20962, %rd12895, %rd12915;
	setp.gt.u64 	%p1562, %rd20962, %rd12590;
	@%p1562 bra 	$L__BB0_62;
	setp.lt.u64 	%p1563, %rd20962, %rd12590;
	mov.u64 	%rd20963, %rd142;
	mov.u64 	%rd20964, %rd141;
	mov.u64 	%rd20965, %rd140;
	@%p1563 bra 	$L__BB0_63;
	ld.const.u64 	%rd12917, [P_CONST+16];
	setp.lt.u64 	%p1564, %rd12917, %rd142;
	@%p1564 bra 	$L__BB0_62;
	setp.gt.u64 	%p1565, %rd12917, %rd142;
	mov.u64 	%rd20963, %rd142;
	mov.u64 	%rd20964, %rd141;
	mov.u64 	%rd20965, %rd140;
	@%p1565 bra 	$L__BB0_63;
	ld.const.u64 	%rd12919, [P_CONST+8];
	setp.lt.u64 	%p1566, %rd12919, %rd141;
	@%p1566 bra 	$L__BB0_62;
	setp.gt.u64 	%p1567, %rd12919, %rd141;
	ld.const.u64 	%rd12921, [P_CONST];
	setp.gt.u64 	%p1568, %rd12921, %rd140;
	or.pred  	%p1569, %p1567, %p1568;
	mov.u64 	%rd20963, %rd142;
	mov.u64 	%rd20964, %rd141;
	mov.u64 	%rd20965, %rd140;
	@%p1569 bra 	$L__BB0_63;
$L__BB0_62:
	ld.const.u64 	%rd12923, [P_CONST];
	sub.s64 	%rd20965, %rd140, %rd12923;
	setp.lt.u64 	%p1570, %rd140, %rd12923;
	selp.u64 	%rd12924, 1, 0, %p1570;
	ld.const.u64 	%rd12925, [P_CONST+8];
	add.s64 	%rd12926, %rd12925, %rd12924;
	sub.s64 	%rd20964, %rd141, %rd12926;
	setp.lt.u64 	%p1571, %rd141, %rd12926;
	selp.u64 	%rd12927, 1, 0, %p1571;
	ld.const.u64 	%rd12928, [P_CONST+16];
	add.s64 	%rd12929, %rd12928, %rd12927;
	sub.s64 	%rd20963, %rd142, %rd12929;
	setp.lt.u64 	%p1572, %rd142, %rd12929;
	selp.u64 	%rd12930, 1, 0, %p1572;
	ld.const.u64 	%rd12931, [P_CONST+24];
	add.s64 	%rd12932, %rd12931, %rd12930;
	sub.s64 	%rd20962, %rd20962, %rd12932;
$L__BB0_63:
	ld.const.u64 	%rd12933, [P_CONST+24];
	ld.const.u64 	%rd12934, [P_CONST+16];
	ld.const.u64 	%rd12935, [P_CONST+8];
	ld.const.u64 	%rd12936, [P_CONST];
	and.b64  	%rd152, %rd60, 4294967295;
	shr.u64 	%rd153, %rd60, 32;
	shr.u64 	%rd12937, %rd20965, 32;
	and.b64  	%rd12938, %rd20965, 4294967295;
	mul.lo.s64 	%rd12939, %rd12938, %rd152;
	mul.lo.s64 	%rd12940, %rd12937, %rd152;
	mul.lo.s64 	%rd12941, %rd12938, %rd153;
	shr.u64 	%rd12942, %rd12939, 32;
	and.b64  	%rd12943, %rd12940, 4294967295;
	add.s64 	%rd12944, %rd12942, %rd12943;
	and.b64  	%rd12945, %rd12941, 4294967295;
	add.s64 	%rd12946, %rd12944, %rd12945;
	shr.u64 	%rd12947, %rd12940, 32;
	mad.lo.s64 	%rd12948, %rd12937, %rd153, %rd12947;
	shr.u64 	%rd12949, %rd12941, 32;
	add.s64 	%rd12950, %rd12948, %rd12949;
	shr.u64 	%rd12951, %rd12946, 32;
	shl.b64 	%rd12952, %rd12946, 32;
	and.b64  	%rd12953, %rd12939, 4294967295;
	or.b64  	%rd12954, %rd12952, %rd12953;
	add.s64 	%rd12955, %rd12950, %rd12951;
	shr.u64 	%rd12956, %rd20964, 32;
	and.b64  	%rd12957, %rd20964, 4294967295;
	mul.lo.s64 	%rd12958, %rd12957, %rd152;
	mul.lo.s64 	%rd12959, %rd12956, %rd152;
	mul.lo.s64 	%rd12960, %rd12957, %rd153;
	shr.u64 	%rd12961, %rd12958, 32;
	and.b64  	%rd12962, %rd12959, 4294967295;
	add.s64 	%rd12963, %rd12961, %rd12962;
	and.b64  	%rd12964, %rd12960, 4294967295;
	add.s64 	%rd12965, %rd12963, %rd12964;
	shr.u64 	%rd12966, %rd12959, 32;
	mad.lo.s64 	%rd12967, %rd12956, %rd153, %rd12966;
	shr.u64 	%rd12968, %rd12960, 32;
	add.s64 	%rd12969, %rd12967, %rd12968;
	shr.u64 	%rd12970, %rd12965, 32;
	shl.b64 	%rd12971, %rd12965, 32;
	and.b64  	%rd12972, %rd12958, 4294967295;
	or.b64  	%rd12973, %rd12971, %rd12972;
	add.s64 	%rd12974, %rd12969, %rd12970;
	shr.u64 	%rd12975, %rd20963, 32;
	and.b64  	%rd12976, %rd20963, 4294967295;
	mul.lo.s64 	%rd12977, %rd12976, %rd152;
	mul.lo.s64 	%rd12978, %rd12975, %rd152;
	mul.lo.s64 	%rd12979, %rd12976, %rd153;
	shr.u64 	%rd12980, %rd12977, 32;
	and.b64  	%rd12981, %rd12978, 4294967295;
	add.s64 	%rd12982, %rd12980, %rd12981;
	and.b64  	%rd12983, %rd12979, 4294967295;
	add.s64 	%rd12984, %rd12982, %rd12983;
	shr.u64 	%rd12985, %rd12978, 32;
	mad.lo.s64 	%rd12986, %rd12975, %rd153, %rd12985;
	shr.u64 	%rd12987, %rd12979, 32;
	add.s64 	%rd12988, %rd12986, %rd12987;
	shr.u64 	%rd12989, %rd12984, 32;
	shl.b64 	%rd12990, %rd12984, 32;
	and.b64  	%rd12991, %rd12977, 4294967295;
	or.b64  	%rd12992, %rd12990, %rd12991;
	add.s64 	%rd12993, %rd12988, %rd12989;
	shr.u64 	%rd12994, %rd20962, 32;
	and.b64  	%rd12995, %rd20962, 4294967295;
	mul.lo.s64 	%rd12996, %rd12995, %rd152;
	mul.lo.s64 	%rd12997, %rd12994, %rd152;
	mul.lo.s64 	%rd12998, %rd12995, %rd153;
	shr.u64 	%rd12999, %rd12996, 32;
	and.b64  	%rd13000, %rd12997, 4294967295;
	add.s64 	%rd13001, %rd12999, %rd13000;
	and.b64  	%rd13002, %rd12998, 4294967295;
	add.s64 	%rd13003, %rd13001, %rd13002;
	shr.u64 	%rd13004, %rd12997, 32;
	mad.lo.s64 	%rd13005, %rd12994, %rd153, %rd13004;
	shr.u64 	%rd13006, %rd12998, 32;
	add.s64 	%rd13007, %rd13005, %rd13006;
	shr.u64 	%rd13008, %rd13003, 32;
	shl.b64 	%rd13009, %rd13003, 32;
	and.b64  	%rd13010, %rd12996, 4294967295;
	or.b64  	%rd13011, %rd13009, %rd13010;
	add.s64 	%rd13012, %rd13007, %rd13008;
	and.b64  	%rd154, %rd59, 4294967295;
	shr.u64 	%rd155, %rd59, 32;
	mul.lo.s64 	%rd13013, %rd12938, %rd154;
	mul.lo.s64 	%rd13014, %rd12937, %rd154;
	mul.lo.s64 	%rd13015, %rd12938, %rd155;
	shr.u64 	%rd13016, %rd13013, 32;
	and.b64  	%rd13017, %rd13014, 4294967295;
	add.s64 	%rd13018, %rd13016, %rd13017;
	and.b64  	%rd13019, %rd13015, 4294967295;
	add.s64 	%rd13020, %rd13018, %rd13019;
	shr.u64 	%rd13021, %rd13014, 32;
	mad.lo.s64 	%rd13022, %rd12937, %rd155, %rd13021;
	shr.u64 	%rd13023, %rd13015, 32;
	add.s64 	%rd13024, %rd13022, %rd13023;
	shr.u64 	%rd13025, %rd13020, 32;
	shl.b64 	%rd13026, %rd13020, 32;
	and.b64  	%rd13027, %rd13013, 4294967295;
	or.b64  	%rd13028, %rd13026, %rd13027;
	add.s64 	%rd13029, %rd12973, %rd13028;
	setp.lt.u64 	%p1573, %rd13029, %rd12973;
	selp.u64 	%rd13030, 1, 0, %p1573;
	add.s64 	%rd13031, %rd13024, %rd12974;
	add.s64 	%rd13032, %rd13031, %rd13025;
	add.s64 	%rd13033, %rd13032, %rd13030;
	mul.lo.s64 	%rd13034, %rd12957, %rd154;
	mul.lo.s64 	%rd13035, %rd12956, %rd154;
	mul.lo.s64 	%rd13036, %rd12957, %rd155;
	shr.u64 	%rd13037, %rd13034, 32;
	and.b64  	%rd13038, %rd13035, 4294967295;
	add.s64 	%rd13039, %rd13037, %rd13038;
	and.b64  	%rd13040, %rd13036, 4294967295;
	add.s64 	%rd13041, %rd13039, %rd13040;
	shr.u64 	%rd13042, %rd13035, 32;
	mad.lo.s64 	%rd13043, %rd12956, %rd155, %rd13042;
	shr.u64 	%rd13044, %rd13036, 32;
	add.s64 	%rd13045, %rd13043, %rd13044;
	shr.u64 	%rd13046, %rd13041, 32;
	shl.b64 	%rd13047, %rd13041, 32;
	and.b64  	%rd13048, %rd13034, 4294967295;
	or.b64  	%rd13049, %rd13047, %rd13048;
	add.s64 	%rd13050, %rd12992, %rd13030;
	add.s64 	%rd13051, %rd13050, %rd13049;
	max.u64 	%rd13052, %rd12992, %rd13050;
	setp.gt.u64 	%p1574, %rd13052, %rd13051;
	selp.u64 	%rd13053, 1, 0, %p1574;
	add.s64 	%rd13054, %rd13045, %rd12993;
	add.s64 	%rd13055, %rd13054, %rd13046;
	add.s64 	%rd13056, %rd13055, %rd13053;
	mul.lo.s64 	%rd13057, %rd12976, %rd154;
	mul.lo.s64 	%rd13058, %rd12975, %rd154;
	mul.lo.s64 	%rd13059, %rd12976, %rd155;
	shr.u64 	%rd13060, %rd13057, 32;
	and.b64  	%rd13061, %rd13058, 4294967295;
	add.s64 	%rd13062, %rd13060, %rd13061;
	and.b64  	%rd13063, %rd13059, 4294967295;
	add.s64 	%rd13064, %rd13062, %rd13063;
	shr.u64 	%rd13065, %rd13058, 32;
	mad.lo.s64 	%rd13066, %rd12975, %rd155, %rd13065;
	shr.u64 	%rd13067, %rd13059, 32;
	add.s64 	%rd13068, %rd13066, %rd13067;
	shr.u64 	%rd13069, %rd13064, 32;
	shl.b64 	%rd13070, %rd13064, 32;
	and.b64  	%rd13071, %rd13057, 4294967295;
	or.b64  	%rd13072, %rd13070, %rd13071;
	add.s64 	%rd13073, %rd13011, %rd13053;
	add.s64 	%rd13074, %rd13073, %rd13072;
	max.u64 	%rd13075, %rd13011, %rd13073;
	setp.gt.u64 	%p1575, %rd13075, %rd13074;
	selp.u64 	%rd13076, 1, 0, %p1575;
	add.s64 	%rd13077, %rd13068, %rd13012;
	add.s64 	%rd13078, %rd13077, %rd13069;
	add.s64 	%rd13079, %rd13078, %rd13076;
	and.b64  	%rd156, %rd58, 4294967295;
	shr.u64 	%rd157, %rd58, 32;
	mul.lo.s64 	%rd13080, %rd12938, %rd156;
	mul.lo.s64 	%rd13081, %rd12937, %rd156;
	mul.lo.s64 	%rd13082, %rd12938, %rd157;
	shr.u64 	%rd13083, %rd13080, 32;
	and.b64  	%rd13084, %rd13081, 4294967295;
	add.s64 	%rd13085, %rd13083, %rd13084;
	and.b64  	%rd13086, %rd13082, 4294967295;
	add.s64 	%rd13087, %rd13085, %rd13086;
	shr.u64 	%rd13088, %rd13081, 32;
	mad.lo.s64 	%rd13089, %rd12937, %rd157, %rd13088;
	shr.u64 	%rd13090, %rd13082, 32;
	add.s64 	%rd13091, %rd13089, %rd13090;
	shr.u64 	%rd13092, %rd13087, 32;
	shl.b64 	%rd13093, %rd13087, 32;
	and.b64  	%rd13094, %rd13080, 4294967295;
	or.b64  	%rd13095, %rd13093, %rd13094;
	add.s64 	%rd13096, %rd13051, %rd13095;
	setp.lt.u64 	%p1576, %rd13096, %rd13051;
	selp.u64 	%rd13097, 1, 0, %p1576;
	add.s64 	%rd13098, %rd13091, %rd13056;
	add.s64 	%rd13099, %rd13098, %rd13092;
	add.s64 	%rd13100, %rd13099, %rd13097;
	mul.lo.s64 	%rd13101, %rd12957, %rd156;
	mul.lo.s64 	%rd13102, %rd12956, %rd156;
	mul.lo.s64 	%rd13103, %rd12957, %rd157;
	shr.u64 	%rd13104, %rd13101, 32;
	and.b64  	%rd13105, %rd13102, 4294967295;
	add.s64 	%rd13106, %rd13104, %rd13105;
	and.b64  	%rd13107, %rd13103, 4294967295;
	add.s64 	%rd13108, %rd13106, %rd13107;
	shr.u64 	%rd13109, %rd13102, 32;
	mad.lo.s64 	%rd13110, %rd12956, %rd157, %rd13109;
	shr.u64 	%rd13111, %rd13103, 32;
	add.s64 	%rd13112, %rd13110, %rd13111;
	shr.u64 	%rd13113, %rd13108, 32;
	shl.b64 	%rd13114, %rd13108, 32;
	and.b64  	%rd13115, %rd13101, 4294967295;
	or.b64  	%rd13116, %rd13114, %rd13115;
	add.s64 	%rd13117, %rd13074, %rd13097;
	add.s64 	%rd13118, %rd13117, %rd13116;
	max.u64 	%rd13119, %rd13074, %rd13117;
	setp.gt.u64 	%p1577, %rd13119, %rd13118;
	selp.u64 	%rd13120, 1, 0, %p1577;
	add.s64 	%rd13121, %rd13112, %rd13079;
	add.s64 	%rd13122, %rd13121, %rd13113;
	add.s64 	%rd13123, %rd13122, %rd13120;
	and.b64  	%rd158, %rd57, 4294967295;
	shr.u64 	%rd159, %rd57, 32;
	mul.lo.s64 	%rd13124, %rd12938, %rd158;
	mul.lo.s64 	%rd13125, %rd12937, %rd158;
	mul.lo.s64 	%rd13126, %rd12938, %rd159;
	shr.u64 	%rd13127, %rd13124, 32;
	and.b64  	%rd13128, %rd13125, 4294967295;
	add.s64 	%rd13129, %rd13127, %rd13128;
	and.b64  	%rd13130, %rd13126, 4294967295;
	add.s64 	%rd13131, %rd13129, %rd13130;
	shr.u64 	%rd13132, %rd13125, 32;
	mad.lo.s64 	%rd13133, %rd12937, %rd159, %rd13132;
	shr.u64 	%rd13134, %rd13126, 32;
	add.s64 	%rd13135, %rd13133, %rd13134;
	shr.u64 	%rd13136, %rd13131, 32;
	shl.b64 	%rd13137, %rd13131, 32;
	and.b64  	%rd13138, %rd13124, 4294967295;
	or.b64  	%rd13139, %rd13137, %rd13138;
	add.s64 	%rd13140, %rd13118, %rd13139;
	setp.lt.u64 	%p1578, %rd13140, %rd13118;
	selp.u64 	%rd13141, 1, 0, %p1578;
	add.s64 	%rd13142, %rd13135, %rd13123;
	add.s64 	%rd13143, %rd13142, %rd13136;
	add.s64 	%rd13144, %rd13143, %rd13141;
	ld.const.u64 	%rd13145, [MU_P];
	mul.lo.s64 	%rd13146, %rd13145, %rd12954;
	mul.lo.s64 	%rd13147, %rd12936, %rd13146;
	mul.hi.u64 	%rd13148, %rd12936, %rd13146;
	add.cc.s64 	%rd13149, %rd13147, %rd12954;
	addc.cc.s64 	%rd13150, %rd13148, 0;
	mul.lo.s64 	%rd13151, %rd12935, %rd13146;
	mul.hi.u64 	%rd13152, %rd12935, %rd13146;
	mov.b64 	%rd13153, 0;
	add.cc.s64 	%rd13154, %rd13150, %rd13029;
	addc.cc.s64 	%rd13155, %rd13153, 0;
	add.cc.s64 	%rd13156, %rd13154, %rd13151;
	addc.cc.s64 	%rd13157, %rd13155, %rd13152;
	mul.lo.s64 	%rd13158, %rd12934, %rd13146;
	mul.hi.u64 	%rd13159, %rd12934, %rd13146;
	add.cc.s64 	%rd13160, %rd13157, %rd13096;
	addc.cc.s64 	%rd13161, %rd13153, 0;
	add.cc.s64 	%rd13162, %rd13160, %rd13158;
	addc.cc.s64 	%rd13163, %rd13161, %rd13159;
	mul.lo.s64 	%rd13164, %rd12933, %rd13146;
	mul.hi.u64 	%rd13165, %rd12933, %rd13146;
	add.cc.s64 	%rd13166, %rd13163, %rd13140;
	addc.cc.s64 	%rd13167, %rd13153, 0;
	add.cc.s64 	%rd13168, %rd13166, %rd13164;
	addc.cc.s64 	%rd13169, %rd13167, %rd13165;
	add.s64 	%rd13170, %rd12955, %rd13169;
	setp.lt.u64 	%p1579, %rd13170, %rd12955;
	selp.u64 	%rd13171, 1, 0, %p1579;
	add.s64 	%rd13172, %rd13033, %rd13171;
	setp.lt.u64 	%p1580, %rd13172, %rd13033;
	selp.u64 	%rd13173, 1, 0, %p1580;
	add.s64 	%rd13174, %rd13100, %rd13173;
	setp.lt.u64 	%p1581, %rd13174, %rd13100;
	selp.u64 	%rd13175, 1, 0, %p1581;
	add.s64 	%rd13176, %rd13144, %rd13175;
	mul.lo.s64 	%rd13177, %rd13145, %rd13156;
	mul.lo.s64 	%rd13178, %rd12936, %rd13177;
	mul.hi.u64 	%rd13179, %rd12936, %rd13177;
	add.cc.s64 	%rd13180, %rd13178, %rd13156;
	addc.cc.s64 	%rd13181, %rd13179, 0;
	mul.lo.s64 	%rd13182, %rd12935, %rd13177;
	mul.hi.u64 	%rd13183, %rd12935, %rd13177;
	add.cc.s64 	%rd13184, %rd13181, %rd13162;
	addc.cc.s64 	%rd13185, %rd13153, 0;
	add.cc.s64 	%rd13186, %rd13184, %rd13182;
	addc.cc.s64 	%rd13187, %rd13185, %rd13183;
	mul.lo.s64 	%rd13188, %rd12934, %rd13177;
	mul.hi.u64 	%rd13189, %rd12934, %rd13177;
	add.cc.s64 	%rd13190, %rd13187, %rd13168;
	addc.cc.s64 	%rd13191, %rd13153, 0;
	add.cc.s64 	%rd13192, %rd13190, %rd13188;
	addc.cc.s64 	%rd13193, %rd13191, %rd13189;
	mul.lo.s64 	%rd13194, %rd12933, %rd13177;
	mul.hi.u64 	%rd13195, %rd12933, %rd13177;
	add.cc.s64 	%rd13196, %rd13193, %rd13170;
	addc.cc.s64 	%rd13197, %rd13153, 0;
	add.cc.s64 	%rd13198, %rd13196, %rd13194;
	addc.cc.s64 	%rd13199, %rd13197, %rd13195;
	add.s64 	%rd13200, %rd13172, %rd13199;
	setp.lt.u64 	%p1582, %rd13200, %rd13172;
	selp.u64 	%rd13201, 1, 0, %p1582;
	add.s64 	%rd13202, %rd13174, %rd13201;
	setp.lt.u64 	%p1583, %rd13202, %rd13174;
	selp.u64 	%rd13203, 1, 0, %p1583;
	add.s64 	%rd13204, %rd13176, %rd13203;
	mul.lo.s64 	%rd13205, %rd13145, %rd13186;
	mul.lo.s64 	%rd13206, %rd12936, %rd13205;
	mul.hi.u64 	%rd13207, %rd12936, %rd13205;
	add.cc.s64 	%rd13208, %rd13206, %rd13186;
	addc.cc.s64 	%rd13209, %rd13207, 0;
	mul.lo.s64 	%rd13210, %rd12935, %rd13205;
	mul.hi.u64 	%rd13211, %rd12935, %rd13205;
	add.cc.s64 	%rd13212, %rd13209, %rd13192;
	addc.cc.s64 	%rd13213, %rd13153, 0;
	add.cc.s64 	%rd13214, %rd13212, %rd13210;
	addc.cc.s64 	%rd13215, %rd13213, %rd13211;
	mul.lo.s64 	%rd13216, %rd12934, %rd13205;
	mul.hi.u64 	%rd13217, %rd12934, %rd13205;
	add.cc.s64 	%rd13218, %rd13215, %rd13198;
	addc.cc.s64 	%rd13219, %rd13153, 0;
	add.cc.s64 	%rd13220, %rd13218, %rd13216;
	addc.cc.s64 	%rd13221, %rd13219, %rd13217;
	mul.lo.s64 	%rd13222, %rd12933, %rd13205;
	mul.hi.u64 	%rd13223, %rd12933, %rd13205;
	add.cc.s64 	%rd13224, %rd13221, %rd13200;
	addc.cc.s64 	%rd13225, %rd13153, 0;
	add.cc.s64 	%rd13226, %rd13224, %rd13222;
	addc.cc.s64 	%rd13227, %rd13225, %rd13223;
	add.s64 	%rd13228, %rd13202, %rd13227;
	setp.lt.u64 	%p1584, %rd13228, %rd13202;
	selp.u64 	%rd13229, 1, 0, %p1584;
	add.s64 	%rd13230, %rd13204, %rd13229;
	mul.lo.s64 	%rd13231, %rd13145, %rd13214;
	mul.lo.s64 	%rd13232, %rd12936, %rd13231;
	mul.hi.u64 	%rd13233, %rd12936, %rd13231;
	add.cc.s64 	%rd13234, %rd13232, %rd13214;
	addc.cc.s64 	%rd13235, %rd13233, 0;
	mul.lo.s64 	%rd13236, %rd12935, %rd13231;
	mul.hi.u64 	%rd13237, %rd12935, %rd13231;
	add.cc.s64 	%rd13238, %rd13235, %rd13220;
	addc.cc.s64 	%rd13239, %rd13153, 0;
	add.cc.s64 	%rd160, %rd13238, %rd13236;
	addc.cc.s64 	%rd13240, %rd13239, %rd13237;
	mul.lo.s64 	%rd13241, %rd12934, %rd13231;
	mul.hi.u64 	%rd13242, %rd12934, %rd13231;
	add.cc.s64 	%rd13243, %rd13240, %rd13226;
	addc.cc.s64 	%rd13244, %rd13153, 0;
	add.cc.s64 	%rd161, %rd13243, %rd13241;
	addc.cc.s64 	%rd13245, %rd13244, %rd13242;
	mul.lo.s64 	%rd13246, %rd12933, %rd13231;
	mul.hi.u64 	%rd13247, %rd12933, %rd13231;
	add.cc.s64 	%rd13248, %rd13245, %rd13228;
	addc.cc.s64 	%rd13249, %rd13153, 0;
	add.cc.s64 	%rd162, %rd13248, %rd13246;
	addc.cc.s64 	%rd13250, %rd13249, %rd13247;
	add.s64 	%rd20966, %rd13230, %rd13250;
	setp.gt.u64 	%p1585, %rd20966, %rd12933;
	@%p1585 bra 	$L__BB0_69;
	ld.const.u64 	%rd13251, [P_CONST+24];
	setp.lt.u64 	%p1586, %rd20966, %rd13251;
	mov.u64 	%rd20967, %rd162;
	mov.u64 	%rd20968, %rd161;
	mov.u64 	%rd20969, %rd160;
	@%p1586 bra 	$L__BB0_70;
	ld.const.u64 	%rd13252, [P_CONST+16];
	setp.lt.u64 	%p1587, %rd13252, %rd162;
	@%p1587 bra 	$L__BB0_69;
	ld.const.u64 	%rd13253, [P_CONST+16];
	setp.gt.u64 	%p1588, %rd13253, %rd162;
	mov.u64 	%rd20967, %rd162;
	mov.u64 	%rd20968, %rd161;
	mov.u64 	%rd20969, %rd160;
	@%p1588 bra 	$L__BB0_70;
	ld.const.u64 	%rd13254, [P_CONST+8];
	setp.lt.u64 	%p1589, %rd13254, %rd161;
	@%p1589 bra 	$L__BB0_69;
	ld.const.u64 	%rd13255, [P_CONST+8];
	setp.gt.u64 	%p1590, %rd13255, %rd161;
	ld.const.u64 	%rd13256, [P_CONST];
	setp.gt.u64 	%p1591, %rd13256, %rd160;
	or.pred  	%p1592, %p1590, %p1591;
	mov.u64 	%rd20967, %rd162;
	mov.u64 	%rd20968, %rd161;
	mov.u64 	%rd20969, %rd160;
	@%p1592 bra 	$L__BB0_70;
$L__BB0_69:
	ld.const.u64 	%rd13258, [P_CONST];
	sub.s64 	%rd20969, %rd160, %rd13258;
	setp.lt.u64 	%p1593, %rd160, %rd13258;
	selp.u64 	%rd13259, 1, 0, %p1593;
	ld.const.u64 	%rd13260, [P_CONST+8];
	add.s64 	%rd13261, %rd13260, %rd13259;
	sub.s64 	%rd20968, %rd161, %rd13261;
	setp.lt.u64 	%p1594, %rd161, %rd13261;
	selp.u64 	%rd13262, 1, 0, %p1594;
	ld.const.u64 	%rd13263, [P_CONST+16];
	add.s64 	%rd13264, %rd13263, %rd13262;
	sub.s64 	%rd20967, %rd162, %rd13264;
	setp.lt.u64 	%p1595, %rd162, %rd13264;
	selp.u64 	%rd13265, 1, 0, %p1595;
	ld.const.u64 	%rd13266, [P_CONST+24];
	add.s64 	%rd13267, %rd13266, %rd13265;
	sub.s64 	%rd20966, %rd20966, %rd13267;
$L__BB0_70:
	ld.const.u64 	%rd13268, [P_CONST+24];
	ld.const.u64 	%rd13269, [P_CONST+16];
	ld.const.u64 	%rd13270, [P_CONST+8];
	ld.const.u64 	%rd13271, [P_CONST];
	and.b64  	%rd13272, %rd20949, 4294967295;
	mul.lo.s64 	%rd13273, %rd13272, %rd69;
	shr.u64 	%rd13274, %rd20949, 32;
	mul.lo.s64 	%rd13275, %rd13274, %rd69;
	mul.lo.s64 	%rd13276, %rd13272, %rd70;
	shr.u64 	%rd13277, %rd13273, 32;
	and.b64  	%rd13278, %rd13275, 4294967295;
	add.s64 	%rd13279, %rd13277, %rd13278;
	and.b64  	%rd13280, %rd13276, 4294967295;
	add.s64 	%rd13281, %rd13279, %rd13280;
	shr.u64 	%rd13282, %rd13275, 32;
	mad.lo.s64 	%rd13283, %rd13274, %rd70, %rd13282;
	shr.u64 	%rd13284, %rd13276, 32;
	add.s64 	%rd13285, %rd13283, %rd13284;
	shr.u64 	%rd13286, %rd13281, 32;
	shl.b64 	%rd13287, %rd13281, 32;
	and.b64  	%rd13288, %rd13273, 4294967295;
	or.b64  	%rd13289, %rd13287, %rd13288;
	add.s64 	%rd13290, %rd13285, %rd13286;
	and.b64  	%rd13291, %rd20948, 4294967295;
	mul.lo.s64 	%rd13292, %rd13291, %rd69;
	shr.u64 	%rd13293, %rd20948, 32;
	mul.lo.s64 	%rd13294, %rd13293, %rd69;
	mul.lo.s64 	%rd13295, %rd13291, %rd70;
	shr.u64 	%rd13296, %rd13292, 32;
	and.b64  	%rd13297, %rd13294, 4294967295;
	add.s64 	%rd13298, %rd13296, %rd13297;
	and.b64  	%rd13299, %rd13295, 4294967295;
	add.s64 	%rd13300, %rd13298, %rd13299;
	shr.u64 	%rd13301, %rd13294, 32;
	mad.lo.s64 	%rd13302, %rd13293, %rd70, %rd13301;
	shr.u64 	%rd13303, %rd13295, 32;
	add.s64 	%rd13304, %rd13302, %rd13303;
	shr.u64 	%rd13305, %rd13300, 32;
	shl.b64 	%rd13306, %rd13300, 32;
	and.b64  	%rd13307, %rd13292, 4294967295;
	or.b64  	%rd13308, %rd13306, %rd13307;
	add.s64 	%rd13309, %rd13304, %rd13305;
	and.b64  	%rd13310, %rd20947, 4294967295;
	mul.lo.s64 	%rd13311, %rd13310, %rd69;
	shr.u64 	%rd13312, %rd20947, 32;
	mul.lo.s64 	%rd13313, %rd13312, %rd69;
	mul.lo.s64 	%rd13314, %rd13310, %rd70;
	shr.u64 	%rd13315, %rd13311, 32;
	and.b64  	%rd13316, %rd13313, 4294967295;
	add.s64 	%rd13317, %rd13315, %rd13316;
	and.b64  	%rd13318, %rd13314, 4294967295;
	add.s64 	%rd13319, %rd13317, %rd13318;
	shr.u64 	%rd13320, %rd13313, 32;
	mad.lo.s64 	%rd13321, %rd13312, %rd70, %rd13320;
	shr.u64 	%rd13322, %rd13314, 32;
	add.s64 	%rd13323, %rd13321, %rd13322;
	shr.u64 	%rd13324, %rd13319, 32;
	shl.b64 	%rd13325, %rd13319, 32;
	and.b64  	%rd13326, %rd13311, 4294967295;
	or.b64  	%rd13327, %rd13325, %rd13326;
	add.s64 	%rd13328, %rd13323, %rd13324;
	and.b64  	%rd13329, %rd20946, 4294967295;
	mul.lo.s64 	%rd13330, %rd13329, %rd69;
	shr.u64 	%rd13331, %rd20946, 32;
	mul.lo.s64 	%rd13332, %rd13331, %rd69;
	mul.lo.s64 	%rd13333, %rd13329, %rd70;
	shr.u64 	%rd13334, %rd13330, 32;
	and.b64  	%rd13335, %rd13332, 4294967295;
	add.s64 	%rd13336, %rd13334, %rd13335;
	and.b64  	%rd13337, %rd13333, 4294967295;
	add.s64 	%rd13338, %rd13336, %rd13337;
	shr.u64 	%rd13339, %rd13332, 32;
	mad.lo.s64 	%rd13340, %rd13331, %rd70, %rd13339;
	shr.u64 	%rd13341, %rd13333, 32;
	add.s64 	%rd13342, %rd13340, %rd13341;
	shr.u64 	%rd13343, %rd13338, 32;
	shl.b64 	%rd13344, %rd13338, 32;
	and.b64  	%rd13345, %rd13330, 4294967295;
	or.b64  	%rd13346, %rd13344, %rd13345;
	add.s64 	%rd13347, %rd13342, %rd13343;
	mul.lo.s64 	%rd13348, %rd13272, %rd72;
	mul.lo.s64 	%rd13349, %rd13274, %rd72;
	mul.lo.s64 	%rd13350, %rd13272, %rd71;
	shr.u64 	%rd13351, %rd13348, 32;
	and.b64  	%rd13352, %rd13349, 4294967295;
	add.s64 	%rd13353, %rd13351, %rd13352;
	and.b64  	%rd13354, %rd13350, 4294967295;
	add.s64 	%rd13355, %rd13353, %rd13354;
	shr.u64 	%rd13356, %rd13349, 32;
	mad.lo.s64 	%rd13357, %rd13274, %rd71, %rd13356;
	shr.u64 	%rd13358, %rd13350, 32;
	add.s64 	%rd13359, %rd13357, %rd13358;
	shr.u64 	%rd13360, %rd13355, 32;
	shl.b64 	%rd13361, %rd13355, 32;
	and.b64  	%rd13362, %rd13348, 4294967295;
	or.b64  	%rd13363, %rd13361, %rd13362;
	add.s64 	%rd13364, %rd13308, %rd13363;
	setp.lt.u64 	%p1596, %rd13364, %rd13308;
	selp.u64 	%rd13365, 1, 0, %p1596;
	add.s64 	%rd13366, %rd13359, %rd13309;
	add.s64 	%rd13367, %rd13366, %rd13360;
	add.s64 	%rd13368, %rd13367, %rd13365;
	mul.lo.s64 	%rd13369, %rd13291, %rd72;
	mul.lo.s64 	%rd13370, %rd13293, %rd72;
	mul.lo.s64 	%rd13371, %rd13291, %rd71;
	shr.u64 	%rd13372, %rd13369, 32;
	and.b64  	%rd13373, %rd13370, 4294967295;
	add.s64 	%rd13374, %rd13372, %rd13373;
	and.b64  	%rd13375, %rd13371, 4294967295;
	add.s64 	%rd13376, %rd13374, %rd13375;
	shr.u64 	%rd13377, %rd13370, 32;
	mad.lo.s64 	%rd13378, %rd13293, %rd71, %rd13377;
	shr.u64 	%rd13379, %rd13371, 32;
	add.s64 	%rd13380, %rd13378, %rd13379;
	shr.u64 	%rd13381, %rd13376, 32;
	shl.b64 	%rd13382, %rd13376, 32;
	and.b64  	%rd13383, %rd13369, 4294967295;
	or.b64  	%rd13384, %rd13382, %rd13383;
	add.s64 	%rd13385, %rd13327, %rd13365;
	add.s64 	%rd13386, %rd13385, %rd13384;
	max.u64 	%rd13387, %rd13327, %rd13385;
	setp.gt.u64 	%p1597, %rd13387, %rd13386;
	selp.u64 	%rd13388, 1, 0, %p1597;
	add.s64 	%rd13389, %rd13380, %rd13328;
	add.s64 	%rd13390, %rd13389, %rd13381;
	add.s64 	%rd13391, %rd13390, %rd13388;
	mul.lo.s64 	%rd13392, %rd13310, %rd72;
	mul.lo.s64 	%rd13393, %rd13312, %rd72;
	mul.lo.s64 	%rd13394, %rd13310, %rd71;
	shr.u64 	%rd13395, %rd13392, 32;
	and.b64  	%rd13396, %rd13393, 4294967295;
	add.s64 	%rd13397, %rd13395, %rd13396;
	and.b64  	%rd13398, %rd13394, 4294967295;
	add.s64 	%rd13399, %rd13397, %rd13398;
	shr.u64 	%rd13400, %rd13393, 32;
	mad.lo.s64 	%rd13401, %rd13312, %rd71, %rd13400;
	shr.u64 	%rd13402, %rd13394, 32;
	add.s64 	%rd13403, %rd13401, %rd13402;
	shr.u64 	%rd13404, %rd13399, 32;
	shl.b64 	%rd13405, %rd13399, 32;
	and.b64  	%rd13406, %rd13392, 4294967295;
	or.b64  	%rd13407, %rd13405, %rd13406;
	add.s64 	%rd13408, %rd13346, %rd13388;
	add.s64 	%rd13409, %rd13408, %rd13407;
	max.u64 	%rd13410, %rd13346, %rd13408;
	setp.gt.u64 	%p1598, %rd13410, %rd13409;
	selp.u64 	%rd13411, 1, 0, %p1598;
	add.s64 	%rd13412, %rd13403, %rd13347;
	add.s64 	%rd13413, %rd13412, %rd13404;
	add.s64 	%rd13414, %rd13413, %rd13411;
	mul.lo.s64 	%rd13415, %rd13272, %rd74;
	mul.lo.s64 	%rd13416, %rd13274, %rd74;
	mul.lo.s64 	%rd13417, %rd13272, %rd73;
	shr.u64 	%rd13418, %rd13415, 32;
	and.b64  	%rd13419, %rd13416, 4294967295;
	add.s64 	%rd13420, %rd13418, %rd13419;
	and.b64  	%rd13421, %rd13417, 4294967295;
	add.s64 	%rd13422, %rd13420, %rd13421;
	shr.u64 	%rd13423, %rd13416, 32;
	mad.lo.s64 	%rd13424, %rd13274, %rd73, %rd13423;
	shr.u64 	%rd13425, %rd13417, 32;
	add.s64 	%rd13426, %rd13424, %rd13425;
	shr.u64 	%rd13427, %rd13422, 32;
	shl.b64 	%rd13428, %rd13422, 32;
	and.b64  	%rd13429, %rd13415, 4294967295;
	or.b64  	%rd13430, %rd13428, %rd13429;
	add.s64 	%rd13431, %rd13386, %rd13430;
	setp.lt.u64 	%p1599, %rd13431, %rd13386;
	selp.u64 	%rd13432, 1, 0, %p1599;
	add.s64 	%rd13433, %rd13426, %rd13391;
	add.s64 	%rd13434, %rd13433, %rd13427;
	add.s64 	%rd13435, %rd13434, %rd13432;
	mul.lo.s64 	%rd13436, %rd13291, %rd74;
	mul.lo.s64 	%rd13437, %rd13293, %rd74;
	mul.lo.s64 	%rd13438, %rd13291, %rd73;
	shr.u64 	%rd13439, %rd13436, 32;
	and.b64  	%rd13440, %rd13437, 4294967295;
	add.s64 	%rd13441, %rd13439, %rd13440;
	and.b64  	%rd13442, %rd13438, 4294967295;
	add.s64 	%rd13443, %rd13441, %rd13442;
	shr.u64 	%rd13444, %rd13437, 32;
	mad.lo.s64 	%rd13445, %rd13293, %rd73, %rd13444;
	shr.u64 	%rd13446, %rd13438, 32;
	add.s64 	%rd13447, %rd13445, %rd13446;
	shr.u64 	%rd13448, %rd13443, 32;
	shl.b64 	%rd13449, %rd13443, 32;
	and.b64  	%rd13450, %rd13436, 4294967295;
	or.b64  	%rd13451, %rd13449, %rd13450;
	add.s64 	%rd13452, %rd13409, %rd13432;
	add.s64 	%rd13453, %rd13452, %rd13451;
	max.u64 	%rd13454, %rd13409, %rd13452;
	setp.gt.u64 	%p1600, %rd13454, %rd13453;
	selp.u64 	%rd13455, 1, 0, %p1600;
	add.s64 	%rd13456, %rd13447, %rd13414;
	add.s64 	%rd13457, %rd13456, %rd13448;
	add.s64 	%rd13458, %rd13457, %rd13455;
	mul.lo.s64 	%rd13459, %rd13272, %rd76;
	mul.lo.s64 	%rd13460, %rd13274, %rd76;
	mul.lo.s64 	%rd13461, %rd13272, %rd75;
	shr.u64 	%rd13462, %rd13459, 32;
	and.b64  	%rd13463, %rd13460, 4294967295;
	add.s64 	%rd13464, %rd13462, %rd13463;
	and.b64  	%rd13465, %rd13461, 4294967295;
	add.s64 	%rd13466, %rd13464, %rd13465;
	shr.u64 	%rd13467, %rd13460, 32;
	mad.lo.s64 	%rd13468, %rd13274, %rd75, %rd13467;
	shr.u64 	%rd13469, %rd13461, 32;
	add.s64 	%rd13470, %rd13468, %rd13469;
	shr.u64 	%rd13471, %rd13466, 32;
	shl.b64 	%rd13472, %rd13466, 32;
	and.b64  	%rd13473, %rd13459, 4294967295;
	or.b64  	%rd13474, %rd13472, %rd13473;
	add.s64 	%rd13475, %rd13453, %rd13474;
	setp.lt.u64 	%p1601, %rd13475, %rd13453;
	selp.u64 	%rd13476, 1, 0, %p1601;
	add.s64 	%rd13477, %rd13470, %rd13458;
	add.s64 	%rd13478, %rd13477, %rd13471;
	add.s64 	%rd13479, %rd13478, %rd13476;
	ld.const.u64 	%rd13480, [MU_P];
	mul.lo.s64 	%rd13481, %rd13480, %rd13289;
	mul.lo.s64 	%rd13482, %rd13271, %rd13481;
	mul.hi.u64 	%rd13483, %rd13271, %rd13481;
	add.cc.s64 	%rd13484, %rd13482, %rd13289;
	addc.cc.s64 	%rd13485, %rd13483, 0;
	mul.lo.s64 	%rd13486, %rd13270, %rd13481;
	mul.hi.u64 	%rd13487, %rd13270, %rd13481;
	mov.b64 	%rd13488, 0;
	add.cc.s64 	%rd13489, %rd13485, %rd13364;
	addc.cc.s64 	%rd13490, %rd13488, 0;
	add.cc.s64 	%rd13491, %rd13489, %rd13486;
	addc.cc.s64 	%rd13492, %rd13490, %rd13487;
	mul.lo.s64 	%rd13493, %rd13269, %rd13481;
	mul.hi.u64 	%rd13494, %rd13269, %rd13481;
	add.cc.s64 	%rd13495, %rd13492, %rd13431;
	addc.cc.s64 	%rd13496, %rd13488, 0;
	add.cc.s64 	%rd13497, %rd13495, %rd13493;
	addc.cc.s64 	%rd13498, %rd13496, %rd13494;
	mul.lo.s64 	%rd13499, %rd13268, %rd13481;
	mul.hi.u64 	%rd13500, %rd13268, %rd13481;
	add.cc.s64 	%rd13501, %rd13498, %rd13475;
	addc.cc.s64 	%rd13502, %rd13488, 0;
	add.cc.s64 	%rd13503, %rd13501, %rd13499;
	addc.cc.s64 	%rd13504, %rd13502, %rd13500;
	add.s64 	%rd13505, %rd13290, %rd13504;
	setp.lt.u64 	%p1602, %rd13505, %rd13290;
	selp.u64 	%rd13506, 1, 0, %p1602;
	add.s64 	%rd13507, %rd13368, %rd13506;
	setp.lt.u64 	%p1603, %rd13507, %rd13368;
	selp.u64 	%rd13508, 1, 0, %p1603;
	add.s64 	%rd13509, %rd13435, %rd13508;
	setp.lt.u64 	%p1604, %rd13509, %rd13435;
	selp.u64 	%rd13510, 1, 0, %p1604;
	add.s64 	%rd13511, %rd13479, %rd13510;
	mul.lo.s64 	%rd13512, %rd13480, %rd13491;
	mul.lo.s64 	%rd13513, %rd13271, %rd13512;
	mul.hi.u64 	%rd13514, %rd13271, %rd13512;
	add.cc.s64 	%rd13515, %rd13513, %rd13491;
	addc.cc.s64 	%rd13516, %rd13514, 0;
	mul.lo.s64 	%rd13517, %rd13270, %rd13512;
	mul.hi.u64 	%rd13518, %rd13270, %rd13512;
	add.cc.s64 	%rd13519, %rd13516, %rd13497;
	addc.cc.s64 	%rd13520, %rd13488, 0;
	add.cc.s64 	%rd13521, %rd13519, %rd13517;
	addc.cc.s64 	%rd13522, %rd13520, %rd13518;
	mul.lo.s64 	%rd13523, %rd13269, %rd13512;
	mul.hi.u64 	%rd13524, %rd13269, %rd13512;
	add.cc.s64 	%rd13525, %rd13522, %rd13503;
	addc.cc.s64 	%rd13526, %rd13488, 0;
	add.cc.s64 	%rd13527, %rd13525, %rd13523;
	addc.cc.s64 	%rd13528, %rd13526, %rd13524;
	mul.lo.s64 	%rd13529, %rd13268, %rd13512;
	mul.hi.u64 	%rd13530, %rd13268, %rd13512;
	add.cc.s64 	%rd13531, %rd13528, %rd13505;
	addc.cc.s64 	%rd13532, %rd13488, 0;
	add.cc.s64 	%rd13533, %rd13531, %rd13529;
	addc.cc.s64 	%rd13534, %rd13532, %rd13530;
	add.s64 	%rd13535, %rd13507, %rd13534;
	setp.lt.u64 	%p1605, %rd13535, %rd13507;
	selp.u64 	%rd13536, 1, 0, %p1605;
	add.s64 	%rd13537, %rd13509, %rd13536;
	setp.lt.u64 	%p1606, %rd13537, %rd13509;
	selp.u64 	%rd13538, 1, 0, %p1606;
	add.s64 	%rd13539, %rd13511, %rd13538;
	mul.lo.s64 	%rd13540, %rd13480, %rd13521;
	mul.lo.s64 	%rd13541, %rd13271, %rd13540;
	mul.hi.u64 	%rd13542, %rd13271, %rd13540;
	add.cc.s64 	%rd13543, %rd13541, %rd13521;
	addc.cc.s64 	%rd13544, %rd13542, 0;
	mul.lo.s64 	%rd13545, %rd13270, %rd13540;
	mul.hi.u64 	%rd13546, %rd13270, %rd13540;
	add.cc.s64 	%rd13547, %rd13544, %rd13527;
	addc.cc.s64 	%rd13548, %rd13488, 0;
	add.cc.s64 	%rd13549, %rd13547, %rd13545;
	addc.cc.s64 	%rd13550, %rd13548, %rd13546;
	mul.lo.s64 	%rd13551, %rd13269, %rd13540;
	mul.hi.u64 	%rd13552, %rd13269, %rd13540;
	add.cc.s64 	%rd13553, %rd13550, %rd13533;
	addc.cc.s64 	%rd13554, %rd13488, 0;
	add.cc.s64 	%rd13555, %rd13553, %rd13551;
	addc.cc.s64 	%rd13556, %rd13554, %rd13552;
	mul.lo.s64 	%rd13557, %rd13268, %rd13540;
	mul.hi.u64 	%rd13558, %rd13268, %rd13540;
	add.cc.s64 	%rd13559, %rd13556, %rd13535;
	addc.cc.s64 	%rd13560, %rd13488, 0;
	add.cc.s64 	%rd13561, %rd13559, %rd13557;
	addc.cc.s64 	%rd13562, %rd13560, %rd13558;
	add.s64 	%rd13563, %rd13537, %rd13562;
	setp.lt.u64 	%p1607, %rd13563, %rd13537;
	selp.u64 	%rd13564, 1, 0, %p1607;
	add.s64 	%rd13565, %rd13539, %rd13564;
	mul.lo.s64 	%rd13566, %rd13480, %rd13549;
	mul.lo.s64 	%rd13567, %rd13271, %rd13566;
	mul.hi.u64 	%rd13568, %rd13271, %rd13566;
	add.cc.s64 	%rd13569, %rd13567, %rd13549;
	addc.cc.s64 	%rd13570, %rd13568, 0;
	mul.lo.s64 	%rd13571, %rd13270, %rd13566;
	mul.hi.u64 	%rd13572, %rd13270, %rd13566;
	add.cc.s64 	%rd13573, %rd13570, %rd13555;
	addc.cc.s64 	%rd13574, %rd13488, 0;
	add.cc.s64 	%rd172, %rd13573, %rd13571;
	addc.cc.s64 	%rd13575, %rd13574, %rd13572;
	mul.lo.s64 	%rd13576, %rd13269, %rd13566;
	mul.hi.u64 	%rd13577, %rd13269, %rd13566;
	add.cc.s64 	%rd13578, %rd13575, %rd13561;
	addc.cc.s64 	%rd13579, %rd13488, 0;
	add.cc.s64 	%rd173, %rd13578, %rd13576;
	addc.cc.s64 	%rd13580, %rd13579, %rd13577;
	mul.lo.s64 	%rd13581, %rd13268, %rd13566;
	mul.hi.u64 	%rd13582, %rd13268, %rd13566;
	add.cc.s64 	%rd13583, %rd13580, %rd13563;
	addc.cc.s64 	%rd13584, %rd13488, 0;
	add.cc.s64 	%rd174, %rd13583, %rd13581;
	addc.cc.s64 	%rd13585, %rd13584, %rd13582;
	add.s64 	%rd20970, %rd13565, %rd13585;
	setp.gt.u64 	%p1608, %rd20970, %rd13268;
	@%p1608 bra 	$L__BB0_76;
	ld.const.u64 	%rd13586, [P_CONST+24];
	setp.lt.u64 	%p1609, %rd20970, %rd13586;
	mov.u64 	%rd20971, %rd174;
	mov.u64 	%rd20972, %rd173;
	mov.u64 	%rd20973, %rd172;
	@%p1609 bra 	$L__BB0_77;
	ld.const.u64 	%rd13587, [P_CONST+16];
	setp.lt.u64 	%p1610, %rd13587, %rd174;
	@%p1610 bra 	$L__BB0_76;
	ld.const.u64 	%rd13588, [P_CONST+16];
	setp.gt.u64 	%p1611, %rd13588, %rd174;
	mov.u64 	%rd20971, %rd174;
	mov.u64 	%rd20972, %rd173;
	mov.u64 	%rd20973, %rd172;
	@%p1611 bra 	$L__BB0_77;
	ld.const.u64 	%rd13589, [P_CONST+8];
	setp.lt.u64 	%p1612, %rd13589, %rd173;
	@%p1612 bra 	$L__BB0_76;
	ld.const.u64 	%rd13590, [P_CONST+8];
	setp.gt.u64 	%p1613, %rd13590, %rd173;
	ld.const.u64 	%rd13591, [P_CONST];
	setp.gt.u64 	%p1614, %rd13591, %rd172;
	or.pred  	%p1615, %p1613, %p1614;
	mov.u64 	%rd20971, %rd174;
	mov.u64 	%rd20972, %rd173;
	mov.u64 	%rd20973, %rd172;
	@%p1615 bra 	$L__BB0_77;
$L__BB0_76:
	ld.const.u64 	%rd13593, [P_CONST];
	sub.s64 	%rd20973, %rd172, %rd13593;
	setp.lt.u64 	%p1616, %rd172, %rd13593;
	selp.u64 	%rd13594, 1, 0, %p1616;
	ld.const.u64 	%rd13595, [P_CONST+8];
	add.s64 	%rd13596, %rd13595, %rd13594;
	sub.s64 	%rd20972, %rd173, %rd13596;
	setp.lt.u64 	%p1617, %rd173, %rd13596;
	selp.u64 	%rd13597, 1, 0, %p1617;
	ld.const.u64 	%rd13598, [P_CONST+16];
	add.s64 	%rd13599, %rd13598, %rd13597;
	sub.s64 	%rd20971, %rd174, %rd13599;
	setp.lt.u64 	%p1618, %rd174, %rd13599;
	selp.u64 	%rd13600, 1, 0, %p1618;
	ld.const.u64 	%rd13601, [P_CONST+24];
	add.s64 	%rd13602, %rd13601, %rd13600;
	sub.s64 	%rd20970, %rd20970, %rd13602;
$L__BB0_77:
	ld.const.u64 	%rd13603, [P_CONST+24];
	ld.const.u64 	%rd13604, [P_CONST+16];
	ld.const.u64 	%rd13605, [P_CONST+8];
	ld.const.u64 	%rd13606, [P_CONST];
	and.b64  	%rd13607, %rd48, 4294967295;
	shr.u64 	%rd13608, %rd48, 32;
	shr.u64 	%rd13609, %rd20973, 32;
	and.b64  	%rd13610, %rd20973, 4294967295;
	mul.lo.s64 	%rd13611, %rd13610, %rd13607;
	mul.lo.s64 	%rd13612, %rd13609, %rd13607;
	mul.lo.s64 	%rd13613, %rd13610, %rd13608;
	shr.u64 	%rd13614, %rd13611, 32;
	and.b64  	%rd13615, %rd13612, 4294967295;
	add.s64 	%rd13616, %rd13614, %rd13615;
	and.b64  	%rd13617, %rd13613, 4294967295;
	add.s64 	%rd13618, %rd13616, %rd13617;
	shr.u64 	%rd13619, %rd13612, 32;
	mad.lo.s64 	%rd13620, %rd13609, %rd13608, %rd13619;
	shr.u64 	%rd13621, %rd13613, 32;
	add.s64 	%rd13622, %rd13620, %rd13621;
	shr.u64 	%rd13623, %rd13618, 32;
	shl.b64 	%rd13624, %rd13618, 32;
	and.b64  	%rd13625, %rd13611, 4294967295;
	or.b64  	%rd13626, %rd13624, %rd13625;
	add.s64 	%rd13627, %rd13622, %rd13623;
	shr.u64 	%rd13628, %rd20972, 32;
	and.b64  	%rd13629, %rd20972, 4294967295;
	mul.lo.s64 	%rd13630, %rd13629, %rd13607;
	mul.lo.s64 	%rd13631, %rd13628, %rd13607;
	mul.lo.s64 	%rd13632, %rd13629, %rd13608;
	shr.u64 	%rd13633, %rd13630, 32;
	and.b64  	%rd13634, %rd13631, 4294967295;
	add.s64 	%rd13635, %rd13633, %rd13634;
	and.b64  	%rd13636, %rd13632, 4294967295;
	add.s64 	%rd13637, %rd13635, %rd13636;
	shr.u64 	%rd13638, %rd13631, 32;
	mad.lo.s64 	%rd13639, %rd13628, %rd13608, %rd13638;
	shr.u64 	%rd13640, %rd13632, 32;
	add.s64 	%rd13641, %rd13639, %rd13640;
	shr.u64 	%rd13642, %rd13637, 32;
	shl.b64 	%rd13643, %rd13637, 32;
	and.b64  	%rd13644, %rd13630, 4294967295;
	or.b64  	%rd13645, %rd13643, %rd13644;
	add.s64 	%rd13646, %rd13641, %rd13642;
	shr.u64 	%rd13647, %rd20971, 32;
	and.b64  	%rd13648, %rd20971, 4294967295;
	mul.lo.s64 	%rd13649, %rd13648, %rd13607;
	mul.lo.s64 	%rd13650, %rd13647, %rd13607;
	mul.lo.s64 	%rd13651, %rd13648, %rd13608;
	shr.u64 	%rd13652, %rd13649, 32;
	and.b64  	%rd13653, %rd13650, 4294967295;
	add.s64 	%rd13654, %rd13652, %rd13653;
	and.b64  	%rd13655, %rd13651, 4294967295;
	add.s64 	%rd13656, %rd13654, %rd13655;
	shr.u64 	%rd13657, %rd13650, 32;
	mad.lo.s64 	%rd13658, %rd13647, %rd13608, %rd13657;
	shr.u64 	%rd13659, %rd13651, 32;
	add.s64 	%rd13660, %rd13658, %rd13659;
	shr.u64 	%rd13661, %rd13656, 32;
	shl.b64 	%rd13662, %rd13656, 32;
	and.b64  	%rd13663, %rd13649, 4294967295;
	or.b64  	%rd13664, %rd13662, %rd13663;
	add.s64 	%rd13665, %rd13660, %rd13661;
	shr.u64 	%rd13666, %rd20970, 32;
	and.b64  	%rd13667, %rd20970, 4294967295;
	mul.lo.s64 	%rd13668, %rd13667, %rd13607;
	mul.lo.s64 	%rd13669, %rd13666, %rd13607;
	mul.lo.s64 	%rd13670, %rd13667, %rd13608;
	shr.u64 	%rd13671, %rd13668, 32;
	and.b64  	%rd13672, %rd13669, 4294967295;
	add.s64 	%rd13673, %rd13671, %rd13672;
	and.b64  	%rd13674, %rd13670, 4294967295;
	add.s64 	%rd13675, %rd13673, %rd13674;
	shr.u64 	%rd13676, %rd13669, 32;
	mad.lo.s64 	%rd13677, %rd13666, %rd13608, %rd13676;
	shr.u64 	%rd13678, %rd13670, 32;
	add.s64 	%rd13679, %rd13677, %rd13678;
	shr.u64 	%rd13680, %rd13675, 32;
	shl.b64 	%rd13681, %rd13675, 32;
	and.b64  	%rd13682, %rd13668, 4294967295;
	or.b64  	%rd13683, %rd13681, %rd13682;
	add.s64 	%rd13684, %rd13679, %rd13680;
	and.b64  	%rd13685, %rd47, 4294967295;
	shr.u64 	%rd13686, %rd47, 32;
	mul.lo.s64 	%rd13687, %rd13610, %rd13685;
	mul.lo.s64 	%rd13688, %rd13609, %rd13685;
	mul.lo.s64 	%rd13689, %rd13610, %rd13686;
	shr.u64 	%rd13690, %rd13687, 32;
	and.b64  	%rd13691, %rd13688, 4294967295;
	add.s64 	%rd13692, %rd13690, %rd13691;
	and.b64  	%rd13693, %rd13689, 4294967295;
	add.s64 	%rd13694, %rd13692, %rd13693;
	shr.u64 	%rd13695, %rd13688, 32;
	mad.lo.s64 	%rd13696, %rd13609, %rd13686, %rd13695;
	shr.u64 	%rd13697, %rd13689, 32;
	add.s64 	%rd13698, %rd13696, %rd13697;
	shr.u64 	%rd13699, %rd13694, 32;
	shl.b64 	%rd13700, %rd13694, 32;
	and.b64  	%rd13701, %rd13687, 4294967295;
	or.b64  	%rd13702, %rd13700, %rd13701;
	add.s64 	%rd13703, %rd13645, %rd13702;
	setp.lt.u64 	%p1619, %rd13703, %rd13645;
	selp.u64 	%rd13704, 1, 0, %p1619;
	add.s64 	%rd13705, %rd13698, %rd13646;
	add.s64 	%rd13706, %rd13705, %rd13699;
	add.s64 	%rd13707, %rd13706, %rd13704;
	mul.lo.s64 	%rd13708, %rd13629, %rd13685;
	mul.lo.s64 	%rd13709, %rd13628, %rd13685;
	mul.lo.s64 	%rd13710, %rd13629, %rd13686;
	shr.u64 	%rd13711, %rd13708, 32;
	and.b64  	%rd13712, %rd13709, 4294967295;
	add.s64 	%rd13713, %rd13711, %rd13712;
	and.b64  	%rd13714, %rd13710, 4294967295;
	add.s64 	%rd13715, %rd13713, %rd13714;
	shr.u64 	%rd13716, %rd13709, 32;
	mad.lo.s64 	%rd13717, %rd13628, %rd13686, %rd13716;
	shr.u64 	%rd13718, %rd13710, 32;
	add.s64 	%rd13719, %rd13717, %rd13718;
	shr.u64 	%rd13720, %rd13715, 32;
	shl.b64 	%rd13721, %rd13715, 32;
	and.b64  	%rd13722, %rd13708, 4294967295;
	or.b64  	%rd13723, %rd13721, %rd13722;
	add.s64 	%rd13724, %rd13664, %rd13704;
	add.s64 	%rd13725, %rd13724, %rd13723;
	max.u64 	%rd13726, %rd13664, %rd13724;
	setp.gt.u64 	%p1620, %rd13726, %rd13725;
	selp.u64 	%rd13727, 1, 0, %p1620;
	add.s64 	%rd13728, %rd13719, %rd13665;
	add.s64 	%rd13729, %rd13728, %rd13720;
	add.s64 	%rd13730, %rd13729, %rd13727;
	mul.lo.s64 	%rd13731, %rd13648, %rd13685;
	mul.lo.s64 	%rd13732, %rd13647, %rd13685;
	mul.lo.s64 	%rd13733, %rd13648, %rd13686;
	shr.u64 	%rd13734, %rd13731, 32;
	and.b64  	%rd13735, %rd13732, 4294967295;
	add.s64 	%rd13736, %rd13734, %rd13735;
	and.b64  	%rd13737, %rd13733, 4294967295;
	add.s64 	%rd13738, %rd13736, %rd13737;
	shr.u64 	%rd13739, %rd13732, 32;
	mad.lo.s64 	%rd13740, %rd13647, %rd13686, %rd13739;
	shr.u64 	%rd13741, %rd13733, 32;
	add.s64 	%rd13742, %rd13740, %rd13741;
	shr.u64 	%rd13743, %rd13738, 32;
	shl.b64 	%rd13744, %rd13738, 32;
	and.b64  	%rd13745, %rd13731, 4294967295;
	or.b64  	%rd13746, %rd13744, %rd13745;
	add.s64 	%rd13747, %rd13683, %rd13727;
	add.s64 	%rd13748, %rd13747, %rd13746;
	max.u64 	%rd13749, %rd13683, %rd13747;
	setp.gt.u64 	%p1621, %rd13749, %rd13748;
	selp.u64 	%rd13750, 1, 0, %p1621;
	add.s64 	%rd13751, %rd13742, %rd13684;
	add.s64 	%rd13752, %rd13751, %rd13743;
	add.s64 	%rd13753, %rd13752, %rd13750;
	and.b64  	%rd13754, %rd46, 4294967295;
	shr.u64 	%rd13755, %rd46, 32;
	mul.lo.s64 	%rd13756, %rd13610, %rd13754;
	mul.lo.s64 	%rd13757, %rd13609, %rd13754;
	mul.lo.s64 	%rd13758, %rd13610, %rd13755;
	shr.u64 	%rd13759, %rd13756, 32;
	and.b64  	%rd13760, %rd13757, 4294967295;
	add.s64 	%rd13761, %rd13759, %rd13760;
	and.b64  	%rd13762, %rd13758, 4294967295;
	add.s64 	%rd13763, %rd13761, %rd13762;
	shr.u64 	%rd13764, %rd13757, 32;
	mad.lo.s64 	%rd13765, %rd13609, %rd13755, %rd13764;
	shr.u64 	%rd13766, %rd13758, 32;
	add.s64 	%rd13767, %rd13765, %rd13766;
	shr.u64 	%rd13768, %rd13763, 32;
	shl.b64 	%rd13769, %rd13763, 32;
	and.b64  	%rd13770, %rd13756, 4294967295;
	or.b64  	%rd13771, %rd13769, %rd13770;
	add.s64 	%rd13772, %rd13725, %rd13771;
	setp.lt.u64 	%p1622, %rd13772, %rd13725;
	selp.u64 	%rd13773, 1, 0, %p1622;
	add.s64 	%rd13774, %rd13767, %rd13730;
	add.s64 	%rd13775, %rd13774, %rd13768;
	add.s64 	%rd13776, %rd13775, %rd13773;
	mul.lo.s64 	%rd13777, %rd13629, %rd13754;
	mul.lo.s64 	%rd13778, %rd13628, %rd13754;
	mul.lo.s64 	%rd13779, %rd13629, %rd13755;
	shr.u64 	%rd13780, %rd13777, 32;
	and.b64  	%rd13781, %rd13778, 4294967295;
	add.s64 	%rd13782, %rd13780, %rd13781;
	and.b64  	%rd13783, %rd13779, 4294967295;
	add.s64 	%rd13784, %rd13782, %rd13783;
	shr.u64 	%rd13785, %rd13778, 32;
	mad.lo.s64 	%rd13786, %rd13628, %rd13755, %rd13785;
	shr.u64 	%rd13787, %rd13779, 32;
	add.s64 	%rd13788, %rd13786, %rd13787;
	shr.u64 	%rd13789, %rd13784, 32;
	shl.b64 	%rd13790, %rd13784, 32;
	and.b64  	%rd13791, %rd13777, 4294967295;
	or.b64  	%rd13792, %rd13790, %rd13791;
	add.s64 	%rd13793, %rd13748, %rd13773;
	add.s64 	%rd13794, %rd13793, %rd13792;
	max.u64 	%rd13795, %rd13748, %rd13793;
	setp.gt.u64 	%p1623, %rd13795, %rd13794;
	selp.u64 	%rd13796, 1, 0, %p1623;
	add.s64 	%rd13797, %rd13788, %rd13753;
	add.s64 	%rd13798, %rd13797, %rd13789;
	add.s64 	%rd13799, %rd13798, %rd13796;
	and.b64  	%rd13800, %rd45, 4294967295;
	shr.u64 	%rd13801, %rd45, 32;
	mul.lo.s64 	%rd13802, %rd13610, %rd13800;
	mul.lo.s64 	%rd13803, %rd13609, %rd13800;
	mul.lo.s64 	%rd13804, %rd13610, %rd13801;
	shr.u64 	%rd13805, %rd13802, 32;
	and.b64  	%rd13806, %rd13803, 4294967295;
	add.s64 	%rd13807, %rd13805, %rd13806;
	and.b64  	%rd13808, %rd13804, 4294967295;
	add.s64 	%rd13809, %rd13807, %rd13808;
	shr.u64 	%rd13810, %rd13803, 32;
	mad.lo.s64 	%rd13811, %rd13609, %rd13801, %rd13810;
	shr.u64 	%rd13812, %rd13804, 32;
	add.s64 	%rd13813, %rd13811, %rd13812;
	shr.u64 	%rd13814, %rd13809, 32;
	shl.b64 	%rd13815, %rd13809, 32;
	and.b64  	%rd13816, %rd13802, 4294967295;
	or.b64  	%rd13817, %rd13815, %rd13816;
	add.s64 	%rd13818, %rd13794, %rd13817;
	setp.lt.u64 	%p1624, %rd13818, %rd13794;
	selp.u64 	%rd13819, 1, 0, %p1624;
	add.s64 	%rd13820, %rd13813, %rd13799;
	add.s64 	%rd13821, %rd13820, %rd13814;
	add.s64 	%rd13822, %rd13821, %rd13819;
	ld.const.u64 	%rd13823, [MU_P];
	mul.lo.s64 	%rd13824, %rd13823, %rd13626;
	mul.lo.s64 	%rd13825, %rd13606, %rd13824;
	mul.hi.u64 	%rd13826, %rd13606, %rd13824;
	add.cc.s64 	%rd13827, %rd13825, %rd13626;
	addc.cc.s64 	%rd13828, %rd13826, 0;
	mul.lo.s64 	%rd13829, %rd13605, %rd13824;
	mul.hi.u64 	%rd13830, %rd13605, %rd13824;
	mov.b64 	%rd13831, 0;
	add.cc.s64 	%rd13832, %rd13828, %rd13703;
	addc.cc.s64 	%rd13833, %rd13831, 0;
	add.cc.s64 	%rd13834, %rd13832, %rd13829;
	addc.cc.s64 	%rd13835, %rd13833, %rd13830;
	mul.lo.s64 	%rd13836, %rd13604, %rd13824;
	mul.hi.u64 	%rd13837, %rd13604, %rd13824;
	add.cc.s64 	%rd13838, %rd13835, %rd13772;
	addc.cc.s64 	%rd13839, %rd13831, 0;
	add.cc.s64 	%rd13840, %rd13838, %rd13836;
	addc.cc.s64 	%rd13841, %rd13839, %rd13837;
	mul.lo.s64 	%rd13842, %rd13603, %rd13824;
	mul.hi.u64 	%rd13843, %rd13603, %rd13824;
	add.cc.s64 	%rd13844, %rd13841, %rd13818;
	addc.cc.s64 	%rd13845, %rd13831, 0;
	add.cc.s64 	%rd13846, %rd13844, %rd13842;
	addc.cc.s64 	%rd13847, %rd13845, %rd13843;
	add.s64 	%rd13848, %rd13627, %rd13847;
	setp.lt.u64 	%p1625, %rd13848, %rd13627;
	selp.u64 	%rd13849, 1, 0, %p1625;
	add.s64 	%rd13850, %rd13707, %rd13849;
	setp.lt.u64 	%p1626, %rd13850, %rd13707;
	selp.u64 	%rd13851, 1, 0, %p1626;
	add.s64 	%rd13852, %rd13776, %rd13851;
	setp.lt.u64 	%p1627, %rd13852, %rd13776;
	selp.u64 	%rd13853, 1, 0, %p1627;
	add.s64 	%rd13854, %rd13822, %rd13853;
	mul.lo.s64 	%rd13855, %rd13823, %rd13834;
	mul.lo.s64 	%rd13856, %rd13606, %rd13855;
	mul.hi.u64 	%rd13857, %rd13606, %rd13855;
	add.cc.s64 	%rd13858, %rd13856, %rd13834;
	addc.cc.s64 	%rd13859, %rd13857, 0;
	mul.lo.s64 	%rd13860, %rd13605, %rd13855;
	mul.hi.u64 	%rd13861, %rd13605, %rd13855;
	add.cc.s64 	%rd13862, %rd13859, %rd13840;
	addc.cc.s64 	%rd13863, %rd13831, 0;
	add.cc.s64 	%rd13864, %rd13862, %rd13860;
	addc.cc.s64 	%rd13865, %rd13863, %rd13861;
	mul.lo.s64 	%rd13866, %rd13604, %rd13855;
	mul.hi.u64 	%rd13867, %rd13604, %rd13855;
	add.cc.s64 	%rd13868, %rd13865, %rd13846;
	addc.cc.s64 	%rd13869, %rd13831, 0;
	add.cc.s64 	%rd13870, %rd13868, %rd13866;
	addc.cc.s64 	%rd13871, %rd13869, %rd13867;
	mul.lo.s64 	%rd13872, %rd13603, %rd13855;
	mul.hi.u64 	%rd13873, %rd13603, %rd13855;
	add.cc.s64 	%rd13874, %rd13871, %rd13848;
	addc.cc.s64 	%rd13875, %rd13831, 0;
	add.cc.s64 	%rd13876, %rd13874, %rd13872;
	addc.cc.s64 	%rd13877, %rd13875, %rd13873;
	add.s64 	%rd13878, %rd13850, %rd13877;
	setp.lt.u64 	%p1628, %rd13878, %rd13850;
	selp.u64 	%rd13879, 1, 0, %p1628;
	add.s64 	%rd13880, %rd13852, %rd13879;
	setp.lt.u64 	%p1629, %rd13880, %rd13852;
	selp.u64 	%rd13881, 1, 0, %p1629;
	add.s64 	%rd13882, %rd13854, %rd13881;
	mul.lo.s64 	%rd13883, %rd13823, %rd13864;
	mul.lo.s64 	%rd13884, %rd13606, %rd13883;
	mul.hi.u64 	%rd13885, %rd13606, %rd13883;
	add.cc.s64 	%rd13886, %rd13884, %rd13864;
	addc.cc.s64 	%rd13887, %rd13885, 0;
	mul.lo.s64 	%rd13888, %rd13605, %rd13883;
	mul.hi.u64 	%rd13889, %rd13605, %rd13883;
	add.cc.s64 	%rd13890, %rd13887, %rd13870;
	addc.cc.s64 	%rd13891, %rd13831, 0;
	add.cc.s64 	%rd13892, %rd13890, %rd13888;
	addc.cc.s64 	%rd13893, %rd13891, %rd13889;
	mul.lo.s64 	%rd13894, %rd13604, %rd13883;
	mul.hi.u64 	%rd13895, %rd13604, %rd13883;
	add.cc.s64 	%rd13896, %rd13893, %rd13876;
	addc.cc.s64 	%rd13897, %rd13831, 0;
	add.cc.s64 	%rd13898, %rd13896, %rd13894;
	addc.cc.s64 	%rd13899, %rd13897, %rd13895;
	mul.lo.s64 	%rd13900, %rd13603, %rd13883;
	mul.hi.u64 	%rd13901, %rd13603, %rd13883;
	add.cc.s64 	%rd13902, %rd13899, %rd13878;
	addc.cc.s64 	%rd13903, %rd13831, 0;
	add.cc.s64 	%rd13904, %rd13902, %rd13900;
	addc.cc.s64 	%rd13905, %rd13903, %rd13901;
	add.s64 	%rd13906, %rd13880, %rd13905;
	setp.lt.u64 	%p1630, %rd13906, %rd13880;
	selp.u64 	%rd13907, 1, 0, %p1630;
	add.s64 	%rd13908, %rd13882, %rd13907;
	mul.lo.s64 	%rd13909, %rd13823, %rd13892;
	mul.lo.s64 	%rd13910, %rd13606, %rd13909;
	mul.hi.u64 	%rd13911, %rd13606, %rd13909;
	add.cc.s64 	%rd13912, %rd13910, %rd13892;
	addc.cc.s64 	%rd13913, %rd13911, 0;
	mul.lo.s64 	%rd13914, %rd13605, %rd13909;
	mul.hi.u64 	%rd13915, %rd13605, %rd13909;
	add.cc.s64 	%rd13916, %rd13913, %rd13898;
	addc.cc.s64 	%rd13917, %rd13831, 0;
	add.cc.s64 	%rd184, %rd13916, %rd13914;
	addc.cc.s64 	%rd13918, %rd13917, %rd13915;
	mul.lo.s64 	%rd13919, %rd13604, %rd13909;
	mul.hi.u64 	%rd13920, %rd13604, %rd13909;
	add.cc.s64 	%rd13921, %rd13918, %rd13904;
	addc.cc.s64 	%rd13922, %rd13831, 0;
	add.cc.s64 	%rd185, %rd13921, %rd13919;
	addc.cc.s64 	%rd13923, %rd13922, %rd13920;
	mul.lo.s64 	%rd13924, %rd13603, %rd13909;
	mul.hi.u64 	%rd13925, %rd13603, %rd13909;
	add.cc.s64 	%rd13926, %rd13923, %rd13906;
	addc.cc.s64 	%rd13927, %rd13831, 0;
	add.cc.s64 	%rd186, %rd13926, %rd13924;
	addc.cc.s64 	%rd13928, %rd13927, %rd13925;
	add.s64 	%rd20974, %rd13908, %rd13928;
	setp.gt.u64 	%p1631, %rd20974, %rd13603;
	@%p1631 bra 	$L__BB0_83;
	ld.const.u64 	%rd13929, [P_CONST+24];
	setp.lt.u64 	%p1632, %rd20974, %rd13929;
	mov.u64 	%rd20975, %rd186;
	mov.u64 	%rd20976, %rd185;
	mov.u64 	%rd20977, %rd184;
	@%p1632 bra 	$L__BB0_84;
	ld.const.u64 	%rd13930, [P_CONST+16];
	setp.lt.u64 	%p1633, %rd13930, %rd186;
	@%p1633 bra 	$L__BB0_83;
	ld.const.u64 	%rd13931, [P_CONST+16];
	setp.gt.u64 	%p1634, %rd13931, %rd186;
	mov.u64 	%rd20975, %rd186;
	mov.u64 	%rd20976, %rd185;
	mov.u64 	%rd20977, %rd184;
	@%p1634 bra 	$L__BB0_84;
	ld.const.u64 	%rd13932, [P_CONST+8];
	setp.lt.u64 	%p1635, %rd13932, %rd185;
	@%p1635 bra 	$L__BB0_83;
	ld.const.u64 	%rd13933, [P_CONST+8];
	setp.gt.u64 	%p1636, %rd13933, %rd185;
	ld.const.u64 	%rd13934, [P_CONST];
	setp.gt.u64 	%p1637, %rd13934, %rd184;
	or.pred  	%p1638, %p1636, %p1637;
	mov.u64 	%rd20975, %rd186;
	mov.u64 	%rd20976, %rd185;
	mov.u64 	%rd20977, %rd184;
	@%p1638 bra 	$L__BB0_84;
$L__BB0_83:
	ld.const.u64 	%rd13936, [P_CONST];
	sub.s64 	%rd20977, %rd184, %rd13936;
	setp.lt.u64 	%p1639, %rd184, %rd13936;
	selp.u64 	%rd13937, 1, 0, %p1639;
	ld.const.u64 	%rd13938, [P_CONST+8];
	add.s64 	%rd13939, %rd13938, %rd13937;
	sub.s64 	%rd20976, %rd185, %rd13939;
	setp.lt.u64 	%p1640, %rd185, %rd13939;
	selp.u64 	%rd13940, 1, 0, %p1640;
	ld.const.u64 	%rd13941, [P_CONST+16];
	add.s64 	%rd13942, %rd13941, %rd13940;
	sub.s64 	%rd20975, %rd186, %rd13942;
	setp.lt.u64 	%p1641, %rd186, %rd13942;
	selp.u64 	%rd13943, 1, 0, %p1641;
	ld.const.u64 	%rd13944, [P_CONST+24];
	add.s64 	%rd13945, %rd13944, %rd13943;
	sub.s64 	%rd20974, %rd20974, %rd13945;
$L__BB0_84:
	sub.s64 	%rd20981, %rd20961, %rd20957;
	setp.lt.u64 	%p1642, %rd20961, %rd20957;
	selp.u64 	%rd13946, 1, 0, %p1642;
	add.s64 	%rd13947, %rd20956, %rd13946;
	sub.s64 	%rd20980, %rd20960, %rd13947;
	setp.lt.u64 	%p1643, %rd20960, %rd13947;
	selp.u64 	%rd13948, 1, 0, %p1643;
	add.s64 	%rd13949, %rd20955, %rd13948;
	sub.s64 	%rd20979, %rd20959, %rd13949;
	setp.lt.u64 	%p1644, %rd20959, %rd13949;
	selp.u64 	%rd13950, 1, 0, %p1644;
	add.s64 	%rd13951, %rd20954, %rd13950;
	sub.s64 	%rd20978, %rd20958, %rd13951;
	setp.ge.u64 	%p1645, %rd20958, %rd13951;
	@%p1645 bra 	$L__BB0_86;
	ld.const.u64 	%rd13952, [P_CONST];
	add.s64 	%rd200, %rd20981, %rd13952;
	setp.ge.u64 	%p1646, %rd200, %rd20981;
	setp.lt.u64 	%p1647, %rd200, %rd20981;
	selp.u64 	%rd13953, 1, 0, %p1647;
	add.s64 	%rd13954, %rd20980, %rd13953;
	ld.const.u64 	%rd13955, [P_CONST+8];
	add.s64 	%rd201, %rd13954, %rd13955;
	setp.lt.u64 	%p1648, %rd201, %rd20980;
	setp.eq.s64 	%p1649, %rd201, %rd20980;
	selp.u32 	%r530, -1, 0, %p1649;
	selp.u32 	%r531, -1, 0, %p1648;
	selp.b32 	%r532, %r531, %r530, %p1646;
	and.b32  	%r534, %r532, 1;
	setp.eq.b32 	%p1650, %r534, 1;
	or.pred  	%p1651, %p1648, %p1650;
	selp.u64 	%rd13956, 1, 0, %p1651;
	add.s64 	%rd13957, %rd20979, %rd13956;
	ld.const.u64 	%rd13958, [P_CONST+16];
	add.s64 	%rd202, %rd13957, %rd13958;
	setp.ge.u64 	%p1652, %rd202, %rd20979;
	setp.lt.u64 	%p1653, %rd202, %rd20979;
	setp.eq.s64 	%p1654, %rd202, %rd20979;
	selp.u32 	%r535, -1, 0, %p1653;
	selp.u32 	%r536, -1, 0, %p1654;
	selp.b32 	%r537, %r536, %r535, %p1651;
	selp.b32 	%r538, %r537, %r535, %p1652;
	cvt.u64.u32 	%rd13959, %r538;
	and.b64  	%rd13960, %rd13959, 1;
	add.s64 	%rd13961, %rd20978, %rd13960;
	ld.const.u64 	%rd13962, [P_CONST+24];
	add.s64 	%rd20978, %rd13961, %rd13962;
	mov.u64 	%rd20979, %rd202;
	mov.u64 	%rd20980, %rd201;
	mov.u64 	%rd20981, %rd200;
$L__BB0_86:
	sub.s64 	%rd20985, %rd20977, %rd20969;
	setp.lt.u64 	%p1655, %rd20977, %rd20969;
	selp.u64 	%rd13963, 1, 0, %p1655;
	add.s64 	%rd13964, %rd20968, %rd13963;
	sub.s64 	%rd20984, %rd20976, %rd13964;
	setp.lt.u64 	%p1656, %rd20976, %rd13964;
	selp.u64 	%rd13965, 1, 0, %p1656;
	add.s64 	%rd13966, %rd20967, %rd13965;
	sub.s64 	%rd20983, %rd20975, %rd13966;
	setp.lt.u64 	%p1657, %rd20975, %rd13966;
	selp.u64 	%rd13967, 1, 0, %p1657;
	add.s64 	%rd13968, %rd20966, %rd13967;
	sub.s64 	%rd20982, %rd20974, %rd13968;
	setp.ge.u64 	%p1658, %rd20974, %rd13968;
	@%p1658 bra 	$L__BB0_88;
	ld.const.u64 	%rd13969, [P_CONST];
	add.s64 	%rd212, %rd20985, %rd13969;
	setp.ge.u64 	%p1659, %rd212, %rd20985;
	setp.lt.u64 	%p1660, %rd212, %rd20985;
	selp.u64 	%rd13970, 1, 0, %p1660;
	add.s64 	%rd13971, %rd20984, %rd13970;
	ld.const.u64 	%rd13972, [P_CONST+8];
	add.s64 	%rd213, %rd13971, %rd13972;
	setp.lt.u64 	%p1661, %rd213, %rd20984;
	setp.eq.s64 	%p1662, %rd213, %rd20984;
	selp.u32 	%r539, -1, 0, %p1662;
	selp.u32 	%r540, -1, 0, %p1661;
	selp.b32 	%r541, %r540, %r539, %p1659;
	and.b32  	%r543, %r541, 1;
	setp.eq.b32 	%p1663, %r543, 1;
	or.pred  	%p1664, %p1661, %p1663;
	selp.u64 	%rd13973, 1, 0, %p1664;
	add.s64 	%rd13974, %rd20983, %rd13973;
	ld.const.u64 	%rd13975, [P_CONST+16];
	add.s64 	%rd214, %rd13974, %rd13975;
	setp.ge.u64 	%p1665, %rd214, %rd20983;
	setp.lt.u64 	%p1666, %rd214, %rd20983;
	setp.eq.s64 	%p1667, %rd214, %rd20983;
	selp.u32 	%r544, -1, 0, %p1666;
	selp.u32 	%r545, -1, 0, %p1667;
	selp.b32 	%r546, %r545, %r544, %p1664;
	selp.b32 	%r547, %r546, %r544, %p1665;
	cvt.u64.u32 	%rd13976, %r547;
	and.b64  	%rd13977, %rd13976, 1;
	add.s64 	%rd13978, %rd20982, %rd13977;
	ld.const.u64 	%rd13979, [P_CONST+24];
	add.s64 	%rd20982, %rd13978, %rd13979;
	mov.u64 	%rd20983, %rd214;
	mov.u64 	%rd20984, %rd213;
	mov.u64 	%rd20985, %rd212;
$L__BB0_88:
	ld.const.u64 	%rd13980, [ZERO+24];
	setp.gt.u64 	%p1668, %rd20978, %rd13980;
	@%p1668 bra 	$L__BB0_214;
	ld.const.u64 	%rd220, [ZERO+24];
	setp.lt.u64 	%p1669, %rd20978, %rd220;
	ld.const.u64 	%rd13981, [ZERO+16];
	setp.ne.s64 	%p1670, %rd20979, %rd13981;
	ld.const.u64 	%rd13983, [ZERO+8];
	setp.ne.s64 	%p1671, %rd20980, %rd13983;
	or.pred  	%p1672, %p1670, %p1671;
	or.pred  	%p1673, %p1672, %p1669;
	ld.const.u64 	%rd13985, [ZERO];
	setp.ne.s64 	%p1674, %rd20981, %rd13985;
	or.pred  	%p1675, %p1673, %p1674;
	@%p1675 bra 	$L__BB0_214;
	setp.gt.u64 	%p1676, %rd20982, %rd220;
	mov.b64 	%rd21130, 0;
	mov.b32 	%r1011, 1;
	mov.u64 	%rd21131, %rd21130;
	mov.u64 	%rd21132, %rd21130;
	mov.u64 	%rd21133, %rd21130;
	mov.u64 	%rd21134, %rd20906;
	mov.u64 	%rd21135, %rd20907;
	mov.u64 	%rd21136, %rd20908;
	mov.u64 	%rd21137, %rd20909;
	mov.u64 	%rd21138, %rd20906;
	mov.u64 	%rd21139, %rd20907;
	mov.u64 	%rd21140, %rd20908;
	mov.u64 	%rd21141, %rd20909;
	@%p1676 bra 	$L__BB0_316;
	setp.lt.u64 	%p1677, %rd20982, %rd220;
	setp.ne.s64 	%p1678, %rd20983, %rd13981;
	setp.ne.s64 	%p1679, %rd20984, %rd13983;
	or.pred  	%p1680, %p1678, %p1679;
	or.pred  	%p1681, %p1680, %p1677;
	setp.ne.s64 	%p1682, %rd20985, %rd13985;
	or.pred  	%p1683, %p1681, %p1682;
	mov.u64 	%rd21134, %rd20906;
	mov.u64 	%rd21135, %rd20907;
	mov.u64 	%rd21136, %rd20908;
	mov.u64 	%rd21137, %rd20909;
	mov.u64 	%rd21138, %rd20906;
	mov.u64 	%rd21139, %rd20907;
	mov.u64 	%rd21140, %rd20908;
	mov.u64 	%rd21141, %rd20909;
	@%p1683 bra 	$L__BB0_316;
	or.b64  	%rd13996, %rd60, %rd59;
	or.b64  	%rd13997, %rd13996, %rd58;
	or.b64  	%rd13998, %rd13997, %rd57;
	setp.eq.s64 	%p1684, %rd13998, 0;
	mov.u64 	%rd21131, %rd21130;
	mov.u64 	%rd21132, %rd21130;
	mov.u64 	%rd21133, %rd21130;
	mov.u64 	%rd21134, %rd20906;
	mov.u64 	%rd21135, %rd20907;
	mov.u64 	%rd21136, %rd20908;
	mov.u64 	%rd21137, %rd20909;
	mov.u64 	%rd21138, %rd20906;
	mov.u64 	%rd21139, %rd20907;
	mov.u64 	%rd21140, %rd20908;
	mov.u64 	%rd21141, %rd20909;
	@%p1684 bra 	$L__BB0_316;
	ld.const.u64 	%rd221, [P_CONST+24];
	ld.const.u64 	%rd222, [P_CONST+16];
	ld.const.u64 	%rd223, [P_CONST+8];
	ld.const.u64 	%rd224, [P_CONST];
	mul.lo.s64 	%rd13999, %rd152, %rd152;
	mul.lo.s64 	%rd14000, %rd153, %rd152;
	shr.u64 	%rd14001, %rd13999, 32;
	shl.b64 	%rd14002, %rd14000, 1;
	and.b64  	%rd14003, %rd14002, 8589934590;
	add.s64 	%rd14004, %rd14001, %rd14003;
	shr.u64 	%rd14005, %rd14000, 31;
	and.b64  	%rd14006, %rd14005, 8589934590;
	mad.lo.s64 	%rd14007, %rd153, %rd153, %rd14006;
	shr.u64 	%rd14008, %rd14004, 32;
	shl.b64 	%rd14009, %rd14004, 32;
	and.b64  	%rd14010, %rd13999, 4294967295;
	or.b64  	%rd14011, %rd14009, %rd14010;
	add.s64 	%rd14012, %rd14007, %rd14008;
	mul.lo.s64 	%rd14013, %rd154, %rd152;
	mul.lo.s64 	%rd14014, %rd155, %rd152;
	mul.lo.s64 	%rd14015, %rd154, %rd153;
	shr.u64 	%rd14016, %rd14013, 32;
	and.b64  	%rd14017, %rd14014, 4294967295;
	add.s64 	%rd14018, %rd14016, %rd14017;
	and.b64  	%rd14019, %rd14015, 4294967295;
	add.s64 	%rd14020, %rd14018, %rd14019;
	shr.u64 	%rd14021, %rd14014, 32;
	mad.lo.s64 	%rd14022, %rd155, %rd153, %rd14021;
	shr.u64 	%rd14023, %rd14015, 32;
	add.s64 	%rd14024, %rd14022, %rd14023;
	shr.u64 	%rd14025, %rd14020, 32;
	shl.b64 	%rd14026, %rd14020, 32;
	and.b64  	%rd14027, %rd14013, 4294967295;
	or.b64  	%rd14028, %rd14026, %rd14027;
	add.s64 	%rd14029, %rd14024, %rd14025;
	mul.lo.s64 	%rd14030, %rd156, %rd152;
	mul.lo.s64 	%rd14031, %rd157, %rd152;
	mul.lo.s64 	%rd14032, %rd156, %rd153;
	shr.u64 	%rd14033, %rd14030, 32;
	and.b64  	%rd14034, %rd14031, 4294967295;
	add.s64 	%rd14035, %rd14033, %rd14034;
	and.b64  	%rd14036, %rd14032, 4294967295;
	add.s64 	%rd14037, %rd14035, %rd14036;
	shr.u64 	%rd14038, %rd14031, 32;
	mad.lo.s64 	%rd14039, %rd157, %rd153, %rd14038;
	shr.u64 	%rd14040, %rd14032, 32;
	add.s64 	%rd14041, %rd14039, %rd14040;
	shr.u64 	%rd14042, %rd14037, 32;
	shl.b64 	%rd14043, %rd14037, 32;
	and.b64  	%rd14044, %rd14030, 4294967295;
	or.b64  	%rd14045, %rd14043, %rd14044;
	add.s64 	%rd14046, %rd14041, %rd14042;
	mul.lo.s64 	%rd14047, %rd158, %rd152;
	mul.lo.s64 	%rd14048, %rd159, %rd152;
	mul.lo.s64 	%rd14049, %rd158, %rd153;
	shr.u64 	%rd14050, %rd14047, 32;
	and.b64  	%rd14051, %rd14048, 4294967295;
	add.s64 	%rd14052, %rd14050, %rd14051;
	and.b64  	%rd14053, %rd14049, 4294967295;
	add.s64 	%rd14054, %rd14052, %rd14053;
	shr.u64 	%rd14055, %rd14048, 32;
	mad.lo.s64 	%rd14056, %rd159, %rd153, %rd14055;
	shr.u64 	%rd14057, %rd14049, 32;
	add.s64 	%rd14058, %rd14056, %rd14057;
	shr.u64 	%rd14059, %rd14054, 32;
	shl.b64 	%rd14060, %rd14054, 32;
	and.b64  	%rd14061, %rd14047, 4294967295;
	or.b64  	%rd14062, %rd14060, %rd14061;
	add.s64 	%rd14063, %rd14058, %rd14059;
	shl.b64 	%rd14064, %rd14028, 1;
	shr.u64 	%rd14065, %rd14026, 63;
	add.s64 	%rd14066, %rd14029, %rd14029;
	add.s64 	%rd14067, %rd14066, %rd14065;
	mul.lo.s64 	%rd14068, %rd154, %rd154;
	mul.lo.s64 	%rd14069, %rd155, %rd154;
	shr.u64 	%rd14070, %rd14068, 32;
	shl.b64 	%rd14071, %rd14069, 1;
	and.b64  	%rd14072, %rd14071, 8589934590;
	add.s64 	%rd14073, %rd14070, %rd14072;
	shr.u64 	%rd14074, %rd14069, 31;
	and.b64  	%rd14075, %rd14074, 8589934590;
	mad.lo.s64 	%rd14076, %rd155, %rd155, %rd14075;
	shr.u64 	%rd14077, %rd14073, 32;
	shl.b64 	%rd14078, %rd14073, 32;
	and.b64  	%rd14079, %rd14068, 4294967295;
	or.b64  	%rd14080, %rd14078, %rd14079;
	add.s64 	%rd14081, %rd14045, %rd14065;
	add.s64 	%rd14082, %rd14081, %rd14080;
	max.u64 	%rd14083, %rd14045, %rd14081;
	setp.gt.u64 	%p1685, %rd14083, %rd14082;
	selp.u64 	%rd14084, 1, 0, %p1685;
	add.s64 	%rd14085, %rd14076, %rd14046;
	add.s64 	%rd14086, %rd14085, %rd14077;
	add.s64 	%rd14087, %rd14086, %rd14084;
	mul.lo.s64 	%rd14088, %rd156, %rd154;
	mul.lo.s64 	%rd14089, %rd157, %rd154;
	mul.lo.s64 	%rd14090, %rd156, %rd155;
	shr.u64 	%rd14091, %rd14088, 32;
	and.b64  	%rd14092, %rd14089, 4294967295;
	add.s64 	%rd14093, %rd14091, %rd14092;
	and.b64  	%rd14094, %rd14090, 4294967295;
	add.s64 	%rd14095, %rd14093, %rd14094;
	shr.u64 	%rd14096, %rd14089, 32;
	mad.lo.s64 	%rd14097, %rd157, %rd155, %rd14096;
	shr.u64 	%rd14098, %rd14090, 32;
	add.s64 	%rd14099, %rd14097, %rd14098;
	shr.u64 	%rd14100, %rd14095, 32;
	shl.b64 	%rd14101, %rd14095, 32;
	and.b64  	%rd14102, %rd14088, 4294967295;
	or.b64  	%rd14103, %rd14101, %rd14102;
	add.s64 	%rd14104, %rd14062, %rd14084;
	add.s64 	%rd14105, %rd14104, %rd14103;
	max.u64 	%rd14106, %rd14062, %rd14104;
	setp.gt.u64 	%p1686, %rd14106, %rd14105;
	selp.u64 	%rd14107, 1, 0, %p1686;
	add.s64 	%rd14108, %rd14099, %rd14063;
	add.s64 	%rd14109, %rd14108, %rd14100;
	add.s64 	%rd14110, %rd14109, %rd14107;
	add.s64 	%rd14111, %rd14082, %rd14045;
	setp.lt.u64 	%p1687, %rd14111, %rd14082;
	selp.u64 	%rd14112, 1, 0, %p1687;
	add.s64 	%rd14113, %rd14046, %rd14087;
	add.s64 	%rd14114, %rd14113, %rd14112;
	add.s64 	%rd14115, %rd14105, %rd14112;
	add.s64 	%rd14116, %rd14115, %rd14103;
	max.u64 	%rd14117, %rd14105, %rd14115;
	setp.gt.u64 	%p1688, %rd14117, %rd14116;
	selp.u64 	%rd14118, 1, 0, %p1688;
	add.s64 	%rd14119, %rd14099, %rd14110;
	add.s64 	%rd14120, %rd14119, %rd14100;
	add.s64 	%rd14121, %rd14120, %rd14118;
	add.s64 	%rd14122, %rd14116, %rd14062;
	setp.lt.u64 	%p1689, %rd14122, %rd14116;
	selp.u64 	%rd14123, 1, 0, %p1689;
	add.s64 	%rd14124, %rd14063, %rd14121;
	add.s64 	%rd14125, %rd14124, %rd14123;
	ld.const.u64 	%rd14126, [MU_P];
	mul.lo.s64 	%rd14127, %rd14126, %rd14011;
	mul.lo.s64 	%rd14128, %rd224, %rd14127;
	mul.hi.u64 	%rd14129, %rd224, %rd14127;
	add.cc.s64 	%rd14130, %rd14128, %rd14011;
	addc.cc.s64 	%rd14131, %rd14129, 0;
	mul.lo.s64 	%rd14132, %rd223, %rd14127;
	mul.hi.u64 	%rd14133, %rd223, %rd14127;
	mov.b64 	%rd14134, 0;
	add.cc.s64 	%rd14135, %rd14131, %rd14064;
	addc.cc.s64 	%rd14136, %rd14134, 0;
	add.cc.s64 	%rd14137, %rd14135, %rd14132;
	addc.cc.s64 	%rd14138, %rd14136, %rd14133;
	mul.lo.s64 	%rd14139, %rd222, %rd14127;
	mul.hi.u64 	%rd14140, %rd222, %rd14127;
	add.cc.s64 	%rd14141, %rd14138, %rd14111;
	addc.cc.s64 	%rd14142, %rd14134, 0;
	add.cc.s64 	%rd14143, %rd14141, %rd14139;
	addc.cc.s64 	%rd14144, %rd14142, %rd14140;
	mul.lo.s64 	%rd14145, %rd221, %rd14127;
	mul.hi.u64 	%rd14146, %rd221, %rd14127;
	add.cc.s64 	%rd14147, %rd14144, %rd14122;
	addc.cc.s64 	%rd14148, %rd14134, 0;
	add.cc.s64 	%rd14149, %rd14147, %rd14145;
	addc.cc.s64 	%rd14150, %rd14148, %rd14146;
	add.s64 	%rd14151, %rd14012, %rd14150;
	setp.lt.u64 	%p1690, %rd14151, %rd14012;
	selp.u64 	%rd14152, 1, 0, %p1690;
	add.s64 	%rd14153, %rd14067, %rd14152;
	setp.lt.u64 	%p1691, %rd14153, %rd14067;
	selp.u64 	%rd14154, 1, 0, %p1691;
	add.s64 	%rd14155, %rd14114, %rd14154;
	setp.lt.u64 	%p1692, %rd14155, %rd14114;
	selp.u64 	%rd14156, 1, 0, %p1692;
	add.s64 	%rd14157, %rd14125, %rd14156;
	mul.lo.s64 	%rd14158, %rd14126, %rd14137;
	mul.lo.s64 	%rd14159, %rd224, %rd14158;
	mul.hi.u64 	%rd14160, %rd224, %rd14158;
	add.cc.s64 	%rd14161, %rd14159, %rd14137;
	addc.cc.s64 	%rd14162, %rd14160, 0;
	mul.lo.s64 	%rd14163, %rd223, %rd14158;
	mul.hi.u64 	%rd14164, %rd223, %rd14158;
	add.cc.s64 	%rd14165, %rd14162, %rd14143;
	addc.cc.s64 	%rd14166, %rd14134, 0;
	add.cc.s64 	%rd14167, %rd14165, %rd14163;
	addc.cc.s64 	%rd14168, %rd14166, %rd14164;
	mul.lo.s64 	%rd14169, %rd222, %rd14158;
	mul.hi.u64 	%rd14170, %rd222, %rd14158;
	add.cc.s64 	%rd14171, %rd14168, %rd14149;
	addc.cc.s64 	%rd14172, %rd14134, 0;
	add.cc.s64 	%rd14173, %rd14171, %rd14169;
	addc.cc.s64 	%rd14174, %rd14172, %rd14170;
	mul.lo.s64 	%rd14175, %rd221, %rd14158;
	mul.hi.u64 	%rd14176, %rd221, %rd14158;
	add.cc.s64 	%rd14177, %rd14174, %rd14151;
	addc.cc.s64 	%rd14178, %rd14134, 0;
	add.cc.s64 	%rd14179, %rd14177, %rd14175;
	addc.cc.s64 	%rd14180, %rd14178, %rd14176;
	add.s64 	%rd14181, %rd14153, %rd14180;
	setp.lt.u64 	%p1693, %rd14181, %rd14153;
	selp.u64 	%rd14182, 1, 0, %p1693;
	add.s64 	%rd14183, %rd14155, %rd14182;
	setp.lt.u64 	%p1694, %rd14183, %rd14155;
	selp.u64 	%rd14184, 1, 0, %p1694;
	add.s64 	%rd14185, %rd14157, %rd14184;
	mul.lo.s64 	%rd14186, %rd14126, %rd14167;
	mul.lo.s64 	%rd14187, %rd224, %rd14186;
	mul.hi.u64 	%rd14188, %rd224, %rd14186;
	add.cc.s64 	%rd14189, %rd14187, %rd14167;
	addc.cc.s64 	%rd14190, %rd14188, 0;
	mul.lo.s64 	%rd14191, %rd223, %rd14186;
	mul.hi.u64 	%rd14192, %rd223, %rd14186;
	add.cc.s64 	%rd14193, %rd14190, %rd14173;
	addc.cc.s64 	%rd14194, %rd14134, 0;
	add.cc.s64 	%rd14195, %rd14193, %rd14191;
	addc.cc.s64 	%rd14196, %rd14194, %rd14192;
	mul.lo.s64 	%rd14197, %rd222, %rd14186;
	mul.hi.u64 	%rd14198, %rd222, %rd14186;
	add.cc.s64 	%rd14199, %rd14196, %rd14179;
	addc.cc.s64 	%rd14200, %rd14134, 0;
	add.cc.s64 	%rd14201, %rd14199, %rd14197;
	addc.cc.s64 	%rd14202, %rd14200, %rd14198;
	mul.lo.s64 	%rd14203, %rd221, %rd14186;
	mul.hi.u64 	%rd14204, %rd221, %rd14186;
	add.cc.s64 	%rd14205, %rd14202, %rd14181;
	addc.cc.s64 	%rd14206, %rd14134, 0;
	add.cc.s64 	%rd14207, %rd14205, %rd14203;
	addc.cc.s64 	%rd14208, %rd14206, %rd14204;
	add.s64 	%rd14209, %rd14183, %rd14208;
	setp.lt.u64 	%p1695, %rd14209, %rd14183;
	selp.u64 	%rd14210, 1, 0, %p1695;
	add.s64 	%rd14211, %rd14185, %rd14210;
	mul.lo.s64 	%rd14212, %rd14126, %rd14195;
	mul.lo.s64 	%rd14213, %rd224, %rd14212;
	mul.hi.u64 	%rd14214, %rd224, %rd14212;
	add.cc.s64 	%rd14215, %rd14213, %rd14195;
	addc.cc.s64 	%rd14216, %rd14214, 0;
	mul.lo.s64 	%rd14217, %rd223, %rd14212;
	mul.hi.u64 	%rd14218, %rd223, %rd14212;
	add.cc.s64 	%rd14219, %rd14216, %rd14201;
	addc.cc.s64 	%rd14220, %rd14134, 0;
	add.cc.s64 	%rd225, %rd14219, %rd14217;
	addc.cc.s64 	%rd14221, %rd14220, %rd14218;
	mul.lo.s64 	%rd14222, %rd222, %rd14212;
	mul.hi.u64 	%rd14223, %rd222, %rd14212;
	add.cc.s64 	%rd14224, %rd14221, %rd14207;
	addc.cc.s64 	%rd14225, %rd14134, 0;
	add.cc.s64 	%rd226, %rd14224, %rd14222;
	addc.cc.s64 	%rd14226, %rd14225, %rd14223;
	mul.lo.s64 	%rd14227, %rd221, %rd14212;
	mul.hi.u64 	%rd14228, %rd221, %rd14212;
	add.cc.s64 	%rd14229, %rd14226, %rd14209;
	addc.cc.s64 	%rd14230, %rd14134, 0;
	add.cc.s64 	%rd227, %rd14229, %rd14227;
	addc.cc.s64 	%rd14231, %rd14230, %rd14228;
	add.s64 	%rd20989, %rd14211, %rd14231;
	setp.gt.u64 	%p1696, %rd20989, %rd221;
	@%p1696 bra 	$L__BB0_99;
	setp.lt.u64 	%p1697, %rd20989, %rd221;
	mov.u64 	%rd20986, %rd225;
	mov.u64 	%rd20987, %rd226;
	mov.u64 	%rd20988, %rd227;
	@%p1697 bra 	$L__BB0_100;
	setp.lt.u64 	%p1698, %rd222, %rd227;
	@%p1698 bra 	$L__BB0_99;
	setp.gt.u64 	%p1699, %rd222, %rd227;
	mov.u64 	%rd20986, %rd225;
	mov.u64 	%rd20987, %rd226;
	mov.u64 	%rd20988, %rd227;
	@%p1699 bra 	$L__BB0_100;
	setp.lt.u64 	%p1700, %rd223, %rd226;
	@%p1700 bra 	$L__BB0_99;
	setp.gt.u64 	%p1701, %rd223, %rd226;
	setp.gt.u64 	%p1702, %rd224, %rd225;
	or.pred  	%p1703, %p1701, %p1702;
	mov.u64 	%rd20986, %rd225;
	mov.u64 	%rd20987, %rd226;
	mov.u64 	%rd20988, %rd227;
	@%p1703 bra 	$L__BB0_100;
$L__BB0_99:
	sub.s64 	%rd20986, %rd225, %rd224;
	setp.lt.u64 	%p1704, %rd225, %rd224;
	selp.u64 	%rd14232, 1, 0, %p1704;
	add.s64 	%rd14233, %rd223, %rd14232;
	sub.s64 	%rd20987, %rd226, %rd14233;
	setp.lt.u64 	%p1705, %rd226, %rd14233;
	selp.u64 	%rd14234, 1, 0, %p1705;
	add.s64 	%rd14235, %rd222, %rd14234;
	sub.s64 	%rd20988, %rd227, %rd14235;
	setp.lt.u64 	%p1706, %rd227, %rd14235;
	selp.u64 	%rd14236, 1, 0, %p1706;
	add.s64 	%rd14237, %rd221, %rd14236;
	sub.s64 	%rd20989, %rd20989, %rd14237;
$L__BB0_100:
	ld.const.u64 	%rd237, [P_CONST+24];
	ld.const.u64 	%rd238, [P_CONST+16];
	ld.const.u64 	%rd239, [P_CONST+8];
	ld.const.u64 	%rd14238, [P_CONST];
	shr.u64 	%rd240, %rd20986, 32;
	and.b64  	%rd241, %rd20986, 4294967295;
	mul.lo.s64 	%rd14239, %rd241, %rd108;
	mul.lo.s64 	%rd14240, %rd240, %rd108;
	mul.lo.s64 	%rd14241, %rd241, %rd109;
	shr.u64 	%rd14242, %rd14239, 32;
	and.b64  	%rd14243, %rd14240, 4294967295;
	add.s64 	%rd14244, %rd14242, %rd14243;
	and.b64  	%rd14245, %rd14241, 4294967295;
	add.s64 	%rd14246, %rd14244, %rd14245;
	shr.u64 	%rd14247, %rd14240, 32;
	mad.lo.s64 	%rd14248, %rd240, %rd109, %rd14247;
	shr.u64 	%rd14249, %rd14241, 32;
	add.s64 	%rd14250, %rd14248, %rd14249;
	shr.u64 	%rd14251, %rd14246, 32;
	shl.b64 	%rd14252, %rd14246, 32;
	and.b64  	%rd14253, %rd14239, 4294967295;
	or.b64  	%rd14254, %rd14252, %rd14253;
	add.s64 	%rd14255, %rd14250, %rd14251;
	shr.u64 	%rd242, %rd20987, 32;
	and.b64  	%rd243, %rd20987, 4294967295;
	mul.lo.s64 	%rd14256, %rd243, %rd108;
	mul.lo.s64 	%rd14257, %rd242, %rd108;
	mul.lo.s64 	%rd14258, %rd243, %rd109;
	shr.u64 	%rd14259, %rd14256, 32;
	and.b64  	%rd14260, %rd14257, 4294967295;
	add.s64 	%rd14261, %rd14259, %rd14260;
	and.b64  	%rd14262, %rd14258, 4294967295;
	add.s64 	%rd14263, %rd14261, %rd14262;
	shr.u64 	%rd14264, %rd14257, 32;
	mad.lo.s64 	%rd14265, %rd242, %rd109, %rd14264;
	shr.u64 	%rd14266, %rd14258, 32;
	add.s64 	%rd14267, %rd14265, %rd14266;
	shr.u64 	%rd14268, %rd14263, 32;
	shl.b64 	%rd14269, %rd14263, 32;
	and.b64  	%rd14270, %rd14256, 4294967295;
	or.b64  	%rd14271, %rd14269, %rd14270;
	add.s64 	%rd14272, %rd14267, %rd14268;
	shr.u64 	%rd244, %rd20988, 32;
	and.b64  	%rd245, %rd20988, 4294967295;
	mul.lo.s64 	%rd14273, %rd245, %rd108;
	mul.lo.s64 	%rd14274, %rd244, %rd108;
	mul.lo.s64 	%rd14275, %rd245, %rd109;
	shr.u64 	%rd14276, %rd14273, 32;
	and.b64  	%rd14277, %rd14274, 4294967295;
	add.s64 	%rd14278, %rd14276, %rd14277;
	and.b64  	%rd14279, %rd14275, 4294967295;
	add.s64 	%rd14280, %rd14278, %rd14279;
	shr.u64 	%rd14281, %rd14274, 32;
	mad.lo.s64 	%rd14282, %rd244, %rd109, %rd14281;
	shr.u64 	%rd14283, %rd14275, 32;
	add.s64 	%rd14284, %rd14282, %rd14283;
	shr.u64 	%rd14285, %rd14280, 32;
	shl.b64 	%rd14286, %rd14280, 32;
	and.b64  	%rd14287, %rd14273, 4294967295;
	or.b64  	%rd14288, %rd14286, %rd14287;
	add.s64 	%rd14289, %rd14284, %rd14285;
	shr.u64 	%rd246, %rd20989, 32;
	and.b64  	%rd247, %rd20989, 4294967295;
	mul.lo.s64 	%rd14290, %rd247, %rd108;
	mul.lo.s64 	%rd14291, %rd246, %rd108;
	mul.lo.s64 	%rd14292, %rd247, %rd109;
	shr.u64 	%rd14293, %rd14290, 32;
	and.b64  	%rd14294, %rd14291, 4294967295;
	add.s64 	%rd14295, %rd14293, %rd14294;
	and.b64  	%rd14296, %rd14292, 4294967295;
	add.s64 	%rd14297, %rd14295, %rd14296;
	shr.u64 	%rd14298, %rd14291, 32;
	mad.lo.s64 	%rd14299, %rd246, %rd109, %rd14298;
	shr.u64 	%rd14300, %rd14292, 32;
	add.s64 	%rd14301, %rd14299, %rd14300;
	shr.u64 	%rd14302, %rd14297, 32;
	shl.b64 	%rd14303, %rd14297, 32;
	and.b64  	%rd14304, %rd14290, 4294967295;
	or.b64  	%rd14305, %rd14303, %rd14304;
	add.s64 	%rd14306, %rd14301, %rd14302;
	mul.lo.s64 	%rd14307, %rd241, %rd110;
	mul.lo.s64 	%rd14308, %rd240, %rd110;
	mul.lo.s64 	%rd14309, %rd241, %rd111;
	shr.u64 	%rd14310, %rd14307, 32;
	and.b64  	%rd14311, %rd14308, 4294967295;
	add.s64 	%rd14312, %rd14310, %rd14311;
	and.b64  	%rd14313, %rd14309, 4294967295;
	add.s64 	%rd14314, %rd14312, %rd14313;
	shr.u64 	%rd14315, %rd14308, 32;
	mad.lo.s64 	%rd14316, %rd240, %rd111, %rd14315;
	shr.u64 	%rd14317, %rd14309, 32;
	add.s64 	%rd14318, %rd14316, %rd14317;
	shr.u64 	%rd14319, %rd14314, 32;
	shl.b64 	%rd14320, %rd14314, 32;
	and.b64  	%rd14321, %rd14307, 4294967295;
	or.b64  	%rd14322, %rd14320, %rd14321;
	add.s64 	%rd14323, %rd14271, %rd14322;
	setp.lt.u64 	%p1707, %rd14323, %rd14271;
	selp.u64 	%rd14324, 1, 0, %p1707;
	add.s64 	%rd14325, %rd14318, %rd14272;
	add.s64 	%rd14326, %rd14325, %rd14319;
	add.s64 	%rd14327, %rd14326, %rd14324;
	mul.lo.s64 	%rd14328, %rd243, %rd110;
	mul.lo.s64 	%rd14329, %rd242, %rd110;
	mul.lo.s64 	%rd14330, %rd243, %rd111;
	shr.u64 	%rd14331, %rd14328, 32;
	and.b64  	%rd14332, %rd14329, 4294967295;
	add.s64 	%rd14333, %rd14331, %rd14332;
	and.b64  	%rd14334, %rd14330, 4294967295;
	add.s64 	%rd14335, %rd14333, %rd14334;
	shr.u64 	%rd14336, %rd14329, 32;
	mad.lo.s64 	%rd14337, %rd242, %rd111, %rd14336;
	shr.u64 	%rd14338, %rd14330, 32;
	add.s64 	%rd14339, %rd14337, %rd14338;
	shr.u64 	%rd14340, %rd14335, 32;
	shl.b64 	%rd14341, %rd14335, 32;
	and.b64  	%rd14342, %rd14328, 4294967295;
	or.b64  	%rd14343, %rd14341, %rd14342;
	add.s64 	%rd14344, %rd14288, %rd14324;
	add.s64 	%rd14345, %rd14344, %rd14343;
	max.u64 	%rd14346, %rd14288, %rd14344;
	setp.gt.u64 	%p1708, %rd14346, %rd14345;
	selp.u64 	%rd14347, 1, 0, %p1708;
	add.s64 	%rd14348, %rd14339, %rd14289;
	add.s64 	%rd14349, %rd14348, %rd14340;
	add.s64 	%rd14350, %rd14349, %rd14347;
	mul.lo.s64 	%rd14351, %rd245, %rd110;
	mul.lo.s64 	%rd14352, %rd244, %rd110;
	mul.lo.s64 	%rd14353, %rd245, %rd111;
	shr.u64 	%rd14354, %rd14351, 32;
	and.b64  	%rd14355, %rd14352, 4294967295;
	add.s64 	%rd14356, %rd14354, %rd14355;
	and.b64  	%rd14357, %rd14353, 4294967295;
	add.s64 	%rd14358, %rd14356, %rd14357;
	shr.u64 	%rd14359, %rd14352, 32;
	mad.lo.s64 	%rd14360, %rd244, %rd111, %rd14359;
	shr.u64 	%rd14361, %rd14353, 32;
	add.s64 	%rd14362, %rd14360, %rd14361;
	shr.u64 	%rd14363, %rd14358, 32;
	shl.b64 	%rd14364, %rd14358, 32;
	and.b64  	%rd14365, %rd14351, 4294967295;
	or.b64  	%rd14366, %rd14364, %rd14365;
	add.s64 	%rd14367, %rd14305, %rd14347;
	add.s64 	%rd14368, %rd14367, %rd14366;
	max.u64 	%rd14369, %rd14305, %rd14367;
	setp.gt.u64 	%p1709, %rd14369, %rd14368;
	selp.u64 	%rd14370, 1, 0, %p1709;
	add.s64 	%rd14371, %rd14362, %rd14306;
	add.s64 	%rd14372, %rd14371, %rd14363;
	add.s64 	%rd14373, %rd14372, %rd14370;
	mul.lo.s64 	%rd14374, %rd241, %rd112;
	mul.lo.s64 	%rd14375, %rd240, %rd112;
	mul.lo.s64 	%rd14376, %rd241, %rd113;
	shr.u64 	%rd14377, %rd14374, 32;
	and.b64  	%rd14378, %rd14375, 4294967295;
	add.s64 	%rd14379, %rd14377, %rd14378;
	and.b64  	%rd14380, %rd14376, 4294967295;
	add.s64 	%rd14381, %rd14379, %rd14380;
	shr.u64 	%rd14382, %rd14375, 32;
	mad.lo.s64 	%rd14383, %rd240, %rd113, %rd14382;
	shr.u64 	%rd14384, %rd14376, 32;
	add.s64 	%rd14385, %rd14383, %rd14384;
	shr.u64 	%rd14386, %rd14381, 32;
	shl.b64 	%rd14387, %rd14381, 32;
	and.b64  	%rd14388, %rd14374, 4294967295;
	or.b64  	%rd14389, %rd14387, %rd14388;
	add.s64 	%rd14390, %rd14345, %rd14389;
	setp.lt.u64 	%p1710, %rd14390, %rd14345;
	selp.u64 	%rd14391, 1, 0, %p1710;
	add.s64 	%rd14392, %rd14385, %rd14350;
	add.s64 	%rd14393, %rd14392, %rd14386;
	add.s64 	%rd14394, %rd14393, %rd14391;
	mul.lo.s64 	%rd14395, %rd243, %rd112;
	mul.lo.s64 	%rd14396, %rd242, %rd112;
	mul.lo.s64 	%rd14397, %rd243, %rd113;
	shr.u64 	%rd14398, %rd14395, 32;
	and.b64  	%rd14399, %rd14396, 4294967295;
	add.s64 	%rd14400, %rd14398, %rd14399;
	and.b64  	%rd14401, %rd14397, 4294967295;
	add.s64 	%rd14402, %rd14400, %rd14401;
	shr.u64 	%rd14403, %rd14396, 32;
	mad.lo.s64 	%rd14404, %rd242, %rd113, %rd14403;
	shr.u64 	%rd14405, %rd14397, 32;
	add.s64 	%rd14406, %rd14404, %rd14405;
	shr.u64 	%rd14407, %rd14402, 32;
	shl.b64 	%rd14408, %rd14402, 32;
	and.b64  	%rd14409, %rd14395, 4294967295;
	or.b64  	%rd14410, %rd14408, %rd14409;
	add.s64 	%rd14411, %rd14368, %rd14391;
	add.s64 	%rd14412, %rd14411, %rd14410;
	max.u64 	%rd14413, %rd14368, %rd14411;
	setp.gt.u64 	%p1711, %rd14413, %rd14412;
	selp.u64 	%rd14414, 1, 0, %p1711;
	add.s64 	%rd14415, %rd14406, %rd14373;
	add.s64 	%rd14416, %rd14415, %rd14407;
	add.s64 	%rd14417, %rd14416, %rd14414;
	mul.lo.s64 	%rd14418, %rd241, %rd114;
	mul.lo.s64 	%rd14419, %rd240, %rd114;
	mul.lo.s64 	%rd14420, %rd241, %rd115;
	shr.u64 	%rd14421, %rd14418, 32;
	and.b64  	%rd14422, %rd14419, 4294967295;
	add.s64 	%rd14423, %rd14421, %rd14422;
	and.b64  	%rd14424, %rd14420, 4294967295;
	add.s64 	%rd14425, %rd14423, %rd14424;
	shr.u64 	%rd14426, %rd14419, 32;
	mad.lo.s64 	%rd14427, %rd240, %rd115, %rd14426;
	shr.u64 	%rd14428, %rd14420, 32;
	add.s64 	%rd14429, %rd14427, %rd14428;
	shr.u64 	%rd14430, %rd14425, 32;
	shl.b64 	%rd14431, %rd14425, 32;
	and.b64  	%rd14432, %rd14418, 4294967295;
	or.b64  	%rd14433, %rd14431, %rd14432;
	add.s64 	%rd14434, %rd14412, %rd14433;
	setp.lt.u64 	%p1712, %rd14434, %rd14412;
	selp.u64 	%rd14435, 1, 0, %p1712;
	add.s64 	%rd14436, %rd14429, %rd14417;
	add.s64 	%rd14437, %rd14436, %rd14430;
	add.s64 	%rd14438, %rd14437, %rd14435;
	ld.const.u64 	%rd14439, [MU_P];
	mul.lo.s64 	%rd14440, %rd14439, %rd14254;
	mul.lo.s64 	%rd14441, %rd14238, %rd14440;
	mul.hi.u64 	%rd14442, %rd14238, %rd14440;
	add.cc.s64 	%rd14443, %rd14441, %rd14254;
	addc.cc.s64 	%rd14444, %rd14442, 0;
	mul.lo.s64 	%rd14445, %rd239, %rd14440;
	mul.hi.u64 	%rd14446, %rd239, %rd14440;
	mov.b64 	%rd14447, 0;
	add.cc.s64 	%rd14448, %rd14444, %rd14323;
	addc.cc.s64 	%rd14449, %rd14447, 0;
	add.cc.s64 	%rd14450, %rd14448, %rd14445;
	addc.cc.s64 	%rd14451, %rd14449, %rd14446;
	mul.lo.s64 	%rd14452, %rd238, %rd14440;
	mul.hi.u64 	%rd14453, %rd238, %rd14440;
	add.cc.s64 	%rd14454, %rd14451, %rd14390;
	addc.cc.s64 	%rd14455, %rd14447, 0;
	add.cc.s64 	%rd14456, %rd14454, %rd14452;
	addc.cc.s64 	%rd14457, %rd14455, %rd14453;
	mul.lo.s64 	%rd14458, %rd237, %rd14440;
	mul.hi.u64 	%rd14459, %rd237, %rd14440;
	add.cc.s64 	%rd14460, %rd14457, %rd14434;
	addc.cc.s64 	%rd14461, %rd14447, 0;
	add.cc.s64 	%rd14462, %rd14460, %rd14458;
	addc.cc.s64 	%rd14463, %rd14461, %rd14459;
	add.s64 	%rd14464, %rd14255, %rd14463;
	setp.lt.u64 	%p1713, %rd14464, %rd14255;
	selp.u64 	%rd14465, 1, 0, %p1713;
	add.s64 	%rd14466, %rd14327, %rd14465;
	setp.lt.u64 	%p1714, %rd14466, %rd14327;
	selp.u64 	%rd14467, 1, 0, %p1714;
	add.s64 	%rd14468, %rd14394, %rd14467;
	setp.lt.u64 	%p1715, %rd14468, %rd14394;
	selp.u64 	%rd14469, 1, 0, %p1715;
	add.s64 	%rd14470, %rd14438, %rd14469;
	mul.lo.s64 	%rd14471, %rd14439, %rd14450;
	mul.lo.s64 	%rd14472, %rd14238, %rd14471;
	mul.hi.u64 	%rd14473, %rd14238, %rd14471;
	add.cc.s64 	%rd14474, %rd14472, %rd14450;
	addc.cc.s64 	%rd14475, %rd14473, 0;
	mul.lo.s64 	%rd14476, %rd239, %rd14471;
	mul.hi.u64 	%rd14477, %rd239, %rd14471;
	add.cc.s64 	%rd14478, %rd14475, %rd14456;
	addc.cc.s64 	%rd14479, %rd14447, 0;
	add.cc.s64 	%rd14480, %rd14478, %rd14476;
	addc.cc.s64 	%rd14481, %rd14479, %rd14477;
	mul.lo.s64 	%rd14482, %rd238, %rd14471;
	mul.hi.u64 	%rd14483, %rd238, %rd14471;
	add.cc.s64 	%rd14484, %rd14481, %rd14462;
	addc.cc.s64 	%rd14485, %rd14447, 0;
	add.cc.s64 	%rd14486, %rd14484, %rd14482;
	addc.cc.s64 	%rd14487, %rd14485, %rd14483;
	mul.lo.s64 	%rd14488, %rd237, %rd14471;
	mul.hi.u64 	%rd14489, %rd237, %rd14471;
	add.cc.s64 	%rd14490, %rd14487, %rd14464;
	addc.cc.s64 	%rd14491, %rd14447, 0;
	add.cc.s64 	%rd14492, %rd14490, %rd14488;
	addc.cc.s64 	%rd14493, %rd14491, %rd14489;
	add.s64 	%rd14494, %rd14466, %rd14493;
	setp.lt.u64 	%p1716, %rd14494, %rd14466;
	selp.u64 	%rd14495, 1, 0, %p1716;
	add.s64 	%rd14496, %rd14468, %rd14495;
	setp.lt.u64 	%p1717, %rd14496, %rd14468;
	selp.u64 	%rd14497, 1, 0, %p1717;
	add.s64 	%rd14498, %rd14470, %rd14497;
	mul.lo.s64 	%rd14499, %rd14439, %rd14480;
	mul.lo.s64 	%rd14500, %rd14238, %rd14499;
	mul.hi.u64 	%rd14501, %rd14238, %rd14499;
	add.cc.s64 	%rd14502, %rd14500, %rd14480;
	addc.cc.s64 	%rd14503, %rd14501, 0;
	mul.lo.s64 	%rd14504, %rd239, %rd14499;
	mul.hi.u64 	%rd14505, %rd239, %rd14499;
	add.cc.s64 	%rd14506, %rd14503, %rd14486;
	addc.cc.s64 	%rd14507, %rd14447, 0;
	add.cc.s64 	%rd14508, %rd14506, %rd14504;
	addc.cc.s64 	%rd14509, %rd14507, %rd14505;
	mul.lo.s64 	%rd14510, %rd238, %rd14499;
	mul.hi.u64 	%rd14511, %rd238, %rd14499;
	add.cc.s64 	%rd14512, %rd14509, %rd14492;
	addc.cc.s64 	%rd14513, %rd14447, 0;
	add.cc.s64 	%rd14514, %rd14512, %rd14510;
	addc.cc.s64 	%rd14515, %rd14513, %rd14511;
	mul.lo.s64 	%rd14516, %rd237, %rd14499;
	mul.hi.u64 	%rd14517, %rd237, %rd14499;
	add.cc.s64 	%rd14518, %rd14515, %rd14494;
	addc.cc.s64 	%rd14519, %rd14447, 0;
	add.cc.s64 	%rd14520, %rd14518, %rd14516;
	addc.cc.s64 	%rd14521, %rd14519, %rd14517;
	add.s64 	%rd14522, %rd14496, %rd14521;
	setp.lt.u64 	%p1718, %rd14522, %rd14496;
	selp.u64 	%rd14523, 1, 0, %p1718;
	add.s64 	%rd14524, %rd14498, %rd14523;
	mul.lo.s64 	%rd14525, %rd14439, %rd14508;
	mul.lo.s64 	%rd14526, %rd14238, %rd14525;
	mul.hi.u64 	%rd14527, %rd14238, %rd14525;
	add.cc.s64 	%rd14528, %rd14526, %rd14508;
	addc.cc.s64 	%rd14529, %rd14527, 0;
	mul.lo.s64 	%rd14530, %rd239, %rd14525;
	mul.hi.u64 	%rd14531, %rd239, %rd14525;
	add.cc.s64 	%rd14532, %rd14529, %rd14514;
	addc.cc.s64 	%rd14533, %rd14447, 0;
	add.cc.s64 	%rd248, %rd14532, %rd14530;
	addc.cc.s64 	%rd14534, %rd14533, %rd14531;
	mul.lo.s64 	%rd14535, %rd238, %rd14525;
	mul.hi.u64 	%rd14536, %rd238, %rd14525;
	add.cc.s64 	%rd14537, %rd14534, %rd14520;
	addc.cc.s64 	%rd14538, %rd14447, 0;
	add.cc.s64 	%rd249, %rd14537, %rd14535;
	addc.cc.s64 	%rd14539, %rd14538, %rd14536;
	mul.lo.s64 	%rd14540, %rd237, %rd14525;
	mul.hi.u64 	%rd14541, %rd237, %rd14525;
	add.cc.s64 	%rd14542, %rd14539, %rd14522;
	addc.cc.s64 	%rd14543, %rd14447, 0;
	add.cc.s64 	%rd250, %rd14542, %rd14540;
	addc.cc.s64 	%rd14544, %rd14543, %rd14541;
	add.s64 	%rd20993, %rd14524, %rd14544;
	setp.gt.u64 	%p1719, %rd20993, %rd237;
	@%p1719 bra 	$L__BB0_106;
	setp.lt.u64 	%p1720, %rd20993, %rd237;
	mov.u64 	%rd20990, %rd248;
	mov.u64 	%rd20991, %rd249;
	mov.u64 	%rd20992, %rd250;
	@%p1720 bra 	$L__BB0_107;
	setp.lt.u64 	%p1721, %rd238, %rd250;
	@%p1721 bra 	$L__BB0_106;
	setp.gt.u64 	%p1722, %rd238, %rd250;
	mov.u64 	%rd20990, %rd248;
	mov.u64 	%rd20991, %rd249;
	mov.u64 	%rd20992, %rd250;
	@%p1722 bra 	$L__BB0_107;
	setp.lt.u64 	%p1723, %rd239, %rd249;
	@%p1723 bra 	$L__BB0_106;
	setp.gt.u64 	%p1724, %rd239, %rd249;
	setp.gt.u64 	%p1725, %rd14238, %rd248;
	or.pred  	%p1726, %p1724, %p1725;
	mov.u64 	%rd20990, %rd248;
	mov.u64 	%rd20991, %rd249;
	mov.u64 	%rd20992, %rd250;
	@%p1726 bra 	$L__BB0_107;
$L__BB0_106:
	sub.s64 	%rd20990, %rd248, %rd14238;
	setp.lt.u64 	%p1727, %rd248, %rd14238;
	selp.u64 	%rd14548, 1, 0, %p1727;
	add.s64 	%rd14549, %rd239, %rd14548;
	sub.s64 	%rd20991, %rd249, %rd14549;
	setp.lt.u64 	%p1728, %rd249, %rd14549;
	selp.u64 	%rd14550, 1, 0, %p1728;
	add.s64 	%rd14552, %rd238, %rd14550;
	sub.s64 	%rd20992, %rd250, %rd14552;
	setp.lt.u64 	%p1729, %rd250, %rd14552;
	selp.u64 	%rd14553, 1, 0, %p1729;
	add.s64 	%rd14555, %rd237, %rd14553;
	sub.s64 	%rd20993, %rd20993, %rd14555;
$L__BB0_107:
	shl.b64 	%rd261, %rd20990, 1;
	setp.gt.s64 	%p1730, %rd20990, -1;
	mov.b64 	{%r551, %r552}, %rd20991;
	mov.b64 	{%r553, %r554}, %rd20990;
	shf.l.wrap.b32 	%r555, %r554, %r551, 1;
	shf.l.wrap.b32 	%r556, %r551, %r552, 1;
	mov.b64 	%rd262, {%r555, %r556};
	setp.lt.u64 	%p1731, %rd262, %rd20991;
	setp.eq.s64 	%p1732, %rd262, %rd20991;
	selp.u32 	%r557, -1, 0, %p1732;
	selp.u32 	%r558, -1, 0, %p1731;
	selp.b32 	%r559, %r558, %r557, %p1730;
	and.b32  	%r561, %r559, 1;
	setp.eq.b32 	%p1733, %r561, 1;
	or.pred  	%p1734, %p1731, %p1733;
	selp.u64 	%rd14556, 1, 0, %p1734;
	shl.b64 	%rd14557, %rd20992, 1;
	or.b64  	%rd263, %rd14557, %rd14556;
	setp.ge.u64 	%p1735, %rd263, %rd20992;
	setp.lt.u64 	%p1736, %rd263, %rd20992;
	setp.eq.s64 	%p1737, %rd263, %rd20992;
	selp.u32 	%r562, -1, 0, %p1736;
	selp.u32 	%r563, -1, 0, %p1737;
	selp.b32 	%r564, %r563, %r562, %p1734;
	selp.b32 	%r565, %r564, %r562, %p1735;
	and.b32  	%r566, %r565, 1;
	setp.eq.b32 	%p1, %r566, 1;
	cvt.u64.u32 	%rd14558, %r565;
	and.b64  	%rd14559, %rd14558, 1;
	shl.b64 	%rd14560, %rd20993, 1;
	or.b64  	%rd20997, %rd14560, %rd14559;
	setp.lt.u64 	%p1738, %rd20997, %rd20993;
	@%p1738 bra 	$L__BB0_114;
	setp.eq.s64 	%p1739, %rd20997, %rd20993;
	and.pred  	%p1740, %p1739, %p1;
	setp.gt.u64 	%p1741, %rd20997, %rd237;
	or.pred  	%p1742, %p1740, %p1741;
	@%p1742 bra 	$L__BB0_114;
	setp.lt.u64 	%p1743, %rd20997, %rd237;
	mov.u64 	%rd20994, %rd261;
	mov.u64 	%rd20995, %rd262;
	mov.u64 	%rd20996, %rd263;
	@%p1743 bra 	$L__BB0_115;
	setp.gt.u64 	%p1744, %rd263, %rd238;
	@%p1744 bra 	$L__BB0_114;
	setp.lt.u64 	%p1745, %rd263, %rd238;
	mov.u64 	%rd20994, %rd261;
	mov.u64 	%rd20995, %rd262;
	mov.u64 	%rd20996, %rd263;
	@%p1745 bra 	$L__BB0_115;
	setp.gt.u64 	%p1746, %rd262, %rd239;
	@%p1746 bra 	$L__BB0_114;
	setp.lt.u64 	%p1747, %rd262, %rd239;
	setp.lt.u64 	%p1748, %rd261, %rd14238;
	or.pred  	%p1749, %p1747, %p1748;
	mov.u64 	%rd20994, %rd261;
	mov.u64 	%rd20995, %rd262;
	mov.u64 	%rd20996, %rd263;
	@%p1749 bra 	$L__BB0_115;
$L__BB0_114:
	sub.s64 	%rd20994, %rd261, %rd14238;
	setp.lt.u64 	%p1750, %rd261, %rd14238;
	selp.u64 	%rd14565, 1, 0, %p1750;
	add.s64 	%rd14566, %rd239, %rd14565;
	sub.s64 	%rd20995, %rd262, %rd14566;
	setp.lt.u64 	%p1751, %rd262, %rd14566;
	selp.u64 	%rd14567, 1, 0, %p1751;
	add.s64 	%rd14569, %rd238, %rd14567;
	sub.s64 	%rd20996, %rd263, %rd14569;
	setp.lt.u64 	%p1752, %rd263, %rd14569;
	selp.u64 	%rd14570, 1, 0, %p1752;
	ld.const.u64 	%rd14571, [P_CONST+24];
	add.s64 	%rd14572, %rd14571, %rd14570;
	sub.s64 	%rd20997, %rd20997, %rd14572;
$L__BB0_115:
	shl.b64 	%rd276, %rd20994, 1;
	setp.gt.s64 	%p1753, %rd20994, -1;
	mov.b64 	{%r567, %r568}, %rd20995;
	mov.b64 	{%r569, %r570}, %rd20994;
	shf.l.wrap.b32 	%r571, %r570, %r567, 1;
	shf.l.wrap.b32 	%r572, %r567, %r568, 1;
	mov.b64 	%rd277, {%r571, %r572};
	setp.lt.u64 	%p1754, %rd277, %rd20995;
	setp.eq.s64 	%p1755, %rd277, %rd20995;
	selp.u32 	%r573, -1, 0, %p1755;
	selp.u32 	%r574, -1, 0, %p1754;
	selp.b32 	%r575, %r574, %r573, %p1753;
	and.b32  	%r577, %r575, 1;
	setp.eq.b32 	%p1756, %r577, 1;
	or.pred  	%p1757, %p1754, %p1756;
	selp.u64 	%rd14573, 1, 0, %p1757;
	shl.b64 	%rd14574, %rd20996, 1;
	or.b64  	%rd278, %rd14574, %rd14573;
	setp.ge.u64 	%p1758, %rd278, %rd20996;
	setp.lt.u64 	%p1759, %rd278, %rd20996;
	setp.eq.s64 	%p1760, %rd278, %rd20996;
	selp.u32 	%r578, -1, 0, %p1759;
	selp.u32 	%r579, -1, 0, %p1760;
	selp.b32 	%r580, %r579, %r578, %p1757;
	selp.b32 	%r581, %r580, %r578, %p1758;
	and.b32  	%r582, %r581, 1;
	setp.eq.b32 	%p2, %r582, 1;
	cvt.u64.u32 	%rd14575, %r581;
	and.b64  	%rd14576, %rd14575, 1;
	shl.b64 	%rd14577, %rd20997, 1;
	or.b64  	%rd21001, %rd14577, %rd14576;
	setp.lt.u64 	%p1761, %rd21001, %rd20997;
	@%p1761 bra 	$L__BB0_122;
	setp.eq.s64 	%p1762, %rd21001, %rd20997;
	and.pred  	%p1763, %p1762, %p2;
	setp.gt.u64 	%p1764, %rd21001, %rd237;
	or.pred  	%p1765, %p1763, %p1764;
	@%p1765 bra 	$L__BB0_122;
	setp.lt.u64 	%p1766, %rd21001, %rd237;
	mov.u64 	%rd20998, %rd276;
	mov.u64 	%rd20999, %rd277;
	mov.u64 	%rd21000, %rd278;
	@%p1766 bra 	$L__BB0_123;
	setp.gt.u64 	%p1767, %rd278, %rd238;
	@%p1767 bra 	$L__BB0_122;
	setp.lt.u64 	%p1768, %rd278, %rd238;
	mov.u64 	%rd20998, %rd276;
	mov.u64 	%rd20999, %rd277;
	mov.u64 	%rd21000, %rd278;
	@%p1768 bra 	$L__BB0_123;
	setp.gt.u64 	%p1769, %rd277, %rd239;
	@%p1769 bra 	$L__BB0_122;
	setp.lt.u64 	%p1770, %rd277, %rd239;
	setp.lt.u64 	%p1771, %rd276, %rd14238;
	or.pred  	%p1772, %p1770, %p1771;
	mov.u64 	%rd20998, %rd276;
	mov.u64 	%rd20999, %rd277;
	mov.u64 	%rd21000, %rd278;
	@%p1772 bra 	$L__BB0_123;
$L__BB0_122:
	sub.s64 	%rd20998, %rd276, %rd14238;
	setp.lt.u64 	%p1773, %rd276, %rd14238;
	selp.u64 	%rd14582, 1, 0, %p1773;
	add.s64 	%rd14583, %rd239, %rd14582;
	sub.s64 	%rd20999, %rd277, %rd14583;
	setp.lt.u64 	%p1774, %rd277, %rd14583;
	selp.u64 	%rd14584, 1, 0, %p1774;
	add.s64 	%rd14586, %rd238, %rd14584;
	sub.s64 	%rd21000, %rd278, %rd14586;
	setp.lt.u64 	%p1775, %rd278, %rd14586;
	selp.u64 	%rd14587, 1, 0, %p1775;
	ld.const.u64 	%rd14588, [P_CONST+24];
	add.s64 	%rd14589, %rd14588, %rd14587;
	sub.s64 	%rd21001, %rd21001, %rd14589;
$L__BB0_123:
	ld.const.u64 	%rd290, [P_CONST+24];
	ld.const.u64 	%rd291, [P_CONST+16];
	ld.const.u64 	%rd292, [P_CONST+8];
	ld.const.u64 	%rd293, [P_CONST];
	mul.lo.s64 	%rd14590, %rd241, %rd241;
	mul.lo.s64 	%rd14591, %rd240, %rd241;
	shr.u64 	%rd14592, %rd14590, 32;
	shl.b64 	%rd14593, %rd14591, 1;
	and.b64  	%rd14594, %rd14593, 8589934590;
	add.s64 	%rd14595, %rd14592, %rd14594;
	shr.u64 	%rd14596, %rd14591, 31;
	and.b64  	%rd14597, %rd14596, 8589934590;
	mad.lo.s64 	%rd14598, %rd240, %rd240, %rd14597;
	shr.u64 	%rd14599, %rd14595, 32;
	shl.b64 	%rd14600, %rd14595, 32;
	and.b64  	%rd14601, %rd14590, 4294967295;
	or.b64  	%rd14602, %rd14600, %rd14601;
	add.s64 	%rd14603, %rd14598, %rd14599;
	mul.lo.s64 	%rd14604, %rd243, %rd241;
	mul.lo.s64 	%rd14605, %rd242, %rd241;
	mul.lo.s64 	%rd14606, %rd243, %rd240;
	shr.u64 	%rd14607, %rd14604, 32;
	and.b64  	%rd14608, %rd14605, 4294967295;
	add.s64 	%rd14609, %rd14607, %rd14608;
	and.b64  	%rd14610, %rd14606, 4294967295;
	add.s64 	%rd14611, %rd14609, %rd14610;
	shr.u64 	%rd14612, %rd14605, 32;
	mad.lo.s64 	%rd14613, %rd242, %rd240, %rd14612;
	shr.u64 	%rd14614, %rd14606, 32;
	add.s64 	%rd14615, %rd14613, %rd14614;
	shr.u64 	%rd14616, %rd14611, 32;
	shl.b64 	%rd14617, %rd14611, 32;
	and.b64  	%rd14618, %rd14604, 4294967295;
	or.b64  	%rd14619, %rd14617, %rd14618;
	add.s64 	%rd14620, %rd14615, %rd14616;
	mul.lo.s64 	%rd14621, %rd245, %rd241;
	mul.lo.s64 	%rd14622, %rd244, %rd241;
	mul.lo.s64 	%rd14623, %rd245, %rd240;
	shr.u64 	%rd14624, %rd14621, 32;
	and.b64  	%rd14625, %rd14622, 4294967295;
	add.s64 	%rd14626, %rd14624, %rd14625;
	and.b64  	%rd14627, %rd14623, 4294967295;
	add.s64 	%rd14628, %rd14626, %rd14627;
	shr.u64 	%rd14629, %rd14622, 32;
	mad.lo.s64 	%rd14630, %rd244, %rd240, %rd14629;
	shr.u64 	%rd14631, %rd14623, 32;
	add.s64 	%rd14632, %rd14630, %rd14631;
	shr.u64 	%rd14633, %rd14628, 32;
	shl.b64 	%rd14634, %rd14628, 32;
	and.b64  	%rd14635, %rd14621, 4294967295;
	or.b64  	%rd14636, %rd14634, %rd14635;
	add.s64 	%rd14637, %rd14632, %rd14633;
	mul.lo.s64 	%rd14638, %rd247, %rd241;
	mul.lo.s64 	%rd14639, %rd246, %rd241;
	mul.lo.s64 	%rd14640, %rd247, %rd240;
	shr.u64 	%rd14641, %rd14638, 32;
	and.b64  	%rd14642, %rd14639, 4294967295;
	add.s64 	%rd14643, %rd14641, %rd14642;
	and.b64  	%rd14644, %rd14640, 4294967295;
	add.s64 	%rd14645, %rd14643, %rd14644;
	shr.u64 	%rd14646, %rd14639, 32;
	mad.lo.s64 	%rd14647, %rd246, %rd240, %rd14646;
	shr.u64 	%rd14648, %rd14640, 32;
	add.s64 	%rd14649, %rd14647, %rd14648;
	shr.u64 	%rd14650, %rd14645, 32;
	shl.b64 	%rd14651, %rd14645, 32;
	and.b64  	%rd14652, %rd14638, 4294967295;
	or.b64  	%rd14653, %rd14651, %rd14652;
	add.s64 	%rd14654, %rd14649, %rd14650;
	shl.b64 	%rd14655, %rd14619, 1;
	shr.u64 	%rd14656, %rd14617, 63;
	add.s64 	%rd14657, %rd14620, %rd14620;
	add.s64 	%rd14658, %rd14657, %rd14656;
	mul.lo.s64 	%rd14659, %rd243, %rd243;
	mul.lo.s64 	%rd14660, %rd242, %rd243;
	shr.u64 	%rd14661, %rd14659, 32;
	shl.b64 	%rd14662, %rd14660, 1;
	and.b64  	%rd14663, %rd14662, 8589934590;
	add.s64 	%rd14664, %rd14661, %rd14663;
	shr.u64 	%rd14665, %rd14660, 31;
	and.b64  	%rd14666, %rd14665, 8589934590;
	mad.lo.s64 	%rd14667, %rd242, %rd242, %rd14666;
	shr.u64 	%rd14668, %rd14664, 32;
	shl.b64 	%rd14669, %rd14664, 32;
	and.b64  	%rd14670, %rd14659, 4294967295;
	or.b64  	%rd14671, %rd14669, %rd14670;
	add.s64 	%rd14672, %rd14636, %rd14656;
	add.s64 	%rd14673, %rd14672, %rd14671;
	max.u64 	%rd14674, %rd14636, %rd14672;
	setp.gt.u64 	%p1776, %rd14674, %rd14673;
	selp.u64 	%rd14675, 1, 0, %p1776;
	add.s64 	%rd14676, %rd14667, %rd14637;
	add.s64 	%rd14677, %rd14676, %rd14668;
	add.s64 	%rd14678, %rd14677, %rd14675;
	mul.lo.s64 	%rd14679, %rd245, %rd243;
	mul.lo.s64 	%rd14680, %rd244, %rd243;
	mul.lo.s64 	%rd14681, %rd245, %rd242;
	shr.u64 	%rd14682, %rd14679, 32;
	and.b64  	%rd14683, %rd14680, 4294967295;
	add.s64 	%rd14684, %rd14682, %rd14683;
	and.b64  	%rd14685, %rd14681, 4294967295;
	add.s64 	%rd14686, %rd14684, %rd14685;
	shr.u64 	%rd14687, %rd14680, 32;
	mad.lo.s64 	%rd14688, %rd244, %rd242, %rd14687;
	shr.u64 	%rd14689, %rd14681, 32;
	add.s64 	%rd14690, %rd14688, %rd14689;
	shr.u64 	%rd14691, %rd14686, 32;
	shl.b64 	%rd14692, %rd14686, 32;
	and.b64  	%rd14693, %rd14679, 4294967295;
	or.b64  	%rd14694, %rd14692, %rd14693;
	add.s64 	%rd14695, %rd14653, %rd14675;
	add.s64 	%rd14696, %rd14695, %rd14694;
	max.u64 	%rd14697, %rd14653, %rd14695;
	setp.gt.u64 	%p1777, %rd14697, %rd14696;
	selp.u64 	%rd14698, 1, 0, %p1777;
	add.s64 	%rd14699, %rd14690, %rd14654;
	add.s64 	%rd14700, %rd14699, %rd14691;
	add.s64 	%rd14701, %rd14700, %rd14698;
	add.s64 	%rd14702, %rd14673, %rd14636;
	setp.lt.u64 	%p1778, %rd14702, %rd14673;
	selp.u64 	%rd14703, 1, 0, %p1778;
	add.s64 	%rd14704, %rd14637, %rd14678;
	add.s64 	%rd14705, %rd14704, %rd14703;
	add.s64 	%rd14706, %rd14696, %rd14703;
	add.s64 	%rd14707, %rd14706, %rd14694;
	max.u64 	%rd14708, %rd14696, %rd14706;
	setp.gt.u64 	%p1779, %rd14708, %rd14707;
	selp.u64 	%rd14709, 1, 0, %p1779;
	add.s64 	%rd14710, %rd14690, %rd14701;
	add.s64 	%rd14711, %rd14710, %rd14691;
	add.s64 	%rd14712, %rd14711, %rd14709;
	add.s64 	%rd14713, %rd14707, %rd14653;
	setp.lt.u64 	%p1780, %rd14713, %rd14707;
	selp.u64 	%rd14714, 1, 0, %p1780;
	add.s64 	%rd14715, %rd14654, %rd14712;
	add.s64 	%rd14716, %rd14715, %rd14714;
	ld.const.u64 	%rd14717, [MU_P];
	mul.lo.s64 	%rd14718, %rd14717, %rd14602;
	mul.lo.s64 	%rd14719, %rd293, %rd14718;
	mul.hi.u64 	%rd14720, %rd293, %rd14718;
	add.cc.s64 	%rd14721, %rd14719, %rd14602;
	addc.cc.s64 	%rd14722, %rd14720, 0;
	mul.lo.s64 	%rd14723, %rd292, %rd14718;
	mul.hi.u64 	%rd14724, %rd292, %rd14718;
	mov.b64 	%rd14725, 0;
	add.cc.s64 	%rd14726, %rd14722, %rd14655;
	addc.cc.s64 	%rd14727, %rd14725, 0;
	add.cc.s64 	%rd14728, %rd14726, %rd14723;
	addc.cc.s64 	%rd14729, %rd14727, %rd14724;
	mul.lo.s64 	%rd14730, %rd291, %rd14718;
	mul.hi.u64 	%rd14731, %rd291, %rd14718;
	add.cc.s64 	%rd14732, %rd14729, %rd14702;
	addc.cc.s64 	%rd14733, %rd14725, 0;
	add.cc.s64 	%rd14734, %rd14732, %rd14730;
	addc.cc.s64 	%rd14735, %rd14733, %rd14731;
	mul.lo.s64 	%rd14736, %rd290, %rd14718;
	mul.hi.u64 	%rd14737, %rd290, %rd14718;
	add.cc.s64 	%rd14738, %rd14735, %rd14713;
	addc.cc.s64 	%rd14739, %rd14725, 0;
	add.cc.s64 	%rd14740, %rd14738, %rd14736;
	addc.cc.s64 	%rd14741, %rd14739, %rd14737;
	add.s64 	%rd14742, %rd14603, %rd14741;
	setp.lt.u64 	%p1781, %rd14742, %rd14603;
	selp.u64 	%rd14743, 1, 0, %p1781;
	add.s64 	%rd14744, %rd14658, %rd14743;
	setp.lt.u64 	%p1782, %rd14744, %rd14658;
	selp.u64 	%rd14745, 1, 0, %p1782;
	add.s64 	%rd14746, %rd14705, %rd14745;
	setp.lt.u64 	%p1783, %rd14746, %rd14705;
	selp.u64 	%rd14747, 1, 0, %p1783;
	add.s64 	%rd14748, %rd14716, %rd14747;
	mul.lo.s64 	%rd14749, %rd14717, %rd14728;
	mul.lo.s64 	%rd14750, %rd293, %rd14749;
	mul.hi.u64 	%rd14751, %rd293, %rd14749;
	add.cc.s64 	%rd14752, %rd14750, %rd14728;
	addc.cc.s64 	%rd14753, %rd14751, 0;
	mul.lo.s64 	%rd14754, %rd292, %rd14749;
	mul.hi.u64 	%rd14755, %rd292, %rd14749;
	add.cc.s64 	%rd14756, %rd14753, %rd14734;
	addc.cc.s64 	%rd14757, %rd14725, 0;
	add.cc.s64 	%rd14758, %rd14756, %rd14754;
	addc.cc.s64 	%rd14759, %rd14757, %rd14755;
	mul.lo.s64 	%rd14760, %rd291, %rd14749;
	mul.hi.u64 	%rd14761, %rd291, %rd14749;
	add.cc.s64 	%rd14762, %rd14759, %rd14740;
	addc.cc.s64 	%rd14763, %rd14725, 0;
	add.cc.s64 	%rd14764, %rd14762, %rd14760;
	addc.cc.s64 	%rd14765, %rd14763, %rd14761;
	mul.lo.s64 	%rd14766, %rd290, %rd14749;
	mul.hi.u64 	%rd14767, %rd290, %rd14749;
	add.cc.s64 	%rd14768, %rd14765, %rd14742;
	addc.cc.s64 	%rd14769, %rd14725, 0;
	add.cc.s64 	%rd14770, %rd14768, %rd14766;
	addc.cc.s64 	%rd14771, %rd14769, %rd14767;
	add.s64 	%rd14772, %rd14744, %rd14771;
	setp.lt.u64 	%p1784, %rd14772, %rd14744;
	selp.u64 	%rd14773, 1, 0, %p1784;
	add.s64 	%rd14774, %rd14746, %rd14773;
	setp.lt.u64 	%p1785, %rd14774, %rd14746;
	selp.u64 	%rd14775, 1, 0, %p1785;
	add.s64 	%rd14776, %rd14748, %rd14775;
	mul.lo.s64 	%rd14777, %rd14717, %rd14758;
	mul.lo.s64 	%rd14778, %rd293, %rd14777;
	mul.hi.u64 	%rd14779, %rd293, %rd14777;
	add.cc.s64 	%rd14780, %rd14778, %rd14758;
	addc.cc.s64 	%rd14781, %rd14779, 0;
	mul.lo.s64 	%rd14782, %rd292, %rd14777;
	mul.hi.u64 	%rd14783, %rd292, %rd14777;
	add.cc.s64 	%rd14784, %rd14781, %rd14764;
	addc.cc.s64 	%rd14785, %rd14725, 0;
	add.cc.s64 	%rd14786, %rd14784, %rd14782;
	addc.cc.s64 	%rd14787, %rd14785, %rd14783;
	mul.lo.s64 	%rd14788, %rd291, %rd14777;
	mul.hi.u64 	%rd14789, %rd291, %rd14777;
	add.cc.s64 	%rd14790, %rd14787, %rd14770;
	addc.cc.s64 	%rd14791, %rd14725, 0;
	add.cc.s64 	%rd14792, %rd14790, %rd14788;
	addc.cc.s64 	%rd14793, %rd14791, %rd14789;
	mul.lo.s64 	%rd14794, %rd290, %rd14777;
	mul.hi.u64 	%rd14795, %rd290, %rd14777;
	add.cc.s64 	%rd14796, %rd14793, %rd14772;
	addc.cc.s64 	%rd14797, %rd14725, 0;
	add.cc.s64 	%rd14798, %rd14796, %rd14794;
	addc.cc.s64 	%rd14799, %rd14797, %rd14795;
	add.s64 	%rd14800, %rd14774, %rd14799;
	setp.lt.u64 	%p1786, %rd14800, %rd14774;
	selp.u64 	%rd14801, 1, 0, %p1786;
	add.s64 	%rd14802, %rd14776, %rd14801;
	mul.lo.s64 	%rd14803, %rd14717, %rd14786;
	mul.lo.s64 	%rd14804, %rd293, %rd14803;
	mul.hi.u64 	%rd14805, %rd293, %rd14803;
	add.cc.s64 	%rd14806, %rd14804, %rd14786;
	addc.cc.s64 	%rd14807, %rd14805, 0;
	mul.lo.s64 	%rd14808, %rd292, %rd14803;
	mul.hi.u64 	%rd14809, %rd292, %rd14803;
	add.cc.s64 	%rd14810, %rd14807, %rd14792;
	addc.cc.s64 	%rd14811, %rd14725, 0;
	add.cc.s64 	%rd294, %rd14810, %rd14808;
	addc.cc.s64 	%rd14812, %rd14811, %rd14809;
	mul.lo.s64 	%rd14813, %rd291, %rd14803;
	mul.hi.u64 	%rd14814, %rd291, %rd14803;
	add.cc.s64 	%rd14815, %rd14812, %rd14798;
	addc.cc.s64 	%rd14816, %rd14725, 0;
	add.cc.s64 	%rd295, %rd14815, %rd14813;
	addc.cc.s64 	%rd14817, %rd14816, %rd14814;
	mul.lo.s64 	%rd14818, %rd290, %rd14803;
	mul.hi.u64 	%rd14819, %rd290, %rd14803;
	add.cc.s64 	%rd14820, %rd14817, %rd14800;
	addc.cc.s64 	%rd14821, %rd14725, 0;
	add.cc.s64 	%rd296, %rd14820, %rd14818;
	addc.cc.s64 	%rd14822, %rd14821, %rd14819;
	add.s64 	%rd21005, %rd14802, %rd14822;
	setp.gt.u64 	%p1787, %rd21005, %rd290;
	@%p1787 bra 	$L__BB0_129;
	setp.lt.u64 	%p1788, %rd21005, %rd290;
	mov.u64 	%rd21002, %rd294;
	mov.u64 	%rd21003, %rd295;
	mov.u64 	%rd21004, %rd296;
	@%p1788 bra 	$L__BB0_130;
	setp.lt.u64 	%p1789, %rd291, %rd296;
	@%p1789 bra 	$L__BB0_129;
	setp.gt.u64 	%p1790, %rd291, %rd296;
	mov.u64 	%rd21002, %rd294;
	mov.u64 	%rd21003, %rd295;
	mov.u64 	%rd21004, %rd296;
	@%p1790 bra 	$L__BB0_130;
	setp.lt.u64 	%p1791, %rd292, %rd295;
	@%p1791 bra 	$L__BB0_129;
	setp.gt.u64 	%p1792, %rd292, %rd295;
	setp.gt.u64 	%p1793, %rd293, %rd294;
	or.pred  	%p1794, %p1792, %p1793;
	mov.u64 	%rd21002, %rd294;
	mov.u64 	%rd21003, %rd295;
	mov.u64 	%rd21004, %rd296;
	@%p1794 bra 	$L__BB0_130;
$L__BB0_129:
	sub.s64 	%rd21002, %rd294, %rd293;
	setp.lt.u64 	%p1795, %rd294, %rd293;
	selp.u64 	%rd14823, 1, 0, %p1795;
	add.s64 	%rd14824, %rd292, %rd14823;
	sub.s64 	%rd21003, %rd295, %rd14824;
	setp.lt.u64 	%p1796, %rd295, %rd14824;
	selp.u64 	%rd14825, 1, 0, %p1796;
	add.s64 	%rd14826, %rd291, %rd14825;
	sub.s64 	%rd21004, %rd296, %rd14826;
	setp.lt.u64 	%p1797, %rd296, %rd14826;
	selp.u64 	%rd14827, 1, 0, %p1797;
	add.s64 	%rd14828, %rd290, %rd14827;
	sub.s64 	%rd21005, %rd21005, %rd14828;
$L__BB0_130:
	shl.b64 	%rd306, %rd21002, 1;
	setp.gt.s64 	%p1798, %rd21002, -1;
	mov.b64 	{%r583, %r584}, %rd21003;
	mov.b64 	{%r585, %r586}, %rd21002;
	shf.l.wrap.b32 	%r587, %r586, %r583, 1;
	shf.l.wrap.b32 	%r588, %r583, %r584, 1;
	mov.b64 	%rd307, {%r587, %r588};
	setp.lt.u64 	%p1799, %rd307, %rd21003;
	setp.eq.s64 	%p1800, %rd307, %rd21003;
	selp.u32 	%r589, -1, 0, %p1800;
	selp.u32 	%r590, -1, 0, %p1799;
	selp.b32 	%r591, %r590, %r589, %p1798;
	and.b32  	%r593, %r591, 1;
	setp.eq.b32 	%p1801, %r593, 1;
	or.pred  	%p1802, %p1799, %p1801;
	selp.u64 	%rd14829, 1, 0, %p1802;
	shl.b64 	%rd14830, %rd21004, 1;
	or.b64  	%rd308, %rd14830, %rd14829;
	setp.ge.u64 	%p1803, %rd308, %rd21004;
	setp.lt.u64 	%p1804, %rd308, %rd21004;
	setp.eq.s64 	%p1805, %rd308, %rd21004;
	selp.u32 	%r594, -1, 0, %p1804;
	selp.u32 	%r595, -1, 0, %p1805;
	selp.b32 	%r596, %r595, %r594, %p1802;
	selp.b32 	%r597, %r596, %r594, %p1803;
	and.b32  	%r598, %r597, 1;
	setp.eq.b32 	%p3, %r598, 1;
	cvt.u64.u32 	%rd14831, %r597;
	and.b64  	%rd14832, %rd14831, 1;
	shl.b64 	%rd14833, %rd21005, 1;
	or.b64  	%rd21009, %rd14833, %rd14832;
	setp.lt.u64 	%p1806, %rd21009, %rd21005;
	@%p1806 bra 	$L__BB0_137;
	setp.eq.s64 	%p1807, %rd21009, %rd21005;
	and.pred  	%p1808, %p1807, %p3;
	setp.gt.u64 	%p1809, %rd21009, %rd290;
	or.pred  	%p1810, %p1808, %p1809;
	@%p1810 bra 	$L__BB0_137;
	setp.lt.u64 	%p1811, %rd21009, %rd290;
	mov.u64 	%rd21006, %rd306;
	mov.u64 	%rd21007, %rd307;
	mov.u64 	%rd21008, %rd308;
	@%p1811 bra 	$L__BB0_138;
	setp.gt.u64 	%p1812, %rd308, %rd291;
	@%p1812 bra 	$L__BB0_137;
	setp.lt.u64 	%p1813, %rd308, %rd291;
	mov.u64 	%rd21006, %rd306;
	mov.u64 	%rd21007, %rd307;
	mov.u64 	%rd21008, %rd308;
	@%p1813 bra 	$L__BB0_138;
	setp.gt.u64 	%p1814, %rd307, %rd292;
	@%p1814 bra 	$L__BB0_137;
	setp.lt.u64 	%p1815, %rd307, %rd292;
	setp.lt.u64 	%p1816, %rd306, %rd293;
	or.pred  	%p1817, %p1815, %p1816;
	mov.u64 	%rd21006, %rd306;
	mov.u64 	%rd21007, %rd307;
	mov.u64 	%rd21008, %rd308;
	@%p1817 bra 	$L__BB0_138;
$L__BB0_137:
	sub.s64 	%rd21006, %rd306, %rd293;
	setp.lt.u64 	%p1818, %rd306, %rd293;
	selp.u64 	%rd14834, 1, 0, %p1818;
	add.s64 	%rd14835, %rd292, %rd14834;
	sub.s64 	%rd21007, %rd307, %rd14835;
	setp.lt.u64 	%p1819, %rd307, %rd14835;
	selp.u64 	%rd14836, 1, 0, %p1819;
	add.s64 	%rd14837, %rd291, %rd14836;
	sub.s64 	%rd21008, %rd308, %rd14837;
	setp.lt.u64 	%p1820, %rd308, %rd14837;
	selp.u64 	%rd14838, 1, 0, %p1820;
	add.s64 	%rd14839, %rd290, %rd14838;
	sub.s64 	%rd21009, %rd21009, %rd14839;
$L__BB0_138:
	shl.b64 	%rd318, %rd21006, 1;
	setp.gt.s64 	%p1821, %rd21006, -1;
	mov.b64 	{%r599, %r600}, %rd21007;
	mov.b64 	{%r601, %r602}, %rd21006;
	shf.l.wrap.b32 	%r603, %r602, %r599, 1;
	shf.l.wrap.b32 	%r604, %r599, %r600, 1;
	mov.b64 	%rd319, {%r603, %r604};
	setp.lt.u64 	%p1822, %rd319, %rd21007;
	setp.eq.s64 	%p1823, %rd319, %rd21007;
	selp.u32 	%r605, -1, 0, %p1823;
	selp.u32 	%r606, -1, 0, %p1822;
	selp.b32 	%r607, %r606, %r605, %p1821;
	and.b32  	%r609, %r607, 1;
	setp.eq.b32 	%p1824, %r609, 1;
	or.pred  	%p1825, %p1822, %p1824;
	selp.u64 	%rd14840, 1, 0, %p1825;
	shl.b64 	%rd14841, %rd21008, 1;
	or.b64  	%rd320, %rd14841, %rd14840;
	setp.ge.u64 	%p1826, %rd320, %rd21008;
	setp.lt.u64 	%p1827, %rd320, %rd21008;
	setp.eq.s64 	%p1828, %rd320, %rd21008;
	selp.u32 	%r610, -1, 0, %p1827;
	selp.u32 	%r611, -1, 0, %p1828;
	selp.b32 	%r612, %r611, %r610, %p1825;
	selp.b32 	%r613, %r612, %r610, %p1826;
	and.b32  	%r614, %r613, 1;
	setp.eq.b32 	%p4, %r614, 1;
	cvt.u64.u32 	%rd14842, %r613;
	and.b64  	%rd14843, %rd14842, 1;
	shl.b64 	%rd14844, %rd21009, 1;
	or.b64  	%rd21013, %rd14844, %rd14843;
	setp.lt.u64 	%p1829, %rd21013, %rd21009;
	@%p1829 bra 	$L__BB0_145;
	setp.eq.s64 	%p1830, %rd21013, %rd21009;
	and.pred  	%p1831, %p1830, %p4;
	setp.gt.u64 	%p1832, %rd21013, %rd290;
	or.pred  	%p1833, %p1831, %p1832;
	@%p1833 bra 	$L__BB0_145;
	setp.lt.u64 	%p1834, %rd21013, %rd290;
	mov.u64 	%rd21010, %rd318;
	mov.u64 	%rd21011, %rd319;
	mov.u64 	%rd21012, %rd320;
	@%p1834 bra 	$L__BB0_146;
	setp.gt.u64 	%p1835, %rd320, %rd291;
	@%p1835 bra 	$L__BB0_145;
	setp.lt.u64 	%p1836, %rd320, %rd291;
	mov.u64 	%rd21010, %rd318;
	mov.u64 	%rd21011, %rd319;
	mov.u64 	%rd21012, %rd320;
	@%p1836 bra 	$L__BB0_146;
	setp.gt.u64 	%p1837, %rd319, %rd292;
	@%p1837 bra 	$L__BB0_145;
	setp.lt.u64 	%p1838, %rd319, %rd292;
	setp.lt.u64 	%p1839, %rd318, %rd293;
	or.pred  	%p1840, %p1838, %p1839;
	mov.u64 	%rd21010, %rd318;
	mov.u64 	%rd21011, %rd319;
	mov.u64 	%rd21012, %rd320;
	@%p1840 bra 	$L__BB0_146;
$L__BB0_145:
	sub.s64 	%rd21010, %rd318, %rd293;
	setp.lt.u64 	%p1841, %rd318, %rd293;
	selp.u64 	%rd14845, 1, 0, %p1841;
	add.s64 	%rd14846, %rd292, %rd14845;
	sub.s64 	%rd21011, %rd319, %rd14846;
	setp.lt.u64 	%p1842, %rd319, %rd14846;
	selp.u64 	%rd14847, 1, 0, %p1842;
	add.s64 	%rd14848, %rd291, %rd14847;
	sub.s64 	%rd21012, %rd320, %rd14848;
	setp.lt.u64 	%p1843, %rd320, %rd14848;
	selp.u64 	%rd14849, 1, 0, %p1843;
	add.s64 	%rd14850, %rd290, %rd14849;
	sub.s64 	%rd21013, %rd21013, %rd14850;
$L__BB0_146:
	shl.b64 	%rd330, %rd21010, 1;
	setp.gt.s64 	%p1844, %rd21010, -1;
	mov.b64 	{%r615, %r616}, %rd21011;
	mov.b64 	{%r617, %r618}, %rd21010;
	shf.l.wrap.b32 	%r619, %r618, %r615, 1;
	shf.l.wrap.b32 	%r620, %r615, %r616, 1;
	mov.b64 	%rd331, {%r619, %r620};
	setp.lt.u64 	%p1845, %rd331, %rd21011;
	setp.eq.s64 	%p1846, %rd331, %rd21011;
	selp.u32 	%r621, -1, 0, %p1846;
	selp.u32 	%r622, -1, 0, %p1845;
	selp.b32 	%r623, %r622, %r621, %p1844;
	and.b32  	%r625, %r623, 1;
	setp.eq.b32 	%p1847, %r625, 1;
	or.pred  	%p1848, %p1845, %p1847;
	selp.u64 	%rd14851, 1, 0, %p1848;
	shl.b64 	%rd14852, %rd21012, 1;
	or.b64  	%rd332, %rd14852, %rd14851;
	setp.ge.u64 	%p1849, %rd332, %rd21012;
	setp.lt.u64 	%p1850, %rd332, %rd21012;
	setp.eq.s64 	%p1851, %rd332, %rd21012;
	selp.u32 	%r626, -1, 0, %p1850;
	selp.u32 	%r627, -1, 0, %p1851;
	selp.b32 	%r628, %r627, %r626, %p1848;
	selp.b32 	%r629, %r628, %r626, %p1849;
	and.b32  	%r630, %r629, 1;
	setp.eq.b32 	%p5, %r630, 1;
	cvt.u64.u32 	%rd14853, %r629;
	and.b64  	%rd14854, %rd14853, 1;
	shl.b64 	%rd14855, %rd21013, 1;
	or.b64  	%rd21017, %rd14855, %rd14854;
	setp.lt.u64 	%p1852, %rd21017, %rd21013;
	@%p1852 bra 	$L__BB0_153;
	setp.eq.s64 	%p1853, %rd21017, %rd21013;
	and.pred  	%p1854, %p1853, %p5;
	setp.gt.u64 	%p1855, %rd21017, %rd290;
	or.pred  	%p1856, %p1854, %p1855;
	@%p1856 bra 	$L__BB0_153;
	setp.lt.u64 	%p1857, %rd21017, %rd290;
	mov.u64 	%rd21014, %rd330;
	mov.u64 	%rd21015, %rd331;
	mov.u64 	%rd21016, %rd332;
	@%p1857 bra 	$L__BB0_154;
	setp.gt.u64 	%p1858, %rd332, %rd291;
	@%p1858 bra 	$L__BB0_153;
	setp.lt.u64 	%p1859, %rd332, %rd291;
	mov.u64 	%rd21014, %rd330;
	mov.u64 	%rd21015, %rd331;
	mov.u64 	%rd21016, %rd332;
	@%p1859 bra 	$L__BB0_154;
	setp.gt.u64 	%p1860, %rd331, %rd292;
	@%p1860 bra 	$L__BB0_153;
	setp.lt.u64 	%p1861, %rd331, %rd292;
	setp.lt.u64 	%p1862, %rd330, %rd293;
	or.pred  	%p1863, %p1861, %p1862;
	mov.u64 	%rd21014, %rd330;
	mov.u64 	%rd21015, %rd331;
	mov.u64 	%rd21016, %rd332;
	@%p1863 bra 	$L__BB0_154;
$L__BB0_153:
	sub.s64 	%rd21014, %rd330, %rd293;
	setp.lt.u64 	%p1864, %rd330, %rd293;
	selp.u64 	%rd14856, 1, 0, %p1864;
	add.s64 	%rd14857, %rd292, %rd14856;
	sub.s64 	%rd21015, %rd331, %rd14857;
	setp.lt.u64 	%p1865, %rd331, %rd14857;
	selp.u64 	%rd14858, 1, 0, %p1865;
	add.s64 	%rd14859, %rd291, %rd14858;
	sub.s64 	%rd21016, %rd332, %rd14859;
	setp.lt.u64 	%p1866, %rd332, %rd14859;
	selp.u64 	%rd14860, 1, 0, %p1866;
	add.s64 	%rd14861, %rd290, %rd14860;
	sub.s64 	%rd21017, %rd21017, %rd14861;
$L__BB0_154:
	ld.const.u64 	%rd342, [P_CONST+24];
	ld.const.u64 	%rd343, [P_CONST+16];
	ld.const.u64 	%rd344, [P_CONST+8];
	ld.const.u64 	%rd345, [P_CONST];
	mul.lo.s64 	%rd14862, %rd108, %rd108;
	mul.lo.s64 	%rd14863, %rd109, %rd108;
	shr.u64 	%rd14864, %rd14862, 32;
	shl.b64 	%rd14865, %rd14863, 1;
	and.b64  	%rd14866, %rd14865, 8589934590;
	add.s64 	%rd14867, %rd14864, %rd14866;
	shr.u64 	%rd14868, %rd14863, 31;
	and.b64  	%rd14869, %rd14868, 8589934590;
	mad.lo.s64 	%rd14870, %rd109, %rd109, %rd14869;
	shr.u64 	%rd14871, %rd14867, 32;
	shl.b64 	%rd14872, %rd14867, 32;
	and.b64  	%rd14873, %rd14862, 4294967295;
	or.b64  	%rd14874, %rd14872, %rd14873;
	add.s64 	%rd14875, %rd14870, %rd14871;
	mul.lo.s64 	%rd14876, %rd110, %rd108;
	mul.lo.s64 	%rd14877, %rd111, %rd108;
	mul.lo.s64 	%rd14878, %rd110, %rd109;
	shr.u64 	%rd14879, %rd14876, 32;
	and.b64  	%rd14880, %rd14877, 4294967295;
	add.s64 	%rd14881, %rd14879, %rd14880;
	and.b64  	%rd14882, %rd14878, 4294967295;
	add.s64 	%rd14883, %rd14881, %rd14882;
	shr.u64 	%rd14884, %rd14877, 32;
	mad.lo.s64 	%rd14885, %rd111, %rd109, %rd14884;
	shr.u64 	%rd14886, %rd14878, 32;
	add.s64 	%rd14887, %rd14885, %rd14886;
	shr.u64 	%rd14888, %rd14883, 32;
	shl.b64 	%rd14889, %rd14883, 32;
	and.b64  	%rd14890, %rd14876, 4294967295;
	or.b64  	%rd14891, %rd14889, %rd14890;
	add.s64 	%rd14892, %rd14887, %rd14888;
	mul.lo.s64 	%rd14893, %rd112, %rd108;
	mul.lo.s64 	%rd14894, %rd113, %rd108;
	mul.lo.s64 	%rd14895, %rd112, %rd109;
	shr.u64 	%rd14896, %rd14893, 32;
	and.b64  	%rd14897, %rd14894, 4294967295;
	add.s64 	%rd14898, %rd14896, %rd14897;
	and.b64  	%rd14899, %rd14895, 4294967295;
	add.s64 	%rd14900, %rd14898, %rd14899;
	shr.u64 	%rd14901, %rd14894, 32;
	mad.lo.s64 	%rd14902, %rd113, %rd109, %rd14901;
	shr.u64 	%rd14903, %rd14895, 32;
	add.s64 	%rd14904, %rd14902, %rd14903;
	shr.u64 	%rd14905, %rd14900, 32;
	shl.b64 	%rd14906, %rd14900, 32;
	and.b64  	%rd14907, %rd14893, 4294967295;
	or.b64  	%rd14908, %rd14906, %rd14907;
	add.s64 	%rd14909, %rd14904, %rd14905;
	mul.lo.s64 	%rd14910, %rd114, %rd108;
	mul.lo.s64 	%rd14911, %rd115, %rd108;
	mul.lo.s64 	%rd14912, %rd114, %rd109;
	shr.u64 	%rd14913, %rd14910, 32;
	and.b64  	%rd14914, %rd14911, 4294967295;
	add.s64 	%rd14915, %rd14913, %rd14914;
	and.b64  	%rd14916, %rd14912, 4294967295;
	add.s64 	%rd14917, %rd14915, %rd14916;
	shr.u64 	%rd14918, %rd14911, 32;
	mad.lo.s64 	%rd14919, %rd115, %rd109, %rd14918;
	shr.u64 	%rd14920, %rd14912, 32;
	add.s64 	%rd14921, %rd14919, %rd14920;
	shr.u64 	%rd14922, %rd14917, 32;
	shl.b64 	%rd14923, %rd14917, 32;
	and.b64  	%rd14924, %rd14910, 4294967295;
	or.b64  	%rd14925, %rd14923, %rd14924;
	add.s64 	%rd14926, %rd14921, %rd14922;
	shl.b64 	%rd14927, %rd14891, 1;
	shr.u64 	%rd14928, %rd14889, 63;
	add.s64 	%rd14929, %rd14892, %rd14892;
	add.s64 	%rd14930, %rd14929, %rd14928;
	mul.lo.s64 	%rd14931, %rd110, %rd110;
	mul.lo.s64 	%rd14932, %rd111, %rd110;
	shr.u64 	%rd14933, %rd14931, 32;
	shl.b64 	%rd14934, %rd14932, 1;
	and.b64  	%rd14935, %rd14934, 8589934590;
	add.s64 	%rd14936, %rd14933, %rd14935;
	shr.u64 	%rd14937, %rd14932, 31;
	and.b64  	%rd14938, %rd14937, 8589934590;
	mad.lo.s64 	%rd14939, %rd111, %rd111, %rd14938;
	shr.u64 	%rd14940, %rd14936, 32;
	shl.b64 	%rd14941, %rd14936, 32;
	and.b64  	%rd14942, %rd14931, 4294967295;
	or.b64  	%rd14943, %rd14941, %rd14942;
	add.s64 	%rd14944, %rd14908, %rd14928;
	add.s64 	%rd14945, %rd14944, %rd14943;
	max.u64 	%rd14946, %rd14908, %rd14944;
	setp.gt.u64 	%p1867, %rd14946, %rd14945;
	selp.u64 	%rd14947, 1, 0, %p1867;
	add.s64 	%rd14948, %rd14939, %rd14909;
	add.s64 	%rd14949, %rd14948, %rd14940;
	add.s64 	%rd14950, %rd14949, %rd14947;
	mul.lo.s64 	%rd14951, %rd112, %rd110;
	mul.lo.s64 	%rd14952, %rd113, %rd110;
	mul.lo.s64 	%rd14953, %rd112, %rd111;
	shr.u64 	%rd14954, %rd14951, 32;
	and.b64  	%rd14955, %rd14952, 4294967295;
	add.s64 	%rd14956, %rd14954, %rd14955;
	and.b64  	%rd14957, %rd14953, 4294967295;
	add.s64 	%rd14958, %rd14956, %rd14957;
	shr.u64 	%rd14959, %rd14952, 32;
	mad.lo.s64 	%rd14960, %rd113, %rd111, %rd14959;
	shr.u64 	%rd14961, %rd14953, 32;
	add.s64 	%rd14962, %rd14960, %rd14961;
	shr.u64 	%rd14963, %rd14958, 32;
	shl.b64 	%rd14964, %rd14958, 32;
	and.b64  	%rd14965, %rd14951, 4294967295;
	or.b64  	%rd14966, %rd14964, %rd14965;
	add.s64 	%rd14967, %rd14925, %rd14947;
	add.s64 	%rd14968, %rd14967, %rd14966;
	max.u64 	%rd14969, %rd14925, %rd14967;
	setp.gt.u64 	%p1868, %rd14969, %rd14968;
	selp.u64 	%rd14970, 1, 0, %p1868;
	add.s64 	%rd14971, %rd14962, %rd14926;
	add.s64 	%rd14972, %rd14971, %rd14963;
	add.s64 	%rd14973, %rd14972, %rd14970;
	add.s64 	%rd14974, %rd14945, %rd14908;
	setp.lt.u64 	%p1869, %rd14974, %rd14945;
	selp.u64 	%rd14975, 1, 0, %p1869;
	add.s64 	%rd14976, %rd14909, %rd14950;
	add.s64 	%rd14977, %rd14976, %rd14975;
	add.s64 	%rd14978, %rd14968, %rd14975;
	add.s64 	%rd14979, %rd14978, %rd14966;
	max.u64 	%rd14980, %rd14968, %rd14978;
	setp.gt.u64 	%p1870, %rd14980, %rd14979;
	selp.u64 	%rd14981, 1, 0, %p1870;
	add.s64 	%rd14982, %rd14962, %rd14973;
	add.s64 	%rd14983, %rd14982, %rd14963;
	add.s64 	%rd14984, %rd14983, %rd14981;
	add.s64 	%rd14985, %rd14979, %rd14925;
	setp.lt.u64 	%p1871, %rd14985, %rd14979;
	selp.u64 	%rd14986, 1, 0, %p1871;
	add.s64 	%rd14987, %rd14926, %rd14984;
	add.s64 	%rd14988, %rd14987, %rd14986;
	ld.const.u64 	%rd14989, [MU_P];
	mul.lo.s64 	%rd14990, %rd14989, %rd14874;
	mul.lo.s64 	%rd14991, %rd345, %rd14990;
	mul.hi.u64 	%rd14992, %rd345, %rd14990;
	add.cc.s64 	%rd14993, %rd14991, %rd14874;
	addc.cc.s64 	%rd14994, %rd14992, 0;
	mul.lo.s64 	%rd14995, %rd344, %rd14990;
	mul.hi.u64 	%rd14996, %rd344, %rd14990;
	mov.b64 	%rd14997, 0;
	add.cc.s64 	%rd14998, %rd14994, %rd14927;
	addc.cc.s64 	%rd14999, %rd14997, 0;
	add.cc.s64 	%rd15000, %rd14998, %rd14995;
	addc.cc.s64 	%rd15001, %rd14999, %rd14996;
	mul.lo.s64 	%rd15002, %rd343, %rd14990;
	mul.hi.u64 	%rd15003, %rd343, %rd14990;
	add.cc.s64 	%rd15004, %rd15001, %rd14974;
	addc.cc.s64 	%rd15005, %rd14997, 0;
	add.cc.s64 	%rd15006, %rd15004, %rd15002;
	addc.cc.s64 	%rd15007, %rd15005, %rd15003;
	mul.lo.s64 	%rd15008, %rd342, %rd14990;
	mul.hi.u64 	%rd15009, %rd342, %rd14990;
	add.cc.s64 	%rd15010, %rd15007, %rd14985;
	addc.cc.s64 	%rd15011, %rd14997, 0;
	add.cc.s64 	%rd15012, %rd15010, %rd15008;
	addc.cc.s64 	%rd15013, %rd15011, %rd15009;
	add.s64 	%rd15014, %rd14875, %rd15013;
	setp.lt.u64 	%p1872, %rd15014, %rd14875;
	selp.u64 	%rd15015, 1, 0, %p1872;
	add.s64 	%rd15016, %rd14930, %rd15015;
	setp.lt.u64 	%p1873, %rd15016, %rd14930;
	selp.u64 	%rd15017, 1, 0, %p1873;
	add.s64 	%rd15018, %rd14977, %rd15017;
	setp.lt.u64 	%p1874, %rd15018, %rd14977;
	selp.u64 	%rd15019, 1, 0, %p1874;
	add.s64 	%rd15020, %rd14988, %rd15019;
	mul.lo.s64 	%rd15021, %rd14989, %rd15000;
	mul.lo.s64 	%rd15022, %rd345, %rd15021;
	mul.hi.u64 	%rd15023, %rd345, %rd15021;
	add.cc.s64 	%rd15024, %rd15022, %rd15000;
	addc.cc.s64 	%rd15025, %rd15023, 0;
	mul.lo.s64 	%rd15026, %rd344, %rd15021;
	mul.hi.u64 	%rd15027, %rd344, %rd15021;
	add.cc.s64 	%rd15028, %rd15025, %rd15006;
	addc.cc.s64 	%rd15029, %rd14997, 0;
	add.cc.s64 	%rd15030, %rd15028, %rd15026;
	addc.cc.s64 	%rd15031, %rd15029, %rd15027;
	mul.lo.s64 	%rd15032, %rd343, %rd15021;
	mul.hi.u64 	%rd15033, %rd343, %rd15021;
	add.cc.s64 	%rd15034, %rd15031, %rd15012;
	addc.cc.s64 	%rd15035, %rd14997, 0;
	add.cc.s64 	%rd15036, %rd15034, %rd15032;
	addc.cc.s64 	%rd15037, %rd15035, %rd15033;
	mul.lo.s64 	%rd15038, %rd342, %rd15021;
	mul.hi.u64 	%rd15039, %rd342, %rd15021;
	add.cc.s64 	%rd15040, %rd15037, %rd15014;
	addc.cc.s64 	%rd15041, %rd14997, 0;
	add.cc.s64 	%rd15042, %rd15040, %rd15038;
	addc.cc.s64 	%rd15043, %rd15041, %rd15039;
	add.s64 	%rd15044, %rd15016, %rd15043;
	setp.lt.u64 	%p1875, %rd15044, %rd15016;
	selp.u64 	%rd15045, 1, 0, %p1875;
	add.s64 	%rd15046, %rd15018, %rd15045;
	setp.lt.u64 	%p1876, %rd15046, %rd15018;
	selp.u64 	%rd15047, 1, 0, %p1876;
	add.s64 	%rd15048, %rd15020, %rd15047;
	mul.lo.s64 	%rd15049, %rd14989, %rd15030;
	mul.lo.s64 	%rd15050, %rd345, %rd15049;
	mul.hi.u64 	%rd15051, %rd345, %rd15049;
	add.cc.s64 	%rd15052, %rd15050, %rd15030;
	addc.cc.s64 	%rd15053, %rd15051, 0;
	mul.lo.s64 	%rd15054, %rd344, %rd15049;
	mul.hi.u64 	%rd15055, %rd344, %rd15049;
	add.cc.s64 	%rd15056, %rd15053, %rd15036;
	addc.cc.s64 	%rd15057, %rd14997, 0;
	add.cc.s64 	%rd15058, %rd15056, %rd15054;
	addc.cc.s64 	%rd15059, %rd15057, %rd15055;
	mul.lo.s64 	%rd15060, %rd343, %rd15049;
	mul.hi.u64 	%rd15061, %rd343, %rd15049;
	add.cc.s64 	%rd15062, %rd15059, %rd15042;
	addc.cc.s64 	%rd15063, %rd14997, 0;
	add.cc.s64 	%rd15064, %rd15062, %rd15060;
	addc.cc.s64 	%rd15065, %rd15063, %rd15061;
	mul.lo.s64 	%rd15066, %rd342, %rd15049;
	mul.hi.u64 	%rd15067, %rd342, %rd15049;
	add.cc.s64 	%rd15068, %rd15065, %rd15044;
	addc.cc.s64 	%rd15069, %rd14997, 0;
	add.cc.s64 	%rd15070, %rd15068, %rd15066;
	addc.cc.s64 	%rd15071, %rd15069, %rd15067;
	add.s64 	%rd15072, %rd15046, %rd15071;
	setp.lt.u64 	%p1877, %rd15072, %rd15046;
	selp.u64 	%rd15073, 1, 0, %p1877;
	add.s64 	%rd15074, %rd15048, %rd15073;
	mul.lo.s64 	%rd15075, %rd14989, %rd15058;
	mul.lo.s64 	%rd15076, %rd345, %rd15075;
	mul.hi.u64 	%rd15077, %rd345, %rd15075;
	add.cc.s64 	%rd15078, %rd15076, %rd15058;
	addc.cc.s64 	%rd15079, %rd15077, 0;
	mul.lo.s64 	%rd15080, %rd344, %rd15075;
	mul.hi.u64 	%rd15081, %rd344, %rd15075;
	add.cc.s64 	%rd15082, %rd15079, %rd15064;
	addc.cc.s64 	%rd15083, %rd14997, 0;
	add.cc.s64 	%rd346, %rd15082, %rd15080;
	addc.cc.s64 	%rd15084, %rd15083, %rd15081;
	mul.lo.s64 	%rd15085, %rd343, %rd15075;
	mul.hi.u64 	%rd15086, %rd343, %rd15075;
	add.cc.s64 	%rd15087, %rd15084, %rd15070;
	addc.cc.s64 	%rd15088, %rd14997, 0;
	add.cc.s64 	%rd347, %rd15087, %rd15085;
	addc.cc.s64 	%rd15089, %rd15088, %rd15086;
	mul.lo.s64 	%rd15090, %rd342, %rd15075;
	mul.hi.u64 	%rd15091, %rd342, %rd15075;
	add.cc.s64 	%rd15092, %rd15089, %rd15072;
	addc.cc.s64 	%rd15093, %rd14997, 0;
	add.cc.s64 	%rd348, %rd15092, %rd15090;
	addc.cc.s64 	%rd15094, %rd15093, %rd15091;
	add.s64 	%rd21021, %rd15074, %rd15094;
	setp.gt.u64 	%p1878, %rd21021, %rd342;
	@%p1878 bra 	$L__BB0_160;
	setp.lt.u64 	%p1879, %rd21021, %rd342;
	mov.u64 	%rd21018, %rd346;
	mov.u64 	%rd21019, %rd347;
	mov.u64 	%rd21020, %rd348;
	@%p1879 bra 	$L__BB0_161;
	setp.lt.u64 	%p1880, %rd343, %rd348;
	@%p1880 bra 	$L__BB0_160;
	setp.gt.u64 	%p1881, %rd343, %rd348;
	mov.u64 	%rd21018, %rd346;
	mov.u64 	%rd21019, %rd347;
	mov.u64 	%rd21020, %rd348;
	@%p1881 bra 	$L__BB0_161;
	setp.lt.u64 	%p1882, %rd344, %rd347;
	@%p1882 bra 	$L__BB0_160;
	setp.gt.u64 	%p1883, %rd344, %rd347;
	setp.gt.u64 	%p1884, %rd345, %rd346;
	or.pred  	%p1885, %p1883, %p1884;
	mov.u64 	%rd21018, %rd346;
	mov.u64 	%rd21019, %rd347;
	mov.u64 	%rd21020, %rd348;
	@%p1885 bra 	$L__BB0_161;
$L__BB0_160:
	sub.s64 	%rd21018, %rd346, %rd345;
	setp.lt.u64 	%p1886, %rd346, %rd345;
	selp.u64 	%rd15095, 1, 0, %p1886;
	add.s64 	%rd15096, %rd344, %rd15095;
	sub.s64 	%rd21019, %rd347, %rd15096;
	setp.lt.u64 	%p1887, %rd347, %rd15096;
	selp.u64 	%rd15097, 1, 0, %p1887;
	add.s64 	%rd15098, %rd343, %rd15097;
	sub.s64 	%rd21020, %rd348, %rd15098;
	setp.lt.u64 	%p1888, %rd348, %rd15098;
	selp.u64 	%rd15099, 1, 0, %p1888;
	add.s64 	%rd15100, %rd342, %rd15099;
	sub.s64 	%rd21021, %rd21021, %rd15100;
$L__BB0_161:
	shl.b64 	%rd358, %rd21018, 1;
	setp.gt.s64 	%p1889, %rd21018, -1;
	mov.b64 	{%r631, %r632}, %rd21019;
	mov.b64 	{%r633, %r634}, %rd21018;
	shf.l.wrap.b32 	%r635, %r634, %r631, 1;
	shf.l.wrap.b32 	%r636, %r631, %r632, 1;
	mov.b64 	%rd359, {%r635, %r636};
	setp.lt.u64 	%p1890, %rd359, %rd21019;
	setp.eq.s64 	%p1891, %rd359, %rd21019;
	selp.u32 	%r637, -1, 0, %p1891;
	selp.u32 	%r638, -1, 0, %p1890;
	selp.b32 	%r639, %r638, %r637, %p1889;
	and.b32  	%r641, %r639, 1;
	setp.eq.b32 	%p1892, %r641, 1;
	or.pred  	%p1893, %p1890, %p1892;
	selp.u64 	%rd15101, 1, 0, %p1893;
	shl.b64 	%rd15102, %rd21020, 1;
	or.b64  	%rd360, %rd15102, %rd15101;
	setp.ge.u64 	%p1894, %rd360, %rd21020;
	setp.lt.u64 	%p1895, %rd360, %rd21020;
	setp.eq.s64 	%p1896, %rd360, %rd21020;
	selp.u32 	%r642, -1, 0, %p1895;
	selp.u32 	%r643, -1, 0, %p1896;
	selp.b32 	%r644, %r643, %r642, %p1893;
	selp.b32 	%r645, %r644, %r642, %p1894;
	and.b32  	%r646, %r645, 1;
	setp.eq.b32 	%p6, %r646, 1;
	cvt.u64.u32 	%rd15103, %r645;
	and.b64  	%rd15104, %rd15103, 1;
	shl.b64 	%rd15105, %rd21021, 1;
	or.b64  	%rd21025, %rd15105, %rd15104;
	setp.lt.u64 	%p1897, %rd21025, %rd21021;
	@%p1897 bra 	$L__BB0_168;
	setp.eq.s64 	%p1898, %rd21025, %rd21021;
	and.pred  	%p1899, %p1898, %p6;
	setp.gt.u64 	%p1900, %rd21025, %rd342;
	or.pred  	%p1901, %p1899, %p1900;
	@%p1901 bra 	$L__BB0_168;
	setp.lt.u64 	%p1902, %rd21025, %rd342;
	mov.u64 	%rd21022, %rd358;
	mov.u64 	%rd21023, %rd359;
	mov.u64 	%rd21024, %rd360;
	@%p1902 bra 	$L__BB0_169;
	setp.gt.u64 	%p1903, %rd360, %rd343;
	@%p1903 bra 	$L__BB0_168;
	setp.lt.u64 	%p1904, %rd360, %rd343;
	mov.u64 	%rd21022, %rd358;
	mov.u64 	%rd21023, %rd359;
	mov.u64 	%rd21024, %rd360;
	@%p1904 bra 	$L__BB0_169;
	setp.gt.u64 	%p1905, %rd359, %rd344;
	@%p1905 bra 	$L__BB0_168;
	setp.lt.u64 	%p1906, %rd359, %rd344;
	setp.lt.u64 	%p1907, %rd358, %rd345;
	or.pred  	%p1908, %p1906, %p1907;
	mov.u64 	%rd21022, %rd358;
	mov.u64 	%rd21023, %rd359;
	mov.u64 	%rd21024, %rd360;
	@%p1908 bra 	$L__BB0_169;
$L__BB0_168:
	sub.s64 	%rd21022, %rd358, %rd345;
	setp.lt.u64 	%p1909, %rd358, %rd345;
	selp.u64 	%rd15106, 1, 0, %p1909;
	add.s64 	%rd15107, %rd344, %rd15106;
	sub.s64 	%rd21023, %rd359, %rd15107;
	setp.lt.u64 	%p1910, %rd359, %rd15107;
	selp.u64 	%rd15108, 1, 0, %p1910;
	add.s64 	%rd15109, %rd343, %rd15108;
	sub.s64 	%rd21024, %rd360, %rd15109;
	setp.lt.u64 	%p1911, %rd360, %rd15109;
	selp.u64 	%rd15110, 1, 0, %p1911;
	add.s64 	%rd15111, %rd342, %rd15110;
	sub.s64 	%rd21025, %rd21025, %rd15111;
$L__BB0_169:
	add.s64 	%rd370, %rd21022, %rd21018;
	setp.ge.u64 	%p1912, %rd370, %rd21022;
	setp.lt.u64 	%p1913, %rd370, %rd21022;
	selp.u64 	%rd15112, 1, 0, %p1913;
	add.s64 	%rd15113, %rd21023, %rd15112;
	add.s64 	%rd371, %rd15113, %rd21019;
	setp.lt.u64 	%p1914, %rd371, %rd21023;
	setp.eq.s64 	%p1915, %rd371, %rd21023;
	selp.u32 	%r647, -1, 0, %p1915;
	selp.u32 	%r648, -1, 0, %p1914;
	selp.b32 	%r649, %r648, %r647, %p1912;
	and.b32  	%r651, %r649, 1;
	setp.eq.b32 	%p1916, %r651, 1;
	or.pred  	%p1917, %p1914, %p1916;
	selp.u64 	%rd15114, 1, 0, %p1917;
	add.s64 	%rd15115, %rd21024, %rd15114;
	add.s64 	%rd372, %rd15115, %rd21020;
	setp.ge.u64 	%p1918, %rd372, %rd21024;
	setp.lt.u64 	%p1919, %rd372, %rd21024;
	setp.eq.s64 	%p1920, %rd372, %rd21024;
	selp.u32 	%r652, -1, 0, %p1919;
	selp.u32 	%r653, -1, 0, %p1920;
	selp.b32 	%r654, %r653, %r652, %p1917;
	selp.b32 	%r655, %r654, %r652, %p1918;
	and.b32  	%r656, %r655, 1;
	setp.eq.b32 	%p7, %r656, 1;
	cvt.u64.u32 	%rd15116, %r655;
	and.b64  	%rd15117, %rd15116, 1;
	add.s64 	%rd15118, %rd21025, %rd15117;
	add.s64 	%rd21029, %rd15118, %rd21021;
	setp.lt.u64 	%p1921, %rd21029, %rd21025;
	@%p1921 bra 	$L__BB0_176;
	setp.eq.s64 	%p1922, %rd21029, %rd21025;
	and.pred  	%p1923, %p1922, %p7;
	setp.gt.u64 	%p1924, %rd21029, %rd342;
	or.pred  	%p1925, %p1923, %p1924;
	@%p1925 bra 	$L__BB0_176;
	setp.lt.u64 	%p1926, %rd21029, %rd342;
	mov.u64 	%rd21026, %rd370;
	mov.u64 	%rd21027, %rd371;
	mov.u64 	%rd21028, %rd372;
	@%p1926 bra 	$L__BB0_177;
	setp.gt.u64 	%p1927, %rd372, %rd343;
	@%p1927 bra 	$L__BB0_176;
	setp.lt.u64 	%p1928, %rd372, %rd343;
	mov.u64 	%rd21026, %rd370;
	mov.u64 	%rd21027, %rd371;
	mov.u64 	%rd21028, %rd372;
	@%p1928 bra 	$L__BB0_177;
	setp.gt.u64 	%p1929, %rd371, %rd344;
	@%p1929 bra 	$L__BB0_176;
	setp.lt.u64 	%p1930, %rd371, %rd344;
	setp.lt.u64 	%p1931, %rd370, %rd345;
	or.pred  	%p1932, %p1930, %p1931;
	mov.u64 	%rd21026, %rd370;
	mov.u64 	%rd21027, %rd371;
	mov.u64 	%rd21028, %rd372;
	@%p1932 bra 	$L__BB0_177;
$L__BB0_176:
	sub.s64 	%rd21026, %rd370, %rd345;
	setp.lt.u64 	%p1933, %rd370, %rd345;
	selp.u64 	%rd15119, 1, 0, %p1933;
	add.s64 	%rd15120, %rd344, %rd15119;
	sub.s64 	%rd21027, %rd371, %rd15120;
	setp.lt.u64 	%p1934, %rd371, %rd15120;
	selp.u64 	%rd15121, 1, 0, %p1934;
	add.s64 	%rd15122, %rd343, %rd15121;
	sub.s64 	%rd21028, %rd372, %rd15122;
	setp.lt.u64 	%p1935, %rd372, %rd15122;
	selp.u64 	%rd15123, 1, 0, %p1935;
	add.s64 	%rd15124, %rd342, %rd15123;
	sub.s64 	%rd21029, %rd21029, %rd15124;
$L__BB0_177:
	ld.const.u64 	%rd382, [P_CONST+24];
	ld.const.u64 	%rd383, [P_CONST+16];
	ld.const.u64 	%rd384, [P_CONST+8];
	ld.const.u64 	%rd15125, [P_CONST];
	and.b64  	%rd385, %rd21026, 4294967295;
	shr.u64 	%rd386, %rd21026, 32;
	mul.lo.s64 	%rd15126, %rd385, %rd385;
	mul.lo.s64 	%rd15127, %rd386, %rd385;
	shr.u64 	%rd15128, %rd15126, 32;
	shl.b64 	%rd15129, %rd15127, 1;
	and.b64  	%rd15130, %rd15129, 8589934590;
	add.s64 	%rd15131, %rd15128, %rd15130;
	shr.u64 	%rd15132, %rd15127, 31;
	and.b64  	%rd15133, %rd15132, 8589934590;
	mad.lo.s64 	%rd15134, %rd386, %rd386, %rd15133;
	shr.u64 	%rd15135, %rd15131, 32;
	shl.b64 	%rd15136, %rd15131, 32;
	and.b64  	%rd15137, %rd15126, 4294967293;
	or.b64  	%rd15138, %rd15136, %rd15137;
	add.s64 	%rd15139, %rd15134, %rd15135;
	shr.u64 	%rd387, %rd21027, 32;
	and.b64  	%rd388, %rd21027, 4294967295;
	mul.lo.s64 	%rd15140, %rd388, %rd385;
	mul.lo.s64 	%rd15141, %rd387, %rd385;
	mul.lo.s64 	%rd15142, %rd388, %rd386;
	shr.u64 	%rd15143, %rd15140, 32;
	and.b64  	%rd15144, %rd15141, 4294967295;
	add.s64 	%rd15145, %rd15143, %rd15144;
	and.b64  	%rd15146, %rd15142, 4294967295;
	add.s64 	%rd15147, %rd15145, %rd15146;
	shr.u64 	%rd15148, %rd15141, 32;
	mad.lo.s64 	%rd15149, %rd387, %rd386, %rd15148;
	shr.u64 	%rd15150, %rd15142, 32;
	add.s64 	%rd15151, %rd15149, %rd15150;
	shr.u64 	%rd15152, %rd15147, 32;
	shl.b64 	%rd15153, %rd15147, 32;
	and.b64  	%rd15154, %rd15140, 4294967295;
	or.b64  	%rd15155, %rd15153, %rd15154;
	add.s64 	%rd15156, %rd15151, %rd15152;
	shr.u64 	%rd389, %rd21028, 32;
	and.b64  	%rd390, %rd21028, 4294967295;
	mul.lo.s64 	%rd15157, %rd390, %rd385;
	mul.lo.s64 	%rd15158, %rd389, %rd385;
	mul.lo.s64 	%rd15159, %rd390, %rd386;
	shr.u64 	%rd15160, %rd15157, 32;
	and.b64  	%rd15161, %rd15158, 4294967295;
	add.s64 	%rd15162, %rd15160, %rd15161;
	and.b64  	%rd15163, %rd15159, 4294967295;
	add.s64 	%rd15164, %rd15162, %rd15163;
	shr.u64 	%rd15165, %rd15158, 32;
	mad.lo.s64 	%rd15166, %rd389, %rd386, %rd15165;
	shr.u64 	%rd15167, %rd15159, 32;
	add.s64 	%rd15168, %rd15166, %rd15167;
	shr.u64 	%rd15169, %rd15164, 32;
	shl.b64 	%rd15170, %rd15164, 32;
	and.b64  	%rd15171, %rd15157, 4294967295;
	or.b64  	%rd15172, %rd15170, %rd15171;
	add.s64 	%rd15173, %rd15168, %rd15169;
	shr.u64 	%rd391, %rd21029, 32;
	and.b64  	%rd392, %rd21029, 4294967295;
	mul.lo.s64 	%rd15174, %rd392, %rd385;
	mul.lo.s64 	%rd15175, %rd391, %rd385;
	mul.lo.s64 	%rd15176, %rd392, %rd386;
	shr.u64 	%rd15177, %rd15174, 32;
	and.b64  	%rd15178, %rd15175, 4294967295;
	add.s64 	%rd15179, %rd15177, %rd15178;
	and.b64  	%rd15180, %rd15176, 4294967295;
	add.s64 	%rd15181, %rd15179, %rd15180;
	shr.u64 	%rd15182, %rd15175, 32;
	mad.lo.s64 	%rd15183, %rd391, %rd386, %rd15182;
	shr.u64 	%rd15184, %rd15176, 32;
	add.s64 	%rd15185, %rd15183, %rd15184;
	shr.u64 	%rd15186, %rd15181, 32;
	shl.b64 	%rd15187, %rd15181, 32;
	and.b64  	%rd15188, %rd15174, 4294967295;
	or.b64  	%rd15189, %rd15187, %rd15188;
	add.s64 	%rd15190, %rd15185, %rd15186;
	shl.b64 	%rd15191, %rd15155, 1;
	shr.u64 	%rd15192, %rd15153, 63;
	add.s64 	%rd15193, %rd15156, %rd15156;
	add.s64 	%rd15194, %rd15193, %rd15192;
	mul.lo.s64 	%rd15195, %rd388, %rd388;
	mul.lo.s64 	%rd15196, %rd387, %rd388;
	shr.u64 	%rd15197, %rd15195, 32;
	shl.b64 	%rd15198, %rd15196, 1;
	and.b64  	%rd15199, %rd15198, 8589934590;
	add.s64 	%rd15200, %rd15197, %rd15199;
	shr.u64 	%rd15201, %rd15196, 31;
	and.b64  	%rd15202, %rd15201, 8589934590;
	mad.lo.s64 	%rd15203, %rd387, %rd387, %rd15202;
	shr.u64 	%rd15204, %rd15200, 32;
	shl.b64 	%rd15205, %rd15200, 32;
	and.b64  	%rd15206, %rd15195, 4294967293;
	or.b64  	%rd15207, %rd15205, %rd15206;
	add.s64 	%rd15208, %rd15172, %rd15192;
	add.s64 	%rd15209, %rd15208, %rd15207;
	max.u64 	%rd15210, %rd15172, %rd15208;
	setp.gt.u64 	%p1936, %rd15210, %rd15209;
	selp.u64 	%rd15211, 1, 0, %p1936;
	add.s64 	%rd15212, %rd15203, %rd15173;
	add.s64 	%rd15213, %rd15212, %rd15204;
	add.s64 	%rd15214, %rd15213, %rd15211;
	mul.lo.s64 	%rd15215, %rd390, %rd388;
	mul.lo.s64 	%rd15216, %rd389, %rd388;
	mul.lo.s64 	%rd15217, %rd390, %rd387;
	shr.u64 	%rd15218, %rd15215, 32;
	and.b64  	%rd15219, %rd15216, 4294967295;
	add.s64 	%rd15220, %rd15218, %rd15219;
	and.b64  	%rd15221, %rd15217, 4294967295;
	add.s64 	%rd15222, %rd15220, %rd15221;
	shr.u64 	%rd15223, %rd15216, 32;
	mad.lo.s64 	%rd15224, %rd389, %rd387, %rd15223;
	shr.u64 	%rd15225, %rd15217, 32;
	add.s64 	%rd15226, %rd15224, %rd15225;
	shr.u64 	%rd15227, %rd15222, 32;
	shl.b64 	%rd15228, %rd15222, 32;
	and.b64  	%rd15229, %rd15215, 4294967295;
	or.b64  	%rd15230, %rd15228, %rd15229;
	add.s64 	%rd15231, %rd15189, %rd15211;
	add.s64 	%rd15232, %rd15231, %rd15230;
	max.u64 	%rd15233, %rd15189, %rd15231;
	setp.gt.u64 	%p1937, %rd15233, %rd15232;
	selp.u64 	%rd15234, 1, 0, %p1937;
	add.s64 	%rd15235, %rd15226, %rd15190;
	add.s64 	%rd15236, %rd15235, %rd15227;
	add.s64 	%rd15237, %rd15236, %rd15234;
	add.s64 	%rd15238, %rd15209, %rd15172;
	setp.lt.u64 	%p1938, %rd15238, %rd15209;
	selp.u64 	%rd15239, 1, 0, %p1938;
	add.s64 	%rd15240, %rd15173, %rd15214;
	add.s64 	%rd15241, %rd15240, %rd15239;
	add.s64 	%rd15242, %rd15232, %rd15239;
	add.s64 	%rd15243, %rd15242, %rd15230;
	max.u64 	%rd15244, %rd15232, %rd15242;
	setp.gt.u64 	%p1939, %rd15244, %rd15243;
	selp.u64 	%rd15245, 1, 0, %p1939;
	add.s64 	%rd15246, %rd15226, %rd15237;
	add.s64 	%rd15247, %rd15246, %rd15227;
	add.s64 	%rd15248, %rd15247, %rd15245;
	add.s64 	%rd15249, %rd15243, %rd15189;
	setp.lt.u64 	%p1940, %rd15249, %rd15243;
	selp.u64 	%rd15250, 1, 0, %p1940;
	add.s64 	%rd15251, %rd15190, %rd15248;
	add.s64 	%rd15252, %rd15251, %rd15250;
	ld.const.u64 	%rd15253, [MU_P];
	mul.lo.s64 	%rd15254, %rd15253, %rd15138;
	mul.lo.s64 	%rd15255, %rd15125, %rd15254;
	mul.hi.u64 	%rd15256, %rd15125, %rd15254;
	add.cc.s64 	%rd15257, %rd15255, %rd15138;
	addc.cc.s64 	%rd15258, %rd15256, 0;
	mul.lo.s64 	%rd15259, %rd384, %rd15254;
	mul.hi.u64 	%rd15260, %rd384, %rd15254;
	mov.b64 	%rd15261, 0;
	add.cc.s64 	%rd15262, %rd15258, %rd15191;
	addc.cc.s64 	%rd15263, %rd15261, 0;
	add.cc.s64 	%rd15264, %rd15262, %rd15259;
	addc.cc.s64 	%rd15265, %rd15263, %rd15260;
	mul.lo.s64 	%rd15266, %rd383, %rd15254;
	mul.hi.u64 	%rd15267, %rd383, %rd15254;
	add.cc.s64 	%rd15268, %rd15265, %rd15238;
	addc.cc.s64 	%rd15269, %rd15261, 0;
	add.cc.s64 	%rd15270, %rd15268, %rd15266;
	addc.cc.s64 	%rd15271, %rd15269, %rd15267;
	mul.lo.s64 	%rd15272, %rd382, %rd15254;
	mul.hi.u64 	%rd15273, %rd382, %rd15254;
	add.cc.s64 	%rd15274, %rd15271, %rd15249;
	addc.cc.s64 	%rd15275, %rd15261, 0;
	add.cc.s64 	%rd15276, %rd15274, %rd15272;
	addc.cc.s64 	%rd15277, %rd15275, %rd15273;
	add.s64 	%rd15278, %rd15139, %rd15277;
	setp.lt.u64 	%p1941, %rd15278, %rd15139;
	selp.u64 	%rd15279, 1, 0, %p1941;
	add.s64 	%rd15280, %rd15194, %rd15279;
	setp.lt.u64 	%p1942, %rd15280, %rd15194;
	selp.u64 	%rd15281, 1, 0, %p1942;
	add.s64 	%rd15282, %rd15241, %rd15281;
	setp.lt.u64 	%p1943, %rd15282, %rd15241;
	selp.u64 	%rd15283, 1, 0, %p1943;
	add.s64 	%rd15284, %rd15252, %rd15283;
	mul.lo.s64 	%rd15285, %rd15253, %rd15264;
	mul.lo.s64 	%rd15286, %rd15125, %rd15285;
	mul.hi.u64 	%rd15287, %rd15125, %rd15285;
	add.cc.s64 	%rd15288, %rd15286, %rd15264;
	addc.cc.s64 	%rd15289, %rd15287, 0;
	mul.lo.s64 	%rd15290, %rd384, %rd15285;
	mul.hi.u64 	%rd15291, %rd384, %rd15285;
	add.cc.s64 	%rd15292, %rd15289, %rd15270;
	addc.cc.s64 	%rd15293, %rd15261, 0;
	add.cc.s64 	%rd15294, %rd15292, %rd15290;
	addc.cc.s64 	%rd15295, %rd15293, %rd15291;
	mul.lo.s64 	%rd15296, %rd383, %rd15285;
	mul.hi.u64 	%rd15297, %rd383, %rd15285;
	add.cc.s64 	%rd15298, %rd15295, %rd15276;
	addc.cc.s64 	%rd15299, %rd15261, 0;
	add.cc.s64 	%rd15300, %rd15298, %rd15296;
	addc.cc.s64 	%rd15301, %rd15299, %rd15297;
	mul.lo.s64 	%rd15302, %rd382, %rd15285;
	mul.hi.u64 	%rd15303, %rd382, %rd15285;
	add.cc.s64 	%rd15304, %rd15301, %rd15278;
	addc.cc.s64 	%rd15305, %rd15261, 0;
	add.cc.s64 	%rd15306, %rd15304, %rd15302;
	addc.cc.s64 	%rd15307, %rd15305, %rd15303;
	add.s64 	%rd15308, %rd15280, %rd15307;
	setp.lt.u64 	%p1944, %rd15308, %rd15280;
	selp.u64 	%rd15309, 1, 0, %p1944;
	add.s64 	%rd15310, %rd15282, %rd15309;
	setp.lt.u64 	%p1945, %rd15310, %rd15282;
	selp.u64 	%rd15311, 1, 0, %p1945;
	add.s64 	%rd15312, %rd15284, %rd15311;
	mul.lo.s64 	%rd15313, %rd15253, %rd15294;
	mul.lo.s64 	%rd15314, %rd15125, %rd15313;
	mul.hi.u64 	%rd15315, %rd15125, %rd15313;
	add.cc.s64 	%rd15316, %rd15314, %rd15294;
	addc.cc.s64 	%rd15317, %rd15315, 0;
	mul.lo.s64 	%rd15318, %rd384, %rd15313;
	mul.hi.u64 	%rd15319, %rd384, %rd15313;
	add.cc.s64 	%rd15320, %rd15317, %rd15300;
	addc.cc.s64 	%rd15321, %rd15261, 0;
	add.cc.s64 	%rd15322, %rd15320, %rd15318;
	addc.cc.s64 	%rd15323, %rd15321, %rd15319;
	mul.lo.s64 	%rd15324, %rd383, %rd15313;
	mul.hi.u64 	%rd15325, %rd383, %rd15313;
	add.cc.s64 	%rd15326, %rd15323, %rd15306;
	addc.cc.s64 	%rd15327, %rd15261, 0;
	add.cc.s64 	%rd15328, %rd15326, %rd15324;
	addc.cc.s64 	%rd15329, %rd15327, %rd15325;
	mul.lo.s64 	%rd15330, %rd382, %rd15313;
	mul.hi.u64 	%rd15331, %rd382, %rd15313;
	add.cc.s64 	%rd15332, %rd15329, %rd15308;
	addc.cc.s64 	%rd15333, %rd15261, 0;
	add.cc.s64 	%rd15334, %rd15332, %rd15330;
	addc.cc.s64 	%rd15335, %rd15333, %rd15331;
	add.s64 	%rd15336, %rd15310, %rd15335;
	setp.lt.u64 	%p1946, %rd15336, %rd15310;
	selp.u64 	%rd15337, 1, 0, %p1946;
	add.s64 	%rd15338, %rd15312, %rd15337;
	mul.lo.s64 	%rd15339, %rd15253, %rd15322;
	mul.lo.s64 	%rd15340, %rd15125, %rd15339;
	mul.hi.u64 	%rd15341, %rd15125, %rd15339;
	add.cc.s64 	%rd15342, %rd15340, %rd15322;
	addc.cc.s64 	%rd15343, %rd15341, 0;
	mul.lo.s64 	%rd15344, %rd384, %rd15339;
	mul.hi.u64 	%rd15345, %rd384, %rd15339;
	add.cc.s64 	%rd15346, %rd15343, %rd15328;
	addc.cc.s64 	%rd15347, %rd15261, 0;
	add.cc.s64 	%rd393, %rd15346, %rd15344;
	addc.cc.s64 	%rd15348, %rd15347, %rd15345;
	mul.lo.s64 	%rd15349, %rd383, %rd15339;
	mul.hi.u64 	%rd15350, %rd383, %rd15339;
	add.cc.s64 	%rd15351, %rd15348, %rd15334;
	addc.cc.s64 	%rd15352, %rd15261, 0;
	add.cc.s64 	%rd394, %rd15351, %rd15349;
	addc.cc.s64 	%rd15353, %rd15352, %rd15350;
	mul.lo.s64 	%rd15354, %rd382, %rd15339;
	mul.hi.u64 	%rd15355, %rd382, %rd15339;
	add.cc.s64 	%rd15356, %rd15353, %rd15336;
	addc.cc.s64 	%rd15357, %rd15261, 0;
	add.cc.s64 	%rd395, %rd15356, %rd15354;
	addc.cc.s64 	%rd15358, %rd15357, %rd15355;
	add.s64 	%rd21030, %rd15338, %rd15358;
	setp.gt.u64 	%p1947, %rd21030, %rd382;
	@%p1947 bra 	$L__BB0_183;
	setp.lt.u64 	%p1948, %rd21030, %rd382;
	mov.u64 	%rd21031, %rd395;
	mov.u64 	%rd21032, %rd394;
	mov.u64 	%rd21033, %rd393;
	@%p1948 bra 	$L__BB0_184;
	setp.lt.u64 	%p1949, %rd383, %rd395;
	@%p1949 bra 	$L__BB0_183;
	setp.gt.u64 	%p1950, %rd383, %rd395;
	mov.u64 	%rd21031, %rd395;
	mov.u64 	%rd21032, %rd394;
	mov.u64 	%rd21033, %rd393;
	@%p1950 bra 	$L__BB0_184;
	setp.lt.u64 	%p1951, %rd384, %rd394;
	@%p1951 bra 	$L__BB0_183;
	setp.gt.u64 	%p1952, %rd384, %rd394;
	setp.gt.u64 	%p1953, %rd15125, %rd393;
	or.pred  	%p1954, %p1952, %p1953;
	mov.u64 	%rd21031, %rd395;
	mov.u64 	%rd21032, %rd394;
	mov.u64 	%rd21033, %rd393;
	@%p1954 bra 	$L__BB0_184;
$L__BB0_183:
	sub.s64 	%rd21033, %rd393, %rd15125;
	setp.lt.u64 	%p1955, %rd393, %rd15125;
	selp.u64 	%rd15362, 1, 0, %p1955;
	add.s64 	%rd15363, %rd384, %rd15362;
	sub.s64 	%rd21032, %rd394, %rd15363;
	setp.lt.u64 	%p1956, %rd394, %rd15363;
	selp.u64 	%rd15364, 1, 0, %p1956;
	add.s64 	%rd15366, %rd383, %rd15364;
	sub.s64 	%rd21031, %rd395, %rd15366;
	setp.lt.u64 	%p1957, %rd395, %rd15366;
	selp.u64 	%rd15367, 1, 0, %p1957;
	add.s64 	%rd15369, %rd382, %rd15367;
	sub.s64 	%rd21030, %rd21030, %rd15369;
$L__BB0_184:
	sub.s64 	%rd21037, %rd21033, %rd20998;
	setp.lt.u64 	%p1958, %rd21033, %rd20998;
	selp.u64 	%rd15370, 1, 0, %p1958;
	add.s64 	%rd15371, %rd20999, %rd15370;
	sub.s64 	%rd21036, %rd21032, %rd15371;
	setp.lt.u64 	%p1959, %rd21032, %rd15371;
	selp.u64 	%rd15372, 1, 0, %p1959;
	add.s64 	%rd15373, %rd21000, %rd15372;
	sub.s64 	%rd21035, %rd21031, %rd15373;
	setp.lt.u64 	%p1960, %rd21031, %rd15373;
	selp.u64 	%rd15374, 1, 0, %p1960;
	add.s64 	%rd15375, %rd21001, %rd15374;
	sub.s64 	%rd21034, %rd21030, %rd15375;
	setp.ge.u64 	%p1961, %rd21030, %rd15375;
	@%p1961 bra 	$L__BB0_186;
	add.s64 	%rd409, %rd21037, %rd15125;
	setp.ge.u64 	%p1962, %rd409, %rd21037;
	setp.lt.u64 	%p1963, %rd409, %rd21037;
	selp.u64 	%rd15377, 1, 0, %p1963;
	add.s64 	%rd15378, %rd21036, %rd15377;
	add.s64 	%rd410, %rd15378, %rd384;
	setp.lt.u64 	%p1964, %rd410, %rd21036;
	setp.eq.s64 	%p1965, %rd410, %rd21036;
	selp.u32 	%r657, -1, 0, %p1965;
	selp.u32 	%r658, -1, 0, %p1964;
	selp.b32 	%r659, %r658, %r657, %p1962;
	and.b32  	%r661, %r659, 1;
	setp.eq.b32 	%p1966, %r661, 1;
	or.pred  	%p1967, %p1964, %p1966;
	selp.u64 	%rd15379, 1, 0, %p1967;
	add.s64 	%rd15380, %rd21035, %rd15379;
	add.s64 	%rd411, %rd15380, %rd383;
	setp.ge.u64 	%p1968, %rd411, %rd21035;
	setp.lt.u64 	%p1969, %rd411, %rd21035;
	setp.eq.s64 	%p1970, %rd411, %rd21035;
	selp.u32 	%r662, -1, 0, %p1969;
	selp.u32 	%r663, -1, 0, %p1970;
	selp.b32 	%r664, %r663, %r662, %p1967;
	selp.b32 	%r665, %r664, %r662, %p1968;
	cvt.u64.u32 	%rd15382, %r665;
	and.b64  	%rd15383, %rd15382, 1;
	add.s64 	%rd15384, %rd21034, %rd15383;
	add.s64 	%rd21034, %rd15384, %rd382;
	mov.u64 	%rd21035, %rd411;
	mov.u64 	%rd21036, %rd410;
	mov.u64 	%rd21037, %rd409;
$L__BB0_186:
	sub.s64 	%rd21141, %rd21037, %rd20998;
	setp.lt.u64 	%p1971, %rd21037, %rd20998;
	selp.u64 	%rd15386, 1, 0, %p1971;
	add.s64 	%rd15387, %rd20999, %rd15386;
	sub.s64 	%rd21140, %rd21036, %rd15387;
	setp.lt.u64 	%p1972, %rd21036, %rd15387;
	selp.u64 	%rd15388, 1, 0, %p1972;
	add.s64 	%rd15389, %rd21000, %rd15388;
	sub.s64 	%rd21139, %rd21035, %rd15389;
	setp.lt.u64 	%p1973, %rd21035, %rd15389;
	selp.u64 	%rd15390, 1, 0, %p1973;
	add.s64 	%rd15391, %rd21001, %rd15390;
	sub.s64 	%rd21138, %rd21034, %rd15391;
	setp.ge.u64 	%p1974, %rd21034, %rd15391;
	@%p1974 bra 	$L__BB0_188;
	add.s64 	%rd421, %rd21141, %rd15125;
	setp.ge.u64 	%p1975, %rd421, %rd21141;
	setp.lt.u64 	%p1976, %rd421, %rd21141;
	selp.u64 	%rd15393, 1, 0, %p1976;
	add.s64 	%rd15394, %rd21140, %rd15393;
	add.s64 	%rd422, %rd15394, %rd384;
	setp.lt.u64 	%p1977, %rd422, %rd21140;
	setp.eq.s64 	%p1978, %rd422, %rd21140;
	selp.u32 	%r666, -1, 0, %p1978;
	selp.u32 	%r667, -1, 0, %p1977;
	selp.b32 	%r668, %r667, %r666, %p1975;
	and.b32  	%r670, %r668, 1;
	setp.eq.b32 	%p1979, %r670, 1;
	or.pred  	%p1980, %p1977, %p1979;
	selp.u64 	%rd15395, 1, 0, %p1980;
	add.s64 	%rd15396, %rd21139, %rd15395;
	add.s64 	%rd423, %rd15396, %rd383;
	setp.ge.u64 	%p1981, %rd423, %rd21139;
	setp.lt.u64 	%p1982, %rd423, %rd21139;
	setp.eq.s64 	%p1983, %rd423, %rd21139;
	selp.u32 	%r671, -1, 0, %p1982;
	selp.u32 	%r672, -1, 0, %p1983;
	selp.b32 	%r673, %r672, %r671, %p1980;
	selp.b32 	%r674, %r673, %r671, %p1981;
	cvt.u64.u32 	%rd15398, %r674;
	and.b64  	%rd15399, %rd15398, 1;
	add.s64 	%rd15400, %rd21138, %rd15399;
	add.s64 	%rd21138, %rd15400, %rd382;
	mov.u64 	%rd21139, %rd423;
	mov.u64 	%rd21140, %rd422;
	mov.u64 	%rd21141, %rd421;
$L__BB0_188:
	sub.s64 	%rd21042, %rd20998, %rd21141;
	setp.lt.u64 	%p1984, %rd20998, %rd21141;
	selp.u64 	%rd15402, 1, 0, %p1984;
	add.s64 	%rd15403, %rd21140, %rd15402;
	sub.s64 	%rd21043, %rd20999, %rd15403;
	setp.lt.u64 	%p1985, %rd20999, %rd15403;
	selp.u64 	%rd15404, 1, 0, %p1985;
	add.s64 	%rd15405, %rd21139, %rd15404;
	sub.s64 	%rd21044, %rd21000, %rd15405;
	setp.lt.u64 	%p1986, %rd21000, %rd15405;
	selp.u64 	%rd15406, 1, 0, %p1986;
	add.s64 	%rd15407, %rd21138, %rd15406;
	sub.s64 	%rd21045, %rd21001, %rd15407;
	setp.ge.u64 	%p1987, %rd21001, %rd15407;
	@%p1987 bra 	$L__BB0_190;
	add.s64 	%rd433, %rd21042, %rd15125;
	setp.ge.u64 	%p1988, %rd433, %rd21042;
	setp.lt.u64 	%p1989, %rd433, %rd21042;
	selp.u64 	%rd15409, 1, 0, %p1989;
	add.s64 	%rd15410, %rd21043, %rd15409;
	add.s64 	%rd434, %rd15410, %rd384;
	setp.lt.u64 	%p1990, %rd434, %rd21043;
	setp.eq.s64 	%p1991, %rd434, %rd21043;
	selp.u32 	%r675, -1, 0, %p1991;
	selp.u32 	%r676, -1, 0, %p1990;
	selp.b32 	%r677, %r676, %r675, %p1988;
	and.b32  	%r679, %r677, 1;
	setp.eq.b32 	%p1992, %r679, 1;
	or.pred  	%p1993, %p1990, %p1992;
	selp.u64 	%rd15411, 1, 0, %p1993;
	add.s64 	%rd15412, %rd21044, %rd15411;
	add.s64 	%rd435, %rd15412, %rd383;
	setp.ge.u64 	%p1994, %rd435, %rd21044;
	setp.lt.u64 	%p1995, %rd435, %rd21044;
	setp.eq.s64 	%p1996, %rd435, %rd21044;
	selp.u32 	%r680, -1, 0, %p1995;
	selp.u32 	%r681, -1, 0, %p1996;
	selp.b32 	%r682, %r681, %r680, %p1993;
	selp.b32 	%r683, %r682, %r680, %p1994;
	cvt.u64.u32 	%rd15414, %r683;
	and.b64  	%rd15415, %rd15414, 1;
	add.s64 	%rd15416, %rd21045, %rd15415;
	add.s64 	%rd21045, %rd15416, %rd382;
	mov.u64 	%rd21042, %rd433;
	mov.u64 	%rd21043, %rd434;
	mov.u64 	%rd21044, %rd435;
$L__BB0_190:
	ld.const.u64 	%rd441, [P_CONST+24];
	ld.const.u64 	%rd442, [P_CONST+16];
	ld.const.u64 	%rd443, [P_CONST+8];
	ld.const.u64 	%rd444, [P_CONST];
	shr.u64 	%rd15418, %rd21042, 32;
	and.b64  	%rd15419, %rd21042, 4294967295;
	mul.lo.s64 	%rd15420, %rd15419, %rd385;
	mul.lo.s64 	%rd15421, %rd15418, %rd385;
	mul.lo.s64 	%rd15422, %rd15419, %rd386;
	shr.u64 	%rd15423, %rd15420, 32;
	and.b64  	%rd15424, %rd15421, 4294967295;
	add.s64 	%rd15425, %rd15423, %rd15424;
	and.b64  	%rd15426, %rd15422, 4294967295;
	add.s64 	%rd15427, %rd15425, %rd15426;
	shr.u64 	%rd15428, %rd15421, 32;
	mad.lo.s64 	%rd15429, %rd15418, %rd386, %rd15428;
	shr.u64 	%rd15430, %rd15422, 32;
	add.s64 	%rd15431, %rd15429, %rd15430;
	shr.u64 	%rd15432, %rd15427, 32;
	shl.b64 	%rd15433, %rd15427, 32;
	and.b64  	%rd15434, %rd15420, 4294967295;
	or.b64  	%rd15435, %rd15433, %rd15434;
	add.s64 	%rd15436, %rd15431, %rd15432;
	shr.u64 	%rd15437, %rd21043, 32;
	and.b64  	%rd15438, %rd21043, 4294967295;
	mul.lo.s64 	%rd15439, %rd15438, %rd385;
	mul.lo.s64 	%rd15440, %rd15437, %rd385;
	mul.lo.s64 	%rd15441, %rd15438, %rd386;
	shr.u64 	%rd15442, %rd15439, 32;
	and.b64  	%rd15443, %rd15440, 4294967295;
	add.s64 	%rd15444, %rd15442, %rd15443;
	and.b64  	%rd15445, %rd15441, 4294967295;
	add.s64 	%rd15446, %rd15444, %rd15445;
	shr.u64 	%rd15447, %rd15440, 32;
	mad.lo.s64 	%rd15448, %rd15437, %rd386, %rd15447;
	shr.u64 	%rd15449, %rd15441, 32;
	add.s64 	%rd15450, %rd15448, %rd15449;
	shr.u64 	%rd15451, %rd15446, 32;
	shl.b64 	%rd15452, %rd15446, 32;
	and.b64  	%rd15453, %rd15439, 4294967295;
	or.b64  	%rd15454, %rd15452, %rd15453;
	add.s64 	%rd15455, %rd15450, %rd15451;
	shr.u64 	%rd15456, %rd21044, 32;
	and.b64  	%rd15457, %rd21044, 4294967295;
	mul.lo.s64 	%rd15458, %rd15457, %rd385;
	mul.lo.s64 	%rd15459, %rd15456, %rd385;
	mul.lo.s64 	%rd15460, %rd15457, %rd386;
	shr.u64 	%rd15461, %rd15458, 32;
	and.b64  	%rd15462, %rd15459, 4294967295;
	add.s64 	%rd15463, %rd15461, %rd15462;
	and.b64  	%rd15464, %rd15460, 4294967295;
	add.s64 	%rd15465, %rd15463, %rd15464;
	shr.u64 	%rd15466, %rd15459, 32;
	mad.lo.s64 	%rd15467, %rd15456, %rd386, %rd15466;
	shr.u64 	%rd15468, %rd15460, 32;
	add.s64 	%rd15469, %rd15467, %rd15468;
	shr.u64 	%rd15470, %rd15465, 32;
	shl.b64 	%rd15471, %rd15465, 32;
	and.b64  	%rd15472, %rd15458, 4294967295;
	or.b64  	%rd15473, %rd15471, %rd15472;
	add.s64 	%rd15474, %rd15469, %rd15470;
	shr.u64 	%rd15475, %rd21045, 32;
	and.b64  	%rd15476, %rd21045, 4294967295;
	mul.lo.s64 	%rd15477, %rd15476, %rd385;
	mul.lo.s64 	%rd15478, %rd15475, %rd385;
	mul.lo.s64 	%rd15479, %rd15476, %rd386;
	shr.u64 	%rd15480, %rd15477, 32;
	and.b64  	%rd15481, %rd15478, 4294967295;
	add.s64 	%rd15482, %rd15480, %rd15481;
	and.b64  	%rd15483, %rd15479, 4294967295;
	add.s64 	%rd15484, %rd15482, %rd15483;
	shr.u64 	%rd15485, %rd15478, 32;
	mad.lo.s64 	%rd15486, %rd15475, %rd386, %rd15485;
	shr.u64 	%rd15487, %rd15479, 32;
	add.s64 	%rd15488, %rd15486, %rd15487;
	shr.u64 	%rd15489, %rd15484, 32;
	shl.b64 	%rd15490, %rd15484, 32;
	and.b64  	%rd15491, %rd15477, 4294967295;
	or.b64  	%rd15492, %rd15490, %rd15491;
	add.s64 	%rd15493, %rd15488, %rd15489;
	mul.lo.s64 	%rd15494, %rd15419, %rd388;
	mul.lo.s64 	%rd15495, %rd15418, %rd388;
	mul.lo.s64 	%rd15496, %rd15419, %rd387;
	shr.u64 	%rd15497, %rd15494, 32;
	and.b64  	%rd15498, %rd15495, 4294967295;
	add.s64 	%rd15499, %rd15497, %rd15498;
	and.b64  	%rd15500, %rd15496, 4294967295;
	add.s64 	%rd15501, %rd15499, %rd15500;
	shr.u64 	%rd15502, %rd15495, 32;
	mad.lo.s64 	%rd15503, %rd15418, %rd387, %rd15502;
	shr.u64 	%rd15504, %rd15496, 32;
	add.s64 	%rd15505, %rd15503, %rd15504;
	shr.u64 	%rd15506, %rd15501, 32;
	shl.b64 	%rd15507, %rd15501, 32;
	and.b64  	%rd15508, %rd15494, 4294967295;
	or.b64  	%rd15509, %rd15507, %rd15508;
	add.s64 	%rd15510, %rd15454, %rd15509;
	setp.lt.u64 	%p1997, %rd15510, %rd15454;
	selp.u64 	%rd15511, 1, 0, %p1997;
	add.s64 	%rd15512, %rd15505, %rd15455;
	add.s64 	%rd15513, %rd15512, %rd15506;
	add.s64 	%rd15514, %rd15513, %rd15511;
	mul.lo.s64 	%rd15515, %rd15438, %rd388;
	mul.lo.s64 	%rd15516, %rd15437, %rd388;
	mul.lo.s64 	%rd15517, %rd15438, %rd387;
	shr.u64 	%rd15518, %rd15515, 32;
	and.b64  	%rd15519, %rd15516, 4294967295;
	add.s64 	%rd15520, %rd15518, %rd15519;
	and.b64  	%rd15521, %rd15517, 4294967295;
	add.s64 	%rd15522, %rd15520, %rd15521;
	shr.u64 	%rd15523, %rd15516, 32;
	mad.lo.s64 	%rd15524, %rd15437, %rd387, %rd15523;
	shr.u64 	%rd15525, %rd15517, 32;
	add.s64 	%rd15526, %rd15524, %rd15525;
	shr.u64 	%rd15527, %rd15522, 32;
	shl.b64 	%rd15528, %rd15522, 32;
	and.b64  	%rd15529, %rd15515, 4294967295;
	or.b64  	%rd15530, %rd15528, %rd15529;
	add.s64 	%rd15531, %rd15473, %rd15511;
	add.s64 	%rd15532, %rd15531, %rd15530;
	max.u64 	%rd15533, %rd15473, %rd15531;
	setp.gt.u64 	%p1998, %rd15533, %rd15532;
	selp.u64 	%rd15534, 1, 0, %p1998;
	add.s64 	%rd15535, %rd15526, %rd15474;
	add.s64 	%rd15536, %rd15535, %rd15527;
	add.s64 	%rd15537, %rd15536, %rd15534;
	mul.lo.s64 	%rd15538, %rd15457, %rd388;
	mul.lo.s64 	%rd15539, %rd15456, %rd388;
	mul.lo.s64 	%rd15540, %rd15457, %rd387;
	shr.u64 	%rd15541, %rd15538, 32;
	and.b64  	%rd15542, %rd15539, 4294967295;
	add.s64 	%rd15543, %rd15541, %rd15542;
	and.b64  	%rd15544, %rd15540, 4294967295;
	add.s64 	%rd15545, %rd15543, %rd15544;
	shr.u64 	%rd15546, %rd15539, 32;
	mad.lo.s64 	%rd15547, %rd15456, %rd387, %rd15546;
	shr.u64 	%rd15548, %rd15540, 32;
	add.s64 	%rd15549, %rd15547, %rd15548;
	shr.u64 	%rd15550, %rd15545, 32;
	shl.b64 	%rd15551, %rd15545, 32;
	and.b64  	%rd15552, %rd15538, 4294967295;
	or.b64  	%rd15553, %rd15551, %rd15552;
	add.s64 	%rd15554, %rd15492, %rd15534;
	add.s64 	%rd15555, %rd15554, %rd15553;
	max.u64 	%rd15556, %rd15492, %rd15554;
	setp.gt.u64 	%p1999, %rd15556, %rd15555;
	selp.u64 	%rd15557, 1, 0, %p1999;
	add.s64 	%rd15558, %rd15549, %rd15493;
	add.s64 	%rd15559, %rd15558, %rd15550;
	add.s64 	%rd15560, %rd15559, %rd15557;
	mul.lo.s64 	%rd15561, %rd15419, %rd390;
	mul.lo.s64 	%rd15562, %rd15418, %rd390;
	mul.lo.s64 	%rd15563, %rd15419, %rd389;
	shr.u64 	%rd15564, %rd15561, 32;
	and.b64  	%rd15565, %rd15562, 4294967295;
	add.s64 	%rd15566, %rd15564, %rd15565;
	and.b64  	%rd15567, %rd15563, 4294967295;
	add.s64 	%rd15568, %rd15566, %rd15567;
	shr.u64 	%rd15569, %rd15562, 32;
	mad.lo.s64 	%rd15570, %rd15418, %rd389, %rd15569;
	shr.u64 	%rd15571, %rd15563, 32;
	add.s64 	%rd15572, %rd15570, %rd15571;
	shr.u64 	%rd15573, %rd15568, 32;
	shl.b64 	%rd15574, %rd15568, 32;
	and.b64  	%rd15575, %rd15561, 4294967295;
	or.b64  	%rd15576, %rd15574, %rd15575;
	add.s64 	%rd15577, %rd15532, %rd15576;
	setp.lt.u64 	%p2000, %rd15577, %rd15532;
	selp.u64 	%rd15578, 1, 0, %p2000;
	add.s64 	%rd15579, %rd15572, %rd15537;
	add.s64 	%rd15580, %rd15579, %rd15573;
	add.s64 	%rd15581, %rd15580, %rd15578;
	mul.lo.s64 	%rd15582, %rd15438, %rd390;
	mul.lo.s64 	%rd15583, %rd15437, %rd390;
	mul.lo.s64 	%rd15584, %rd15438, %rd389;
	shr.u64 	%rd15585, %rd15582, 32;
	and.b64  	%rd15586, %rd15583, 4294967295;
	add.s64 	%rd15587, %rd15585, %rd15586;
	and.b64  	%rd15588, %rd15584, 4294967295;
	add.s64 	%rd15589, %rd15587, %rd15588;
	shr.u64 	%rd15590, %rd15583, 32;
	mad.lo.s64 	%rd15591, %rd15437, %rd389, %rd15590;
	shr.u64 	%rd15592, %rd15584, 32;
	add.s64 	%rd15593, %rd15591, %rd15592;
	shr.u64 	%rd15594, %rd15589, 32;
	shl.b64 	%rd15595, %rd15589, 32;
	and.b64  	%rd15596, %rd15582, 4294967295;
	or.b64  	%rd15597, %rd15595, %rd15596;
	add.s64 	%rd15598, %rd15555, %rd15578;
	add.s64 	%rd15599, %rd15598, %rd15597;
	max.u64 	%rd15600, %rd15555, %rd15598;
	setp.gt.u64 	%p2001, %rd15600, %rd15599;
	selp.u64 	%rd15601, 1, 0, %p2001;
	add.s64 	%rd15602, %rd15593, %rd15560;
	add.s64 	%rd15603, %rd15602, %rd15594;
	add.s64 	%rd15604, %rd15603, %rd15601;
	mul.lo.s64 	%rd15605, %rd15419, %rd392;
	mul.lo.s64 	%rd15606, %rd15418, %rd392;
	mul.lo.s64 	%rd15607, %rd15419, %rd391;
	shr.u64 	%rd15608, %rd15605, 32;
	and.b64  	%rd15609, %rd15606, 4294967295;
	add.s64 	%rd15610, %rd15608, %rd15609;
	and.b64  	%rd15611, %rd15607, 4294967295;
	add.s64 	%rd15612, %rd15610, %rd15611;
	shr.u64 	%rd15613, %rd15606, 32;
	mad.lo.s64 	%rd15614, %rd15418, %rd391, %rd15613;
	shr.u64 	%rd15615, %rd15607, 32;
	add.s64 	%rd15616, %rd15614, %rd15615;
	shr.u64 	%rd15617, %rd15612, 32;
	shl.b64 	%rd15618, %rd15612, 32;
	and.b64  	%rd15619, %rd15605, 4294967295;
	or.b64  	%rd15620, %rd15618, %rd15619;
	add.s64 	%rd15621, %rd15599, %rd15620;
	setp.lt.u64 	%p2002, %rd15621, %rd15599;
	selp.u64 	%rd15622, 1, 0, %p2002;
	add.s64 	%rd15623, %rd15616, %rd15604;
	add.s64 	%rd15624, %rd15623, %rd15617;
	add.s64 	%rd15625, %rd15624, %rd15622;
	ld.const.u64 	%rd15626, [MU_P];
	mul.lo.s64 	%rd15627, %rd15626, %rd15435;
	mul.lo.s64 	%rd15628, %rd444, %rd15627;
	mul.hi.u64 	%rd15629, %rd444, %rd15627;
	add.cc.s64 	%rd15630, %rd15628, %rd15435;
	addc.cc.s64 	%rd15631, %rd15629, 0;
	mul.lo.s64 	%rd15632, %rd443, %rd15627;
	mul.hi.u64 	%rd15633, %rd443, %rd15627;
	mov.b64 	%rd15634, 0;
	add.cc.s64 	%rd15635, %rd15631, %rd15510;
	addc.cc.s64 	%rd15636, %rd15634, 0;
	add.cc.s64 	%rd15637, %rd15635, %rd15632;
	addc.cc.s64 	%rd15638, %rd15636, %rd15633;
	mul.lo.s64 	%rd15639, %rd442, %rd15627;
	mul.hi.u64 	%rd15640, %rd442, %rd15627;
	add.cc.s64 	%rd15641, %rd15638, %rd15577;
	addc.cc.s64 	%rd15642, %rd15634, 0;
	add.cc.s64 	%rd15643, %rd15641, %rd15639;
	addc.cc.s64 	%rd15644, %rd15642, %rd15640;
	mul.lo.s64 	%rd15645, %rd441, %rd15627;
	mul.hi.u64 	%rd15646, %rd441, %rd15627;
	add.cc.s64 	%rd15647, %rd15644, %rd15621;
	addc.cc.s64 	%rd15648, %rd15634, 0;
	add.cc.s64 	%rd15649, %rd15647, %rd15645;
	addc.cc.s64 	%rd15650, %rd15648, %rd15646;
	add.s64 	%rd15651, %rd15436, %rd15650;
	setp.lt.u64 	%p2003, %rd15651, %rd15436;
	selp.u64 	%rd15652, 1, 0, %p2003;
	add.s64 	%rd15653, %rd15514, %rd15652;
	setp.lt.u64 	%p2004, %rd15653, %rd15514;
	selp.u64 	%rd15654, 1, 0, %p2004;
	add.s64 	%rd15655, %rd15581, %rd15654;
	setp.lt.u64 	%p2005, %rd15655, %rd15581;
	selp.u64 	%rd15656, 1, 0, %p2005;
	add.s64 	%rd15657, %rd15625, %rd15656;
	mul.lo.s64 	%rd15658, %rd15626, %rd15637;
	mul.lo.s64 	%rd15659, %rd444, %rd15658;
	mul.hi.u64 	%rd15660, %rd444, %rd15658;
	add.cc.s64 	%rd15661, %rd15659, %rd15637;
	addc.cc.s64 	%rd15662, %rd15660, 0;
	mul.lo.s64 	%rd15663, %rd443, %rd15658;
	mul.hi.u64 	%rd15664, %rd443, %rd15658;
	add.cc.s64 	%rd15665, %rd15662, %rd15643;
	addc.cc.s64 	%rd15666, %rd15634, 0;
	add.cc.s64 	%rd15667, %rd15665, %rd15663;
	addc.cc.s64 	%rd15668, %rd15666, %rd15664;
	mul.lo.s64 	%rd15669, %rd442, %rd15658;
	mul.hi.u64 	%rd15670, %rd442, %rd15658;
	add.cc.s64 	%rd15671, %rd15668, %rd15649;
	addc.cc.s64 	%rd15672, %rd15634, 0;
	add.cc.s64 	%rd15673, %rd15671, %rd15669;
	addc.cc.s64 	%rd15674, %rd15672, %rd15670;
	mul.lo.s64 	%rd15675, %rd441, %rd15658;
	mul.hi.u64 	%rd15676, %rd441, %rd15658;
	add.cc.s64 	%rd15677, %rd15674, %rd15651;
	addc.cc.s64 	%rd15678, %rd15634, 0;
	add.cc.s64 	%rd15679, %rd15677, %rd15675;
	addc.cc.s64 	%rd15680, %rd15678, %rd15676;
	add.s64 	%rd15681, %rd15653, %rd15680;
	setp.lt.u64 	%p2006, %rd15681, %rd15653;
	selp.u64 	%rd15682, 1, 0, %p2006;
	add.s64 	%rd15683, %rd15655, %rd15682;
	setp.lt.u64 	%p2007, %rd15683, %rd15655;
	selp.u64 	%rd15684, 1, 0, %p2007;
	add.s64 	%rd15685, %rd15657, %rd15684;
	mul.lo.s64 	%rd15686, %rd15626, %rd15667;
	mul.lo.s64 	%rd15687, %rd444, %rd15686;
	mul.hi.u64 	%rd15688, %rd444, %rd15686;
	add.cc.s64 	%rd15689, %rd15687, %rd15667;
	addc.cc.s64 	%rd15690, %rd15688, 0;
	mul.lo.s64 	%rd15691, %rd443, %rd15686;
	mul.hi.u64 	%rd15692, %rd443, %rd15686;
	add.cc.s64 	%rd15693, %rd15690, %rd15673;
	addc.cc.s64 	%rd15694, %rd15634, 0;
	add.cc.s64 	%rd15695, %rd15693, %rd15691;
	addc.cc.s64 	%rd15696, %rd15694, %rd15692;
	mul.lo.s64 	%rd15697, %rd442, %rd15686;
	mul.hi.u64 	%rd15698, %rd442, %rd15686;
	add.cc.s64 	%rd15699, %rd15696, %rd15679;
	addc.cc.s64 	%rd15700, %rd15634, 0;
	add.cc.s64 	%rd15701, %rd15699, %rd15697;
	addc.cc.s64 	%rd15702, %rd15700, %rd15698;
	mul.lo.s64 	%rd15703, %rd441, %rd15686;
	mul.hi.u64 	%rd15704, %rd441, %rd15686;
	add.cc.s64 	%rd15705, %rd15702, %rd15681;
	addc.cc.s64 	%rd15706, %rd15634, 0;
	add.cc.s64 	%rd15707, %rd15705, %rd15703;
	addc.cc.s64 	%rd15708, %rd15706, %rd15704;
	add.s64 	%rd15709, %rd15683, %rd15708;
	setp.lt.u64 	%p2008, %rd15709, %rd15683;
	selp.u64 	%rd15710, 1, 0, %p2008;
	add.s64 	%rd15711, %rd15685, %rd15710;
	mul.lo.s64 	%rd15712, %rd15626, %rd15695;
	mul.lo.s64 	%rd15713, %rd444, %rd15712;
	mul.hi.u64 	%rd15714, %rd444, %rd15712;
	add.cc.s64 	%rd15715, %rd15713, %rd15695;
	addc.cc.s64 	%rd15716, %rd15714, 0;
	mul.lo.s64 	%rd15717, %rd443, %rd15712;
	mul.hi.u64 	%rd15718, %rd443, %rd15712;
	add.cc.s64 	%rd15719, %rd15716, %rd15701;
	addc.cc.s64 	%rd15720, %rd15634, 0;
	add.cc.s64 	%rd445, %rd15719, %rd15717;
	addc.cc.s64 	%rd15721, %rd15720, %rd15718;
	mul.lo.s64 	%rd15722, %rd442, %rd15712;
	mul.hi.u64 	%rd15723, %rd442, %rd15712;
	add.cc.s64 	%rd15724, %rd15721, %rd15707;
	addc.cc.s64 	%rd15725, %rd15634, 0;
	add.cc.s64 	%rd446, %rd15724, %rd15722;
	addc.cc.s64 	%rd15726, %rd15725, %rd15723;
	mul.lo.s64 	%rd15727, %rd441, %rd15712;
	mul.hi.u64 	%rd15728, %rd441, %rd15712;
	add.cc.s64 	%rd15729, %rd15726, %rd15709;
	addc.cc.s64 	%rd15730, %rd15634, 0;
	add.cc.s64 	%rd447, %rd15729, %rd15727;
	addc.cc.s64 	%rd15731, %rd15730, %rd15728;
	add.s64 	%rd21046, %rd15711, %rd15731;
	setp.gt.u64 	%p2009, %rd21046, %rd441;
	@%p2009 bra 	$L__BB0_196;
	setp.lt.u64 	%p2010, %rd21046, %rd441;
	mov.u64 	%rd21047, %rd447;
	mov.u64 	%rd21048, %rd446;
	mov.u64 	%rd21049, %rd445;
	@%p2010 bra 	$L__BB0_197;
	setp.lt.u64 	%p2011, %rd442, %rd447;
	@%p2011 bra 	$L__BB0_196;
	setp.gt.u64 	%p2012, %rd442, %rd447;
	mov.u64 	%rd21047, %rd447;
	mov.u64 	%rd21048, %rd446;
	mov.u64 	%rd21049, %rd445;
	@%p2012 bra 	$L__BB0_197;
	setp.lt.u64 	%p2013, %rd443, %rd446;
	@%p2013 bra 	$L__BB0_196;
	setp.gt.u64 	%p2014, %rd443, %rd446;
	setp.gt.u64 	%p2015, %rd444, %rd445;
	or.pred  	%p2016, %p2014, %p2015;
	mov.u64 	%rd21047, %rd447;
	mov.u64 	%rd21048, %rd446;
	mov.u64 	%rd21049, %rd445;
	@%p2016 bra 	$L__BB0_197;
$L__BB0_196:
	sub.s64 	%rd21049, %rd445, %rd444;
	setp.lt.u64 	%p2017, %rd445, %rd444;
	selp.u64 	%rd15732, 1, 0, %p2017;
	add.s64 	%rd15733, %rd443, %rd15732;
	sub.s64 	%rd21048, %rd446, %rd15733;
	setp.lt.u64 	%p2018, %rd446, %rd15733;
	selp.u64 	%rd15734, 1, 0, %p2018;
	add.s64 	%rd15735, %rd442, %rd15734;
	sub.s64 	%rd21047, %rd447, %rd15735;
	setp.lt.u64 	%p2019, %rd447, %rd15735;
	selp.u64 	%rd15736, 1, 0, %p2019;
	add.s64 	%rd15737, %rd441, %rd15736;
	sub.s64 	%rd21046, %rd21046, %rd15737;
$L__BB0_197:
	sub.s64 	%rd21137, %rd21049, %rd21014;
	setp.lt.u64 	%p2020, %rd21049, %rd21014;
	selp.u64 	%rd15738, 1, 0, %p2020;
	add.s64 	%rd15739, %rd21015, %rd15738;
	sub.s64 	%rd21136, %rd21048, %rd15739;
	setp.lt.u64 	%p2021, %rd21048, %rd15739;
	selp.u64 	%rd15740, 1, 0, %p2021;
	add.s64 	%rd15741, %rd21016, %rd15740;
	sub.s64 	%rd21135, %rd21047, %rd15741;
	setp.lt.u64 	%p2022, %rd21047, %rd15741;
	selp.u64 	%rd15742, 1, 0, %p2022;
	add.s64 	%rd15743, %rd21017, %rd15742;
	sub.s64 	%rd21134, %rd21046, %rd15743;
	setp.ge.u64 	%p2023, %rd21046, %rd15743;
	@%p2023 bra 	$L__BB0_199;
	add.s64 	%rd461, %rd21137, %rd444;
	setp.ge.u64 	%p2024, %rd461, %rd21137;
	setp.lt.u64 	%p2025, %rd461, %rd21137;
	selp.u64 	%rd15744, 1, 0, %p2025;
	add.s64 	%rd15745, %rd21136, %rd15744;
	add.s64 	%rd462, %rd15745, %rd443;
	setp.lt.u64 	%p2026, %rd462, %rd21136;
	setp.eq.s64 	%p2027, %rd462, %rd21136;
	selp.u32 	%r684, -1, 0, %p2027;
	selp.u32 	%r685, -1, 0, %p2026;
	selp.b32 	%r686, %r685, %r684, %p2024;
	and.b32  	%r688, %r686, 1;
	setp.eq.b32 	%p2028, %r688, 1;
	or.pred  	%p2029, %p2026, %p2028;
	selp.u64 	%rd15746, 1, 0, %p2029;
	add.s64 	%rd15747, %rd21135, %rd15746;
	add.s64 	%rd463, %rd15747, %rd442;
	setp.ge.u64 	%p2030, %rd463, %rd21135;
	setp.lt.u64 	%p2031, %rd463, %rd21135;
	setp.eq.s64 	%p2032, %rd463, %rd21135;
	selp.u32 	%r689, -1, 0, %p2031;
	selp.u32 	%r690, -1, 0, %p2032;
	selp.b32 	%r691, %r690, %r689, %p2029;
	selp.b32 	%r692, %r691, %r689, %p2030;
	cvt.u64.u32 	%rd15748, %r692;
	and.b64  	%rd15749, %rd15748, 1;
	add.s64 	%rd15750, %rd21134, %rd15749;
	add.s64 	%rd21134, %rd15750, %rd441;
	mov.u64 	%rd21135, %rd463;
	mov.u64 	%rd21136, %rd462;
	mov.u64 	%rd21137, %rd461;
$L__BB0_199:
	mul.lo.s64 	%rd15751, %rd69, %rd152;
	mul.lo.s64 	%rd15752, %rd70, %rd152;
	mul.lo.s64 	%rd15753, %rd69, %rd153;
	shr.u64 	%rd15754, %rd15751, 32;
	and.b64  	%rd15755, %rd15752, 4294967295;
	add.s64 	%rd15756, %rd15754, %rd15755;
	and.b64  	%rd15757, %rd15753, 4294967295;
	add.s64 	%rd15758, %rd15756, %rd15757;
	shr.u64 	%rd15759, %rd15752, 32;
	mad.lo.s64 	%rd15760, %rd70, %rd153, %rd15759;
	shr.u64 	%rd15761, %rd15753, 32;
	add.s64 	%rd15762, %rd15760, %rd15761;
	shr.u64 	%rd15763, %rd15758, 32;
	shl.b64 	%rd15764, %rd15758, 32;
	and.b64  	%rd15765, %rd15751, 4294967295;
	or.b64  	%rd15766, %rd15764, %rd15765;
	add.s64 	%rd15767, %rd15762, %rd15763;
	mul.lo.s64 	%rd15768, %rd72, %rd152;
	mul.lo.s64 	%rd15769, %rd71, %rd152;
	mul.lo.s64 	%rd15770, %rd72, %rd153;
	shr.u64 	%rd15771, %rd15768, 32;
	and.b64  	%rd15772, %rd15769, 4294967295;
	add.s64 	%rd15773, %rd15771, %rd15772;
	and.b64  	%rd15774, %rd15770, 4294967295;
	add.s64 	%rd15775, %rd15773, %rd15774;
	shr.u64 	%rd15776, %rd15769, 32;
	mad.lo.s64 	%rd15777, %rd71, %rd153, %rd15776;
	shr.u64 	%rd15778, %rd15770, 32;
	add.s64 	%rd15779, %rd15777, %rd15778;
	shr.u64 	%rd15780, %rd15775, 32;
	shl.b64 	%rd15781, %rd15775, 32;
	and.b64  	%rd15782, %rd15768, 4294967295;
	or.b64  	%rd15783, %rd15781, %rd15782;
	add.s64 	%rd15784, %rd15779, %rd15780;
	mul.lo.s64 	%rd15785, %rd74, %rd152;
	mul.lo.s64 	%rd15786, %rd73, %rd152;
	mul.lo.s64 	%rd15787, %rd74, %rd153;
	shr.u64 	%rd15788, %rd15785, 32;
	and.b64  	%rd15789, %rd15786, 4294967295;
	add.s64 	%rd15790, %rd15788, %rd15789;
	and.b64  	%rd15791, %rd15787, 4294967295;
	add.s64 	%rd15792, %rd15790, %rd15791;
	shr.u64 	%rd15793, %rd15786, 32;
	mad.lo.s64 	%rd15794, %rd73, %rd153, %rd15793;
	shr.u64 	%rd15795, %rd15787, 32;
	add.s64 	%rd15796, %rd15794, %rd15795;
	shr.u64 	%rd15797, %rd15792, 32;
	shl.b64 	%rd15798, %rd15792, 32;
	and.b64  	%rd15799, %rd15785, 4294967295;
	or.b64  	%rd15800, %rd15798, %rd15799;
	add.s64 	%rd15801, %rd15796, %rd15797;
	mul.lo.s64 	%rd15802, %rd76, %rd152;
	mul.lo.s64 	%rd15803, %rd75, %rd152;
	mul.lo.s64 	%rd15804, %rd76, %rd153;
	shr.u64 	%rd15805, %rd15802, 32;
	and.b64  	%rd15806, %rd15803, 4294967295;
	add.s64 	%rd15807, %rd15805, %rd15806;
	and.b64  	%rd15808, %rd15804, 4294967295;
	add.s64 	%rd15809, %rd15807, %rd15808;
	shr.u64 	%rd15810, %rd15803, 32;
	mad.lo.s64 	%rd15811, %rd75, %rd153, %rd15810;
	shr.u64 	%rd15812, %rd15804, 32;
	add.s64 	%rd15813, %rd15811, %rd15812;
	shr.u64 	%rd15814, %rd15809, 32;
	shl.b64 	%rd15815, %rd15809, 32;
	and.b64  	%rd15816, %rd15802, 4294967295;
	or.b64  	%rd15817, %rd15815, %rd15816;
	add.s64 	%rd15818, %rd15813, %rd15814;
	mul.lo.s64 	%rd15819, %rd69, %rd154;
	mul.lo.s64 	%rd15820, %rd70, %rd154;
	mul.lo.s64 	%rd15821, %rd69, %rd155;
	shr.u64 	%rd15822, %rd15819, 32;
	and.b64  	%rd15823, %rd15820, 4294967295;
	add.s64 	%rd15824, %rd15822, %rd15823;
	and.b64  	%rd15825, %rd15821, 4294967295;
	add.s64 	%rd15826, %rd15824, %rd15825;
	shr.u64 	%rd15827, %rd15820, 32;
	mad.lo.s64 	%rd15828, %rd70, %rd155, %rd15827;
	shr.u64 	%rd15829, %rd15821, 32;
	add.s64 	%rd15830, %rd15828, %rd15829;
	shr.u64 	%rd15831, %rd15826, 32;
	shl.b64 	%rd15832, %rd15826, 32;
	and.b64  	%rd15833, %rd15819, 4294967295;
	or.b64  	%rd15834, %rd15832, %rd15833;
	add.s64 	%rd15835, %rd15783, %rd15834;
	setp.lt.u64 	%p2033, %rd15835, %rd15783;
	selp.u64 	%rd15836, 1, 0, %p2033;
	add.s64 	%rd15837, %rd15830, %rd15784;
	add.s64 	%rd15838, %rd15837, %rd15831;
	add.s64 	%rd15839, %rd15838, %rd15836;
	mul.lo.s64 	%rd15840, %rd72, %rd154;
	mul.lo.s64 	%rd15841, %rd71, %rd154;
	mul.lo.s64 	%rd15842, %rd72, %rd155;
	shr.u64 	%rd15843, %rd15840, 32;
	and.b64  	%rd15844, %rd15841, 4294967295;
	add.s64 	%rd15845, %rd15843, %rd15844;
	and.b64  	%rd15846, %rd15842, 4294967295;
	add.s64 	%rd15847, %rd15845, %rd15846;
	shr.u64 	%rd15848, %rd15841, 32;
	mad.lo.s64 	%rd15849, %rd71, %rd155, %rd15848;
	shr.u64 	%rd15850, %rd15842, 32;
	add.s64 	%rd15851, %rd15849, %rd15850;
	shr.u64 	%rd15852, %rd15847, 32;
	shl.b64 	%rd15853, %rd15847, 32;
	and.b64  	%rd15854, %rd15840, 4294967295;
	or.b64  	%rd15855, %rd15853, %rd15854;
	add.s64 	%rd15856, %rd15800, %rd15836;
	add.s64 	%rd15857, %rd15856, %rd15855;
	max.u64 	%rd15858, %rd15800, %rd15856;
	setp.gt.u64 	%p2034, %rd15858, %rd15857;
	selp.u64 	%rd15859, 1, 0, %p2034;
	add.s64 	%rd15860, %rd15851, %rd15801;
	add.s64 	%rd15861, %rd15860, %rd15852;
	add.s64 	%rd15862, %rd15861, %rd15859;
	mul.lo.s64 	%rd15863, %rd74, %rd154;
	mul.lo.s64 	%rd15864, %rd73, %rd154;
	mul.lo.s64 	%rd15865, %rd74, %rd155;
	shr.u64 	%rd15866, %rd15863, 32;
	and.b64  	%rd15867, %rd15864, 4294967295;
	add.s64 	%rd15868, %rd15866, %rd15867;
	and.b64  	%rd15869, %rd15865, 4294967295;
	add.s64 	%rd15870, %rd15868, %rd15869;
	shr.u64 	%rd15871, %rd15864, 32;
	mad.lo.s64 	%rd15872, %rd73, %rd155, %rd15871;
	shr.u64 	%rd15873, %rd15865, 32;
	add.s64 	%rd15874, %rd15872, %rd15873;
	shr.u64 	%rd15875, %rd15870, 32;
	shl.b64 	%rd15876, %rd15870, 32;
	and.b64  	%rd15877, %rd15863, 4294967295;
	or.b64  	%rd15878, %rd15876, %rd15877;
	add.s64 	%rd15879, %rd15817, %rd15859;
	add.s64 	%rd15880, %rd15879, %rd15878;
	max.u64 	%rd15881, %rd15817, %rd15879;
	setp.gt.u64 	%p2035, %rd15881, %rd15880;
	selp.u64 	%rd15882, 1, 0, %p2035;
	add.s64 	%rd15883, %rd15874, %rd15818;
	add.s64 	%rd15884, %rd15883, %rd15875;
	add.s64 	%rd15885, %rd15884, %rd15882;
	mul.lo.s64 	%rd15886, %rd69, %rd156;
	mul.lo.s64 	%rd15887, %rd70, %rd156;
	mul.lo.s64 	%rd15888, %rd69, %rd157;
	shr.u64 	%rd15889, %rd15886, 32;
	and.b64  	%rd15890, %rd15887, 4294967295;
	add.s64 	%rd15891, %rd15889, %rd15890;
	and.b64  	%rd15892, %rd15888, 4294967295;
	add.s64 	%rd15893, %rd15891, %rd15892;
	shr.u64 	%rd15894, %rd15887, 32;
	mad.lo.s64 	%rd15895, %rd70, %rd157, %rd15894;
	shr.u64 	%rd15896, %rd15888, 32;
	add.s64 	%rd15897, %rd15895, %rd15896;
	shr.u64 	%rd15898, %rd15893, 32;
	shl.b64 	%rd15899, %rd15893, 32;
	and.b64  	%rd15900, %rd15886, 4294967295;
	or.b64  	%rd15901, %rd15899, %rd15900;
	add.s64 	%rd15902, %rd15857, %rd15901;
	setp.lt.u64 	%p2036, %rd15902, %rd15857;
	selp.u64 	%rd15903, 1, 0, %p2036;
	add.s64 	%rd15904, %rd15897, %rd15862;
	add.s64 	%rd15905, %rd15904, %rd15898;
	add.s64 	%rd15906, %rd15905, %rd15903;
	mul.lo.s64 	%rd15907, %rd72, %rd156;
	mul.lo.s64 	%rd15908, %rd71, %rd156;
	mul.lo.s64 	%rd15909, %rd72, %rd157;
	shr.u64 	%rd15910, %rd15907, 32;
	and.b64  	%rd15911, %rd15908, 4294967295;
	add.s64 	%rd15912, %rd15910, %rd15911;
	and.b64  	%rd15913, %rd15909, 4294967295;
	add.s64 	%rd15914, %rd15912, %rd15913;
	shr.u64 	%rd15915, %rd15908, 32;
	mad.lo.s64 	%rd15916, %rd71, %rd157, %rd15915;
	shr.u64 	%rd15917, %rd15909, 32;
	add.s64 	%rd15918, %rd15916, %rd15917;
	shr.u64 	%rd15919, %rd15914, 32;
	shl.b64 	%rd15920, %rd15914, 32;
	and.b64  	%rd15921, %rd15907, 4294967295;
	or.b64  	%rd15922, %rd15920, %rd15921;
	add.s64 	%rd15923, %rd15880, %rd15903;
	add.s64 	%rd15924, %rd15923, %rd15922;
	max.u64 	%rd15925, %rd15880, %rd15923;
	setp.gt.u64 	%p2037, %rd15925, %rd15924;
	selp.u64 	%rd15926, 1, 0, %p2037;
	add.s64 	%rd15927, %rd15918, %rd15885;
	add.s64 	%rd15928, %rd15927, %rd15919;
	add.s64 	%rd15929, %rd15928, %rd15926;
	mul.lo.s64 	%rd15930, %rd69, %rd158;
	mul.lo.s64 	%rd15931, %rd70, %rd158;
	mul.lo.s64 	%rd15932, %rd69, %rd159;
	shr.u64 	%rd15933, %rd15930, 32;
	and.b64  	%rd15934, %rd15931, 4294967295;
	add.s64 	%rd15935, %rd15933, %rd15934;
	and.b64  	%rd15936, %rd15932, 4294967295;
	add.s64 	%rd15937, %rd15935, %rd15936;
	shr.u64 	%rd15938, %rd15931, 32;
	mad.lo.s64 	%rd15939, %rd70, %rd159, %rd15938;
	shr.u64 	%rd15940, %rd15932, 32;
	add.s64 	%rd15941, %rd15939, %rd15940;
	shr.u64 	%rd15942, %rd15937, 32;
	shl.b64 	%rd15943, %rd15937, 32;
	and.b64  	%rd15944, %rd15930, 4294967295;
	or.b64  	%rd15945, %rd15943, %rd15944;
	add.s64 	%rd15946, %rd15924, %rd15945;
	setp.lt.u64 	%p2038, %rd15946, %rd15924;
	selp.u64 	%rd15947, 1, 0, %p2038;
	add.s64 	%rd15948, %rd15941, %rd15929;
	add.s64 	%rd15949, %rd15948, %rd15942;
	add.s64 	%rd15950, %rd15949, %rd15947;
	mul.lo.s64 	%rd15952, %rd15626, %rd15766;
	mul.lo.s64 	%rd15953, %rd444, %rd15952;
	mul.hi.u64 	%rd15954, %rd444, %rd15952;
	add.cc.s64 	%rd15955, %rd15953, %rd15766;
	addc.cc.s64 	%rd15956, %rd15954, 0;
	mul.lo.s64 	%rd15957, %rd443, %rd15952;
	mul.hi.u64 	%rd15958, %rd443, %rd15952;
	mov.b64 	%rd15959, 0;
	add.cc.s64 	%rd15960, %rd15956, %rd15835;
	addc.cc.s64 	%rd15961, %rd15959, 0;
	add.cc.s64 	%rd15962, %rd15960, %rd15957;
	addc.cc.s64 	%rd15963, %rd15961, %rd15958;
	mul.lo.s64 	%rd15964, %rd442, %rd15952;
	mul.hi.u64 	%rd15965, %rd442, %rd15952;
	add.cc.s64 	%rd15966, %rd15963, %rd15902;
	addc.cc.s64 	%rd15967, %rd15959, 0;
	add.cc.s64 	%rd15968, %rd15966, %rd15964;
	addc.cc.s64 	%rd15969, %rd15967, %rd15965;
	mul.lo.s64 	%rd15970, %rd441, %rd15952;
	mul.hi.u64 	%rd15971, %rd441, %rd15952;
	add.cc.s64 	%rd15972, %rd15969, %rd15946;
	addc.cc.s64 	%rd15973, %rd15959, 0;
	add.cc.s64 	%rd15974, %rd15972, %rd15970;
	addc.cc.s64 	%rd15975, %rd15973, %rd15971;
	add.s64 	%rd15976, %rd15767, %rd15975;
	setp.lt.u64 	%p2039, %rd15976, %rd15767;
	selp.u64 	%rd15977, 1, 0, %p2039;
	add.s64 	%rd15978, %rd15839, %rd15977;
	setp.lt.u64 	%p2040, %rd15978, %rd15839;
	selp.u64 	%rd15979, 1, 0, %p2040;
	add.s64 	%rd15980, %rd15906, %rd15979;
	setp.lt.u64 	%p2041, %rd15980, %rd15906;
	selp.u64 	%rd15981, 1, 0, %p2041;
	add.s64 	%rd15982, %rd15950, %rd15981;
	mul.lo.s64 	%rd15983, %rd15626, %rd15962;
	mul.lo.s64 	%rd15984, %rd444, %rd15983;
	mul.hi.u64 	%rd15985, %rd444, %rd15983;
	add.cc.s64 	%rd15986, %rd15984, %rd15962;
	addc.cc.s64 	%rd15987, %rd15985, 0;
	mul.lo.s64 	%rd15988, %rd443, %rd15983;
	mul.hi.u64 	%rd15989, %rd443, %rd15983;
	add.cc.s64 	%rd15990, %rd15987, %rd15968;
	addc.cc.s64 	%rd15991, %rd15959, 0;
	add.cc.s64 	%rd15992, %rd15990, %rd15988;
	addc.cc.s64 	%rd15993, %rd15991, %rd15989;
	mul.lo.s64 	%rd15994, %rd442, %rd15983;
	mul.hi.u64 	%rd15995, %rd442, %rd15983;
	add.cc.s64 	%rd15996, %rd15993, %rd15974;
	addc.cc.s64 	%rd15997, %rd15959, 0;
	add.cc.s64 	%rd15998, %rd15996, %rd15994;
	addc.cc.s64 	%rd15999, %rd15997, %rd15995;
	mul.lo.s64 	%rd16000, %rd441, %rd15983;
	mul.hi.u64 	%rd16001, %rd441, %rd15983;
	add.cc.s64 	%rd16002, %rd15999, %rd15976;
	addc.cc.s64 	%rd16003, %rd15959, 0;
	add.cc.s64 	%rd16004, %rd16002, %rd16000;
	addc.cc.s64 	%rd16005, %rd16003, %rd16001;
	add.s64 	%rd16006, %rd15978, %rd16005;
	setp.lt.u64 	%p2042, %rd16006, %rd15978;
	selp.u64 	%rd16007, 1, 0, %p2042;
	add.s64 	%rd16008, %rd15980, %rd16007;
	setp.lt.u64 	%p2043, %rd16008, %rd15980;
	selp.u64 	%rd16009, 1, 0, %p2043;
	add.s64 	%rd16010, %rd15982, %rd16009;
	mul.lo.s64 	%rd16011, %rd15626, %rd15992;
	mul.lo.s64 	%rd16012, %rd444, %rd16011;
	mul.hi.u64 	%rd16013, %rd444, %rd16011;
	add.cc.s64 	%rd16014, %rd16012, %rd15992;
	addc.cc.s64 	%rd16015, %rd16013, 0;
	mul.lo.s64 	%rd16016, %rd443, %rd16011;
	mul.hi.u64 	%rd16017, %rd443, %rd16011;
	add.cc.s64 	%rd16018, %rd16015, %rd15998;
	addc.cc.s64 	%rd16019, %rd15959, 0;
	add.cc.s64 	%rd16020, %rd16018, %rd16016;
	addc.cc.s64 	%rd16021, %rd16019, %rd16017;
	mul.lo.s64 	%rd16022, %rd442, %rd16011;
	mul.hi.u64 	%rd16023, %rd442, %rd16011;
	add.cc.s64 	%rd16024, %rd16021, %rd16004;
	addc.cc.s64 	%rd16025, %rd15959, 0;
	add.cc.s64 	%rd16026, %rd16024, %rd16022;
	addc.cc.s64 	%rd16027, %rd16025, %rd16023;
	mul.lo.s64 	%rd16028, %rd441, %rd16011;
	mul.hi.u64 	%rd16029, %rd441, %rd16011;
	add.cc.s64 	%rd16030, %rd16027, %rd16006;
	addc.cc.s64 	%rd16031, %rd15959, 0;
	add.cc.s64 	%rd16032, %rd16030, %rd16028;
	addc.cc.s64 	%rd16033, %rd16031, %rd16029;
	add.s64 	%rd16034, %rd16008, %rd16033;
	setp.lt.u64 	%p2044, %rd16034, %rd16008;
	selp.u64 	%rd16035, 1, 0, %p2044;
	add.s64 	%rd16036, %rd16010, %rd16035;
	mul.lo.s64 	%rd16037, %rd15626, %rd16020;
	mul.lo.s64 	%rd16038, %rd444, %rd16037;
	mul.hi.u64 	%rd16039, %rd444, %rd16037;
	add.cc.s64 	%rd16040, %rd16038, %rd16020;
	addc.cc.s64 	%rd16041, %rd16039, 0;
	mul.lo.s64 	%rd16042, %rd443, %rd16037;
	mul.hi.u64 	%rd16043, %rd443, %rd16037;
	add.cc.s64 	%rd16044, %rd16041, %rd16026;
	addc.cc.s64 	%rd16045, %rd15959, 0;
	add.cc.s64 	%rd473, %rd16044, %rd16042;
	addc.cc.s64 	%rd16046, %rd16045, %rd16043;
	mul.lo.s64 	%rd16047, %rd442, %rd16037;
	mul.hi.u64 	%rd16048, %rd442, %rd16037;
	add.cc.s64 	%rd16049, %rd16046, %rd16032;
	addc.cc.s64 	%rd16050, %rd15959, 0;
	add.cc.s64 	%rd474, %rd16049, %rd16047;
	addc.cc.s64 	%rd16051, %rd16050, %rd16048;
	mul.lo.s64 	%rd16052, %rd441, %rd16037;
	mul.hi.u64 	%rd16053, %rd441, %rd16037;
	add.cc.s64 	%rd16054, %rd16051, %rd16034;
	addc.cc.s64 	%rd16055, %rd15959, 0;
	add.cc.s64 	%rd475, %rd16054, %rd16052;
	addc.cc.s64 	%rd16056, %rd16055, %rd16053;
	add.s64 	%rd21054, %rd16036, %rd16056;
	setp.gt.u64 	%p2045, %rd21054, %rd441;
	@%p2045 bra 	$L__BB0_205;
	setp.lt.u64 	%p2046, %rd21054, %rd441;
	mov.u64 	%rd21055, %rd475;
	mov.u64 	%rd21056, %rd474;
	mov.u64 	%rd21057, %rd473;
	@%p2046 bra 	$L__BB0_206;
	setp.lt.u64 	%p2047, %rd442, %rd475;
	@%p2047 bra 	$L__BB0_205;
	setp.gt.u64 	%p2048, %rd442, %rd475;
	mov.u64 	%rd21055, %rd475;
	mov.u64 	%rd21056, %rd474;
	mov.u64 	%rd21057, %rd473;
	@%p2048 bra 	$L__BB0_206;
	setp.lt.u64 	%p2049, %rd443, %rd474;
	@%p2049 bra 	$L__BB0_205;
	setp.gt.u64 	%p2050, %rd443, %rd474;
	setp.gt.u64 	%p2051, %rd444, %rd473;
	or.pred  	%p2052, %p2050, %p2051;
	mov.u64 	%rd21055, %rd475;
	mov.u64 	%rd21056, %rd474;
	mov.u64 	%rd21057, %rd473;
	@%p2052 bra 	$L__BB0_206;
$L__BB0_205:
	sub.s64 	%rd21057, %rd473, %rd444;
	setp.lt.u64 	%p2053, %rd473, %rd444;
	selp.u64 	%rd16057, 1, 0, %p2053;
	add.s64 	%rd16058, %rd443, %rd16057;
	sub.s64 	%rd21056, %rd474, %rd16058;
	setp.lt.u64 	%p2054, %rd474, %rd16058;
	selp.u64 	%rd16059, 1, 0, %p2054;
	add.s64 	%rd16060, %rd442, %rd16059;
	sub.s64 	%rd21055, %rd475, %rd16060;
	setp.lt.u64 	%p2055, %rd475, %rd16060;
	selp.u64 	%rd16061, 1, 0, %p2055;
	add.s64 	%rd16062, %rd441, %rd16061;
	sub.s64 	%rd21054, %rd21054, %rd16062;
$L__BB0_206:
	shl.b64 	%rd485, %rd21057, 1;
	setp.gt.s64 	%p2056, %rd21057, -1;
	mov.b64 	{%r693, %r694}, %rd21056;
	mov.b64 	{%r695, %r696}, %rd21057;
	shf.l.wrap.b32 	%r697, %r696, %r693, 1;
	shf.l.wrap.b32 	%r698, %r693, %r694, 1;
	mov.b64 	%rd486, {%r697, %r698};
	setp.lt.u64 	%p2057, %rd486, %rd21056;
	setp.eq.s64 	%p2058, %rd486, %rd21056;
	selp.u32 	%r699, -1, 0, %p2058;
	selp.u32 	%r700, -1, 0, %p2057;
	selp.b32 	%r701, %r700, %r699, %p2056;
	and.b32  	%r703, %r701, 1;
	setp.eq.b32 	%p2059, %r703, 1;
	or.pred  	%p2060, %p2057, %p2059;
	selp.u64 	%rd16063, 1, 0, %p2060;
	shl.b64 	%rd16064, %rd21055, 1;
	or.b64  	%rd487, %rd16064, %rd16063;
	setp.ge.u64 	%p2061, %rd487, %rd21055;
	setp.lt.u64 	%p2062, %rd487, %rd21055;
	setp.eq.s64 	%p2063, %rd487, %rd21055;
	selp.u32 	%r704, -1, 0, %p2062;
	selp.u32 	%r705, -1, 0, %p2063;
	selp.b32 	%r706, %r705, %r704, %p2060;
	selp.b32 	%r707, %r706, %r704, %p2061;
	and.b32  	%r708, %r707, 1;
	setp.eq.b32 	%p8, %r708, 1;
	cvt.u64.u32 	%rd16065, %r707;
	and.b64  	%rd16066, %rd16065, 1;
	shl.b64 	%rd16067, %rd21054, 1;
	or.b64  	%rd21130, %rd16067, %rd16066;
	setp.lt.u64 	%p2064, %rd21130, %rd21054;
	@%p2064 bra 	$L__BB0_213;
	setp.eq.s64 	%p2065, %rd21130, %rd21054;
	and.pred  	%p2066, %p2065, %p8;
	setp.gt.u64 	%p2067, %rd21130, %rd441;
	or.pred  	%p2068, %p2066, %p2067;
	@%p2068 bra 	$L__BB0_213;
	setp.lt.u64 	%p2069, %rd21130, %rd441;
	mov.u32 	%r1011, %r528;
	mov.u64 	%rd21131, %rd487;
	mov.u64 	%rd21132, %rd486;
	mov.u64 	%rd21133, %rd485;
	@%p2069 bra 	$L__BB0_316;
	setp.gt.u64 	%p2070, %rd487, %rd442;
	@%p2070 bra 	$L__BB0_213;
	setp.lt.u64 	%p2071, %rd487, %rd442;
	mov.u32 	%r1011, %r528;
	mov.u64 	%rd21131, %rd487;
	mov.u64 	%rd21132, %rd486;
	mov.u64 	%rd21133, %rd485;
	@%p2071 bra 	$L__BB0_316;
	setp.gt.u64 	%p2072, %rd486, %rd443;
	@%p2072 bra 	$L__BB0_213;
	setp.lt.u64 	%p2073, %rd486, %rd443;
	setp.lt.u64 	%p2074, %rd485, %rd444;
	or.pred  	%p2075, %p2073, %p2074;
	mov.u32 	%r1011, %r528;
	mov.u64 	%rd21131, %rd487;
	mov.u64 	%rd21132, %rd486;
	mov.u64 	%rd21133, %rd485;
	@%p2075 bra 	$L__BB0_316;
$L__BB0_213:
	sub.s64 	%rd21133, %rd485, %rd444;
	setp.lt.u64 	%p2076, %rd485, %rd444;
	selp.u64 	%rd16068, 1, 0, %p2076;
	add.s64 	%rd16069, %rd443, %rd16068;
	sub.s64 	%rd21132, %rd486, %rd16069;
	setp.lt.u64 	%p2077, %rd486, %rd16069;
	selp.u64 	%rd16070, 1, 0, %p2077;
	add.s64 	%rd16071, %rd442, %rd16070;
	sub.s64 	%rd21131, %rd487, %rd16071;
	setp.lt.u64 	%p2078, %rd487, %rd16071;
	selp.u64 	%rd16072, 1, 0, %p2078;
	add.s64 	%rd16073, %rd441, %rd16072;
	sub.s64 	%rd21130, %rd21130, %rd16073;
	mov.u32 	%r1011, %r528;
	bra.uni 	$L__BB0_316;
$L__BB0_214:
	ld.const.u64 	%rd493, [P_CONST+8];
	ld.const.u64 	%rd494, [P_CONST+16];
	ld.const.u64 	%rd495, [P_CONST+24];
	ld.const.u64 	%rd496, [P_CONST];
	shl.b64 	%rd497, %rd20981, 1;
	setp.gt.s64 	%p2079, %rd20981, -1;
	mov.b64 	{%r713, %r714}, %rd20980;
	mov.b64 	{%r715, %r716}, %rd20981;
	shf.l.wrap.b32 	%r717, %r716, %r713, 1;
	shf.l.wrap.b32 	%r718, %r713, %r714, 1;
	mov.b64 	%rd498, {%r717, %r718};
	setp.lt.u64 	%p2080, %rd498, %rd20980;
	setp.eq.s64 	%p2081, %rd498, %rd20980;
	selp.u32 	%r719, -1, 0, %p2081;
	selp.u32 	%r720, -1, 0, %p2080;
	selp.b32 	%r721, %r720, %r719, %p2079;
	and.b32  	%r723, %r721, 1;
	setp.eq.b32 	%p2082, %r723, 1;
	or.pred  	%p2083, %p2080, %p2082;
	selp.u64 	%rd16074, 1, 0, %p2083;
	shl.b64 	%rd16075, %rd20979, 1;
	or.b64  	%rd499, %rd16075, %rd16074;
	setp.ge.u64 	%p2084, %rd499, %rd20979;
	setp.lt.u64 	%p2085, %rd499, %rd20979;
	setp.eq.s64 	%p2086, %rd499, %rd20979;
	selp.u32 	%r724, -1, 0, %p2085;
	selp.u32 	%r725, -1, 0, %p2086;
	selp.b32 	%r726, %r725, %r724, %p2083;
	selp.b32 	%r727, %r726, %r724, %p2084;
	and.b32  	%r728, %r727, 1;
	setp.eq.b32 	%p9, %r728, 1;
	cvt.u64.u32 	%rd16076, %r727;
	and.b64  	%rd16077, %rd16076, 1;
	shl.b64 	%rd16078, %rd20978, 1;
	or.b64  	%rd21058, %rd16078, %rd16077;
	setp.lt.u64 	%p2087, %rd21058, %rd20978;
	@%p2087 bra 	$L__BB0_221;
	setp.eq.s64 	%p2088, %rd21058, %rd20978;
	and.pred  	%p2089, %p9, %p2088;
	setp.gt.u64 	%p2090, %rd21058, %rd495;
	or.pred  	%p2091, %p2089, %p2090;
	@%p2091 bra 	$L__BB0_221;
	setp.lt.u64 	%p2092, %rd21058, %rd495;
	mov.u64 	%rd21059, %rd499;
	mov.u64 	%rd21060, %rd498;
	mov.u64 	%rd21061, %rd497;
	@%p2092 bra 	$L__BB0_222;
	setp.gt.u64 	%p2093, %rd499, %rd494;
	@%p2093 bra 	$L__BB0_221;
	setp.lt.u64 	%p2094, %rd499, %rd494;
	mov.u64 	%rd21059, %rd499;
	mov.u64 	%rd21060, %rd498;
	mov.u64 	%rd21061, %rd497;
	@%p2094 bra 	$L__BB0_222;
	setp.gt.u64 	%p2095, %rd498, %rd493;
	@%p2095 bra 	$L__BB0_221;
	setp.lt.u64 	%p2096, %rd498, %rd493;
	setp.lt.u64 	%p2097, %rd497, %rd496;
	or.pred  	%p2098, %p2096, %p2097;
	mov.u64 	%rd21059, %rd499;
	mov.u64 	%rd21060, %rd498;
	mov.u64 	%rd21061, %rd497;
	@%p2098 bra 	$L__BB0_222;
$L__BB0_221:
	sub.s64 	%rd21061, %rd497, %rd496;
	setp.lt.u64 	%p2099, %rd497, %rd496;
	selp.u64 	%rd16079, 1, 0, %p2099;
	add.s64 	%rd16080, %rd493, %rd16079;
	sub.s64 	%rd21060, %rd498, %rd16080;
	setp.lt.u64 	%p2100, %rd498, %rd16080;
	selp.u64 	%rd16081, 1, 0, %p2100;
	add.s64 	%rd16082, %rd494, %rd16081;
	sub.s64 	%rd21059, %rd499, %rd16082;
	setp.lt.u64 	%p2101, %rd499, %rd16082;
	selp.u64 	%rd16083, 1, 0, %p2101;
	add.s64 	%rd16084, %rd495, %rd16083;
	sub.s64 	%rd21058, %rd21058, %rd16084;
$L__BB0_222:
	ld.const.u64 	%rd509, [P_CONST+24];
	ld.const.u64 	%rd510, [P_CONST+16];
	ld.const.u64 	%rd511, [P_CONST+8];
	ld.const.u64 	%rd512, [P_CONST];
	and.b64  	%rd16085, %rd21061, 4294967295;
	shr.u64 	%rd16086, %rd21061, 32;
	mul.lo.s64 	%rd16087, %rd16085, %rd16085;
	mul.lo.s64 	%rd16088, %rd16086, %rd16085;
	shr.u64 	%rd16089, %rd16087, 32;
	shl.b64 	%rd16090, %rd16088, 1;
	and.b64  	%rd16091, %rd16090, 8589934590;
	add.s64 	%rd16092, %rd16089, %rd16091;
	shr.u64 	%rd16093, %rd16088, 31;
	and.b64  	%rd16094, %rd16093, 8589934590;
	mad.lo.s64 	%rd16095, %rd16086, %rd16086, %rd16094;
	shr.u64 	%rd16096, %rd16092, 32;
	shl.b64 	%rd16097, %rd16092, 32;
	and.b64  	%rd16098, %rd16087, 4294967293;
	or.b64  	%rd16099, %rd16097, %rd16098;
	add.s64 	%rd16100, %rd16095, %rd16096;
	shr.u64 	%rd16101, %rd21060, 32;
	and.b64  	%rd16102, %rd21060, 4294967295;
	mul.lo.s64 	%rd16103, %rd16102, %rd16085;
	mul.lo.s64 	%rd16104, %rd16101, %rd16085;
	mul.lo.s64 	%rd16105, %rd16102, %rd16086;
	shr.u64 	%rd16106, %rd16103, 32;
	and.b64  	%rd16107, %rd16104, 4294967295;
	add.s64 	%rd16108, %rd16106, %rd16107;
	and.b64  	%rd16109, %rd16105, 4294967295;
	add.s64 	%rd16110, %rd16108, %rd16109;
	shr.u64 	%rd16111, %rd16104, 32;
	mad.lo.s64 	%rd16112, %rd16101, %rd16086, %rd16111;
	shr.u64 	%rd16113, %rd16105, 32;
	add.s64 	%rd16114, %rd16112, %rd16113;
	shr.u64 	%rd16115, %rd16110, 32;
	shl.b64 	%rd16116, %rd16110, 32;
	and.b64  	%rd16117, %rd16103, 4294967295;
	or.b64  	%rd16118, %rd16116, %rd16117;
	add.s64 	%rd16119, %rd16114, %rd16115;
	shr.u64 	%rd16120, %rd21059, 32;
	and.b64  	%rd16121, %rd21059, 4294967295;
	mul.lo.s64 	%rd16122, %rd16121, %rd16085;
	mul.lo.s64 	%rd16123, %rd16120, %rd16085;
	mul.lo.s64 	%rd16124, %rd16121, %rd16086;
	shr.u64 	%rd16125, %rd16122, 32;
	and.b64  	%rd16126, %rd16123, 4294967295;
	add.s64 	%rd16127, %rd16125, %rd16126;
	and.b64  	%rd16128, %rd16124, 4294967295;
	add.s64 	%rd16129, %rd16127, %rd16128;
	shr.u64 	%rd16130, %rd16123, 32;
	mad.lo.s64 	%rd16131, %rd16120, %rd16086, %rd16130;
	shr.u64 	%rd16132, %rd16124, 32;
	add.s64 	%rd16133, %rd16131, %rd16132;
	shr.u64 	%rd16134, %rd16129, 32;
	shl.b64 	%rd16135, %rd16129, 32;
	and.b64  	%rd16136, %rd16122, 4294967295;
	or.b64  	%rd16137, %rd16135, %rd16136;
	add.s64 	%rd16138, %rd16133, %rd16134;
	shr.u64 	%rd16139, %rd21058, 32;
	and.b64  	%rd16140, %rd21058, 4294967295;
	mul.lo.s64 	%rd16141, %rd16140, %rd16085;
	mul.lo.s64 	%rd16142, %rd16139, %rd16085;
	mul.lo.s64 	%rd16143, %rd16140, %rd16086;
	shr.u64 	%rd16144, %rd16141, 32;
	and.b64  	%rd16145, %rd16142, 4294967295;
	add.s64 	%rd16146, %rd16144, %rd16145;
	and.b64  	%rd16147, %rd16143, 4294967295;
	add.s64 	%rd16148, %rd16146, %rd16147;
	shr.u64 	%rd16149, %rd16142, 32;
	mad.lo.s64 	%rd16150, %rd16139, %rd16086, %rd16149;
	shr.u64 	%rd16151, %rd16143, 32;
	add.s64 	%rd16152, %rd16150, %rd16151;
	shr.u64 	%rd16153, %rd16148, 32;
	shl.b64 	%rd16154, %rd16148, 32;
	and.b64  	%rd16155, %rd16141, 4294967295;
	or.b64  	%rd16156, %rd16154, %rd16155;
	add.s64 	%rd16157, %rd16152, %rd16153;
	shl.b64 	%rd16158, %rd16118, 1;
	shr.u64 	%rd16159, %rd16116, 63;
	add.s64 	%rd16160, %rd16119, %rd16119;
	add.s64 	%rd16161, %rd16160, %rd16159;
	mul.lo.s64 	%rd16162, %rd16102, %rd16102;
	mul.lo.s64 	%rd16163, %rd16101, %rd16102;
	shr.u64 	%rd16164, %rd16162, 32;
	shl.b64 	%rd16165, %rd16163, 1;
	and.b64  	%rd16166, %rd16165, 8589934590;
	add.s64 	%rd16167, %rd16164, %rd16166;
	shr.u64 	%rd16168, %rd16163, 31;
	and.b64  	%rd16169, %rd16168, 8589934590;
	mad.lo.s64 	%rd16170, %rd16101, %rd16101, %rd16169;
	shr.u64 	%rd16171, %rd16167, 32;
	shl.b64 	%rd16172, %rd16167, 32;
	and.b64  	%rd16173, %rd16162, 4294967293;
	or.b64  	%rd16174, %rd16172, %rd16173;
	add.s64 	%rd16175, %rd16137, %rd16159;
	add.s64 	%rd16176, %rd16175, %rd16174;
	max.u64 	%rd16177, %rd16137, %rd16175;
	setp.gt.u64 	%p2102, %rd16177, %rd16176;
	selp.u64 	%rd16178, 1, 0, %p2102;
	add.s64 	%rd16179, %rd16170, %rd16138;
	add.s64 	%rd16180, %rd16179, %rd16171;
	add.s64 	%rd16181, %rd16180, %rd16178;
	mul.lo.s64 	%rd16182, %rd16121, %rd16102;
	mul.lo.s64 	%rd16183, %rd16120, %rd16102;
	mul.lo.s64 	%rd16184, %rd16121, %rd16101;
	shr.u64 	%rd16185, %rd16182, 32;
	and.b64  	%rd16186, %rd16183, 4294967295;
	add.s64 	%rd16187, %rd16185, %rd16186;
	and.b64  	%rd16188, %rd16184, 4294967295;
	add.s64 	%rd16189, %rd16187, %rd16188;
	shr.u64 	%rd16190, %rd16183, 32;
	mad.lo.s64 	%rd16191, %rd16120, %rd16101, %rd16190;
	shr.u64 	%rd16192, %rd16184, 32;
	add.s64 	%rd16193, %rd16191, %rd16192;
	shr.u64 	%rd16194, %rd16189, 32;
	shl.b64 	%rd16195, %rd16189, 32;
	and.b64  	%rd16196, %rd16182, 4294967295;
	or.b64  	%rd16197, %rd16195, %rd16196;
	add.s64 	%rd16198, %rd16156, %rd16178;
	add.s64 	%rd16199, %rd16198, %rd16197;
	max.u64 	%rd16200, %rd16156, %rd16198;
	setp.gt.u64 	%p2103, %rd16200, %rd16199;
	selp.u64 	%rd16201, 1, 0, %p2103;
	add.s64 	%rd16202, %rd16193, %rd16157;
	add.s64 	%rd16203, %rd16202, %rd16194;
	add.s64 	%rd16204, %rd16203, %rd16201;
	add.s64 	%rd16205, %rd16176, %rd16137;
	setp.lt.u64 	%p2104, %rd16205, %rd16176;
	selp.u64 	%rd16206, 1, 0, %p2104;
	add.s64 	%rd16207, %rd16138, %rd16181;
	add.s64 	%rd16208, %rd16207, %rd16206;
	add.s64 	%rd16209, %rd16199, %rd16206;
	add.s64 	%rd16210, %rd16209, %rd16197;
	max.u64 	%rd16211, %rd16199, %rd16209;
	setp.gt.u64 	%p2105, %rd16211, %rd16210;
	selp.u64 	%rd16212, 1, 0, %p2105;
	add.s64 	%rd16213, %rd16193, %rd16204;
	add.s64 	%rd16214, %rd16213, %rd16194;
	add.s64 	%rd16215, %rd16214, %rd16212;
	add.s64 	%rd16216, %rd16210, %rd16156;
	setp.lt.u64 	%p2106, %rd16216, %rd16210;
	selp.u64 	%rd16217, 1, 0, %p2106;
	add.s64 	%rd16218, %rd16157, %rd16215;
	add.s64 	%rd16219, %rd16218, %rd16217;
	ld.const.u64 	%rd16220, [MU_P];
	mul.lo.s64 	%rd16221, %rd16220, %rd16099;
	mul.lo.s64 	%rd16222, %rd512, %rd16221;
	mul.hi.u64 	%rd16223, %rd512, %rd16221;
	add.cc.s64 	%rd16224, %rd16222, %rd16099;
	addc.cc.s64 	%rd16225, %rd16223, 0;
	mul.lo.s64 	%rd16226, %rd511, %rd16221;
	mul.hi.u64 	%rd16227, %rd511, %rd16221;
	mov.b64 	%rd16228, 0;
	add.cc.s64 	%rd16229, %rd16225, %rd16158;
	addc.cc.s64 	%rd16230, %rd16228, 0;
	add.cc.s64 	%rd16231, %rd16229, %rd16226;
	addc.cc.s64 	%rd16232, %rd16230, %rd16227;
	mul.lo.s64 	%rd16233, %rd510, %rd16221;
	mul.hi.u64 	%rd16234, %rd510, %rd16221;
	add.cc.s64 	%rd16235, %rd16232, %rd16205;
	addc.cc.s64 	%rd16236, %rd16228, 0;
	add.cc.s64 	%rd16237, %rd16235, %rd16233;
	addc.cc.s64 	%rd16238, %rd16236, %rd16234;
	mul.lo.s64 	%rd16239, %rd509, %rd16221;
	mul.hi.u64 	%rd16240, %rd509, %rd16221;
	add.cc.s64 	%rd16241, %rd16238, %rd16216;
	addc.cc.s64 	%rd16242, %rd16228, 0;
	add.cc.s64 	%rd16243, %rd16241, %rd16239;
	addc.cc.s64 	%rd16244, %rd16242, %rd16240;
	add.s64 	%rd16245, %rd16100, %rd16244;
	setp.lt.u64 	%p2107, %rd16245, %rd16100;
	selp.u64 	%rd16246, 1, 0, %p2107;
	add.s64 	%rd16247, %rd16161, %rd16246;
	setp.lt.u64 	%p2108, %rd16247, %rd16161;
	selp.u64 	%rd16248, 1, 0, %p2108;
	add.s64 	%rd16249, %rd16208, %rd16248;
	setp.lt.u64 	%p2109, %rd16249, %rd16208;
	selp.u64 	%rd16250, 1, 0, %p2109;
	add.s64 	%rd16251, %rd16219, %rd16250;
	mul.lo.s64 	%rd16252, %rd16220, %rd16231;
	mul.lo.s64 	%rd16253, %rd512, %rd16252;
	mul.hi.u64 	%rd16254, %rd512, %rd16252;
	add.cc.s64 	%rd16255, %rd16253, %rd16231;
	addc.cc.s64 	%rd16256, %rd16254, 0;
	mul.lo.s64 	%rd16257, %rd511, %rd16252;
	mul.hi.u64 	%rd16258, %rd511, %rd16252;
	add.cc.s64 	%rd16259, %rd16256, %rd16237;
	addc.cc.s64 	%rd16260, %rd16228, 0;
	add.cc.s64 	%rd16261, %rd16259, %rd16257;
	addc.cc.s64 	%rd16262, %rd16260, %rd16258;
	mul.lo.s64 	%rd16263, %rd510, %rd16252;
	mul.hi.u64 	%rd16264, %rd510, %rd16252;
	add.cc.s64 	%rd16265, %rd16262, %rd16243;
	addc.cc.s64 	%rd16266, %rd16228, 0;
	add.cc.s64 	%rd16267, %rd16265, %rd16263;
	addc.cc.s64 	%rd16268, %rd16266, %rd16264;
	mul.lo.s64 	%rd16269, %rd509, %rd16252;
	mul.hi.u64 	%rd16270, %rd509, %rd16252;
	add.cc.s64 	%rd16271, %rd16268, %rd16245;
	addc.cc.s64 	%rd16272, %rd16228, 0;
	add.cc.s64 	%rd16273, %rd16271, %rd16269;
	addc.cc.s64 	%rd16274, %rd16272, %rd16270;
	add.s64 	%rd16275, %rd16247, %rd16274;
	setp.lt.u64 	%p2110, %rd16275, %rd16247;
	selp.u64 	%rd16276, 1, 0, %p2110;
	add.s64 	%rd16277, %rd16249, %rd16276;
	setp.lt.u64 	%p2111, %rd16277, %rd16249;
	selp.u64 	%rd16278, 1, 0, %p2111;
	add.s64 	%rd16279, %rd16251, %rd16278;
	mul.lo.s64 	%rd16280, %rd16220, %rd16261;
	mul.lo.s64 	%rd16281, %rd512, %rd16280;
	mul.hi.u64 	%rd16282, %rd512, %rd16280;
	add.cc.s64 	%rd16283, %rd16281, %rd16261;
	addc.cc.s64 	%rd16284, %rd16282, 0;
	mul.lo.s64 	%rd16285, %rd511, %rd16280;
	mul.hi.u64 	%rd16286, %rd511, %rd16280;
	add.cc.s64 	%rd16287, %rd16284, %rd16267;
	addc.cc.s64 	%rd16288, %rd16228, 0;
	add.cc.s64 	%rd16289, %rd16287, %rd16285;
	addc.cc.s64 	%rd16290, %rd16288, %rd16286;
	mul.lo.s64 	%rd16291, %rd510, %rd16280;
	mul.hi.u64 	%rd16292, %rd510, %rd16280;
	add.cc.s64 	%rd16293, %rd16290, %rd16273;
	addc.cc.s64 	%rd16294, %rd16228, 0;
	add.cc.s64 	%rd16295, %rd16293, %rd16291;
	addc.cc.s64 	%rd16296, %rd16294, %rd16292;
	mul.lo.s64 	%rd16297, %rd509, %rd16280;
	mul.hi.u64 	%rd16298, %rd509, %rd16280;
	add.cc.s64 	%rd16299, %rd16296, %rd16275;
	addc.cc.s64 	%rd16300, %rd16228, 0;
	add.cc.s64 	%rd16301, %rd16299, %rd16297;
	addc.cc.s64 	%rd16302, %rd16300, %rd16298;
	add.s64 	%rd16303, %rd16277, %rd16302;
	setp.lt.u64 	%p2112, %rd16303, %rd16277;
	selp.u64 	%rd16304, 1, 0, %p2112;
	add.s64 	%rd16305, %rd16279, %rd16304;
	mul.lo.s64 	%rd16306, %rd16220, %rd16289;
	mul.lo.s64 	%rd16307, %rd512, %rd16306;
	mul.hi.u64 	%rd16308, %rd512, %rd16306;
	add.cc.s64 	%rd16309, %rd16307, %rd16289;
	addc.cc.s64 	%rd16310, %rd16308, 0;
	mul.lo.s64 	%rd16311, %rd511, %rd16306;
	mul.hi.u64 	%rd16312, %rd511, %rd16306;
	add.cc.s64 	%rd16313, %rd16310, %rd16295;
	addc.cc.s64 	%rd16314, %rd16228, 0;
	add.cc.s64 	%rd513, %rd16313, %rd16311;
	addc.cc.s64 	%rd16315, %rd16314, %rd16312;
	mul.lo.s64 	%rd16316, %rd510, %rd16306;
	mul.hi.u64 	%rd16317, %rd510, %rd16306;
	add.cc.s64 	%rd16318, %rd16315, %rd16301;
	addc.cc.s64 	%rd16319, %rd16228, 0;
	add.cc.s64 	%rd514, %rd16318, %rd16316;
	addc.cc.s64 	%rd16320, %rd16319, %rd16317;
	mul.lo.s64 	%rd16321, %rd509, %rd16306;
	mul.hi.u64 	%rd16322, %rd509, %rd16306;
	add.cc.s64 	%rd16323, %rd16320, %rd16303;
	addc.cc.s64 	%rd16324, %rd16228, 0;
	add.cc.s64 	%rd515, %rd16323, %rd16321;
	addc.cc.s64 	%rd16325, %rd16324, %rd16322;
	add.s64 	%rd21062, %rd16305, %rd16325;
	setp.gt.u64 	%p2113, %rd21062, %rd509;
	@%p2113 bra 	$L__BB0_228;
	setp.lt.u64 	%p2114, %rd21062, %rd509;
	mov.u64 	%rd21063, %rd515;
	mov.u64 	%rd21064, %rd514;
	mov.u64 	%rd21065, %rd513;
	@%p2114 bra 	$L__BB0_229;
	setp.lt.u64 	%p2115, %rd510, %rd515;
	@%p2115 bra 	$L__BB0_228;
	setp.gt.u64 	%p2116, %rd510, %rd515;
	mov.u64 	%rd21063, %rd515;
	mov.u64 	%rd21064, %rd514;
	mov.u64 	%rd21065, %rd513;
	@%p2116 bra 	$L__BB0_229;
	setp.lt.u64 	%p2117, %rd511, %rd514;
	@%p2117 bra 	$L__BB0_228;
	setp.gt.u64 	%p2118, %rd511, %rd514;
	setp.gt.u64 	%p2119, %rd512, %rd513;
	or.pred  	%p2120, %p2118, %p2119;
	mov.u64 	%rd21063, %rd515;
	mov.u64 	%rd21064, %rd514;
	mov.u64 	%rd21065, %rd513;
	@%p2120 bra 	$L__BB0_229;
$L__BB0_228:
	sub.s64 	%rd21065, %rd513, %rd512;
	setp.lt.u64 	%p2121, %rd513, %rd512;
	selp.u64 	%rd16326, 1, 0, %p2121;
	add.s64 	%rd16327, %rd511, %rd16326;
	sub.s64 	%rd21064, %rd514, %rd16327;
	setp.lt.u64 	%p2122, %rd514, %rd16327;
	selp.u64 	%rd16328, 1, 0, %p2122;
	add.s64 	%rd16329, %rd510, %rd16328;
	sub.s64 	%rd21063, %rd515, %rd16329;
	setp.lt.u64 	%p2123, %rd515, %rd16329;
	selp.u64 	%rd16330, 1, 0, %p2123;
	add.s64 	%rd16331, %rd509, %rd16330;
	sub.s64 	%rd21062, %rd21062, %rd16331;
$L__BB0_229:
	ld.const.u64 	%rd16332, [P_CONST+24];
	ld.const.u64 	%rd16333, [P_CONST+16];
	ld.const.u64 	%rd16334, [P_CONST+8];
	ld.const.u64 	%rd16335, [P_CONST];
	and.b64  	%rd525, %rd20981, 4294967295;
	shr.u64 	%rd526, %rd20981, 32;
	shr.u64 	%rd527, %rd21065, 32;
	and.b64  	%rd528, %rd21065, 4294967295;
	mul.lo.s64 	%rd16336, %rd528, %rd525;
	mul.lo.s64 	%rd16337, %rd527, %rd525;
	mul.lo.s64 	%rd16338, %rd528, %rd526;
	shr.u64 	%rd16339, %rd16336, 32;
	and.b64  	%rd16340, %rd16337, 4294967295;
	add.s64 	%rd16341, %rd16339, %rd16340;
	and.b64  	%rd16342, %rd16338, 4294967295;
	add.s64 	%rd16343, %rd16341, %rd16342;
	shr.u64 	%rd16344, %rd16337, 32;
	mad.lo.s64 	%rd16345, %rd527, %rd526, %rd16344;
	shr.u64 	%rd16346, %rd16338, 32;
	add.s64 	%rd16347, %rd16345, %rd16346;
	shr.u64 	%rd16348, %rd16343, 32;
	shl.b64 	%rd16349, %rd16343, 32;
	and.b64  	%rd16350, %rd16336, 4294967295;
	or.b64  	%rd16351, %rd16349, %rd16350;
	add.s64 	%rd16352, %rd16347, %rd16348;
	shr.u64 	%rd529, %rd21064, 32;
	and.b64  	%rd530, %rd21064, 4294967295;
	mul.lo.s64 	%rd16353, %rd530, %rd525;
	mul.lo.s64 	%rd16354, %rd529, %rd525;
	mul.lo.s64 	%rd16355, %rd530, %rd526;
	shr.u64 	%rd16356, %rd16353, 32;
	and.b64  	%rd16357, %rd16354, 4294967295;
	add.s64 	%rd16358, %rd16356, %rd16357;
	and.b64  	%rd16359, %rd16355, 4294967295;
	add.s64 	%rd16360, %rd16358, %rd16359;
	shr.u64 	%rd16361, %rd16354, 32;
	mad.lo.s64 	%rd16362, %rd529, %rd526, %rd16361;
	shr.u64 	%rd16363, %rd16355, 32;
	add.s64 	%rd16364, %rd16362, %rd16363;
	shr.u64 	%rd16365, %rd16360, 32;
	shl.b64 	%rd16366, %rd16360, 32;
	and.b64  	%rd16367, %rd16353, 4294967295;
	or.b64  	%rd16368, %rd16366, %rd16367;
	add.s64 	%rd16369, %rd16364, %rd16365;
	shr.u64 	%rd531, %rd21063, 32;
	and.b64  	%rd532, %rd21063, 4294967295;
	mul.lo.s64 	%rd16370, %rd532, %rd525;
	mul.lo.s64 	%rd16371, %rd531, %rd525;
	mul.lo.s64 	%rd16372, %rd532, %rd526;
	shr.u64 	%rd16373, %rd16370, 32;
	and.b64  	%rd16374, %rd16371, 4294967295;
	add.s64 	%rd16375, %rd16373, %rd16374;
	and.b64  	%rd16376, %rd16372, 4294967295;
	add.s64 	%rd16377, %rd16375, %rd16376;
	shr.u64 	%rd16378, %rd16371, 32;
	mad.lo.s64 	%rd16379, %rd531, %rd526, %rd16378;
	shr.u64 	%rd16380, %rd16372, 32;
	add.s64 	%rd16381, %rd16379, %rd16380;
	shr.u64 	%rd16382, %rd16377, 32;
	shl.b64 	%rd16383, %rd16377, 32;
	and.b64  	%rd16384, %rd16370, 4294967295;
	or.b64  	%rd16385, %rd16383, %rd16384;
	add.s64 	%rd16386, %rd16381, %rd16382;
	shr.u64 	%rd533, %rd21062, 32;
	and.b64  	%rd534, %rd21062, 4294967295;
	mul.lo.s64 	%rd16387, %rd534, %rd525;
	mul.lo.s64 	%rd16388, %rd533, %rd525;
	mul.lo.s64 	%rd16389, %rd534, %rd526;
	shr.u64 	%rd16390, %rd16387, 32;
	and.b64  	%rd16391, %rd16388, 4294967295;
	add.s64 	%rd16392, %rd16390, %rd16391;
	and.b64  	%rd16393, %rd16389, 4294967295;
	add.s64 	%rd16394, %rd16392, %rd16393;
	shr.u64 	%rd16395, %rd16388, 32;
	mad.lo.s64 	%rd16396, %rd533, %rd526, %rd16395;
	shr.u64 	%rd16397, %rd16389, 32;
	add.s64 	%rd16398, %rd16396, %rd16397;
	shr.u64 	%rd16399, %rd16394, 32;
	shl.b64 	%rd16400, %rd16394, 32;
	and.b64  	%rd16401, %rd16387, 4294967295;
	or.b64  	%rd16402, %rd16400, %rd16401;
	add.s64 	%rd16403, %rd16398, %rd16399;
	and.b64  	%rd535, %rd20980, 4294967295;
	shr.u64 	%rd536, %rd20980, 32;
	mul.lo.s64 	%rd16404, %rd528, %rd535;
	mul.lo.s64 	%rd16405, %rd527, %rd535;
	mul.lo.s64 	%rd16406, %rd528, %rd536;
	shr.u64 	%rd16407, %rd16404, 32;
	and.b64  	%rd16408, %rd16405, 4294967295;
	add.s64 	%rd16409, %rd16407, %rd16408;
	and.b64  	%rd16410, %rd16406, 4294967295;
	add.s64 	%rd16411, %rd16409, %rd16410;
	shr.u64 	%rd16412, %rd16405, 32;
	mad.lo.s64 	%rd16413, %rd527, %rd536, %rd16412;
	shr.u64 	%rd16414, %rd16406, 32;
	add.s64 	%rd16415, %rd16413, %rd16414;
	shr.u64 	%rd16416, %rd16411, 32;
	shl.b64 	%rd16417, %rd16411, 32;
	and.b64  	%rd16418, %rd16404, 4294967295;
	or.b64  	%rd16419, %rd16417, %rd16418;
	add.s64 	%rd16420, %rd16368, %rd16419;
	setp.lt.u64 	%p2124, %rd16420, %rd16368;
	selp.u64 	%rd16421, 1, 0, %p2124;
	add.s64 	%rd16422, %rd16415, %rd16369;
	add.s64 	%rd16423, %rd16422, %rd16416;
	add.s64 	%rd16424, %rd16423, %rd16421;
	mul.lo.s64 	%rd16425, %rd530, %rd535;
	mul.lo.s64 	%rd16426, %rd529, %rd535;
	mul.lo.s64 	%rd16427, %rd530, %rd536;
	shr.u64 	%rd16428, %rd16425, 32;
	and.b64  	%rd16429, %rd16426, 4294967295;
	add.s64 	%rd16430, %rd16428, %rd16429;
	and.b64  	%rd16431, %rd16427, 4294967295;
	add.s64 	%rd16432, %rd16430, %rd16431;
	shr.u64 	%rd16433, %rd16426, 32;
	mad.lo.s64 	%rd16434, %rd529, %rd536, %rd16433;
	shr.u64 	%rd16435, %rd16427, 32;
	add.s64 	%rd16436, %rd16434, %rd16435;
	shr.u64 	%rd16437, %rd16432, 32;
	shl.b64 	%rd16438, %rd16432, 32;
	and.b64  	%rd16439, %rd16425, 4294967295;
	or.b64  	%rd16440, %rd16438, %rd16439;
	add.s64 	%rd16441, %rd16385, %rd16421;
	add.s64 	%rd16442, %rd16441, %rd16440;
	max.u64 	%rd16443, %rd16385, %rd16441;
	setp.gt.u64 	%p2125, %rd16443, %rd16442;
	selp.u64 	%rd16444, 1, 0, %p2125;
	add.s64 	%rd16445, %rd16436, %rd16386;
	add.s64 	%rd16446, %rd16445, %rd16437;
	add.s64 	%rd16447, %rd16446, %rd16444;
	mul.lo.s64 	%rd16448, %rd532, %rd535;
	mul.lo.s64 	%rd16449, %rd531, %rd535;
	mul.lo.s64 	%rd16450, %rd532, %rd536;
	shr.u64 	%rd16451, %rd16448, 32;
	and.b64  	%rd16452, %rd16449, 4294967295;
	add.s64 	%rd16453, %rd16451, %rd16452;
	and.b64  	%rd16454, %rd16450, 4294967295;
	add.s64 	%rd16455, %rd16453, %rd16454;
	shr.u64 	%rd16456, %rd16449, 32;
	mad.lo.s64 	%rd16457, %rd531, %rd536, %rd16456;
	shr.u64 	%rd16458, %rd16450, 32;
	add.s64 	%rd16459, %rd16457, %rd16458;
	shr.u64 	%rd16460, %rd16455, 32;
	shl.b64 	%rd16461, %rd16455, 32;
	and.b64  	%rd16462, %rd16448, 4294967295;
	or.b64  	%rd16463, %rd16461, %rd16462;
	add.s64 	%rd16464, %rd16402, %rd16444;
	add.s64 	%rd16465, %rd16464, %rd16463;
	max.u64 	%rd16466, %rd16402, %rd16464;
	setp.gt.u64 	%p2126, %rd16466, %rd16465;
	selp.u64 	%rd16467, 1, 0, %p2126;
	add.s64 	%rd16468, %rd16459, %rd16403;
	add.s64 	%rd16469, %rd16468, %rd16460;
	add.s64 	%rd16470, %rd16469, %rd16467;
	and.b64  	%rd537, %rd20979, 4294967295;
	shr.u64 	%rd538, %rd20979, 32;
	mul.lo.s64 	%rd16471, %rd528, %rd537;
	mul.lo.s64 	%rd16472, %rd527, %rd537;
	mul.lo.s64 	%rd16473, %rd528, %rd538;
	shr.u64 	%rd16474, %rd16471, 32;
	and.b64  	%rd16475, %rd16472, 4294967295;
	add.s64 	%rd16476, %rd16474, %rd16475;
	and.b64  	%rd16477, %rd16473, 4294967295;
	add.s64 	%rd16478, %rd16476, %rd16477;
	shr.u64 	%rd16479, %rd16472, 32;
	mad.lo.s64 	%rd16480, %rd527, %rd538, %rd16479;
	shr.u64 	%rd16481, %rd16473, 32;
	add.s64 	%rd16482, %rd16480, %rd16481;
	shr.u64 	%rd16483, %rd16478, 32;
	shl.b64 	%rd16484, %rd16478, 32;
	and.b64  	%rd16485, %rd16471, 4294967295;
	or.b64  	%rd16486, %rd16484, %rd16485;
	add.s64 	%rd16487, %rd16442, %rd16486;
	setp.lt.u64 	%p2127, %rd16487, %rd16442;
	selp.u64 	%rd16488, 1, 0, %p2127;
	add.s64 	%rd16489, %rd16482, %rd16447;
	add.s64 	%rd16490, %rd16489, %rd16483;
	add.s64 	%rd16491, %rd16490, %rd16488;
	mul.lo.s64 	%rd16492, %rd530, %rd537;
	mul.lo.s64 	%rd16493, %rd529, %rd537;
	mul.lo.s64 	%rd16494, %rd530, %rd538;
	shr.u64 	%rd16495, %rd16492, 32;
	and.b64  	%rd16496, %rd16493, 4294967295;
	add.s64 	%rd16497, %rd16495, %rd16496;
	and.b64  	%rd16498, %rd16494, 4294967295;
	add.s64 	%rd16499, %rd16497, %rd16498;
	shr.u64 	%rd16500, %rd16493, 32;
	mad.lo.s64 	%rd16501, %rd529, %rd538, %rd16500;
	shr.u64 	%rd16502, %rd16494, 32;
	add.s64 	%rd16503, %rd16501, %rd16502;
	shr.u64 	%rd16504, %rd16499, 32;
	shl.b64 	%rd16505, %rd16499, 32;
	and.b64  	%rd16506, %rd16492, 4294967295;
	or.b64  	%rd16507, %rd16505, %rd16506;
	add.s64 	%rd16508, %rd16465, %rd16488;
	add.s64 	%rd16509, %rd16508, %rd16507;
	max.u64 	%rd16510, %rd16465, %rd16508;
	setp.gt.u64 	%p2128, %rd16510, %rd16509;
	selp.u64 	%rd16511, 1, 0, %p2128;
	add.s64 	%rd16512, %rd16503, %rd16470;
	add.s64 	%rd16513, %rd16512, %rd16504;
	add.s64 	%rd16514, %rd16513, %rd16511;
	and.b64  	%rd539, %rd20978, 4294967295;
	shr.u64 	%rd540, %rd20978, 32;
	mul.lo.s64 	%rd16515, %rd528, %rd539;
	mul.lo.s64 	%rd16516, %rd527, %rd539;
	mul.lo.s64 	%rd16517, %rd528, %rd540;
	shr.u64 	%rd16518, %rd16515, 32;
	and.b64  	%rd16519, %rd16516, 4294967295;
	add.s64 	%rd16520, %rd16518, %rd16519;
	and.b64  	%rd16521, %rd16517, 4294967295;
	add.s64 	%rd16522, %rd16520, %rd16521;
	shr.u64 	%rd16523, %rd16516, 32;
	mad.lo.s64 	%rd16524, %rd527, %rd540, %rd16523;
	shr.u64 	%rd16525, %rd16517, 32;
	add.s64 	%rd16526, %rd16524, %rd16525;
	shr.u64 	%rd16527, %rd16522, 32;
	shl.b64 	%rd16528, %rd16522, 32;
	and.b64  	%rd16529, %rd16515, 4294967295;
	or.b64  	%rd16530, %rd16528, %rd16529;
	add.s64 	%rd16531, %rd16509, %rd16530;
	setp.lt.u64 	%p2129, %rd16531, %rd16509;
	selp.u64 	%rd16532, 1, 0, %p2129;
	add.s64 	%rd16533, %rd16526, %rd16514;
	add.s64 	%rd16534, %rd16533, %rd16527;
	add.s64 	%rd16535, %rd16534, %rd16532;
	ld.const.u64 	%rd16536, [MU_P];
	mul.lo.s64 	%rd16537, %rd16536, %rd16351;
	mul.lo.s64 	%rd16538, %rd16335, %rd16537;
	mul.hi.u64 	%rd16539, %rd16335, %rd16537;
	add.cc.s64 	%rd16540, %rd16538, %rd16351;
	addc.cc.s64 	%rd16541, %rd16539, 0;
	mul.lo.s64 	%rd16542, %rd16334, %rd16537;
	mul.hi.u64 	%rd16543, %rd16334, %rd16537;
	mov.b64 	%rd16544, 0;
	add.cc.s64 	%rd16545, %rd16541, %rd16420;
	addc.cc.s64 	%rd16546, %rd16544, 0;
	add.cc.s64 	%rd16547, %rd16545, %rd16542;
	addc.cc.s64 	%rd16548, %rd16546, %rd16543;
	mul.lo.s64 	%rd16549, %rd16333, %rd16537;
	mul.hi.u64 	%rd16550, %rd16333, %rd16537;
	add.cc.s64 	%rd16551, %rd16548, %rd16487;
	addc.cc.s64 	%rd16552, %rd16544, 0;
	add.cc.s64 	%rd16553, %rd16551, %rd16549;
	addc.cc.s64 	%rd16554, %rd16552, %rd16550;
	mul.lo.s64 	%rd16555, %rd16332, %rd16537;
	mul.hi.u64 	%rd16556, %rd16332, %rd16537;
	add.cc.s64 	%rd16557, %rd16554, %rd16531;
	addc.cc.s64 	%rd16558, %rd16544, 0;
	add.cc.s64 	%rd16559, %rd16557, %rd16555;
	addc.cc.s64 	%rd16560, %rd16558, %rd16556;
	add.s64 	%rd16561, %rd16352, %rd16560;
	setp.lt.u64 	%p2130, %rd16561, %rd16352;
	selp.u64 	%rd16562, 1, 0, %p2130;
	add.s64 	%rd16563, %rd16424, %rd16562;
	setp.lt.u64 	%p2131, %rd16563, %rd16424;
	selp.u64 	%rd16564, 1, 0, %p2131;
	add.s64 	%rd16565, %rd16491, %rd16564;
	setp.lt.u64 	%p2132, %rd16565, %rd16491;
	selp.u64 	%rd16566, 1, 0, %p2132;
	add.s64 	%rd16567, %rd16535, %rd16566;
	mul.lo.s64 	%rd16568, %rd16536, %rd16547;
	mul.lo.s64 	%rd16569, %rd16335, %rd16568;
	mul.hi.u64 	%rd16570, %rd16335, %rd16568;
	add.cc.s64 	%rd16571, %rd16569, %rd16547;
	addc.cc.s64 	%rd16572, %rd16570, 0;
	mul.lo.s64 	%rd16573, %rd16334, %rd16568;
	mul.hi.u64 	%rd16574, %rd16334, %rd16568;
	add.cc.s64 	%rd16575, %rd16572, %rd16553;
	addc.cc.s64 	%rd16576, %rd16544, 0;
	add.cc.s64 	%rd16577, %rd16575, %rd16573;
	addc.cc.s64 	%rd16578, %rd16576, %rd16574;
	mul.lo.s64 	%rd16579, %rd16333, %rd16568;
	mul.hi.u64 	%rd16580, %rd16333, %rd16568;
	add.cc.s64 	%rd16581, %rd16578, %rd16559;
	addc.cc.s64 	%rd16582, %rd16544, 0;
	add.cc.s64 	%rd16583, %rd16581, %rd16579;
	addc.cc.s64 	%rd16584, %rd16582, %rd16580;
	mul.lo.s64 	%rd16585, %rd16332, %rd16568;
	mul.hi.u64 	%rd16586, %rd16332, %rd16568;
	add.cc.s64 	%rd16587, %rd16584, %rd16561;
	addc.cc.s64 	%rd16588, %rd16544, 0;
	add.cc.s64 	%rd16589, %rd16587, %rd16585;
	addc.cc.s64 	%rd16590, %rd16588, %rd16586;
	add.s64 	%rd16591, %rd16563, %rd16590;
	setp.lt.u64 	%p2133, %rd16591, %rd16563;
	selp.u64 	%rd16592, 1, 0, %p2133;
	add.s64 	%rd16593, %rd16565, %rd16592;
	setp.lt.u64 	%p2134, %rd16593, %rd16565;
	selp.u64 	%rd16594, 1, 0, %p2134;
	add.s64 	%rd16595, %rd16567, %rd16594;
	mul.lo.s64 	%rd16596, %rd16536, %rd16577;
	mul.lo.s64 	%rd16597, %rd16335, %rd16596;
	mul.hi.u64 	%rd16598, %rd16335, %rd16596;
	add.cc.s64 	%rd16599, %rd16597, %rd16577;
	addc.cc.s64 	%rd16600, %rd16598, 0;
	mul.lo.s64 	%rd16601, %rd16334, %rd16596;
	mul.hi.u64 	%rd16602, %rd16334, %rd16596;
	add.cc.s64 	%rd16603, %rd16600, %rd16583;
	addc.cc.s64 	%rd16604, %rd16544, 0;
	add.cc.s64 	%rd16605, %rd16603, %rd16601;
	addc.cc.s64 	%rd16606, %rd16604, %rd16602;
	mul.lo.s64 	%rd16607, %rd16333, %rd16596;
	mul.hi.u64 	%rd16608, %rd16333, %rd16596;
	add.cc.s64 	%rd16609, %rd16606, %rd16589;
	addc.cc.s64 	%rd16610, %rd16544, 0;
	add.cc.s64 	%rd16611, %rd16609, %rd16607;
	addc.cc.s64 	%rd16612, %rd16610, %rd16608;
	mul.lo.s64 	%rd16613, %rd16332, %rd16596;
	mul.hi.u64 	%rd16614, %rd16332, %rd16596;
	add.cc.s64 	%rd16615, %rd16612, %rd16591;
	addc.cc.s64 	%rd16616, %rd16544, 0;
	add.cc.s64 	%rd16617, %rd16615, %rd16613;
	addc.cc.s64 	%rd16618, %rd16616, %rd16614;
	add.s64 	%rd16619, %rd16593, %rd16618;
	setp.lt.u64 	%p2135, %rd16619, %rd16593;
	selp.u64 	%rd16620, 1, 0, %p2135;
	add.s64 	%rd16621, %rd16595, %rd16620;
	mul.lo.s64 	%rd16622, %rd16536, %rd16605;
	mul.lo.s64 	%rd16623, %rd16335, %rd16622;
	mul.hi.u64 	%rd16624, %rd16335, %rd16622;
	add.cc.s64 	%rd16625, %rd16623, %rd16605;
	addc.cc.s64 	%rd16626, %rd16624, 0;
	mul.lo.s64 	%rd16627, %rd16334, %rd16622;
	mul.hi.u64 	%rd16628, %rd16334, %rd16622;
	add.cc.s64 	%rd16629, %rd16626, %rd16611;
	addc.cc.s64 	%rd16630, %rd16544, 0;
	add.cc.s64 	%rd541, %rd16629, %rd16627;
	addc.cc.s64 	%rd16631, %rd16630, %rd16628;
	mul.lo.s64 	%rd16632, %rd16333, %rd16622;
	mul.hi.u64 	%rd16633, %rd16333, %rd16622;
	add.cc.s64 	%rd16634, %rd16631, %rd16617;
	addc.cc.s64 	%rd16635, %rd16544, 0;
	add.cc.s64 	%rd542, %rd16634, %rd16632;
	addc.cc.s64 	%rd16636, %rd16635, %rd16633;
	mul.lo.s64 	%rd16637, %rd16332, %rd16622;
	mul.hi.u64 	%rd16638, %rd16332, %rd16622;
	add.cc.s64 	%rd16639, %rd16636, %rd16619;
	addc.cc.s64 	%rd16640, %rd16544, 0;
	add.cc.s64 	%rd543, %rd16639, %rd16637;
	addc.cc.s64 	%rd16641, %rd16640, %rd16638;
	add.s64 	%rd21066, %rd16621, %rd16641;
	setp.gt.u64 	%p2136, %rd21066, %rd16332;
	@%p2136 bra 	$L__BB0_235;
	setp.lt.u64 	%p2137, %rd21066, %rd16332;
	mov.u64 	%rd21067, %rd543;
	mov.u64 	%rd21068, %rd542;
	mov.u64 	%rd21069, %rd541;
	@%p2137 bra 	$L__BB0_236;
	ld.const.u64 	%rd16643, [P_CONST+16];
	setp.lt.u64 	%p2138, %rd16643, %rd543;
	@%p2138 bra 	$L__BB0_235;
	setp.gt.u64 	%p2139, %rd16643, %rd543;
	mov.u64 	%rd21067, %rd543;
	mov.u64 	%rd21068, %rd542;
	mov.u64 	%rd21069, %rd541;
	@%p2139 bra 	$L__BB0_236;
	ld.const.u64 	%rd16645, [P_CONST+8];
	setp.lt.u64 	%p2140, %rd16645, %rd542;
	@%p2140 bra 	$L__BB0_235;
	setp.gt.u64 	%p2141, %rd16645, %rd542;
	ld.const.u64 	%rd16647, [P_CONST];
	setp.gt.u64 	%p2142, %rd16647, %rd541;
	or.pred  	%p2143, %p2141, %p2142;
	mov.u64 	%rd21067, %rd543;
	mov.u64 	%rd21068, %rd542;
	mov.u64 	%rd21069, %rd541;
	@%p2143 bra 	$L__BB0_236;
$L__BB0_235:
	ld.const.u64 	%rd16649, [P_CONST];
	sub.s64 	%rd21069, %rd541, %rd16649;
	setp.lt.u64 	%p2144, %rd541, %rd16649;
	selp.u64 	%rd16650, 1, 0, %p2144;
	ld.const.u64 	%rd16651, [P_CONST+8];
	add.s64 	%rd16652, %rd16651, %rd16650;
	sub.s64 	%rd21068, %rd542, %rd16652;
	setp.lt.u64 	%p2145, %rd542, %rd16652;
	selp.u64 	%rd16653, 1, 0, %p2145;
	ld.const.u64 	%rd16654, [P_CONST+16];
	add.s64 	%rd16655, %rd16654, %rd16653;
	sub.s64 	%rd21067, %rd543, %rd16655;
	setp.lt.u64 	%p2146, %rd543, %rd16655;
	selp.u64 	%rd16656, 1, 0, %p2146;
	ld.const.u64 	%rd16657, [P_CONST+24];
	add.s64 	%rd16658, %rd16657, %rd16656;
	sub.s64 	%rd21066, %rd21066, %rd16658;
$L__BB0_236:
	ld.const.u64 	%rd553, [P_CONST+24];
	ld.const.u64 	%rd554, [P_CONST+16];
	ld.const.u64 	%rd555, [P_CONST+8];
	ld.const.u64 	%rd16659, [P_CONST];
	and.b64  	%rd16660, %rd20957, 4294967295;
	shr.u64 	%rd16661, %rd20957, 32;
	mul.lo.s64 	%rd16662, %rd528, %rd16660;
	mul.lo.s64 	%rd16663, %rd527, %rd16660;
	mul.lo.s64 	%rd16664, %rd528, %rd16661;
	shr.u64 	%rd16665, %rd16662, 32;
	and.b64  	%rd16666, %rd16663, 4294967295;
	add.s64 	%rd16667, %rd16665, %rd16666;
	and.b64  	%rd16668, %rd16664, 4294967295;
	add.s64 	%rd16669, %rd16667, %rd16668;
	shr.u64 	%rd16670, %rd16663, 32;
	mad.lo.s64 	%rd16671, %rd527, %rd16661, %rd16670;
	shr.u64 	%rd16672, %rd16664, 32;
	add.s64 	%rd16673, %rd16671, %rd16672;
	shr.u64 	%rd16674, %rd16669, 32;
	shl.b64 	%rd16675, %rd16669, 32;
	and.b64  	%rd16676, %rd16662, 4294967295;
	or.b64  	%rd16677, %rd16675, %rd16676;
	add.s64 	%rd16678, %rd16673, %rd16674;
	mul.lo.s64 	%rd16679, %rd530, %rd16660;
	mul.lo.s64 	%rd16680, %rd529, %rd16660;
	mul.lo.s64 	%rd16681, %rd530, %rd16661;
	shr.u64 	%rd16682, %rd16679, 32;
	and.b64  	%rd16683, %rd16680, 4294967295;
	add.s64 	%rd16684, %rd16682, %rd16683;
	and.b64  	%rd16685, %rd16681, 4294967295;
	add.s64 	%rd16686, %rd16684, %rd16685;
	shr.u64 	%rd16687, %rd16680, 32;
	mad.lo.s64 	%rd16688, %rd529, %rd16661, %rd16687;
	shr.u64 	%rd16689, %rd16681, 32;
	add.s64 	%rd16690, %rd16688, %rd16689;
	shr.u64 	%rd16691, %rd16686, 32;
	shl.b64 	%rd16692, %rd16686, 32;
	and.b64  	%rd16693, %rd16679, 4294967295;
	or.b64  	%rd16694, %rd16692, %rd16693;
	add.s64 	%rd16695, %rd16690, %rd16691;
	mul.lo.s64 	%rd16696, %rd532, %rd16660;
	mul.lo.s64 	%rd16697, %rd531, %rd16660;
	mul.lo.s64 	%rd16698, %rd532, %rd16661;
	shr.u64 	%rd16699, %rd16696, 32;
	and.b64  	%rd16700, %rd16697, 4294967295;
	add.s64 	%rd16701, %rd16699, %rd16700;
	and.b64  	%rd16702, %rd16698, 4294967295;
	add.s64 	%rd16703, %rd16701, %rd16702;
	shr.u64 	%rd16704, %rd16697, 32;
	mad.lo.s64 	%rd16705, %rd531, %rd16661, %rd16704;
	shr.u64 	%rd16706, %rd16698, 32;
	add.s64 	%rd16707, %rd16705, %rd16706;
	shr.u64 	%rd16708, %rd16703, 32;
	shl.b64 	%rd16709, %rd16703, 32;
	and.b64  	%rd16710, %rd16696, 4294967295;
	or.b64  	%rd16711, %rd16709, %rd16710;
	add.s64 	%rd16712, %rd16707, %rd16708;
	mul.lo.s64 	%rd16713, %rd534, %rd16660;
	mul.lo.s64 	%rd16714, %rd533, %rd16660;
	mul.lo.s64 	%rd16715, %rd534, %rd16661;
	shr.u64 	%rd16716, %rd16713, 32;
	and.b64  	%rd16717, %rd16714, 4294967295;
	add.s64 	%rd16718, %rd16716, %rd16717;
	and.b64  	%rd16719, %rd16715, 4294967295;
	add.s64 	%rd16720, %rd16718, %rd16719;
	shr.u64 	%rd16721, %rd16714, 32;
	mad.lo.s64 	%rd16722, %rd533, %rd16661, %rd16721;
	shr.u64 	%rd16723, %rd16715, 32;
	add.s64 	%rd16724, %rd16722, %rd16723;
	shr.u64 	%rd16725, %rd16720, 32;
	shl.b64 	%rd16726, %rd16720, 32;
	and.b64  	%rd16727, %rd16713, 4294967295;
	or.b64  	%rd16728, %rd16726, %rd16727;
	add.s64 	%rd16729, %rd16724, %rd16725;
	and.b64  	%rd16730, %rd20956, 4294967295;
	shr.u64 	%rd16731, %rd20956, 32;
	mul.lo.s64 	%rd16732, %rd528, %rd16730;
	mul.lo.s64 	%rd16733, %rd527, %rd16730;
	mul.lo.s64 	%rd16734, %rd528, %rd16731;
	shr.u64 	%rd16735, %rd16732, 32;
	and.b64  	%rd16736, %rd16733, 4294967295;
	add.s64 	%rd16737, %rd16735, %rd16736;
	and.b64  	%rd16738, %rd16734, 4294967295;
	add.s64 	%rd16739, %rd16737, %rd16738;
	shr.u64 	%rd16740, %rd16733, 32;
	mad.lo.s64 	%rd16741, %rd527, %rd16731, %rd16740;
	shr.u64 	%rd16742, %rd16734, 32;
	add.s64 	%rd16743, %rd16741, %rd16742;
	shr.u64 	%rd16744, %rd16739, 32;
	shl.b64 	%rd16745, %rd16739, 32;
	and.b64  	%rd16746, %rd16732, 4294967295;
	or.b64  	%rd16747, %rd16745, %rd16746;
	add.s64 	%rd16748, %rd16694, %rd16747;
	setp.lt.u64 	%p2147, %rd16748, %rd16694;
	selp.u64 	%rd16749, 1, 0, %p2147;
	add.s64 	%rd16750, %rd16743, %rd16695;
	add.s64 	%rd16751, %rd16750, %rd16744;
	add.s64 	%rd16752, %rd16751, %rd16749;
	mul.lo.s64 	%rd16753, %rd530, %rd16730;
	mul.lo.s64 	%rd16754, %rd529, %rd16730;
	mul.lo.s64 	%rd16755, %rd530, %rd16731;
	shr.u64 	%rd16756, %rd16753, 32;
	and.b64  	%rd16757, %rd16754, 4294967295;
	add.s64 	%rd16758, %rd16756, %rd16757;
	and.b64  	%rd16759, %rd16755, 4294967295;
	add.s64 	%rd16760, %rd16758, %rd16759;
	shr.u64 	%rd16761, %rd16754, 32;
	mad.lo.s64 	%rd16762, %rd529, %rd16731, %rd16761;
	shr.u64 	%rd16763, %rd16755, 32;
	add.s64 	%rd16764, %rd16762, %rd16763;
	shr.u64 	%rd16765, %rd16760, 32;
	shl.b64 	%rd16766, %rd16760, 32;
	and.b64  	%rd16767, %rd16753, 4294967295;
	or.b64  	%rd16768, %rd16766, %rd16767;
	add.s64 	%rd16769, %rd16711, %rd16749;
	add.s64 	%rd16770, %rd16769, %rd16768;
	max.u64 	%rd16771, %rd16711, %rd16769;
	setp.gt.u64 	%p2148, %rd16771, %rd16770;
	selp.u64 	%rd16772, 1, 0, %p2148;
	add.s64 	%rd16773, %rd16764, %rd16712;
	add.s64 	%rd16774, %rd16773, %rd16765;
	add.s64 	%rd16775, %rd16774, %rd16772;
	mul.lo.s64 	%rd16776, %rd532, %rd16730;
	mul.lo.s64 	%rd16777, %rd531, %rd16730;
	mul.lo.s64 	%rd16778, %rd532, %rd16731;
	shr.u64 	%rd16779, %rd16776, 32;
	and.b64  	%rd16780, %rd16777, 4294967295;
	add.s64 	%rd16781, %rd16779, %rd16780;
	and.b64  	%rd16782, %rd16778, 4294967295;
	add.s64 	%rd16783, %rd16781, %rd16782;
	shr.u64 	%rd16784, %rd16777, 32;
	mad.lo.s64 	%rd16785, %rd531, %rd16731, %rd16784;
	shr.u64 	%rd16786, %rd16778, 32;
	add.s64 	%rd16787, %rd16785, %rd16786;
	shr.u64 	%rd16788, %rd16783, 32;
	shl.b64 	%rd16789, %rd16783, 32;
	and.b64  	%rd16790, %rd16776, 4294967295;
	or.b64  	%rd16791, %rd16789, %rd16790;
	add.s64 	%rd16792, %rd16728, %rd16772;
	add.s64 	%rd16793, %rd16792, %rd16791;
	max.u64 	%rd16794, %rd16728, %rd16792;
	setp.gt.u64 	%p2149, %rd16794, %rd16793;
	selp.u64 	%rd16795, 1, 0, %p2149;
	add.s64 	%rd16796, %rd16787, %rd16729;
	add.s64 	%rd16797, %rd16796, %rd16788;
	add.s64 	%rd16798, %rd16797, %rd16795;
	and.b64  	%rd16799, %rd20955, 4294967295;
	shr.u64 	%rd16800, %rd20955, 32;
	mul.lo.s64 	%rd16801, %rd528, %rd16799;
	mul.lo.s64 	%rd16802, %rd527, %rd16799;
	mul.lo.s64 	%rd16803, %rd528, %rd16800;
	shr.u64 	%rd16804, %rd16801, 32;
	and.b64  	%rd16805, %rd16802, 4294967295;
	add.s64 	%rd16806, %rd16804, %rd16805;
	and.b64  	%rd16807, %rd16803, 4294967295;
	add.s64 	%rd16808, %rd16806, %rd16807;
	shr.u64 	%rd16809, %rd16802, 32;
	mad.lo.s64 	%rd16810, %rd527, %rd16800, %rd16809;
	shr.u64 	%rd16811, %rd16803, 32;
	add.s64 	%rd16812, %rd16810, %rd16811;
	shr.u64 	%rd16813, %rd16808, 32;
	shl.b64 	%rd16814, %rd16808, 32;
	and.b64  	%rd16815, %rd16801, 4294967295;
	or.b64  	%rd16816, %rd16814, %rd16815;
	add.s64 	%rd16817, %rd16770, %rd16816;
	setp.lt.u64 	%p2150, %rd16817, %rd16770;
	selp.u64 	%rd16818, 1, 0, %p2150;
	add.s64 	%rd16819, %rd16812, %rd16775;
	add.s64 	%rd16820, %rd16819, %rd16813;
	add.s64 	%rd16821, %rd16820, %rd16818;
	mul.lo.s64 	%rd16822, %rd530, %rd16799;
	mul.lo.s64 	%rd16823, %rd529, %rd16799;
	mul.lo.s64 	%rd16824, %rd530, %rd16800;
	shr.u64 	%rd16825, %rd16822, 32;
	and.b64  	%rd16826, %rd16823, 4294967295;
	add.s64 	%rd16827, %rd16825, %rd16826;
	and.b64  	%rd16828, %rd16824, 4294967295;
	add.s64 	%rd16829, %rd16827, %rd16828;
	shr.u64 	%rd16830, %rd16823, 32;
	mad.lo.s64 	%rd16831, %rd529, %rd16800, %rd16830;
	shr.u64 	%rd16832, %rd16824, 32;
	add.s64 	%rd16833, %rd16831, %rd16832;
	shr.u64 	%rd16834, %rd16829, 32;
	shl.b64 	%rd16835, %rd16829, 32;
	and.b64  	%rd16836, %rd16822, 4294967295;
	or.b64  	%rd16837, %rd16835, %rd16836;
	add.s64 	%rd16838, %rd16793, %rd16818;
	add.s64 	%rd16839, %rd16838, %rd16837;
	max.u64 	%rd16840, %rd16793, %rd16838;
	setp.gt.u64 	%p2151, %rd16840, %rd16839;
	selp.u64 	%rd16841, 1, 0, %p2151;
	add.s64 	%rd16842, %rd16833, %rd16798;
	add.s64 	%rd16843, %rd16842, %rd16834;
	add.s64 	%rd16844, %rd16843, %rd16841;
	and.b64  	%rd16845, %rd20954, 4294967295;
	shr.u64 	%rd16846, %rd20954, 32;
	mul.lo.s64 	%rd16847, %rd528, %rd16845;
	mul.lo.s64 	%rd16848, %rd527, %rd16845;
	mul.lo.s64 	%rd16849, %rd528, %rd16846;
	shr.u64 	%rd16850, %rd16847, 32;
	and.b64  	%rd16851, %rd16848, 4294967295;
	add.s64 	%rd16852, %rd16850, %rd16851;
	and.b64  	%rd16853, %rd16849, 4294967295;
	add.s64 	%rd16854, %rd16852, %rd16853;
	shr.u64 	%rd16855, %rd16848, 32;
	mad.lo.s64 	%rd16856, %rd527, %rd16846, %rd16855;
	shr.u64 	%rd16857, %rd16849, 32;
	add.s64 	%rd16858, %rd16856, %rd16857;
	shr.u64 	%rd16859, %rd16854, 32;
	shl.b64 	%rd16860, %rd16854, 32;
	and.b64  	%rd16861, %rd16847, 4294967295;
	or.b64  	%rd16862, %rd16860, %rd16861;
	add.s64 	%rd16863, %rd16839, %rd16862;
	setp.lt.u64 	%p2152, %rd16863, %rd16839;
	selp.u64 	%rd16864, 1, 0, %p2152;
	add.s64 	%rd16865, %rd16858, %rd16844;
	add.s64 	%rd16866, %rd16865, %rd16859;
	add.s64 	%rd16867, %rd16866, %rd16864;
	ld.const.u64 	%rd16868, [MU_P];
	mul.lo.s64 	%rd16869, %rd16868, %rd16677;
	mul.lo.s64 	%rd16870, %rd16659, %rd16869;
	mul.hi.u64 	%rd16871, %rd16659, %rd16869;
	add.cc.s64 	%rd16872, %rd16870, %rd16677;
	addc.cc.s64 	%rd16873, %rd16871, 0;
	mul.lo.s64 	%rd16874, %rd555, %rd16869;
	mul.hi.u64 	%rd16875, %rd555, %rd16869;
	mov.b64 	%rd16876, 0;
	add.cc.s64 	%rd16877, %rd16873, %rd16748;
	addc.cc.s64 	%rd16878, %rd16876, 0;
	add.cc.s64 	%rd16879, %rd16877, %rd16874;
	addc.cc.s64 	%rd16880, %rd16878, %rd16875;
	mul.lo.s64 	%rd16881, %rd554, %rd16869;
	mul.hi.u64 	%rd16882, %rd554, %rd16869;
	add.cc.s64 	%rd16883, %rd16880, %rd16817;
	addc.cc.s64 	%rd16884, %rd16876, 0;
	add.cc.s64 	%rd16885, %rd16883, %rd16881;
	addc.cc.s64 	%rd16886, %rd16884, %rd16882;
	mul.lo.s64 	%rd16887, %rd553, %rd16869;
	mul.hi.u64 	%rd16888, %rd553, %rd16869;
	add.cc.s64 	%rd16889, %rd16886, %rd16863;
	addc.cc.s64 	%rd16890, %rd16876, 0;
	add.cc.s64 	%rd16891, %rd16889, %rd16887;
	addc.cc.s64 	%rd16892, %rd16890, %rd16888;
	add.s64 	%rd16893, %rd16678, %rd16892;
	setp.lt.u64 	%p2153, %rd16893, %rd16678;
	selp.u64 	%rd16894, 1, 0, %p2153;
	add.s64 	%rd16895, %rd16752, %rd16894;
	setp.lt.u64 	%p2154, %rd16895, %rd16752;
	selp.u64 	%rd16896, 1, 0, %p2154;
	add.s64 	%rd16897, %rd16821, %rd16896;
	setp.lt.u64 	%p2155, %rd16897, %rd16821;
	selp.u64 	%rd16898, 1, 0, %p2155;
	add.s64 	%rd16899, %rd16867, %rd16898;
	mul.lo.s64 	%rd16900, %rd16868, %rd16879;
	mul.lo.s64 	%rd16901, %rd16659, %rd16900;
	mul.hi.u64 	%rd16902, %rd16659, %rd16900;
	add.cc.s64 	%rd16903, %rd16901, %rd16879;
	addc.cc.s64 	%rd16904, %rd16902, 0;
	mul.lo.s64 	%rd16905, %rd555, %rd16900;
	mul.hi.u64 	%rd16906, %rd555, %rd16900;
	add.cc.s64 	%rd16907, %rd16904, %rd16885;
	addc.cc.s64 	%rd16908, %rd16876, 0;
	add.cc.s64 	%rd16909, %rd16907, %rd16905;
	addc.cc.s64 	%rd16910, %rd16908, %rd16906;
	mul.lo.s64 	%rd16911, %rd554, %rd16900;
	mul.hi.u64 	%rd16912, %rd554, %rd16900;
	add.cc.s64 	%rd16913, %rd16910, %rd16891;
	addc.cc.s64 	%rd16914, %rd16876, 0;
	add.cc.s64 	%rd16915, %rd16913, %rd16911;
	addc.cc.s64 	%rd16916, %rd16914, %rd16912;
	mul.lo.s64 	%rd16917, %rd553, %rd16900;
	mul.hi.u64 	%rd16918, %rd553, %rd16900;
	add.cc.s64 	%rd16919, %rd16916, %rd16893;
	addc.cc.s64 	%rd16920, %rd16876, 0;
	add.cc.s64 	%rd16921, %rd16919, %rd16917;
	addc.cc.s64 	%rd16922, %rd16920, %rd16918;
	add.s64 	%rd16923, %rd16895, %rd16922;
	setp.lt.u64 	%p2156, %rd16923, %rd16895;
	selp.u64 	%rd16924, 1, 0, %p2156;
	add.s64 	%rd16925, %rd16897, %rd16924;
	setp.lt.u64 	%p2157, %rd16925, %rd16897;
	selp.u64 	%rd16926, 1, 0, %p2157;
	add.s64 	%rd16927, %rd16899, %rd16926;
	mul.lo.s64 	%rd16928, %rd16868, %rd16909;
	mul.lo.s64 	%rd16929, %rd16659, %rd16928;
	mul.hi.u64 	%rd16930, %rd16659, %rd16928;
	add.cc.s64 	%rd16931, %rd16929, %rd16909;
	addc.cc.s64 	%rd16932, %rd16930, 0;
	mul.lo.s64 	%rd16933, %rd555, %rd16928;
	mul.hi.u64 	%rd16934, %rd555, %rd16928;
	add.cc.s64 	%rd16935, %rd16932, %rd16915;
	addc.cc.s64 	%rd16936, %rd16876, 0;
	add.cc.s64 	%rd16937, %rd16935, %rd16933;
	addc.cc.s64 	%rd16938, %rd16936, %rd16934;
	mul.lo.s64 	%rd16939, %rd554, %rd16928;
	mul.hi.u64 	%rd16940, %rd554, %rd16928;
	add.cc.s64 	%rd16941, %rd16938, %rd16921;
	addc.cc.s64 	%rd16942, %rd16876, 0;
	add.cc.s64 	%rd16943, %rd16941, %rd16939;
	addc.cc.s64 	%rd16944, %rd16942, %rd16940;
	mul.lo.s64 	%rd16945, %rd553, %rd16928;
	mul.hi.u64 	%rd16946, %rd553, %rd16928;
	add.cc.s64 	%rd16947, %rd16944, %rd16923;
	addc.cc.s64 	%rd16948, %rd16876, 0;
	add.cc.s64 	%rd16949, %rd16947, %rd16945;
	addc.cc.s64 	%rd16950, %rd16948, %rd16946;
	add.s64 	%rd16951, %rd16925, %rd16950;
	setp.lt.u64 	%p2158, %rd16951, %rd16925;
	selp.u64 	%rd16952, 1, 0, %p2158;
	add.s64 	%rd16953, %rd16927, %rd16952;
	mul.lo.s64 	%rd16954, %rd16868, %rd16937;
	mul.lo.s64 	%rd16955, %rd16659, %rd16954;
	mul.hi.u64 	%rd16956, %rd16659, %rd16954;
	add.cc.s64 	%rd16957, %rd16955, %rd16937;
	addc.cc.s64 	%rd16958, %rd16956, 0;
	mul.lo.s64 	%rd16959, %rd555, %rd16954;
	mul.hi.u64 	%rd16960, %rd555, %rd16954;
	add.cc.s64 	%rd16961, %rd16958, %rd16943;
	addc.cc.s64 	%rd16962, %rd16876, 0;
	add.cc.s64 	%rd556, %rd16961, %rd16959;
	addc.cc.s64 	%rd16963, %rd16962, %rd16960;
	mul.lo.s64 	%rd16964, %rd554, %rd16954;
	mul.hi.u64 	%rd16965, %rd554, %rd16954;
	add.cc.s64 	%rd16966, %rd16963, %rd16949;
	addc.cc.s64 	%rd16967, %rd16876, 0;
	add.cc.s64 	%rd557, %rd16966, %rd16964;
	addc.cc.s64 	%rd16968, %rd16967, %rd16965;
	mul.lo.s64 	%rd16969, %rd553, %rd16954;
	mul.hi.u64 	%rd16970, %rd553, %rd16954;
	add.cc.s64 	%rd16971, %rd16968, %rd16951;
	addc.cc.s64 	%rd16972, %rd16876, 0;
	add.cc.s64 	%rd558, %rd16971, %rd16969;
	addc.cc.s64 	%rd16973, %rd16972, %rd16970;
	add.s64 	%rd21070, %rd16953, %rd16973;
	setp.gt.u64 	%p2159, %rd21070, %rd553;
	@%p2159 bra 	$L__BB0_242;
	setp.lt.u64 	%p2160, %rd21070, %rd553;
	mov.u64 	%rd21071, %rd558;
	mov.u64 	%rd21072, %rd557;
	mov.u64 	%rd21073, %rd556;
	@%p2160 bra 	$L__BB0_243;
	setp.lt.u64 	%p2161, %rd554, %rd558;
	@%p2161 bra 	$L__BB0_242;
	setp.gt.u64 	%p2162, %rd554, %rd558;
	mov.u64 	%rd21071, %rd558;
	mov.u64 	%rd21072, %rd557;
	mov.u64 	%rd21073, %rd556;
	@%p2162 bra 	$L__BB0_243;
	setp.lt.u64 	%p2163, %rd555, %rd557;
	@%p2163 bra 	$L__BB0_242;
	setp.gt.u64 	%p2164, %rd555, %rd557;
	setp.gt.u64 	%p2165, %rd16659, %rd556;
	or.pred  	%p2166, %p2164, %p2165;
	mov.u64 	%rd21071, %rd558;
	mov.u64 	%rd21072, %rd557;
	mov.u64 	%rd21073, %rd556;
	@%p2166 bra 	$L__BB0_243;
$L__BB0_242:
	sub.s64 	%rd21073, %rd556, %rd16659;
	setp.lt.u64 	%p2167, %rd556, %rd16659;
	selp.u64 	%rd16977, 1, 0, %p2167;
	add.s64 	%rd16978, %rd555, %rd16977;
	sub.s64 	%rd21072, %rd557, %rd16978;
	setp.lt.u64 	%p2168, %rd557, %rd16978;
	selp.u64 	%rd16979, 1, 0, %p2168;
	add.s64 	%rd16981, %rd554, %rd16979;
	sub.s64 	%rd21071, %rd558, %rd16981;
	setp.lt.u64 	%p2169, %rd558, %rd16981;
	selp.u64 	%rd16982, 1, 0, %p2169;
	add.s64 	%rd16984, %rd553, %rd16982;
	sub.s64 	%rd21070, %rd21070, %rd16984;
$L__BB0_243:
	shl.b64 	%rd569, %rd20985, 1;
	setp.gt.s64 	%p2170, %rd20985, -1;
	mov.b64 	{%r729, %r730}, %rd20984;
	mov.b64 	{%r731, %r732}, %rd20985;
	shf.l.wrap.b32 	%r733, %r732, %r729, 1;
	shf.l.wrap.b32 	%r734, %r729, %r730, 1;
	mov.b64 	%rd570, {%r733, %r734};
	setp.lt.u64 	%p2171, %rd570, %rd20984;
	setp.eq.s64 	%p2172, %rd570, %rd20984;
	selp.u32 	%r735, -1, 0, %p2172;
	selp.u32 	%r736, -1, 0, %p2171;
	selp.b32 	%r737, %r736, %r735, %p2170;
	and.b32  	%r739, %r737, 1;
	setp.eq.b32 	%p2173, %r739, 1;
	or.pred  	%p2174, %p2171, %p2173;
	selp.u64 	%rd16985, 1, 0, %p2174;
	shl.b64 	%rd16986, %rd20983, 1;
	or.b64  	%rd571, %rd16986, %rd16985;
	setp.ge.u64 	%p2175, %rd571, %rd20983;
	setp.lt.u64 	%p2176, %rd571, %rd20983;
	setp.eq.s64 	%p2177, %rd571, %rd20983;
	selp.u32 	%r740, -1, 0, %p2176;
	selp.u32 	%r741, -1, 0, %p2177;
	selp.b32 	%r742, %r741, %r740, %p2174;
	selp.b32 	%r743, %r742, %r740, %p2175;
	and.b32  	%r744, %r743, 1;
	setp.eq.b32 	%p10, %r744, 1;
	cvt.u64.u32 	%rd16987, %r743;
	and.b64  	%rd16988, %rd16987, 1;
	shl.b64 	%rd16989, %rd20982, 1;
	or.b64  	%rd21074, %rd16989, %rd16988;
	setp.lt.u64 	%p2178, %rd21074, %rd20982;
	@%p2178 bra 	$L__BB0_250;
	setp.eq.s64 	%p2179, %rd21074, %rd20982;
	and.pred  	%p2180, %p10, %p2179;
	setp.gt.u64 	%p2181, %rd21074, %rd553;
	or.pred  	%p2182, %p2180, %p2181;
	@%p2182 bra 	$L__BB0_250;
	setp.lt.u64 	%p2183, %rd21074, %rd553;
	mov.u64 	%rd21075, %rd571;
	mov.u64 	%rd21076, %rd570;
	mov.u64 	%rd21077, %rd569;
	@%p2183 bra 	$L__BB0_251;
	setp.gt.u64 	%p2184, %rd571, %rd554;
	@%p2184 bra 	$L__BB0_250;
	setp.lt.u64 	%p2185, %rd571, %rd554;
	mov.u64 	%rd21075, %rd571;
	mov.u64 	%rd21076, %rd570;
	mov.u64 	%rd21077, %rd569;
	@%p2185 bra 	$L__BB0_251;
	setp.gt.u64 	%p2186, %rd570, %rd555;
	@%p2186 bra 	$L__BB0_250;
	setp.lt.u64 	%p2187, %rd570, %rd555;
	setp.lt.u64 	%p2188, %rd569, %rd16659;
	or.pred  	%p2189, %p2187, %p2188;
	mov.u64 	%rd21075, %rd571;
	mov.u64 	%rd21076, %rd570;
	mov.u64 	%rd21077, %rd569;
	@%p2189 bra 	$L__BB0_251;
$L__BB0_250:
	sub.s64 	%rd21077, %rd569, %rd16659;
	setp.lt.u64 	%p2190, %rd569, %rd16659;
	selp.u64 	%rd16994, 1, 0, %p2190;
	add.s64 	%rd16995, %rd555, %rd16994;
	sub.s64 	%rd21076, %rd570, %rd16995;
	setp.lt.u64 	%p2191, %rd570, %rd16995;
	selp.u64 	%rd16996, 1, 0, %p2191;
	add.s64 	%rd16998, %rd554, %rd16996;
	sub.s64 	%rd21075, %rd571, %rd16998;
	setp.lt.u64 	%p2192, %rd571, %rd16998;
	selp.u64 	%rd16999, 1, 0, %p2192;
	ld.const.u64 	%rd17000, [P_CONST+24];
	add.s64 	%rd17001, %rd17000, %rd16999;
	sub.s64 	%rd21074, %rd21074, %rd17001;
$L__BB0_251:
	ld.const.u64 	%rd17002, [P_CONST+24];
	ld.const.u64 	%rd17003, [P_CONST+16];
	ld.const.u64 	%rd17004, [P_CONST+8];
	ld.const.u64 	%rd17005, [P_CONST];
	and.b64  	%rd583, %rd21077, 4294967295;
	shr.u64 	%rd584, %rd21077, 32;
	mul.lo.s64 	%rd17006, %rd583, %rd583;
	mul.lo.s64 	%rd17007, %rd584, %rd583;
	shr.u64 	%rd17008, %rd17006, 32;
	shl.b64 	%rd17009, %rd17007, 1;
	and.b64  	%rd17010, %rd17009, 8589934590;
	add.s64 	%rd17011, %rd17008, %rd17010;
	shr.u64 	%rd17012, %rd17007, 31;
	and.b64  	%rd17013, %rd17012, 8589934590;
	mad.lo.s64 	%rd17014, %rd584, %rd584, %rd17013;
	shr.u64 	%rd17015, %rd17011, 32;
	shl.b64 	%rd17016, %rd17011, 32;
	and.b64  	%rd17017, %rd17006, 4294967293;
	or.b64  	%rd17018, %rd17016, %rd17017;
	add.s64 	%rd17019, %rd17014, %rd17015;
	shr.u64 	%rd585, %rd21076, 32;
	and.b64  	%rd586, %rd21076, 4294967295;
	mul.lo.s64 	%rd17020, %rd586, %rd583;
	mul.lo.s64 	%rd17021, %rd585, %rd583;
	mul.lo.s64 	%rd17022, %rd586, %rd584;
	shr.u64 	%rd17023, %rd17020, 32;
	and.b64  	%rd17024, %rd17021, 4294967295;
	add.s64 	%rd17025, %rd17023, %rd17024;
	and.b64  	%rd17026, %rd17022, 4294967295;
	add.s64 	%rd17027, %rd17025, %rd17026;
	shr.u64 	%rd17028, %rd17021, 32;
	mad.lo.s64 	%rd17029, %rd585, %rd584, %rd17028;
	shr.u64 	%rd17030, %rd17022, 32;
	add.s64 	%rd17031, %rd17029, %rd17030;
	shr.u64 	%rd17032, %rd17027, 32;
	shl.b64 	%rd17033, %rd17027, 32;
	and.b64  	%rd17034, %rd17020, 4294967295;
	or.b64  	%rd17035, %rd17033, %rd17034;
	add.s64 	%rd17036, %rd17031, %rd17032;
	shr.u64 	%rd587, %rd21075, 32;
	and.b64  	%rd588, %rd21075, 4294967295;
	mul.lo.s64 	%rd17037, %rd588, %rd583;
	mul.lo.s64 	%rd17038, %rd587, %rd583;
	mul.lo.s64 	%rd17039, %rd588, %rd584;
	shr.u64 	%rd17040, %rd17037, 32;
	and.b64  	%rd17041, %rd17038, 4294967295;
	add.s64 	%rd17042, %rd17040, %rd17041;
	and.b64  	%rd17043, %rd17039, 4294967295;
	add.s64 	%rd17044, %rd17042, %rd17043;
	shr.u64 	%rd17045, %rd17038, 32;
	mad.lo.s64 	%rd17046, %rd587, %rd584, %rd17045;
	shr.u64 	%rd17047, %rd17039, 32;
	add.s64 	%rd17048, %rd17046, %rd17047;
	shr.u64 	%rd17049, %rd17044, 32;
	shl.b64 	%rd17050, %rd17044, 32;
	and.b64  	%rd17051, %rd17037, 4294967295;
	or.b64  	%rd17052, %rd17050, %rd17051;
	add.s64 	%rd17053, %rd17048, %rd17049;
	shr.u64 	%rd589, %rd21074, 32;
	and.b64  	%rd590, %rd21074, 4294967295;
	mul.lo.s64 	%rd17054, %rd590, %rd583;
	mul.lo.s64 	%rd17055, %rd589, %rd583;
	mul.lo.s64 	%rd17056, %rd590, %rd584;
	shr.u64 	%rd17057, %rd17054, 32;
	and.b64  	%rd17058, %rd17055, 4294967295;
	add.s64 	%rd17059, %rd17057, %rd17058;
	and.b64  	%rd17060, %rd17056, 4294967295;
	add.s64 	%rd17061, %rd17059, %rd17060;
	shr.u64 	%rd17062, %rd17055, 32;
	mad.lo.s64 	%rd17063, %rd589, %rd584, %rd17062;
	shr.u64 	%rd17064, %rd17056, 32;
	add.s64 	%rd17065, %rd17063, %rd17064;
	shr.u64 	%rd17066, %rd17061, 32;
	shl.b64 	%rd17067, %rd17061, 32;
	and.b64  	%rd17068, %rd17054, 4294967295;
	or.b64  	%rd17069, %rd17067, %rd17068;
	add.s64 	%rd17070, %rd17065, %rd17066;
	shl.b64 	%rd17071, %rd17035, 1;
	shr.u64 	%rd17072, %rd17033, 63;
	add.s64 	%rd17073, %rd17036, %rd17036;
	add.s64 	%rd17074, %rd17073, %rd17072;
	mul.lo.s64 	%rd17075, %rd586, %rd586;
	mul.lo.s64 	%rd17076, %rd585, %rd586;
	shr.u64 	%rd17077, %rd17075, 32;
	shl.b64 	%rd17078, %rd17076, 1;
	and.b64  	%rd17079, %rd17078, 8589934590;
	add.s64 	%rd17080, %rd17077, %rd17079;
	shr.u64 	%rd17081, %rd17076, 31;
	and.b64  	%rd17082, %rd17081, 8589934590;
	mad.lo.s64 	%rd17083, %rd585, %rd585, %rd17082;
	shr.u64 	%rd17084, %rd17080, 32;
	shl.b64 	%rd17085, %rd17080, 32;
	and.b64  	%rd17086, %rd17075, 4294967293;
	or.b64  	%rd17087, %rd17085, %rd17086;
	add.s64 	%rd17088, %rd17052, %rd17072;
	add.s64 	%rd17089, %rd17088, %rd17087;
	max.u64 	%rd17090, %rd17052, %rd17088;
	setp.gt.u64 	%p2193, %rd17090, %rd17089;
	selp.u64 	%rd17091, 1, 0, %p2193;
	add.s64 	%rd17092, %rd17083, %rd17053;
	add.s64 	%rd17093, %rd17092, %rd17084;
	add.s64 	%rd17094, %rd17093, %rd17091;
	mul.lo.s64 	%rd17095, %rd588, %rd586;
	mul.lo.s64 	%rd17096, %rd587, %rd586;
	mul.lo.s64 	%rd17097, %rd588, %rd585;
	shr.u64 	%rd17098, %rd17095, 32;
	and.b64  	%rd17099, %rd17096, 4294967295;
	add.s64 	%rd17100, %rd17098, %rd17099;
	and.b64  	%rd17101, %rd17097, 4294967295;
	add.s64 	%rd17102, %rd17100, %rd17101;
	shr.u64 	%rd17103, %rd17096, 32;
	mad.lo.s64 	%rd17104, %rd587, %rd585, %rd17103;
	shr.u64 	%rd17105, %rd17097, 32;
	add.s64 	%rd17106, %rd17104, %rd17105;
	shr.u64 	%rd17107, %rd17102, 32;
	shl.b64 	%rd17108, %rd17102, 32;
	and.b64  	%rd17109, %rd17095, 4294967295;
	or.b64  	%rd17110, %rd17108, %rd17109;
	add.s64 	%rd17111, %rd17069, %rd17091;
	add.s64 	%rd17112, %rd17111, %rd17110;
	max.u64 	%rd17113, %rd17069, %rd17111;
	setp.gt.u64 	%p2194, %rd17113, %rd17112;
	selp.u64 	%rd17114, 1, 0, %p2194;
	add.s64 	%rd17115, %rd17106, %rd17070;
	add.s64 	%rd17116, %rd17115, %rd17107;
	add.s64 	%rd17117, %rd17116, %rd17114;
	add.s64 	%rd17118, %rd17089, %rd17052;
	setp.lt.u64 	%p2195, %rd17118, %rd17089;
	selp.u64 	%rd17119, 1, 0, %p2195;
	add.s64 	%rd17120, %rd17053, %rd17094;
	add.s64 	%rd17121, %rd17120, %rd17119;
	add.s64 	%rd17122, %rd17112, %rd17119;
	add.s64 	%rd17123, %rd17122, %rd17110;
	max.u64 	%rd17124, %rd17112, %rd17122;
	setp.gt.u64 	%p2196, %rd17124, %rd17123;
	selp.u64 	%rd17125, 1, 0, %p2196;
	add.s64 	%rd17126, %rd17106, %rd17117;
	add.s64 	%rd17127, %rd17126, %rd17107;
	add.s64 	%rd17128, %rd17127, %rd17125;
	add.s64 	%rd17129, %rd17123, %rd17069;
	setp.lt.u64 	%p2197, %rd17129, %rd17123;
	selp.u64 	%rd17130, 1, 0, %p2197;
	add.s64 	%rd17131, %rd17070, %rd17128;
	add.s64 	%rd17132, %rd17131, %rd17130;
	ld.const.u64 	%rd17133, [MU_P];
	mul.lo.s64 	%rd17134, %rd17133, %rd17018;
	mul.lo.s64 	%rd17135, %rd17005, %rd17134;
	mul.hi.u64 	%rd17136, %rd17005, %rd17134;
	add.cc.s64 	%rd17137, %rd17135, %rd17018;
	addc.cc.s64 	%rd17138, %rd17136, 0;
	mul.lo.s64 	%rd17139, %rd17004, %rd17134;
	mul.hi.u64 	%rd17140, %rd17004, %rd17134;
	mov.b64 	%rd17141, 0;
	add.cc.s64 	%rd17142, %rd17138, %rd17071;
	addc.cc.s64 	%rd17143, %rd17141, 0;
	add.cc.s64 	%rd17144, %rd17142, %rd17139;
	addc.cc.s64 	%rd17145, %rd17143, %rd17140;
	mul.lo.s64 	%rd17146, %rd17003, %rd17134;
	mul.hi.u64 	%rd17147, %rd17003, %rd17134;
	add.cc.s64 	%rd17148, %rd17145, %rd17118;
	addc.cc.s64 	%rd17149, %rd17141, 0;
	add.cc.s64 	%rd17150, %rd17148, %rd17146;
	addc.cc.s64 	%rd17151, %rd17149, %rd17147;
	mul.lo.s64 	%rd17152, %rd17002, %rd17134;
	mul.hi.u64 	%rd17153, %rd17002, %rd17134;
	add.cc.s64 	%rd17154, %rd17151, %rd17129;
	addc.cc.s64 	%rd17155, %rd17141, 0;
	add.cc.s64 	%rd17156, %rd17154, %rd17152;
	addc.cc.s64 	%rd17157, %rd17155, %rd17153;
	add.s64 	%rd17158, %rd17019, %rd17157;
	setp.lt.u64 	%p2198, %rd17158, %rd17019;
	selp.u64 	%rd17159, 1, 0, %p2198;
	add.s64 	%rd17160, %rd17074, %rd17159;
	setp.lt.u64 	%p2199, %rd17160, %rd17074;
	selp.u64 	%rd17161, 1, 0, %p2199;
	add.s64 	%rd17162, %rd17121, %rd17161;
	setp.lt.u64 	%p2200, %rd17162, %rd17121;
	selp.u64 	%rd17163, 1, 0, %p2200;
	add.s64 	%rd17164, %rd17132, %rd17163;
	mul.lo.s64 	%rd17165, %rd17133, %rd17144;
	mul.lo.s64 	%rd17166, %rd17005, %rd17165;
	mul.hi.u64 	%rd17167, %rd17005, %rd17165;
	add.cc.s64 	%rd17168, %rd17166, %rd17144;
	addc.cc.s64 	%rd17169, %rd17167, 0;
	mul.lo.s64 	%rd17170, %rd17004, %rd17165;
	mul.hi.u64 	%rd17171, %rd17004, %rd17165;
	add.cc.s64 	%rd17172, %rd17169, %rd17150;
	addc.cc.s64 	%rd17173, %rd17141, 0;
	add.cc.s64 	%rd17174, %rd17172, %rd17170;
	addc.cc.s64 	%rd17175, %rd17173, %rd17171;
	mul.lo.s64 	%rd17176, %rd17003, %rd17165;
	mul.hi.u64 	%rd17177, %rd17003, %rd17165;
	add.cc.s64 	%rd17178, %rd17175, %rd17156;
	addc.cc.s64 	%rd17179, %rd17141, 0;
	add.cc.s64 	%rd17180, %rd17178, %rd17176;
	addc.cc.s64 	%rd17181, %rd17179, %rd17177;
	mul.lo.s64 	%rd17182, %rd17002, %rd17165;
	mul.hi.u64 	%rd17183, %rd17002, %rd17165;
	add.cc.s64 	%rd17184, %rd17181, %rd17158;
	addc.cc.s64 	%rd17185, %rd17141, 0;
	add.cc.s64 	%rd17186, %rd17184, %rd17182;
	addc.cc.s64 	%rd17187, %rd17185, %rd17183;
	add.s64 	%rd17188, %rd17160, %rd17187;
	setp.lt.u64 	%p2201, %rd17188, %rd17160;
	selp.u64 	%rd17189, 1, 0, %p2201;
	add.s64 	%rd17190, %rd17162, %rd17189;
	setp.lt.u64 	%p2202, %rd17190, %rd17162;
	selp.u64 	%rd17191, 1, 0, %p2202;
	add.s64 	%rd17192, %rd17164, %rd17191;
	mul.lo.s64 	%rd17193, %rd17133, %rd17174;
	mul.lo.s64 	%rd17194, %rd17005, %rd17193;
	mul.hi.u64 	%rd17195, %rd17005, %rd17193;
	add.cc.s64 	%rd17196, %rd17194, %rd17174;
	addc.cc.s64 	%rd17197, %rd17195, 0;
	mul.lo.s64 	%rd17198, %rd17004, %rd17193;
	mul.hi.u64 	%rd17199, %rd17004, %rd17193;
	add.cc.s64 	%rd17200, %rd17197, %rd17180;
	addc.cc.s64 	%rd17201, %rd17141, 0;
	add.cc.s64 	%rd17202, %rd17200, %rd17198;
	addc.cc.s64 	%rd17203, %rd17201, %rd17199;
	mul.lo.s64 	%rd17204, %rd17003, %rd17193;
	mul.hi.u64 	%rd17205, %rd17003, %rd17193;
	add.cc.s64 	%rd17206, %rd17203, %rd17186;
	addc.cc.s64 	%rd17207, %rd17141, 0;
	add.cc.s64 	%rd17208, %rd17206, %rd17204;
	addc.cc.s64 	%rd17209, %rd17207, %rd17205;
	mul.lo.s64 	%rd17210, %rd17002, %rd17193;
	mul.hi.u64 	%rd17211, %rd17002, %rd17193;
	add.cc.s64 	%rd17212, %rd17209, %rd17188;
	addc.cc.s64 	%rd17213, %rd17141, 0;
	add.cc.s64 	%rd17214, %rd17212, %rd17210;
	addc.cc.s64 	%rd17215, %rd17213, %rd17211;
	add.s64 	%rd17216, %rd17190, %rd17215;
	setp.lt.u64 	%p2203, %rd17216, %rd17190;
	selp.u64 	%rd17217, 1, 0, %p2203;
	add.s64 	%rd17218, %rd17192, %rd17217;
	mul.lo.s64 	%rd17219, %rd17133, %rd17202;
	mul.lo.s64 	%rd17220, %rd17005, %rd17219;
	mul.hi.u64 	%rd17221, %rd17005, %rd17219;
	add.cc.s64 	%rd17222, %rd17220, %rd17202;
	addc.cc.s64 	%rd17223, %rd17221, 0;
	mul.lo.s64 	%rd17224, %rd17004, %rd17219;
	mul.hi.u64 	%rd17225, %rd17004, %rd17219;
	add.cc.s64 	%rd17226, %rd17223, %rd17208;
	addc.cc.s64 	%rd17227, %rd17141, 0;
	add.cc.s64 	%rd591, %rd17226, %rd17224;
	addc.cc.s64 	%rd17228, %rd17227, %rd17225;
	mul.lo.s64 	%rd17229, %rd17003, %rd17219;
	mul.hi.u64 	%rd17230, %rd17003, %rd17219;
	add.cc.s64 	%rd17231, %rd17228, %rd17214;
	addc.cc.s64 	%rd17232, %rd17141, 0;
	add.cc.s64 	%rd592, %rd17231, %rd17229;
	addc.cc.s64 	%rd17233, %rd17232, %rd17230;
	mul.lo.s64 	%rd17234, %rd17002, %rd17219;
	mul.hi.u64 	%rd17235, %rd17002, %rd17219;
	add.cc.s64 	%rd17236, %rd17233, %rd17216;
	addc.cc.s64 	%rd17237, %rd17141, 0;
	add.cc.s64 	%rd593, %rd17236, %rd17234;
	addc.cc.s64 	%rd17238, %rd17237, %rd17235;
	add.s64 	%rd21078, %rd17218, %rd17238;
	setp.gt.u64 	%p2204, %rd21078, %rd17002;
	@%p2204 bra 	$L__BB0_257;
	setp.lt.u64 	%p2205, %rd21078, %rd17002;
	mov.u64 	%rd21079, %rd593;
	mov.u64 	%rd21080, %rd592;
	mov.u64 	%rd21081, %rd591;
	@%p2205 bra 	$L__BB0_258;
	ld.const.u64 	%rd17240, [P_CONST+16];
	setp.lt.u64 	%p2206, %rd17240, %rd593;
	@%p2206 bra 	$L__BB0_257;
	setp.gt.u64 	%p2207, %rd17240, %rd593;
	mov.u64 	%rd21079, %rd593;
	mov.u64 	%rd21080, %rd592;
	mov.u64 	%rd21081, %rd591;
	@%p2207 bra 	$L__BB0_258;
	ld.const.u64 	%rd17242, [P_CONST+8];
	setp.lt.u64 	%p2208, %rd17242, %rd592;
	@%p2208 bra 	$L__BB0_257;
	setp.gt.u64 	%p2209, %rd17242, %rd592;
	ld.const.u64 	%rd17244, [P_CONST];
	setp.gt.u64 	%p2210, %rd17244, %rd591;
	or.pred  	%p2211, %p2209, %p2210;
	mov.u64 	%rd21079, %rd593;
	mov.u64 	%rd21080, %rd592;
	mov.u64 	%rd21081, %rd591;
	@%p2211 bra 	$L__BB0_258;
$L__BB0_257:
	ld.const.u64 	%rd17246, [P_CONST];
	sub.s64 	%rd21081, %rd591, %rd17246;
	setp.lt.u64 	%p2212, %rd591, %rd17246;
	selp.u64 	%rd17247, 1, 0, %p2212;
	ld.const.u64 	%rd17248, [P_CONST+8];
	add.s64 	%rd17249, %rd17248, %rd17247;
	sub.s64 	%rd21080, %rd592, %rd17249;
	setp.lt.u64 	%p2213, %rd592, %rd17249;
	selp.u64 	%rd17250, 1, 0, %p2213;
	ld.const.u64 	%rd17251, [P_CONST+16];
	add.s64 	%rd17252, %rd17251, %rd17250;
	sub.s64 	%rd21079, %rd593, %rd17252;
	setp.lt.u64 	%p2214, %rd593, %rd17252;
	selp.u64 	%rd17253, 1, 0, %p2214;
	ld.const.u64 	%rd17254, [P_CONST+24];
	add.s64 	%rd17255, %rd17254, %rd17253;
	sub.s64 	%rd21078, %rd21078, %rd17255;
$L__BB0_258:
	sub.s64 	%rd21085, %rd21081, %rd21069;
	setp.lt.u64 	%p2215, %rd21081, %rd21069;
	selp.u64 	%rd17256, 1, 0, %p2215;
	add.s64 	%rd17257, %rd21068, %rd17256;
	sub.s64 	%rd21084, %rd21080, %rd17257;
	setp.lt.u64 	%p2216, %rd21080, %rd17257;
	selp.u64 	%rd17258, 1, 0, %p2216;
	add.s64 	%rd17259, %rd21067, %rd17258;
	sub.s64 	%rd21083, %rd21079, %rd17259;
	setp.lt.u64 	%p2217, %rd21079, %rd17259;
	selp.u64 	%rd17260, 1, 0, %p2217;
	add.s64 	%rd17261, %rd21066, %rd17260;
	sub.s64 	%rd21082, %rd21078, %rd17261;
	setp.ge.u64 	%p2218, %rd21078, %rd17261;
	@%p2218 bra 	$L__BB0_260;
	ld.const.u64 	%rd17262, [P_CONST];
	add.s64 	%rd607, %rd21085, %rd17262;
	setp.ge.u64 	%p2219, %rd607, %rd21085;
	setp.lt.u64 	%p2220, %rd607, %rd21085;
	selp.u64 	%rd17263, 1, 0, %p2220;
	add.s64 	%rd17264, %rd21084, %rd17263;
	ld.const.u64 	%rd17265, [P_CONST+8];
	add.s64 	%rd608, %rd17264, %rd17265;
	setp.lt.u64 	%p2221, %rd608, %rd21084;
	setp.eq.s64 	%p2222, %rd608, %rd21084;
	selp.u32 	%r745, -1, 0, %p2222;
	selp.u32 	%r746, -1, 0, %p2221;
	selp.b32 	%r747, %r746, %r745, %p2219;
	and.b32  	%r749, %r747, 1;
	setp.eq.b32 	%p2223, %r749, 1;
	or.pred  	%p2224, %p2221, %p2223;
	selp.u64 	%rd17266, 1, 0, %p2224;
	add.s64 	%rd17267, %rd21083, %rd17266;
	ld.const.u64 	%rd17268, [P_CONST+16];
	add.s64 	%rd609, %rd17267, %rd17268;
	setp.ge.u64 	%p2225, %rd609, %rd21083;
	setp.lt.u64 	%p2226, %rd609, %rd21083;
	setp.eq.s64 	%p2227, %rd609, %rd21083;
	selp.u32 	%r750, -1, 0, %p2226;
	selp.u32 	%r751, -1, 0, %p2227;
	selp.b32 	%r752, %r751, %r750, %p2224;
	selp.b32 	%r753, %r752, %r750, %p2225;
	cvt.u64.u32 	%rd17269, %r753;
	and.b64  	%rd17270, %rd17269, 1;
	add.s64 	%rd17271, %rd21082, %rd17270;
	ld.const.u64 	%rd17272, [P_CONST+24];
	add.s64 	%rd21082, %rd17271, %rd17272;
	mov.u64 	%rd21083, %rd609;
	mov.u64 	%rd21084, %rd608;
	mov.u64 	%rd21085, %rd607;
$L__BB0_260:
	sub.s64 	%rd21089, %rd21085, %rd21073;
	setp.lt.u64 	%p2228, %rd21085, %rd21073;
	selp.u64 	%rd17273, 1, 0, %p2228;
	add.s64 	%rd17274, %rd21072, %rd17273;
	sub.s64 	%rd21088, %rd21084, %rd17274;
	setp.lt.u64 	%p2229, %rd21084, %rd17274;
	selp.u64 	%rd17275, 1, 0, %p2229;
	add.s64 	%rd17276, %rd21071, %rd17275;
	sub.s64 	%rd21087, %rd21083, %rd17276;
	setp.lt.u64 	%p2230, %rd21083, %rd17276;
	selp.u64 	%rd17277, 1, 0, %p2230;
	add.s64 	%rd17278, %rd21070, %rd17277;
	sub.s64 	%rd21086, %rd21082, %rd17278;
	setp.ge.u64 	%p2231, %rd21082, %rd17278;
	@%p2231 bra 	$L__BB0_262;
	ld.const.u64 	%rd17279, [P_CONST];
	add.s64 	%rd619, %rd21089, %rd17279;
	setp.ge.u64 	%p2232, %rd619, %rd21089;
	setp.lt.u64 	%p2233, %rd619, %rd21089;
	selp.u64 	%rd17280, 1, 0, %p2233;
	add.s64 	%rd17281, %rd21088, %rd17280;
	ld.const.u64 	%rd17282, [P_CONST+8];
	add.s64 	%rd620, %rd17281, %rd17282;
	setp.lt.u64 	%p2234, %rd620, %rd21088;
	setp.eq.s64 	%p2235, %rd620, %rd21088;
	selp.u32 	%r754, -1, 0, %p2235;
	selp.u32 	%r755, -1, 0, %p2234;
	selp.b32 	%r756, %r755, %r754, %p2232;
	and.b32  	%r758, %r756, 1;
	setp.eq.b32 	%p2236, %r758, 1;
	or.pred  	%p2237, %p2234, %p2236;
	selp.u64 	%rd17283, 1, 0, %p2237;
	add.s64 	%rd17284, %rd21087, %rd17283;
	ld.const.u64 	%rd17285, [P_CONST+16];
	add.s64 	%rd621, %rd17284, %rd17285;
	setp.ge.u64 	%p2238, %rd621, %rd21087;
	setp.lt.u64 	%p2239, %rd621, %rd21087;
	setp.eq.s64 	%p2240, %rd621, %rd21087;
	selp.u32 	%r759, -1, 0, %p2239;
	selp.u32 	%r760, -1, 0, %p2240;
	selp.b32 	%r761, %r760, %r759, %p2237;
	selp.b32 	%r762, %r761, %r759, %p2238;
	cvt.u64.u32 	%rd17286, %r762;
	and.b64  	%rd17287, %rd17286, 1;
	add.s64 	%rd17288, %rd21086, %rd17287;
	ld.const.u64 	%rd17289, [P_CONST+24];
	add.s64 	%rd21086, %rd17288, %rd17289;
	mov.u64 	%rd21087, %rd621;
	mov.u64 	%rd21088, %rd620;
	mov.u64 	%rd21089, %rd619;
$L__BB0_262:
	sub.s64 	%rd21141, %rd21089, %rd21073;
	setp.lt.u64 	%p2241, %rd21089, %rd21073;
	selp.u64 	%rd17290, 1, 0, %p2241;
	add.s64 	%rd17291, %rd21072, %rd17290;
	sub.s64 	%rd21140, %rd21088, %rd17291;
	setp.lt.u64 	%p2242, %rd21088, %rd17291;
	selp.u64 	%rd17292, 1, 0, %p2242;
	add.s64 	%rd17293, %rd21071, %rd17292;
	sub.s64 	%rd21139, %rd21087, %rd17293;
	setp.lt.u64 	%p2243, %rd21087, %rd17293;
	selp.u64 	%rd17294, 1, 0, %p2243;
	add.s64 	%rd17295, %rd21070, %rd17294;
	sub.s64 	%rd21138, %rd21086, %rd17295;
	setp.ge.u64 	%p2244, %rd21086, %rd17295;
	@%p2244 bra 	$L__BB0_264;
	ld.const.u64 	%rd17296, [P_CONST];
	add.s64 	%rd631, %rd21141, %rd17296;
	setp.ge.u64 	%p2245, %rd631, %rd21141;
	setp.lt.u64 	%p2246, %rd631, %rd21141;
	selp.u64 	%rd17297, 1, 0, %p2246;
	add.s64 	%rd17298, %rd21140, %rd17297;
	ld.const.u64 	%rd17299, [P_CONST+8];
	add.s64 	%rd632, %rd17298, %rd17299;
	setp.lt.u64 	%p2247, %rd632, %rd21140;
	setp.eq.s64 	%p2248, %rd632, %rd21140;
	selp.u32 	%r763, -1, 0, %p2248;
	selp.u32 	%r764, -1, 0, %p2247;
	selp.b32 	%r765, %r764, %r763, %p2245;
	and.b32  	%r767, %r765, 1;
	setp.eq.b32 	%p2249, %r767, 1;
	or.pred  	%p2250, %p2247, %p2249;
	selp.u64 	%rd17300, 1, 0, %p2250;
	add.s64 	%rd17301, %rd21139, %rd17300;
	ld.const.u64 	%rd17302, [P_CONST+16];
	add.s64 	%rd633, %rd17301, %rd17302;
	setp.ge.u64 	%p2251, %rd633, %rd21139;
	setp.lt.u64 	%p2252, %rd633, %rd21139;
	setp.eq.s64 	%p2253, %rd633, %rd21139;
	selp.u32 	%r768, -1, 0, %p2252;
	selp.u32 	%r769, -1, 0, %p2253;
	selp.b32 	%r770, %r769, %r768, %p2250;
	selp.b32 	%r771, %r770, %r768, %p2251;
	cvt.u64.u32 	%rd17303, %r771;
	and.b64  	%rd17304, %rd17303, 1;
	add.s64 	%rd17305, %rd21138, %rd17304;
	ld.const.u64 	%rd17306, [P_CONST+24];
	add.s64 	%rd21138, %rd17305, %rd17306;
	mov.u64 	%rd21139, %rd633;
	mov.u64 	%rd21140, %rd632;
	mov.u64 	%rd21141, %rd631;
$L__BB0_264:
	sub.s64 	%rd21097, %rd21073, %rd21141;
	setp.lt.u64 	%p2254, %rd21073, %rd21141;
	selp.u64 	%rd17307, 1, 0, %p2254;
	add.s64 	%rd17308, %rd21140, %rd17307;
	sub.s64 	%rd21096, %rd21072, %rd17308;
	setp.lt.u64 	%p2255, %rd21072, %rd17308;
	selp.u64 	%rd17309, 1, 0, %p2255;
	add.s64 	%rd17310, %rd21139, %rd17309;
	sub.s64 	%rd21095, %rd21071, %rd17310;
	setp.lt.u64 	%p2256, %rd21071, %rd17310;
	selp.u64 	%rd17311, 1, 0, %p2256;
	add.s64 	%rd17312, %rd21138, %rd17311;
	sub.s64 	%rd21094, %rd21070, %rd17312;
	setp.ge.u64 	%p2257, %rd21070, %rd17312;
	@%p2257 bra 	$L__BB0_266;
	ld.const.u64 	%rd17313, [P_CONST];
	add.s64 	%rd643, %rd21097, %rd17313;
	setp.ge.u64 	%p2258, %rd643, %rd21097;
	setp.lt.u64 	%p2259, %rd643, %rd21097;
	selp.u64 	%rd17314, 1, 0, %p2259;
	add.s64 	%rd17315, %rd21096, %rd17314;
	ld.const.u64 	%rd17316, [P_CONST+8];
	add.s64 	%rd644, %rd17315, %rd17316;
	setp.lt.u64 	%p2260, %rd644, %rd21096;
	setp.eq.s64 	%p2261, %rd644, %rd21096;
	selp.u32 	%r772, -1, 0, %p2261;
	selp.u32 	%r773, -1, 0, %p2260;
	selp.b32 	%r774, %r773, %r772, %p2258;
	and.b32  	%r776, %r774, 1;
	setp.eq.b32 	%p2262, %r776, 1;
	or.pred  	%p2263, %p2260, %p2262;
	selp.u64 	%rd17317, 1, 0, %p2263;
	add.s64 	%rd17318, %rd21095, %rd17317;
	ld.const.u64 	%rd17319, [P_CONST+16];
	add.s64 	%rd645, %rd17318, %rd17319;
	setp.ge.u64 	%p2264, %rd645, %rd21095;
	setp.lt.u64 	%p2265, %rd645, %rd21095;
	setp.eq.s64 	%p2266, %rd645, %rd21095;
	selp.u32 	%r777, -1, 0, %p2265;
	selp.u32 	%r778, -1, 0, %p2266;
	selp.b32 	%r779, %r778, %r777, %p2263;
	selp.b32 	%r780, %r779, %r777, %p2264;
	cvt.u64.u32 	%rd17320, %r780;
	and.b64  	%rd17321, %rd17320, 1;
	add.s64 	%rd17322, %rd21094, %rd17321;
	ld.const.u64 	%rd17323, [P_CONST+24];
	add.s64 	%rd21094, %rd17322, %rd17323;
	mov.u64 	%rd21095, %rd645;
	mov.u64 	%rd21096, %rd644;
	mov.u64 	%rd21097, %rd643;
$L__BB0_266:
	ld.const.u64 	%rd651, [P_CONST+24];
	ld.const.u64 	%rd652, [P_CONST+16];
	ld.const.u64 	%rd653, [P_CONST+8];
	ld.const.u64 	%rd17324, [P_CONST];
	shr.u64 	%rd17325, %rd21097, 32;
	and.b64  	%rd17326, %rd21097, 4294967295;
	mul.lo.s64 	%rd17327, %rd17326, %rd583;
	mul.lo.s64 	%rd17328, %rd17325, %rd583;
	mul.lo.s64 	%rd17329, %rd17326, %rd584;
	shr.u64 	%rd17330, %rd17327, 32;
	and.b64  	%rd17331, %rd17328, 4294967295;
	add.s64 	%rd17332, %rd17330, %rd17331;
	and.b64  	%rd17333, %rd17329, 4294967295;
	add.s64 	%rd17334, %rd17332, %rd17333;
	shr.u64 	%rd17335, %rd17328, 32;
	mad.lo.s64 	%rd17336, %rd17325, %rd584, %rd17335;
	shr.u64 	%rd17337, %rd17329, 32;
	add.s64 	%rd17338, %rd17336, %rd17337;
	shr.u64 	%rd17339, %rd17334, 32;
	shl.b64 	%rd17340, %rd17334, 32;
	and.b64  	%rd17341, %rd17327, 4294967295;
	or.b64  	%rd17342, %rd17340, %rd17341;
	add.s64 	%rd17343, %rd17338, %rd17339;
	shr.u64 	%rd17344, %rd21096, 32;
	and.b64  	%rd17345, %rd21096, 4294967295;
	mul.lo.s64 	%rd17346, %rd17345, %rd583;
	mul.lo.s64 	%rd17347, %rd17344, %rd583;
	mul.lo.s64 	%rd17348, %rd17345, %rd584;
	shr.u64 	%rd17349, %rd17346, 32;
	and.b64  	%rd17350, %rd17347, 4294967295;
	add.s64 	%rd17351, %rd17349, %rd17350;
	and.b64  	%rd17352, %rd17348, 4294967295;
	add.s64 	%rd17353, %rd17351, %rd17352;
	shr.u64 	%rd17354, %rd17347, 32;
	mad.lo.s64 	%rd17355, %rd17344, %rd584, %rd17354;
	shr.u64 	%rd17356, %rd17348, 32;
	add.s64 	%rd17357, %rd17355, %rd17356;
	shr.u64 	%rd17358, %rd17353, 32;
	shl.b64 	%rd17359, %rd17353, 32;
	and.b64  	%rd17360, %rd17346, 4294967295;
	or.b64  	%rd17361, %rd17359, %rd17360;
	add.s64 	%rd17362, %rd17357, %rd17358;
	shr.u64 	%rd17363, %rd21095, 32;
	and.b64  	%rd17364, %rd21095, 4294967295;
	mul.lo.s64 	%rd17365, %rd17364, %rd583;
	mul.lo.s64 	%rd17366, %rd17363, %rd583;
	mul.lo.s64 	%rd17367, %rd17364, %rd584;
	shr.u64 	%rd17368, %rd17365, 32;
	and.b64  	%rd17369, %rd17366, 4294967295;
	add.s64 	%rd17370, %rd17368, %rd17369;
	and.b64  	%rd17371, %rd17367, 4294967295;
	add.s64 	%rd17372, %rd17370, %rd17371;
	shr.u64 	%rd17373, %rd17366, 32;
	mad.lo.s64 	%rd17374, %rd17363, %rd584, %rd17373;
	shr.u64 	%rd17375, %rd17367, 32;
	add.s64 	%rd17376, %rd17374, %rd17375;
	shr.u64 	%rd17377, %rd17372, 32;
	shl.b64 	%rd17378, %rd17372, 32;
	and.b64  	%rd17379, %rd17365, 4294967295;
	or.b64  	%rd17380, %rd17378, %rd17379;
	add.s64 	%rd17381, %rd17376, %rd17377;
	shr.u64 	%rd17382, %rd21094, 32;
	and.b64  	%rd17383, %rd21094, 4294967295;
	mul.lo.s64 	%rd17384, %rd17383, %rd583;
	mul.lo.s64 	%rd17385, %rd17382, %rd583;
	mul.lo.s64 	%rd17386, %rd17383, %rd584;
	shr.u64 	%rd17387, %rd17384, 32;
	and.b64  	%rd17388, %rd17385, 4294967295;
	add.s64 	%rd17389, %rd17387, %rd17388;
	and.b64  	%rd17390, %rd17386, 4294967295;
	add.s64 	%rd17391, %rd17389, %rd17390;
	shr.u64 	%rd17392, %rd17385, 32;
	mad.lo.s64 	%rd17393, %rd17382, %rd584, %rd17392;
	shr.u64 	%rd17394, %rd17386, 32;
	add.s64 	%rd17395, %rd17393, %rd17394;
	shr.u64 	%rd17396, %rd17391, 32;
	shl.b64 	%rd17397, %rd17391, 32;
	and.b64  	%rd17398, %rd17384, 4294967295;
	or.b64  	%rd17399, %rd17397, %rd17398;
	add.s64 	%rd17400, %rd17395, %rd17396;
	mul.lo.s64 	%rd17401, %rd17326, %rd586;
	mul.lo.s64 	%rd17402, %rd17325, %rd586;
	mul.lo.s64 	%rd17403, %rd17326, %rd585;
	shr.u64 	%rd17404, %rd17401, 32;
	and.b64  	%rd17405, %rd17402, 4294967295;
	add.s64 	%rd17406, %rd17404, %rd17405;
	and.b64  	%rd17407, %rd17403, 4294967295;
	add.s64 	%rd17408, %rd17406, %rd17407;
	shr.u64 	%rd17409, %rd17402, 32;
	mad.lo.s64 	%rd17410, %rd17325, %rd585, %rd17409;
	shr.u64 	%rd17411, %rd17403, 32;
	add.s64 	%rd17412, %rd17410, %rd17411;
	shr.u64 	%rd17413, %rd17408, 32;
	shl.b64 	%rd17414, %rd17408, 32;
	and.b64  	%rd17415, %rd17401, 4294967295;
	or.b64  	%rd17416, %rd17414, %rd17415;
	add.s64 	%rd17417, %rd17361, %rd17416;
	setp.lt.u64 	%p2267, %rd17417, %rd17361;
	selp.u64 	%rd17418, 1, 0, %p2267;
	add.s64 	%rd17419, %rd17412, %rd17362;
	add.s64 	%rd17420, %rd17419, %rd17413;
	add.s64 	%rd17421, %rd17420, %rd17418;
	mul.lo.s64 	%rd17422, %rd17345, %rd586;
	mul.lo.s64 	%rd17423, %rd17344, %rd586;
	mul.lo.s64 	%rd17424, %rd17345, %rd585;
	shr.u64 	%rd17425, %rd17422, 32;
	and.b64  	%rd17426, %rd17423, 4294967295;
	add.s64 	%rd17427, %rd17425, %rd17426;
	and.b64  	%rd17428, %rd17424, 4294967295;
	add.s64 	%rd17429, %rd17427, %rd17428;
	shr.u64 	%rd17430, %rd17423, 32;
	mad.lo.s64 	%rd17431, %rd17344, %rd585, %rd17430;
	shr.u64 	%rd17432, %rd17424, 32;
	add.s64 	%rd17433, %rd17431, %rd17432;
	shr.u64 	%rd17434, %rd17429, 32;
	shl.b64 	%rd17435, %rd17429, 32;
	and.b64  	%rd17436, %rd17422, 4294967295;
	or.b64  	%rd17437, %rd17435, %rd17436;
	add.s64 	%rd17438, %rd17380, %rd17418;
	add.s64 	%rd17439, %rd17438, %rd17437;
	max.u64 	%rd17440, %rd17380, %rd17438;
	setp.gt.u64 	%p2268, %rd17440, %rd17439;
	selp.u64 	%rd17441, 1, 0, %p2268;
	add.s64 	%rd17442, %rd17433, %rd17381;
	add.s64 	%rd17443, %rd17442, %rd17434;
	add.s64 	%rd17444, %rd17443, %rd17441;
	mul.lo.s64 	%rd17445, %rd17364, %rd586;
	mul.lo.s64 	%rd17446, %rd17363, %rd586;
	mul.lo.s64 	%rd17447, %rd17364, %rd585;
	shr.u64 	%rd17448, %rd17445, 32;
	and.b64  	%rd17449, %rd17446, 4294967295;
	add.s64 	%rd17450, %rd17448, %rd17449;
	and.b64  	%rd17451, %rd17447, 4294967295;
	add.s64 	%rd17452, %rd17450, %rd17451;
	shr.u64 	%rd17453, %rd17446, 32;
	mad.lo.s64 	%rd17454, %rd17363, %rd585, %rd17453;
	shr.u64 	%rd17455, %rd17447, 32;
	add.s64 	%rd17456, %rd17454, %rd17455;
	shr.u64 	%rd17457, %rd17452, 32;
	shl.b64 	%rd17458, %rd17452, 32;
	and.b64  	%rd17459, %rd17445, 4294967295;
	or.b64  	%rd17460, %rd17458, %rd17459;
	add.s64 	%rd17461, %rd17399, %rd17441;
	add.s64 	%rd17462, %rd17461, %rd17460;
	max.u64 	%rd17463, %rd17399, %rd17461;
	setp.gt.u64 	%p2269, %rd17463, %rd17462;
	selp.u64 	%rd17464, 1, 0, %p2269;
	add.s64 	%rd17465, %rd17456, %rd17400;
	add.s64 	%rd17466, %rd17465, %rd17457;
	add.s64 	%rd17467, %rd17466, %rd17464;
	mul.lo.s64 	%rd17468, %rd17326, %rd588;
	mul.lo.s64 	%rd17469, %rd17325, %rd588;
	mul.lo.s64 	%rd17470, %rd17326, %rd587;
	shr.u64 	%rd17471, %rd17468, 32;
	and.b64  	%rd17472, %rd17469, 4294967295;
	add.s64 	%rd17473, %rd17471, %rd17472;
	and.b64  	%rd17474, %rd17470, 4294967295;
	add.s64 	%rd17475, %rd17473, %rd17474;
	shr.u64 	%rd17476, %rd17469, 32;
	mad.lo.s64 	%rd17477, %rd17325, %rd587, %rd17476;
	shr.u64 	%rd17478, %rd17470, 32;
	add.s64 	%rd17479, %rd17477, %rd17478;
	shr.u64 	%rd17480, %rd17475, 32;
	shl.b64 	%rd17481, %rd17475, 32;
	and.b64  	%rd17482, %rd17468, 4294967295;
	or.b64  	%rd17483, %rd17481, %rd17482;
	add.s64 	%rd17484, %rd17439, %rd17483;
	setp.lt.u64 	%p2270, %rd17484, %rd17439;
	selp.u64 	%rd17485, 1, 0, %p2270;
	add.s64 	%rd17486, %rd17479, %rd17444;
	add.s64 	%rd17487, %rd17486, %rd17480;
	add.s64 	%rd17488, %rd17487, %rd17485;
	mul.lo.s64 	%rd17489, %rd17345, %rd588;
	mul.lo.s64 	%rd17490, %rd17344, %rd588;
	mul.lo.s64 	%rd17491, %rd17345, %rd587;
	shr.u64 	%rd17492, %rd17489, 32;
	and.b64  	%rd17493, %rd17490, 4294967295;
	add.s64 	%rd17494, %rd17492, %rd17493;
	and.b64  	%rd17495, %rd17491, 4294967295;
	add.s64 	%rd17496, %rd17494, %rd17495;
	shr.u64 	%rd17497, %rd17490, 32;
	mad.lo.s64 	%rd17498, %rd17344, %rd587, %rd17497;
	shr.u64 	%rd17499, %rd17491, 32;
	add.s64 	%rd17500, %rd17498, %rd17499;
	shr.u64 	%rd17501, %rd17496, 32;
	shl.b64 	%rd17502, %rd17496, 32;
	and.b64  	%rd17503, %rd17489, 4294967295;
	or.b64  	%rd17504, %rd17502, %rd17503;
	add.s64 	%rd17505, %rd17462, %rd17485;
	add.s64 	%rd17506, %rd17505, %rd17504;
	max.u64 	%rd17507, %rd17462, %rd17505;
	setp.gt.u64 	%p2271, %rd17507, %rd17506;
	selp.u64 	%rd17508, 1, 0, %p2271;
	add.s64 	%rd17509, %rd17500, %rd17467;
	add.s64 	%rd17510, %rd17509, %rd17501;
	add.s64 	%rd17511, %rd17510, %rd17508;
	mul.lo.s64 	%rd17512, %rd17326, %rd590;
	mul.lo.s64 	%rd17513, %rd17325, %rd590;
	mul.lo.s64 	%rd17514, %rd17326, %rd589;
	shr.u64 	%rd17515, %rd17512, 32;
	and.b64  	%rd17516, %rd17513, 4294967295;
	add.s64 	%rd17517, %rd17515, %rd17516;
	and.b64  	%rd17518, %rd17514, 4294967295;
	add.s64 	%rd17519, %rd17517, %rd17518;
	shr.u64 	%rd17520, %rd17513, 32;
	mad.lo.s64 	%rd17521, %rd17325, %rd589, %rd17520;
	shr.u64 	%rd17522, %rd17514, 32;
	add.s64 	%rd17523, %rd17521, %rd17522;
	shr.u64 	%rd17524, %rd17519, 32;
	shl.b64 	%rd17525, %rd17519, 32;
	and.b64  	%rd17526, %rd17512, 4294967295;
	or.b64  	%rd17527, %rd17525, %rd17526;
	add.s64 	%rd17528, %rd17506, %rd17527;
	setp.lt.u64 	%p2272, %rd17528, %rd17506;
	selp.u64 	%rd17529, 1, 0, %p2272;
	add.s64 	%rd17530, %rd17523, %rd17511;
	add.s64 	%rd17531, %rd17530, %rd17524;
	add.s64 	%rd17532, %rd17531, %rd17529;
	ld.const.u64 	%rd17533, [MU_P];
	mul.lo.s64 	%rd17534, %rd17533, %rd17342;
	mul.lo.s64 	%rd17535, %rd17324, %rd17534;
	mul.hi.u64 	%rd17536, %rd17324, %rd17534;
	add.cc.s64 	%rd17537, %rd17535, %rd17342;
	addc.cc.s64 	%rd17538, %rd17536, 0;
	mul.lo.s64 	%rd17539, %rd653, %rd17534;
	mul.hi.u64 	%rd17540, %rd653, %rd17534;
	mov.b64 	%rd17541, 0;
	add.cc.s64 	%rd17542, %rd17538, %rd17417;
	addc.cc.s64 	%rd17543, %rd17541, 0;
	add.cc.s64 	%rd17544, %rd17542, %rd17539;
	addc.cc.s64 	%rd17545, %rd17543, %rd17540;
	mul.lo.s64 	%rd17546, %rd652, %rd17534;
	mul.hi.u64 	%rd17547, %rd652, %rd17534;
	add.cc.s64 	%rd17548, %rd17545, %rd17484;
	addc.cc.s64 	%rd17549, %rd17541, 0;
	add.cc.s64 	%rd17550, %rd17548, %rd17546;
	addc.cc.s64 	%rd17551, %rd17549, %rd17547;
	mul.lo.s64 	%rd17552, %rd651, %rd17534;
	mul.hi.u64 	%rd17553, %rd651, %rd17534;
	add.cc.s64 	%rd17554, %rd17551, %rd17528;
	addc.cc.s64 	%rd17555, %rd17541, 0;
	add.cc.s64 	%rd17556, %rd17554, %rd17552;
	addc.cc.s64 	%rd17557, %rd17555, %rd17553;
	add.s64 	%rd17558, %rd17343, %rd17557;
	setp.lt.u64 	%p2273, %rd17558, %rd17343;
	selp.u64 	%rd17559, 1, 0, %p2273;
	add.s64 	%rd17560, %rd17421, %rd17559;
	setp.lt.u64 	%p2274, %rd17560, %rd17421;
	selp.u64 	%rd17561, 1, 0, %p2274;
	add.s64 	%rd17562, %rd17488, %rd17561;
	setp.lt.u64 	%p2275, %rd17562, %rd17488;
	selp.u64 	%rd17563, 1, 0, %p2275;
	add.s64 	%rd17564, %rd17532, %rd17563;
	mul.lo.s64 	%rd17565, %rd17533, %rd17544;
	mul.lo.s64 	%rd17566, %rd17324, %rd17565;
	mul.hi.u64 	%rd17567, %rd17324, %rd17565;
	add.cc.s64 	%rd17568, %rd17566, %rd17544;
	addc.cc.s64 	%rd17569, %rd17567, 0;
	mul.lo.s64 	%rd17570, %rd653, %rd17565;
	mul.hi.u64 	%rd17571, %rd653, %rd17565;
	add.cc.s64 	%rd17572, %rd17569, %rd17550;
	addc.cc.s64 	%rd17573, %rd17541, 0;
	add.cc.s64 	%rd17574, %rd17572, %rd17570;
	addc.cc.s64 	%rd17575, %rd17573, %rd17571;
	mul.lo.s64 	%rd17576, %rd652, %rd17565;
	mul.hi.u64 	%rd17577, %rd652, %rd17565;
	add.cc.s64 	%rd17578, %rd17575, %rd17556;
	addc.cc.s64 	%rd17579, %rd17541, 0;
	add.cc.s64 	%rd17580, %rd17578, %rd17576;
	addc.cc.s64 	%rd17581, %rd17579, %rd17577;
	mul.lo.s64 	%rd17582, %rd651, %rd17565;
	mul.hi.u64 	%rd17583, %rd651, %rd17565;
	add.cc.s64 	%rd17584, %rd17581, %rd17558;
	addc.cc.s64 	%rd17585, %rd17541, 0;
	add.cc.s64 	%rd17586, %rd17584, %rd17582;
	addc.cc.s64 	%rd17587, %rd17585, %rd17583;
	add.s64 	%rd17588, %rd17560, %rd17587;
	setp.lt.u64 	%p2276, %rd17588, %rd17560;
	selp.u64 	%rd17589, 1, 0, %p2276;
	add.s64 	%rd17590, %rd17562, %rd17589;
	setp.lt.u64 	%p2277, %rd17590, %rd17562;
	selp.u64 	%rd17591, 1, 0, %p2277;
	add.s64 	%rd17592, %rd17564, %rd17591;
	mul.lo.s64 	%rd17593, %rd17533, %rd17574;
	mul.lo.s64 	%rd17594, %rd17324, %rd17593;
	mul.hi.u64 	%rd17595, %rd17324, %rd17593;
	add.cc.s64 	%rd17596, %rd17594, %rd17574;
	addc.cc.s64 	%rd17597, %rd17595, 0;
	mul.lo.s64 	%rd17598, %rd653, %rd17593;
	mul.hi.u64 	%rd17599, %rd653, %rd17593;
	add.cc.s64 	%rd17600, %rd17597, %rd17580;
	addc.cc.s64 	%rd17601, %rd17541, 0;
	add.cc.s64 	%rd17602, %rd17600, %rd17598;
	addc.cc.s64 	%rd17603, %rd17601, %rd17599;
	mul.lo.s64 	%rd17604, %rd652, %rd17593;
	mul.hi.u64 	%rd17605, %rd652, %rd17593;
	add.cc.s64 	%rd17606, %rd17603, %rd17586;
	addc.cc.s64 	%rd17607, %rd17541, 0;
	add.cc.s64 	%rd17608, %rd17606, %rd17604;
	addc.cc.s64 	%rd17609, %rd17607, %rd17605;
	mul.lo.s64 	%rd17610, %rd651, %rd17593;
	mul.hi.u64 	%rd17611, %rd651, %rd17593;
	add.cc.s64 	%rd17612, %rd17609, %rd17588;
	addc.cc.s64 	%rd17613, %rd17541, 0;
	add.cc.s64 	%rd17614, %rd17612, %rd17610;
	addc.cc.s64 	%rd17615, %rd17613, %rd17611;
	add.s64 	%rd17616, %rd17590, %rd17615;
	setp.lt.u64 	%p2278, %rd17616, %rd17590;
	selp.u64 	%rd17617, 1, 0, %p2278;
	add.s64 	%rd17618, %rd17592, %rd17617;
	mul.lo.s64 	%rd17619, %rd17533, %rd17602;
	mul.lo.s64 	%rd17620, %rd17324, %rd17619;
	mul.hi.u64 	%rd17621, %rd17324, %rd17619;
	add.cc.s64 	%rd17622, %rd17620, %rd17602;
	addc.cc.s64 	%rd17623, %rd17621, 0;
	mul.lo.s64 	%rd17624, %rd653, %rd17619;
	mul.hi.u64 	%rd17625, %rd653, %rd17619;
	add.cc.s64 	%rd17626, %rd17623, %rd17608;
	addc.cc.s64 	%rd17627, %rd17541, 0;
	add.cc.s64 	%rd654, %rd17626, %rd17624;
	addc.cc.s64 	%rd17628, %rd17627, %rd17625;
	mul.lo.s64 	%rd17629, %rd652, %rd17619;
	mul.hi.u64 	%rd17630, %rd652, %rd17619;
	add.cc.s64 	%rd17631, %rd17628, %rd17614;
	addc.cc.s64 	%rd17632, %rd17541, 0;
	add.cc.s64 	%rd655, %rd17631, %rd17629;
	addc.cc.s64 	%rd17633, %rd17632, %rd17630;
	mul.lo.s64 	%rd17634, %rd651, %rd17619;
	mul.hi.u64 	%rd17635, %rd651, %rd17619;
	add.cc.s64 	%rd17636, %rd17633, %rd17616;
	addc.cc.s64 	%rd17637, %rd17541, 0;
	add.cc.s64 	%rd656, %rd17636, %rd17634;
	addc.cc.s64 	%rd17638, %rd17637, %rd17635;
	add.s64 	%rd21098, %rd17618, %rd17638;
	setp.gt.u64 	%p2279, %rd21098, %rd651;
	@%p2279 bra 	$L__BB0_272;
	setp.lt.u64 	%p2280, %rd21098, %rd651;
	mov.u64 	%rd21099, %rd656;
	mov.u64 	%rd21100, %rd655;
	mov.u64 	%rd21101, %rd654;
	@%p2280 bra 	$L__BB0_273;
	setp.lt.u64 	%p2281, %rd652, %rd656;
	@%p2281 bra 	$L__BB0_272;
	setp.gt.u64 	%p2282, %rd652, %rd656;
	mov.u64 	%rd21099, %rd656;
	mov.u64 	%rd21100, %rd655;
	mov.u64 	%rd21101, %rd654;
	@%p2282 bra 	$L__BB0_273;
	setp.lt.u64 	%p2283, %rd653, %rd655;
	@%p2283 bra 	$L__BB0_272;
	setp.gt.u64 	%p2284, %rd653, %rd655;
	setp.gt.u64 	%p2285, %rd17324, %rd654;
	or.pred  	%p2286, %p2284, %p2285;
	mov.u64 	%rd21099, %rd656;
	mov.u64 	%rd21100, %rd655;
	mov.u64 	%rd21101, %rd654;
	@%p2286 bra 	$L__BB0_273;
$L__BB0_272:
	sub.s64 	%rd21101, %rd654, %rd17324;
	setp.lt.u64 	%p2287, %rd654, %rd17324;
	selp.u64 	%rd17642, 1, 0, %p2287;
	add.s64 	%rd17643, %rd653, %rd17642;
	sub.s64 	%rd21100, %rd655, %rd17643;
	setp.lt.u64 	%p2288, %rd655, %rd17643;
	selp.u64 	%rd17644, 1, 0, %p2288;
	add.s64 	%rd17646, %rd652, %rd17644;
	sub.s64 	%rd21099, %rd656, %rd17646;
	setp.lt.u64 	%p2289, %rd656, %rd17646;
	selp.u64 	%rd17647, 1, 0, %p2289;
	add.s64 	%rd17649, %rd651, %rd17647;
	sub.s64 	%rd21098, %rd21098, %rd17649;
$L__BB0_273:
	ld.const.u64 	%rd666, [P_CONST+24];
	ld.const.u64 	%rd667, [P_CONST+16];
	ld.const.u64 	%rd668, [P_CONST+8];
	ld.const.u64 	%rd669, [P_CONST];
	and.b64  	%rd17650, %rd20969, 4294967295;
	shr.u64 	%rd17651, %rd20969, 32;
	shr.u64 	%rd17652, %rd21069, 32;
	and.b64  	%rd17653, %rd21069, 4294967295;
	mul.lo.s64 	%rd17654, %rd17653, %rd17650;
	mul.lo.s64 	%rd17655, %rd17652, %rd17650;
	mul.lo.s64 	%rd17656, %rd17653, %rd17651;
	shr.u64 	%rd17657, %rd17654, 32;
	and.b64  	%rd17658, %rd17655, 4294967295;
	add.s64 	%rd17659, %rd17657, %rd17658;
	and.b64  	%rd17660, %rd17656, 4294967295;
	add.s64 	%rd17661, %rd17659, %rd17660;
	shr.u64 	%rd17662, %rd17655, 32;
	mad.lo.s64 	%rd17663, %rd17652, %rd17651, %rd17662;
	shr.u64 	%rd17664, %rd17656, 32;
	add.s64 	%rd17665, %rd17663, %rd17664;
	shr.u64 	%rd17666, %rd17661, 32;
	shl.b64 	%rd17667, %rd17661, 32;
	and.b64  	%rd17668, %rd17654, 4294967295;
	or.b64  	%rd17669, %rd17667, %rd17668;
	add.s64 	%rd17670, %rd17665, %rd17666;
	shr.u64 	%rd17671, %rd21068, 32;
	and.b64  	%rd17672, %rd21068, 4294967295;
	mul.lo.s64 	%rd17673, %rd17672, %rd17650;
	mul.lo.s64 	%rd17674, %rd17671, %rd17650;
	mul.lo.s64 	%rd17675, %rd17672, %rd17651;
	shr.u64 	%rd17676, %rd17673, 32;
	and.b64  	%rd17677, %rd17674, 4294967295;
	add.s64 	%rd17678, %rd17676, %rd17677;
	and.b64  	%rd17679, %rd17675, 4294967295;
	add.s64 	%rd17680, %rd17678, %rd17679;
	shr.u64 	%rd17681, %rd17674, 32;
	mad.lo.s64 	%rd17682, %rd17671, %rd17651, %rd17681;
	shr.u64 	%rd17683, %rd17675, 32;
	add.s64 	%rd17684, %rd17682, %rd17683;
	shr.u64 	%rd17685, %rd17680, 32;
	shl.b64 	%rd17686, %rd17680, 32;
	and.b64  	%rd17687, %rd17673, 4294967295;
	or.b64  	%rd17688, %rd17686, %rd17687;
	add.s64 	%rd17689, %rd17684, %rd17685;
	shr.u64 	%rd17690, %rd21067, 32;
	and.b64  	%rd17691, %rd21067, 4294967295;
	mul.lo.s64 	%rd17692, %rd17691, %rd17650;
	mul.lo.s64 	%rd17693, %rd17690, %rd17650;
	mul.lo.s64 	%rd17694, %rd17691, %rd17651;
	shr.u64 	%rd17695, %rd17692, 32;
	and.b64  	%rd17696, %rd17693, 4294967295;
	add.s64 	%rd17697, %rd17695, %rd17696;
	and.b64  	%rd17698, %rd17694, 4294967295;
	add.s64 	%rd17699, %rd17697, %rd17698;
	shr.u64 	%rd17700, %rd17693, 32;
	mad.lo.s64 	%rd17701, %rd17690, %rd17651, %rd17700;
	shr.u64 	%rd17702, %rd17694, 32;
	add.s64 	%rd17703, %rd17701, %rd17702;
	shr.u64 	%rd17704, %rd17699, 32;
	shl.b64 	%rd17705, %rd17699, 32;
	and.b64  	%rd17706, %rd17692, 4294967295;
	or.b64  	%rd17707, %rd17705, %rd17706;
	add.s64 	%rd17708, %rd17703, %rd17704;
	shr.u64 	%rd17709, %rd21066, 32;
	and.b64  	%rd17710, %rd21066, 4294967295;
	mul.lo.s64 	%rd17711, %rd17710, %rd17650;
	mul.lo.s64 	%rd17712, %rd17709, %rd17650;
	mul.lo.s64 	%rd17713, %rd17710, %rd17651;
	shr.u64 	%rd17714, %rd17711, 32;
	and.b64  	%rd17715, %rd17712, 4294967295;
	add.s64 	%rd17716, %rd17714, %rd17715;
	and.b64  	%rd17717, %rd17713, 4294967295;
	add.s64 	%rd17718, %rd17716, %rd17717;
	shr.u64 	%rd17719, %rd17712, 32;
	mad.lo.s64 	%rd17720, %rd17709, %rd17651, %rd17719;
	shr.u64 	%rd17721, %rd17713, 32;
	add.s64 	%rd17722, %rd17720, %rd17721;
	shr.u64 	%rd17723, %rd17718, 32;
	shl.b64 	%rd17724, %rd17718, 32;
	and.b64  	%rd17725, %rd17711, 4294967295;
	or.b64  	%rd17726, %rd17724, %rd17725;
	add.s64 	%rd17727, %rd17722, %rd17723;
	and.b64  	%rd17728, %rd20968, 4294967295;
	shr.u64 	%rd17729, %rd20968, 32;
	mul.lo.s64 	%rd17730, %rd17653, %rd17728;
	mul.lo.s64 	%rd17731, %rd17652, %rd17728;
	mul.lo.s64 	%rd17732, %rd17653, %rd17729;
	shr.u64 	%rd17733, %rd17730, 32;
	and.b64  	%rd17734, %rd17731, 4294967295;
	add.s64 	%rd17735, %rd17733, %rd17734;
	and.b64  	%rd17736, %rd17732, 4294967295;
	add.s64 	%rd17737, %rd17735, %rd17736;
	shr.u64 	%rd17738, %rd17731, 32;
	mad.lo.s64 	%rd17739, %rd17652, %rd17729, %rd17738;
	shr.u64 	%rd17740, %rd17732, 32;
	add.s64 	%rd17741, %rd17739, %rd17740;
	shr.u64 	%rd17742, %rd17737, 32;
	shl.b64 	%rd17743, %rd17737, 32;
	and.b64  	%rd17744, %rd17730, 4294967295;
	or.b64  	%rd17745, %rd17743, %rd17744;
	add.s64 	%rd17746, %rd17688, %rd17745;
	setp.lt.u64 	%p2290, %rd17746, %rd17688;
	selp.u64 	%rd17747, 1, 0, %p2290;
	add.s64 	%rd17748, %rd17741, %rd17689;
	add.s64 	%rd17749, %rd17748, %rd17742;
	add.s64 	%rd17750, %rd17749, %rd17747;
	mul.lo.s64 	%rd17751, %rd17672, %rd17728;
	mul.lo.s64 	%rd17752, %rd17671, %rd17728;
	mul.lo.s64 	%rd17753, %rd17672, %rd17729;
	shr.u64 	%rd17754, %rd17751, 32;
	and.b64  	%rd17755, %rd17752, 4294967295;
	add.s64 	%rd17756, %rd17754, %rd17755;
	and.b64  	%rd17757, %rd17753, 4294967295;
	add.s64 	%rd17758, %rd17756, %rd17757;
	shr.u64 	%rd17759, %rd17752, 32;
	mad.lo.s64 	%rd17760, %rd17671, %rd17729, %rd17759;
	shr.u64 	%rd17761, %rd17753, 32;
	add.s64 	%rd17762, %rd17760, %rd17761;
	shr.u64 	%rd17763, %rd17758, 32;
	shl.b64 	%rd17764, %rd17758, 32;
	and.b64  	%rd17765, %rd17751, 4294967295;
	or.b64  	%rd17766, %rd17764, %rd17765;
	add.s64 	%rd17767, %rd17707, %rd17747;
	add.s64 	%rd17768, %rd17767, %rd17766;
	max.u64 	%rd17769, %rd17707, %rd17767;
	setp.gt.u64 	%p2291, %rd17769, %rd17768;
	selp.u64 	%rd17770, 1, 0, %p2291;
	add.s64 	%rd17771, %rd17762, %rd17708;
	add.s64 	%rd17772, %rd17771, %rd17763;
	add.s64 	%rd17773, %rd17772, %rd17770;
	mul.lo.s64 	%rd17774, %rd17691, %rd17728;
	mul.lo.s64 	%rd17775, %rd17690, %rd17728;
	mul.lo.s64 	%rd17776, %rd17691, %rd17729;
	shr.u64 	%rd17777, %rd17774, 32;
	and.b64  	%rd17778, %rd17775, 4294967295;
	add.s64 	%rd17779, %rd17777, %rd17778;
	and.b64  	%rd17780, %rd17776, 4294967295;
	add.s64 	%rd17781, %rd17779, %rd17780;
	shr.u64 	%rd17782, %rd17775, 32;
	mad.lo.s64 	%rd17783, %rd17690, %rd17729, %rd17782;
	shr.u64 	%rd17784, %rd17776, 32;
	add.s64 	%rd17785, %rd17783, %rd17784;
	shr.u64 	%rd17786, %rd17781, 32;
	shl.b64 	%rd17787, %rd17781, 32;
	and.b64  	%rd17788, %rd17774, 4294967295;
	or.b64  	%rd17789, %rd17787, %rd17788;
	add.s64 	%rd17790, %rd17726, %rd17770;
	add.s64 	%rd17791, %rd17790, %rd17789;
	max.u64 	%rd17792, %rd17726, %rd17790;
	setp.gt.u64 	%p2292, %rd17792, %rd17791;
	selp.u64 	%rd17793, 1, 0, %p2292;
	add.s64 	%rd17794, %rd17785, %rd17727;
	add.s64 	%rd17795, %rd17794, %rd17786;
	add.s64 	%rd17796, %rd17795, %rd17793;
	and.b64  	%rd17797, %rd20967, 4294967295;
	shr.u64 	%rd17798, %rd20967, 32;
	mul.lo.s64 	%rd17799, %rd17653, %rd17797;
	mul.lo.s64 	%rd17800, %rd17652, %rd17797;
	mul.lo.s64 	%rd17801, %rd17653, %rd17798;
	shr.u64 	%rd17802, %rd17799, 32;
	and.b64  	%rd17803, %rd17800, 4294967295;
	add.s64 	%rd17804, %rd17802, %rd17803;
	and.b64  	%rd17805, %rd17801, 4294967295;
	add.s64 	%rd17806, %rd17804, %rd17805;
	shr.u64 	%rd17807, %rd17800, 32;
	mad.lo.s64 	%rd17808, %rd17652, %rd17798, %rd17807;
	shr.u64 	%rd17809, %rd17801, 32;
	add.s64 	%rd17810, %rd17808, %rd17809;
	shr.u64 	%rd17811, %rd17806, 32;
	shl.b64 	%rd17812, %rd17806, 32;
	and.b64  	%rd17813, %rd17799, 4294967295;
	or.b64  	%rd17814, %rd17812, %rd17813;
	add.s64 	%rd17815, %rd17768, %rd17814;
	setp.lt.u64 	%p2293, %rd17815, %rd17768;
	selp.u64 	%rd17816, 1, 0, %p2293;
	add.s64 	%rd17817, %rd17810, %rd17773;
	add.s64 	%rd17818, %rd17817, %rd17811;
	add.s64 	%rd17819, %rd17818, %rd17816;
	mul.lo.s64 	%rd17820, %rd17672, %rd17797;
	mul.lo.s64 	%rd17821, %rd17671, %rd17797;
	mul.lo.s64 	%rd17822, %rd17672, %rd17798;
	shr.u64 	%rd17823, %rd17820, 32;
	and.b64  	%rd17824, %rd17821, 4294967295;
	add.s64 	%rd17825, %rd17823, %rd17824;
	and.b64  	%rd17826, %rd17822, 4294967295;
	add.s64 	%rd17827, %rd17825, %rd17826;
	shr.u64 	%rd17828, %rd17821, 32;
	mad.lo.s64 	%rd17829, %rd17671, %rd17798, %rd17828;
	shr.u64 	%rd17830, %rd17822, 32;
	add.s64 	%rd17831, %rd17829, %rd17830;
	shr.u64 	%rd17832, %rd17827, 32;
	shl.b64 	%rd17833, %rd17827, 32;
	and.b64  	%rd17834, %rd17820, 4294967295;
	or.b64  	%rd17835, %rd17833, %rd17834;
	add.s64 	%rd17836, %rd17791, %rd17816;
	add.s64 	%rd17837, %rd17836, %rd17835;
	max.u64 	%rd17838, %rd17791, %rd17836;
	setp.gt.u64 	%p2294, %rd17838, %rd17837;
	selp.u64 	%rd17839, 1, 0, %p2294;
	add.s64 	%rd17840, %rd17831, %rd17796;
	add.s64 	%rd17841, %rd17840, %rd17832;
	add.s64 	%rd17842, %rd17841, %rd17839;
	and.b64  	%rd17843, %rd20966, 4294967295;
	shr.u64 	%rd17844, %rd20966, 32;
	mul.lo.s64 	%rd17845, %rd17653, %rd17843;
	mul.lo.s64 	%rd17846, %rd17652, %rd17843;
	mul.lo.s64 	%rd17847, %rd17653, %rd17844;
	shr.u64 	%rd17848, %rd17845, 32;
	and.b64  	%rd17849, %rd17846, 4294967295;
	add.s64 	%rd17850, %rd17848, %rd17849;
	and.b64  	%rd17851, %rd17847, 4294967295;
	add.s64 	%rd17852, %rd17850, %rd17851;
	shr.u64 	%rd17853, %rd17846, 32;
	mad.lo.s64 	%rd17854, %rd17652, %rd17844, %rd17853;
	shr.u64 	%rd17855, %rd17847, 32;
	add.s64 	%rd17856, %rd17854, %rd17855;
	shr.u64 	%rd17857, %rd17852, 32;
	shl.b64 	%rd17858, %rd17852, 32;
	and.b64  	%rd17859, %rd17845, 4294967295;
	or.b64  	%rd17860, %rd17858, %rd17859;
	add.s64 	%rd17861, %rd17837, %rd17860;
	setp.lt.u64 	%p2295, %rd17861, %rd17837;
	selp.u64 	%rd17862, 1, 0, %p2295;
	add.s64 	%rd17863, %rd17856, %rd17842;
	add.s64 	%rd17864, %rd17863, %rd17857;
	add.s64 	%rd17865, %rd17864, %rd17862;
	ld.const.u64 	%rd17866, [MU_P];
	mul.lo.s64 	%rd17867, %rd17866, %rd17669;
	mul.lo.s64 	%rd17868, %rd669, %rd17867;
	mul.hi.u64 	%rd17869, %rd669, %rd17867;
	add.cc.s64 	%rd17870, %rd17868, %rd17669;
	addc.cc.s64 	%rd17871, %rd17869, 0;
	mul.lo.s64 	%rd17872, %rd668, %rd17867;
	mul.hi.u64 	%rd17873, %rd668, %rd17867;
	mov.b64 	%rd17874, 0;
	add.cc.s64 	%rd17875, %rd17871, %rd17746;
	addc.cc.s64 	%rd17876, %rd17874, 0;
	add.cc.s64 	%rd17877, %rd17875, %rd17872;
	addc.cc.s64 	%rd17878, %rd17876, %rd17873;
	mul.lo.s64 	%rd17879, %rd667, %rd17867;
	mul.hi.u64 	%rd17880, %rd667, %rd17867;
	add.cc.s64 	%rd17881, %rd17878, %rd17815;
	addc.cc.s64 	%rd17882, %rd17874, 0;
	add.cc.s64 	%rd17883, %rd17881, %rd17879;
	addc.cc.s64 	%rd17884, %rd17882, %rd17880;
	mul.lo.s64 	%rd17885, %rd666, %rd17867;
	mul.hi.u64 	%rd17886, %rd666, %rd17867;
	add.cc.s64 	%rd17887, %rd17884, %rd17861;
	addc.cc.s64 	%rd17888, %rd17874, 0;
	add.cc.s64 	%rd17889, %rd17887, %rd17885;
	addc.cc.s64 	%rd17890, %rd17888, %rd17886;
	add.s64 	%rd17891, %rd17670, %rd17890;
	setp.lt.u64 	%p2296, %rd17891, %rd17670;
	selp.u64 	%rd17892, 1, 0, %p2296;
	add.s64 	%rd17893, %rd17750, %rd17892;
	setp.lt.u64 	%p2297, %rd17893, %rd17750;
	selp.u64 	%rd17894, 1, 0, %p2297;
	add.s64 	%rd17895, %rd17819, %rd17894;
	setp.lt.u64 	%p2298, %rd17895, %rd17819;
	selp.u64 	%rd17896, 1, 0, %p2298;
	add.s64 	%rd17897, %rd17865, %rd17896;
	mul.lo.s64 	%rd17898, %rd17866, %rd17877;
	mul.lo.s64 	%rd17899, %rd669, %rd17898;
	mul.hi.u64 	%rd17900, %rd669, %rd17898;
	add.cc.s64 	%rd17901, %rd17899, %rd17877;
	addc.cc.s64 	%rd17902, %rd17900, 0;
	mul.lo.s64 	%rd17903, %rd668, %rd17898;
	mul.hi.u64 	%rd17904, %rd668, %rd17898;
	add.cc.s64 	%rd17905, %rd17902, %rd17883;
	addc.cc.s64 	%rd17906, %rd17874, 0;
	add.cc.s64 	%rd17907, %rd17905, %rd17903;
	addc.cc.s64 	%rd17908, %rd17906, %rd17904;
	mul.lo.s64 	%rd17909, %rd667, %rd17898;
	mul.hi.u64 	%rd17910, %rd667, %rd17898;
	add.cc.s64 	%rd17911, %rd17908, %rd17889;
	addc.cc.s64 	%rd17912, %rd17874, 0;
	add.cc.s64 	%rd17913, %rd17911, %rd17909;
	addc.cc.s64 	%rd17914, %rd17912, %rd17910;
	mul.lo.s64 	%rd17915, %rd666, %rd17898;
	mul.hi.u64 	%rd17916, %rd666, %rd17898;
	add.cc.s64 	%rd17917, %rd17914, %rd17891;
	addc.cc.s64 	%rd17918, %rd17874, 0;
	add.cc.s64 	%rd17919, %rd17917, %rd17915;
	addc.cc.s64 	%rd17920, %rd17918, %rd17916;
	add.s64 	%rd17921, %rd17893, %rd17920;
	setp.lt.u64 	%p2299, %rd17921, %rd17893;
	selp.u64 	%rd17922, 1, 0, %p2299;
	add.s64 	%rd17923, %rd17895, %rd17922;
	setp.lt.u64 	%p2300, %rd17923, %rd17895;
	selp.u64 	%rd17924, 1, 0, %p2300;
	add.s64 	%rd17925, %rd17897, %rd17924;
	mul.lo.s64 	%rd17926, %rd17866, %rd17907;
	mul.lo.s64 	%rd17927, %rd669, %rd17926;
	mul.hi.u64 	%rd17928, %rd669, %rd17926;
	add.cc.s64 	%rd17929, %rd17927, %rd17907;
	addc.cc.s64 	%rd17930, %rd17928, 0;
	mul.lo.s64 	%rd17931, %rd668, %rd17926;
	mul.hi.u64 	%rd17932, %rd668, %rd17926;
	add.cc.s64 	%rd17933, %rd17930, %rd17913;
	addc.cc.s64 	%rd17934, %rd17874, 0;
	add.cc.s64 	%rd17935, %rd17933, %rd17931;
	addc.cc.s64 	%rd17936, %rd17934, %rd17932;
	mul.lo.s64 	%rd17937, %rd667, %rd17926;
	mul.hi.u64 	%rd17938, %rd667, %rd17926;
	add.cc.s64 	%rd17939, %rd17936, %rd17919;
	addc.cc.s64 	%rd17940, %rd17874, 0;
	add.cc.s64 	%rd17941, %rd17939, %rd17937;
	addc.cc.s64 	%rd17942, %rd17940, %rd17938;
	mul.lo.s64 	%rd17943, %rd666, %rd17926;
	mul.hi.u64 	%rd17944, %rd666, %rd17926;
	add.cc.s64 	%rd17945, %rd17942, %rd17921;
	addc.cc.s64 	%rd17946, %rd17874, 0;
	add.cc.s64 	%rd17947, %rd17945, %rd17943;
	addc.cc.s64 	%rd17948, %rd17946, %rd17944;
	add.s64 	%rd17949, %rd17923, %rd17948;
	setp.lt.u64 	%p2301, %rd17949, %rd17923;
	selp.u64 	%rd17950, 1, 0, %p2301;
	add.s64 	%rd17951, %rd17925, %rd17950;
	mul.lo.s64 	%rd17952, %rd17866, %rd17935;
	mul.lo.s64 	%rd17953, %rd669, %rd17952;
	mul.hi.u64 	%rd17954, %rd669, %rd17952;
	add.cc.s64 	%rd17955, %rd17953, %rd17935;
	addc.cc.s64 	%rd17956, %rd17954, 0;
	mul.lo.s64 	%rd17957, %rd668, %rd17952;
	mul.hi.u64 	%rd17958, %rd668, %rd17952;
	add.cc.s64 	%rd17959, %rd17956, %rd17941;
	addc.cc.s64 	%rd17960, %rd17874, 0;
	add.cc.s64 	%rd670, %rd17959, %rd17957;
	addc.cc.s64 	%rd17961, %rd17960, %rd17958;
	mul.lo.s64 	%rd17962, %rd667, %rd17952;
	mul.hi.u64 	%rd17963, %rd667, %rd17952;
	add.cc.s64 	%rd17964, %rd17961, %rd17947;
	addc.cc.s64 	%rd17965, %rd17874, 0;
	add.cc.s64 	%rd671, %rd17964, %rd17962;
	addc.cc.s64 	%rd17966, %rd17965, %rd17963;
	mul.lo.s64 	%rd17967, %rd666, %rd17952;
	mul.hi.u64 	%rd17968, %rd666, %rd17952;
	add.cc.s64 	%rd17969, %rd17966, %rd17949;
	addc.cc.s64 	%rd17970, %rd17874, 0;
	add.cc.s64 	%rd672, %rd17969, %rd17967;
	addc.cc.s64 	%rd17971, %rd17970, %rd17968;
	add.s64 	%rd21102, %rd17951, %rd17971;
	setp.gt.u64 	%p2302, %rd21102, %rd666;
	@%p2302 bra 	$L__BB0_279;
	setp.lt.u64 	%p2303, %rd21102, %rd666;
	mov.u64 	%rd21103, %rd672;
	mov.u64 	%rd21104, %rd671;
	mov.u64 	%rd21105, %rd670;
	@%p2303 bra 	$L__BB0_280;
	setp.lt.u64 	%p2304, %rd667, %rd672;
	@%p2304 bra 	$L__BB0_279;
	setp.gt.u64 	%p2305, %rd667, %rd672;
	mov.u64 	%rd21103, %rd672;
	mov.u64 	%rd21104, %rd671;
	mov.u64 	%rd21105, %rd670;
	@%p2305 bra 	$L__BB0_280;
	setp.lt.u64 	%p2306, %rd668, %rd671;
	@%p2306 bra 	$L__BB0_279;
	setp.gt.u64 	%p2307, %rd668, %rd671;
	setp.gt.u64 	%p2308, %rd669, %rd670;
	or.pred  	%p2309, %p2307, %p2308;
	mov.u64 	%rd21103, %rd672;
	mov.u64 	%rd21104, %rd671;
	mov.u64 	%rd21105, %rd670;
	@%p2309 bra 	$L__BB0_280;
$L__BB0_279:
	sub.s64 	%rd21105, %rd670, %rd669;
	setp.lt.u64 	%p2310, %rd670, %rd669;
	selp.u64 	%rd17972, 1, 0, %p2310;
	add.s64 	%rd17973, %rd668, %rd17972;
	sub.s64 	%rd21104, %rd671, %rd17973;
	setp.lt.u64 	%p2311, %rd671, %rd17973;
	selp.u64 	%rd17974, 1, 0, %p2311;
	add.s64 	%rd17975, %rd667, %rd17974;
	sub.s64 	%rd21103, %rd672, %rd17975;
	setp.lt.u64 	%p2312, %rd672, %rd17975;
	selp.u64 	%rd17976, 1, 0, %p2312;
	add.s64 	%rd17977, %rd666, %rd17976;
	sub.s64 	%rd21102, %rd21102, %rd17977;
$L__BB0_280:
	shl.b64 	%rd682, %rd21105, 1;
	setp.gt.s64 	%p2313, %rd21105, -1;
	mov.b64 	{%r781, %r782}, %rd21104;
	mov.b64 	{%r783, %r784}, %rd21105;
	shf.l.wrap.b32 	%r785, %r784, %r781, 1;
	shf.l.wrap.b32 	%r786, %r781, %r782, 1;
	mov.b64 	%rd683, {%r785, %r786};
	setp.lt.u64 	%p2314, %rd683, %rd21104;
	setp.eq.s64 	%p2315, %rd683, %rd21104;
	selp.u32 	%r787, -1, 0, %p2315;
	selp.u32 	%r788, -1, 0, %p2314;
	selp.b32 	%r789, %r788, %r787, %p2313;
	and.b32  	%r791, %r789, 1;
	setp.eq.b32 	%p2316, %r791, 1;
	or.pred  	%p2317, %p2314, %p2316;
	selp.u64 	%rd17978, 1, 0, %p2317;
	shl.b64 	%rd17979, %rd21103, 1;
	or.b64  	%rd684, %rd17979, %rd17978;
	setp.ge.u64 	%p2318, %rd684, %rd21103;
	setp.lt.u64 	%p2319, %rd684, %rd21103;
	setp.eq.s64 	%p2320, %rd684, %rd21103;
	selp.u32 	%r792, -1, 0, %p2319;
	selp.u32 	%r793, -1, 0, %p2320;
	selp.b32 	%r794, %r793, %r792, %p2317;
	selp.b32 	%r795, %r794, %r792, %p2318;
	and.b32  	%r796, %r795, 1;
	setp.eq.b32 	%p11, %r796, 1;
	cvt.u64.u32 	%rd17980, %r795;
	and.b64  	%rd17981, %rd17980, 1;
	shl.b64 	%rd17982, %rd21102, 1;
	or.b64  	%rd21106, %rd17982, %rd17981;
	setp.lt.u64 	%p2321, %rd21106, %rd21102;
	@%p2321 bra 	$L__BB0_287;
	setp.eq.s64 	%p2322, %rd21106, %rd21102;
	and.pred  	%p2323, %p2322, %p11;
	setp.gt.u64 	%p2324, %rd21106, %rd666;
	or.pred  	%p2325, %p2323, %p2324;
	@%p2325 bra 	$L__BB0_287;
	setp.lt.u64 	%p2326, %rd21106, %rd666;
	mov.u64 	%rd21107, %rd684;
	mov.u64 	%rd21108, %rd683;
	mov.u64 	%rd21109, %rd682;
	@%p2326 bra 	$L__BB0_288;
	setp.gt.u64 	%p2327, %rd684, %rd667;
	@%p2327 bra 	$L__BB0_287;
	setp.lt.u64 	%p2328, %rd684, %rd667;
	mov.u64 	%rd21107, %rd684;
	mov.u64 	%rd21108, %rd683;
	mov.u64 	%rd21109, %rd682;
	@%p2328 bra 	$L__BB0_288;
	setp.gt.u64 	%p2329, %rd683, %rd668;
	@%p2329 bra 	$L__BB0_287;
	setp.lt.u64 	%p2330, %rd683, %rd668;
	setp.lt.u64 	%p2331, %rd682, %rd669;
	or.pred  	%p2332, %p2330, %p2331;
	mov.u64 	%rd21107, %rd684;
	mov.u64 	%rd21108, %rd683;
	mov.u64 	%rd21109, %rd682;
	@%p2332 bra 	$L__BB0_288;
$L__BB0_287:
	sub.s64 	%rd21109, %rd682, %rd669;
	setp.lt.u64 	%p2333, %rd682, %rd669;
	selp.u64 	%rd17983, 1, 0, %p2333;
	add.s64 	%rd17984, %rd668, %rd17983;
	sub.s64 	%rd21108, %rd683, %rd17984;
	setp.lt.u64 	%p2334, %rd683, %rd17984;
	selp.u64 	%rd17985, 1, 0, %p2334;
	add.s64 	%rd17986, %rd667, %rd17985;
	sub.s64 	%rd21107, %rd684, %rd17986;
	setp.lt.u64 	%p2335, %rd684, %rd17986;
	selp.u64 	%rd17987, 1, 0, %p2335;
	add.s64 	%rd17988, %rd666, %rd17987;
	sub.s64 	%rd21106, %rd21106, %rd17988;
$L__BB0_288:
	sub.s64 	%rd21137, %rd21101, %rd21109;
	setp.lt.u64 	%p2336, %rd21101, %rd21109;
	selp.u64 	%rd17989, 1, 0, %p2336;
	add.s64 	%rd17990, %rd21108, %rd17989;
	sub.s64 	%rd21136, %rd21100, %rd17990;
	setp.lt.u64 	%p2337, %rd21100, %rd17990;
	selp.u64 	%rd17991, 1, 0, %p2337;
	add.s64 	%rd17992, %rd21107, %rd17991;
	sub.s64 	%rd21135, %rd21099, %rd17992;
	setp.lt.u64 	%p2338, %rd21099, %rd17992;
	selp.u64 	%rd17993, 1, 0, %p2338;
	add.s64 	%rd17994, %rd21106, %rd17993;
	sub.s64 	%rd21134, %rd21098, %rd17994;
	setp.ge.u64 	%p2339, %rd21098, %rd17994;
	@%p2339 bra 	$L__BB0_290;
	add.s64 	%rd698, %rd21137, %rd669;
	setp.ge.u64 	%p2340, %rd698, %rd21137;
	setp.lt.u64 	%p2341, %rd698, %rd21137;
	selp.u64 	%rd17995, 1, 0, %p2341;
	add.s64 	%rd17996, %rd21136, %rd17995;
	add.s64 	%rd699, %rd17996, %rd668;
	setp.lt.u64 	%p2342, %rd699, %rd21136;
	setp.eq.s64 	%p2343, %rd699, %rd21136;
	selp.u32 	%r797, -1, 0, %p2343;
	selp.u32 	%r798, -1, 0, %p2342;
	selp.b32 	%r799, %r798, %r797, %p2340;
	and.b32  	%r801, %r799, 1;
	setp.eq.b32 	%p2344, %r801, 1;
	or.pred  	%p2345, %p2342, %p2344;
	selp.u64 	%rd17997, 1, 0, %p2345;
	add.s64 	%rd17998, %rd21135, %rd17997;
	add.s64 	%rd700, %rd17998, %rd667;
	setp.ge.u64 	%p2346, %rd700, %rd21135;
	setp.lt.u64 	%p2347, %rd700, %rd21135;
	setp.eq.s64 	%p2348, %rd700, %rd21135;
	selp.u32 	%r802, -1, 0, %p2347;
	selp.u32 	%r803, -1, 0, %p2348;
	selp.b32 	%r804, %r803, %r802, %p2345;
	selp.b32 	%r805, %r804, %r802, %p2346;
	cvt.u64.u32 	%rd17999, %r805;
	and.b64  	%rd18000, %rd17999, 1;
	add.s64 	%rd18001, %rd21134, %rd18000;
	add.s64 	%rd21134, %rd18001, %rd666;
	mov.u64 	%rd21135, %rd700;
	mov.u64 	%rd21136, %rd699;
	mov.u64 	%rd21137, %rd698;
$L__BB0_290:
	add.s64 	%rd706, %rd56, %rd44;
	setp.ge.u64 	%p2349, %rd706, %rd56;
	setp.lt.u64 	%p2350, %rd706, %rd56;
	selp.u64 	%rd18002, 1, 0, %p2350;
	add.s64 	%rd18003, %rd55, %rd18002;
	add.s64 	%rd707, %rd18003, %rd43;
	setp.lt.u64 	%p2351, %rd707, %rd55;
	setp.eq.s64 	%p2352, %rd707, %rd55;
	selp.u32 	%r806, -1, 0, %p2352;
	selp.u32 	%r807, -1, 0, %p2351;
	selp.b32 	%r808, %r807, %r806, %p2349;
	and.b32  	%r810, %r808, 1;
	setp.eq.b32 	%p2353, %r810, 1;
	or.pred  	%p2354, %p2351, %p2353;
	selp.u64 	%rd18004, 1, 0, %p2354;
	add.s64 	%rd18005, %rd54, %rd18004;
	add.s64 	%rd708, %rd18005, %rd42;
	setp.ge.u64 	%p2355, %rd708, %rd54;
	setp.lt.u64 	%p2356, %rd708, %rd54;
	setp.eq.s64 	%p2357, %rd708, %rd54;
	selp.u32 	%r811, -1, 0, %p2356;
	selp.u32 	%r812, -1, 0, %p2357;
	selp.b32 	%r813, %r812, %r811, %p2354;
	selp.b32 	%r814, %r813, %r811, %p2355;
	and.b32  	%r815, %r814, 1;
	setp.eq.b32 	%p12, %r815, 1;
	cvt.u64.u32 	%rd18006, %r814;
	and.b64  	%rd18007, %rd18006, 1;
	add.s64 	%rd18008, %rd53, %rd18007;
	add.s64 	%rd21114, %rd18008, %rd41;
	setp.lt.u64 	%p2358, %rd21114, %rd53;
	@%p2358 bra 	$L__BB0_297;
	setp.eq.s64 	%p2359, %rd21114, %rd53;
	and.pred  	%p2360, %p12, %p2359;
	setp.gt.u64 	%p2361, %rd21114, %rd666;
	or.pred  	%p2362, %p2360, %p2361;
	@%p2362 bra 	$L__BB0_297;
	setp.lt.u64 	%p2363, %rd21114, %rd666;
	mov.u64 	%rd21115, %rd708;
	mov.u64 	%rd21116, %rd707;
	mov.u64 	%rd21117, %rd706;
	@%p2363 bra 	$L__BB0_298;
	setp.gt.u64 	%p2364, %rd708, %rd667;
	@%p2364 bra 	$L__BB0_297;
	setp.lt.u64 	%p2365, %rd708, %rd667;
	mov.u64 	%rd21115, %rd708;
	mov.u64 	%rd21116, %rd707;
	mov.u64 	%rd21117, %rd706;
	@%p2365 bra 	$L__BB0_298;
	setp.gt.u64 	%p2366, %rd707, %rd668;
	@%p2366 bra 	$L__BB0_297;
	setp.lt.u64 	%p2367, %rd707, %rd668;
	setp.lt.u64 	%p2368, %rd706, %rd669;
	or.pred  	%p2369, %p2367, %p2368;
	mov.u64 	%rd21115, %rd708;
	mov.u64 	%rd21116, %rd707;
	mov.u64 	%rd21117, %rd706;
	@%p2369 bra 	$L__BB0_298;
$L__BB0_297:
	sub.s64 	%rd21117, %rd706, %rd669;
	setp.lt.u64 	%p2370, %rd706, %rd669;
	selp.u64 	%rd18009, 1, 0, %p2370;
	add.s64 	%rd18010, %rd668, %rd18009;
	sub.s64 	%rd21116, %rd707, %rd18010;
	setp.lt.u64 	%p2371, %rd707, %rd18010;
	selp.u64 	%rd18011, 1, 0, %p2371;
	add.s64 	%rd18012, %rd667, %rd18011;
	sub.s64 	%rd21115, %rd708, %rd18012;
	setp.lt.u64 	%p2372, %rd708, %rd18012;
	selp.u64 	%rd18013, 1, 0, %p2372;
	add.s64 	%rd18014, %rd666, %rd18013;
	sub.s64 	%rd21114, %rd21114, %rd18014;
$L__BB0_298:
	ld.const.u64 	%rd718, [P_CONST+24];
	ld.const.u64 	%rd719, [P_CONST+16];
	ld.const.u64 	%rd720, [P_CONST+8];
	ld.const.u64 	%rd721, [P_CONST];
	and.b64  	%rd18015, %rd21117, 4294967295;
	shr.u64 	%rd18016, %rd21117, 32;
	mul.lo.s64 	%rd18017, %rd18015, %rd18015;
	mul.lo.s64 	%rd18018, %rd18016, %rd18015;
	shr.u64 	%rd18019, %rd18017, 32;
	shl.b64 	%rd18020, %rd18018, 1;
	and.b64  	%rd18021, %rd18020, 8589934590;
	add.s64 	%rd18022, %rd18019, %rd18021;
	shr.u64 	%rd18023, %rd18018, 31;
	and.b64  	%rd18024, %rd18023, 8589934590;
	mad.lo.s64 	%rd18025, %rd18016, %rd18016, %rd18024;
	shr.u64 	%rd18026, %rd18022, 32;
	shl.b64 	%rd18027, %rd18022, 32;
	and.b64  	%rd18028, %rd18017, 4294967293;
	or.b64  	%rd18029, %rd18027, %rd18028;
	add.s64 	%rd18030, %rd18025, %rd18026;
	shr.u64 	%rd18031, %rd21116, 32;
	and.b64  	%rd18032, %rd21116, 4294967295;
	mul.lo.s64 	%rd18033, %rd18032, %rd18015;
	mul.lo.s64 	%rd18034, %rd18031, %rd18015;
	mul.lo.s64 	%rd18035, %rd18032, %rd18016;
	shr.u64 	%rd18036, %rd18033, 32;
	and.b64  	%rd18037, %rd18034, 4294967295;
	add.s64 	%rd18038, %rd18036, %rd18037;
	and.b64  	%rd18039, %rd18035, 4294967295;
	add.s64 	%rd18040, %rd18038, %rd18039;
	shr.u64 	%rd18041, %rd18034, 32;
	mad.lo.s64 	%rd18042, %rd18031, %rd18016, %rd18041;
	shr.u64 	%rd18043, %rd18035, 32;
	add.s64 	%rd18044, %rd18042, %rd18043;
	shr.u64 	%rd18045, %rd18040, 32;
	shl.b64 	%rd18046, %rd18040, 32;
	and.b64  	%rd18047, %rd18033, 4294967295;
	or.b64  	%rd18048, %rd18046, %rd18047;
	add.s64 	%rd18049, %rd18044, %rd18045;
	shr.u64 	%rd18050, %rd21115, 32;
	and.b64  	%rd18051, %rd21115, 4294967295;
	mul.lo.s64 	%rd18052, %rd18051, %rd18015;
	mul.lo.s64 	%rd18053, %rd18050, %rd18015;
	mul.lo.s64 	%rd18054, %rd18051, %rd18016;
	shr.u64 	%rd18055, %rd18052, 32;
	and.b64  	%rd18056, %rd18053, 4294967295;
	add.s64 	%rd18057, %rd18055, %rd18056;
	and.b64  	%rd18058, %rd18054, 4294967295;
	add.s64 	%rd18059, %rd18057, %rd18058;
	shr.u64 	%rd18060, %rd18053, 32;
	mad.lo.s64 	%rd18061, %rd18050, %rd18016, %rd18060;
	shr.u64 	%rd18062, %rd18054, 32;
	add.s64 	%rd18063, %rd18061, %rd18062;
	shr.u64 	%rd18064, %rd18059, 32;
	shl.b64 	%rd18065, %rd18059, 32;
	and.b64  	%rd18066, %rd18052, 4294967295;
	or.b64  	%rd18067, %rd18065, %rd18066;
	add.s64 	%rd18068, %rd18063, %rd18064;
	shr.u64 	%rd18069, %rd21114, 32;
	and.b64  	%rd18070, %rd21114, 4294967295;
	mul.lo.s64 	%rd18071, %rd18070, %rd18015;
	mul.lo.s64 	%rd18072, %rd18069, %rd18015;
	mul.lo.s64 	%rd18073, %rd18070, %rd18016;
	shr.u64 	%rd18074, %rd18071, 32;
	and.b64  	%rd18075, %rd18072, 4294967295;
	add.s64 	%rd18076, %rd18074, %rd18075;
	and.b64  	%rd18077, %rd18073, 4294967295;
	add.s64 	%rd18078, %rd18076, %rd18077;
	shr.u64 	%rd18079, %rd18072, 32;
	mad.lo.s64 	%rd18080, %rd18069, %rd18016, %rd18079;
	shr.u64 	%rd18081, %rd18073, 32;
	add.s64 	%rd18082, %rd18080, %rd18081;
	shr.u64 	%rd18083, %rd18078, 32;
	shl.b64 	%rd18084, %rd18078, 32;
	and.b64  	%rd18085, %rd18071, 4294967295;
	or.b64  	%rd18086, %rd18084, %rd18085;
	add.s64 	%rd18087, %rd18082, %rd18083;
	shl.b64 	%rd18088, %rd18048, 1;
	shr.u64 	%rd18089, %rd18046, 63;
	add.s64 	%rd18090, %rd18049, %rd18049;
	add.s64 	%rd18091, %rd18090, %rd18089;
	mul.lo.s64 	%rd18092, %rd18032, %rd18032;
	mul.lo.s64 	%rd18093, %rd18031, %rd18032;
	shr.u64 	%rd18094, %rd18092, 32;
	shl.b64 	%rd18095, %rd18093, 1;
	and.b64  	%rd18096, %rd18095, 8589934590;
	add.s64 	%rd18097, %rd18094, %rd18096;
	shr.u64 	%rd18098, %rd18093, 31;
	and.b64  	%rd18099, %rd18098, 8589934590;
	mad.lo.s64 	%rd18100, %rd18031, %rd18031, %rd18099;
	shr.u64 	%rd18101, %rd18097, 32;
	shl.b64 	%rd18102, %rd18097, 32;
	and.b64  	%rd18103, %rd18092, 4294967293;
	or.b64  	%rd18104, %rd18102, %rd18103;
	add.s64 	%rd18105, %rd18067, %rd18089;
	add.s64 	%rd18106, %rd18105, %rd18104;
	max.u64 	%rd18107, %rd18067, %rd18105;
	setp.gt.u64 	%p2373, %rd18107, %rd18106;
	selp.u64 	%rd18108, 1, 0, %p2373;
	add.s64 	%rd18109, %rd18100, %rd18068;
	add.s64 	%rd18110, %rd18109, %rd18101;
	add.s64 	%rd18111, %rd18110, %rd18108;
	mul.lo.s64 	%rd18112, %rd18051, %rd18032;
	mul.lo.s64 	%rd18113, %rd18050, %rd18032;
	mul.lo.s64 	%rd18114, %rd18051, %rd18031;
	shr.u64 	%rd18115, %rd18112, 32;
	and.b64  	%rd18116, %rd18113, 4294967295;
	add.s64 	%rd18117, %rd18115, %rd18116;
	and.b64  	%rd18118, %rd18114, 4294967295;
	add.s64 	%rd18119, %rd18117, %rd18118;
	shr.u64 	%rd18120, %rd18113, 32;
	mad.lo.s64 	%rd18121, %rd18050, %rd18031, %rd18120;
	shr.u64 	%rd18122, %rd18114, 32;
	add.s64 	%rd18123, %rd18121, %rd18122;
	shr.u64 	%rd18124, %rd18119, 32;
	shl.b64 	%rd18125, %rd18119, 32;
	and.b64  	%rd18126, %rd18112, 4294967295;
	or.b64  	%rd18127, %rd18125, %rd18126;
	add.s64 	%rd18128, %rd18086, %rd18108;
	add.s64 	%rd18129, %rd18128, %rd18127;
	max.u64 	%rd18130, %rd18086, %rd18128;
	setp.gt.u64 	%p2374, %rd18130, %rd18129;
	selp.u64 	%rd18131, 1, 0, %p2374;
	add.s64 	%rd18132, %rd18123, %rd18087;
	add.s64 	%rd18133, %rd18132, %rd18124;
	add.s64 	%rd18134, %rd18133, %rd18131;
	add.s64 	%rd18135, %rd18106, %rd18067;
	setp.lt.u64 	%p2375, %rd18135, %rd18106;
	selp.u64 	%rd18136, 1, 0, %p2375;
	add.s64 	%rd18137, %rd18068, %rd18111;
	add.s64 	%rd18138, %rd18137, %rd18136;
	add.s64 	%rd18139, %rd18129, %rd18136;
	add.s64 	%rd18140, %rd18139, %rd18127;
	max.u64 	%rd18141, %rd18129, %rd18139;
	setp.gt.u64 	%p2376, %rd18141, %rd18140;
	selp.u64 	%rd18142, 1, 0, %p2376;
	add.s64 	%rd18143, %rd18123, %rd18134;
	add.s64 	%rd18144, %rd18143, %rd18124;
	add.s64 	%rd18145, %rd18144, %rd18142;
	add.s64 	%rd18146, %rd18140, %rd18086;
	setp.lt.u64 	%p2377, %rd18146, %rd18140;
	selp.u64 	%rd18147, 1, 0, %p2377;
	add.s64 	%rd18148, %rd18087, %rd18145;
	add.s64 	%rd18149, %rd18148, %rd18147;
	ld.const.u64 	%rd18150, [MU_P];
	mul.lo.s64 	%rd18151, %rd18150, %rd18029;
	mul.lo.s64 	%rd18152, %rd721, %rd18151;
	mul.hi.u64 	%rd18153, %rd721, %rd18151;
	add.cc.s64 	%rd18154, %rd18152, %rd18029;
	addc.cc.s64 	%rd18155, %rd18153, 0;
	mul.lo.s64 	%rd18156, %rd720, %rd18151;
	mul.hi.u64 	%rd18157, %rd720, %rd18151;
	mov.b64 	%rd18158, 0;
	add.cc.s64 	%rd18159, %rd18155, %rd18088;
	addc.cc.s64 	%rd18160, %rd18158, 0;
	add.cc.s64 	%rd18161, %rd18159, %rd18156;
	addc.cc.s64 	%rd18162, %rd18160, %rd18157;
	mul.lo.s64 	%rd18163, %rd719, %rd18151;
	mul.hi.u64 	%rd18164, %rd719, %rd18151;
	add.cc.s64 	%rd18165, %rd18162, %rd18135;
	addc.cc.s64 	%rd18166, %rd18158, 0;
	add.cc.s64 	%rd18167, %rd18165, %rd18163;
	addc.cc.s64 	%rd18168, %rd18166, %rd18164;
	mul.lo.s64 	%rd18169, %rd718, %rd18151;
	mul.hi.u64 	%rd18170, %rd718, %rd18151;
	add.cc.s64 	%rd18171, %rd18168, %rd18146;
	addc.cc.s64 	%rd18172, %rd18158, 0;
	add.cc.s64 	%rd18173, %rd18171, %rd18169;
	addc.cc.s64 	%rd18174, %rd18172, %rd18170;
	add.s64 	%rd18175, %rd18030, %rd18174;
	setp.lt.u64 	%p2378, %rd18175, %rd18030;
	selp.u64 	%rd18176, 1, 0, %p2378;
	add.s64 	%rd18177, %rd18091, %rd18176;
	setp.lt.u64 	%p2379, %rd18177, %rd18091;
	selp.u64 	%rd18178, 1, 0, %p2379;
	add.s64 	%rd18179, %rd18138, %rd18178;
	setp.lt.u64 	%p2380, %rd18179, %rd18138;
	selp.u64 	%rd18180, 1, 0, %p2380;
	add.s64 	%rd18181, %rd18149, %rd18180;
	mul.lo.s64 	%rd18182, %rd18150, %rd18161;
	mul.lo.s64 	%rd18183, %rd721, %rd18182;
	mul.hi.u64 	%rd18184, %rd721, %rd18182;
	add.cc.s64 	%rd18185, %rd18183, %rd18161;
	addc.cc.s64 	%rd18186, %rd18184, 0;
	mul.lo.s64 	%rd18187, %rd720, %rd18182;
	mul.hi.u64 	%rd18188, %rd720, %rd18182;
	add.cc.s64 	%rd18189, %rd18186, %rd18167;
	addc.cc.s64 	%rd18190, %rd18158, 0;
	add.cc.s64 	%rd18191, %rd18189, %rd18187;
	addc.cc.s64 	%rd18192, %rd18190, %rd18188;
	mul.lo.s64 	%rd18193, %rd719, %rd18182;
	mul.hi.u64 	%rd18194, %rd719, %rd18182;
	add.cc.s64 	%rd18195, %rd18192, %rd18173;
	addc.cc.s64 	%rd18196, %rd18158, 0;
	add.cc.s64 	%rd18197, %rd18195, %rd18193;
	addc.cc.s64 	%rd18198, %rd18196, %rd18194;
	mul.lo.s64 	%rd18199, %rd718, %rd18182;
	mul.hi.u64 	%rd18200, %rd718, %rd18182;
	add.cc.s64 	%rd18201, %rd18198, %rd18175;
	addc.cc.s64 	%rd18202, %rd18158, 0;
	add.cc.s64 	%rd18203, %rd18201, %rd18199;
	addc.cc.s64 	%rd18204, %rd18202, %rd18200;
	add.s64 	%rd18205, %rd18177, %rd18204;
	setp.lt.u64 	%p2381, %rd18205, %rd18177;
	selp.u64 	%rd18206, 1, 0, %p2381;
	add.s64 	%rd18207, %rd18179, %rd18206;
	setp.lt.u64 	%p2382, %rd18207, %rd18179;
	selp.u64 	%rd18208, 1, 0, %p2382;
	add.s64 	%rd18209, %rd18181, %rd18208;
	mul.lo.s64 	%rd18210, %rd18150, %rd18191;
	mul.lo.s64 	%rd18211, %rd721, %rd18210;
	mul.hi.u64 	%rd18212, %rd721, %rd18210;
	add.cc.s64 	%rd18213, %rd18211, %rd18191;
	addc.cc.s64 	%rd18214, %rd18212, 0;
	mul.lo.s64 	%rd18215, %rd720, %rd18210;
	mul.hi.u64 	%rd18216, %rd720, %rd18210;
	add.cc.s64 	%rd18217, %rd18214, %rd18197;
	addc.cc.s64 	%rd18218, %rd18158, 0;
	add.cc.s64 	%rd18219, %rd18217, %rd18215;
	addc.cc.s64 	%rd18220, %rd18218, %rd18216;
	mul.lo.s64 	%rd18221, %rd719, %rd18210;
	mul.hi.u64 	%rd18222, %rd719, %rd18210;
	add.cc.s64 	%rd18223, %rd18220, %rd18203;
	addc.cc.s64 	%rd18224, %rd18158, 0;
	add.cc.s64 	%rd18225, %rd18223, %rd18221;
	addc.cc.s64 	%rd18226, %rd18224, %rd18222;
	mul.lo.s64 	%rd18227, %rd718, %rd18210;
	mul.hi.u64 	%rd18228, %rd718, %rd18210;
	add.cc.s64 	%rd18229, %rd18226, %rd18205;
	addc.cc.s64 	%rd18230, %rd18158, 0;
	add.cc.s64 	%rd18231, %rd18229, %rd18227;
	addc.cc.s64 	%rd18232, %rd18230, %rd18228;
	add.s64 	%rd18233, %rd18207, %rd18232;
	setp.lt.u64 	%p2383, %rd18233, %rd18207;
	selp.u64 	%rd18234, 1, 0, %p2383;
	add.s64 	%rd18235, %rd18209, %rd18234;
	mul.lo.s64 	%rd18236, %rd18150, %rd18219;
	mul.lo.s64 	%rd18237, %rd721, %rd18236;
	mul.hi.u64 	%rd18238, %rd721, %rd18236;
	add.cc.s64 	%rd18239, %rd18237, %rd18219;
	addc.cc.s64 	%rd18240, %rd18238, 0;
	mul.lo.s64 	%rd18241, %rd720, %rd18236;
	mul.hi.u64 	%rd18242, %rd720, %rd18236;
	add.cc.s64 	%rd18243, %rd18240, %rd18225;
	addc.cc.s64 	%rd18244, %rd18158, 0;
	add.cc.s64 	%rd722, %rd18243, %rd18241;
	addc.cc.s64 	%rd18245, %rd18244, %rd18242;
	mul.lo.s64 	%rd18246, %rd719, %rd18236;
	mul.hi.u64 	%rd18247, %rd719, %rd18236;
	add.cc.s64 	%rd18248, %rd18245, %rd18231;
	addc.cc.s64 	%rd18249, %rd18158, 0;
	add.cc.s64 	%rd723, %rd18248, %rd18246;
	addc.cc.s64 	%rd18250, %rd18249, %rd18247;
	mul.lo.s64 	%rd18251, %rd718, %rd18236;
	mul.hi.u64 	%rd18252, %rd718, %rd18236;
	add.cc.s64 	%rd18253, %rd18250, %rd18233;
	addc.cc.s64 	%rd18254, %rd18158, 0;
	add.cc.s64 	%rd724, %rd18253, %rd18251;
	addc.cc.s64 	%rd18255, %rd18254, %rd18252;
	add.s64 	%rd21118, %rd18235, %rd18255;
	setp.gt.u64 	%p2384, %rd21118, %rd718;
	@%p2384 bra 	$L__BB0_304;
	setp.lt.u64 	%p2385, %rd21118, %rd718;
	mov.u64 	%rd21119, %rd724;
	mov.u64 	%rd21120, %rd723;
	mov.u64 	%rd21121, %rd722;
	@%p2385 bra 	$L__BB0_305;
	setp.lt.u64 	%p2386, %rd719, %rd724;
	@%p2386 bra 	$L__BB0_304;
	setp.gt.u64 	%p2387, %rd719, %rd724;
	mov.u64 	%rd21119, %rd724;
	mov.u64 	%rd21120, %rd723;
	mov.u64 	%rd21121, %rd722;
	@%p2387 bra 	$L__BB0_305;
	setp.lt.u64 	%p2388, %rd720, %rd723;
	@%p2388 bra 	$L__BB0_304;
	setp.gt.u64 	%p2389, %rd720, %rd723;
	setp.gt.u64 	%p2390, %rd721, %rd722;
	or.pred  	%p2391, %p2389, %p2390;
	mov.u64 	%rd21119, %rd724;
	mov.u64 	%rd21120, %rd723;
	mov.u64 	%rd21121, %rd722;
	@%p2391 bra 	$L__BB0_305;
$L__BB0_304:
	sub.s64 	%rd21121, %rd722, %rd721;
	setp.lt.u64 	%p2392, %rd722, %rd721;
	selp.u64 	%rd18256, 1, 0, %p2392;
	add.s64 	%rd18257, %rd720, %rd18256;
	sub.s64 	%rd21120, %rd723, %rd18257;
	setp.lt.u64 	%p2393, %rd723, %rd18257;
	selp.u64 	%rd18258, 1, 0, %p2393;
	add.s64 	%rd18259, %rd719, %rd18258;
	sub.s64 	%rd21119, %rd724, %rd18259;
	setp.lt.u64 	%p2394, %rd724, %rd18259;
	selp.u64 	%rd18260, 1, 0, %p2394;
	add.s64 	%rd18261, %rd718, %rd18260;
	sub.s64 	%rd21118, %rd21118, %rd18261;
$L__BB0_305:
	sub.s64 	%rd21125, %rd21121, %rd20949;
	setp.lt.u64 	%p2395, %rd21121, %rd20949;
	selp.u64 	%rd18262, 1, 0, %p2395;
	add.s64 	%rd18263, %rd20948, %rd18262;
	sub.s64 	%rd21124, %rd21120, %rd18263;
	setp.lt.u64 	%p2396, %rd21120, %rd18263;
	selp.u64 	%rd18264, 1, 0, %p2396;
	add.s64 	%rd18265, %rd20947, %rd18264;
	sub.s64 	%rd21123, %rd21119, %rd18265;
	setp.lt.u64 	%p2397, %rd21119, %rd18265;
	selp.u64 	%rd18266, 1, 0, %p2397;
	add.s64 	%rd18267, %rd20946, %rd18266;
	sub.s64 	%rd21122, %rd21118, %rd18267;
	setp.ge.u64 	%p2398, %rd21118, %rd18267;
	@%p2398 bra 	$L__BB0_307;
	add.s64 	%rd738, %rd21125, %rd721;
	setp.ge.u64 	%p2399, %rd738, %rd21125;
	setp.lt.u64 	%p2400, %rd738, %rd21125;
	selp.u64 	%rd18268, 1, 0, %p2400;
	add.s64 	%rd18269, %rd21124, %rd18268;
	add.s64 	%rd739, %rd18269, %rd720;
	setp.lt.u64 	%p2401, %rd739, %rd21124;
	setp.eq.s64 	%p2402, %rd739, %rd21124;
	selp.u32 	%r816, -1, 0, %p2402;
	selp.u32 	%r817, -1, 0, %p2401;
	selp.b32 	%r818, %r817, %r816, %p2399;
	and.b32  	%r820, %r818, 1;
	setp.eq.b32 	%p2403, %r820, 1;
	or.pred  	%p2404, %p2401, %p2403;
	selp.u64 	%rd18270, 1, 0, %p2404;
	add.s64 	%rd18271, %rd21123, %rd18270;
	add.s64 	%rd740, %rd18271, %rd719;
	setp.ge.u64 	%p2405, %rd740, %rd21123;
	setp.lt.u64 	%p2406, %rd740, %rd21123;
	setp.eq.s64 	%p2407, %rd740, %rd21123;
	selp.u32 	%r821, -1, 0, %p2406;
	selp.u32 	%r822, -1, 0, %p2407;
	selp.b32 	%r823, %r822, %r821, %p2404;
	selp.b32 	%r824, %r823, %r821, %p2405;
	cvt.u64.u32 	%rd18272, %r824;
	and.b64  	%rd18273, %rd18272, 1;
	add.s64 	%rd18274, %rd21122, %rd18273;
	add.s64 	%rd21122, %rd18274, %rd718;
	mov.u64 	%rd21123, %rd740;
	mov.u64 	%rd21124, %rd739;
	mov.u64 	%rd21125, %rd738;
$L__BB0_307:
	sub.s64 	%rd21129, %rd21125, %rd20953;
	setp.lt.u64 	%p2408, %rd21125, %rd20953;
	selp.u64 	%rd18275, 1, 0, %p2408;
	add.s64 	%rd18276, %rd20952, %rd18275;
	sub.s64 	%rd21128, %rd21124, %rd18276;
	setp.lt.u64 	%p2409, %rd21124, %rd18276;
	selp.u64 	%rd18277, 1, 0, %p2409;
	add.s64 	%rd18278, %rd20951, %rd18277;
	sub.s64 	%rd21127, %rd21123, %rd18278;
	setp.lt.u64 	%p2410, %rd21123, %rd18278;
	selp.u64 	%rd18279, 1, 0, %p2410;
	add.s64 	%rd18280, %rd20950, %rd18279;
	sub.s64 	%rd21126, %rd21122, %rd18280;
	setp.ge.u64 	%p2411, %rd21122, %rd18280;
	@%p2411 bra 	$L__BB0_309;
	add.s64 	%rd750, %rd21129, %rd721;
	setp.ge.u64 	%p2412, %rd750, %rd21129;
	setp.lt.u64 	%p2413, %rd750, %rd21129;
	selp.u64 	%rd18281, 1, 0, %p2413;
	add.s64 	%rd18282, %rd21128, %rd18281;
	add.s64 	%rd751, %rd18282, %rd720;
	setp.lt.u64 	%p2414, %rd751, %rd21128;
	setp.eq.s64 	%p2415, %rd751, %rd21128;
	selp.u32 	%r825, -1, 0, %p2415;
	selp.u32 	%r826, -1, 0, %p2414;
	selp.b32 	%r827, %r826, %r825, %p2412;
	and.b32  	%r829, %r827, 1;
	setp.eq.b32 	%p2416, %r829, 1;
	or.pred  	%p2417, %p2414, %p2416;
	selp.u64 	%rd18283, 1, 0, %p2417;
	add.s64 	%rd18284, %rd21127, %rd18283;
	add.s64 	%rd752, %rd18284, %rd719;
	setp.ge.u64 	%p2418, %rd752, %rd21127;
	setp.lt.u64 	%p2419, %rd752, %rd21127;
	setp.eq.s64 	%p2420, %rd752, %rd21127;
	selp.u32 	%r830, -1, 0, %p2419;
	selp.u32 	%r831, -1, 0, %p2420;
	selp.b32 	%r832, %r831, %r830, %p2417;
	selp.b32 	%r833, %r832, %r830, %p2418;
	cvt.u64.u32 	%rd18285, %r833;
	and.b64  	%rd18286, %rd18285, 1;
	add.s64 	%rd18287, %rd21126, %rd18286;
	add.s64 	%rd21126, %rd18287, %rd718;
	mov.u64 	%rd21127, %rd752;
	mov.u64 	%rd21128, %rd751;
	mov.u64 	%rd21129, %rd750;
$L__BB0_309:
	and.b64  	%rd18288, %rd21129, 4294967295;
	shr.u64 	%rd18289, %rd21129, 32;
	mul.lo.s64 	%rd18290, %rd525, %rd18288;
	mul.lo.s64 	%rd18291, %rd526, %rd18288;
	mul.lo.s64 	%rd18292, %rd525, %rd18289;
	shr.u64 	%rd18293, %rd18290, 32;
	and.b64  	%rd18294, %rd18291, 4294967295;
	add.s64 	%rd18295, %rd18293, %rd18294;
	and.b64  	%rd18296, %rd18292, 4294967295;
	add.s64 	%rd18297, %rd18295, %rd18296;
	shr.u64 	%rd18298, %rd18291, 32;
	mad.lo.s64 	%rd18299, %rd526, %rd18289, %rd18298;
	shr.u64 	%rd18300, %rd18292, 32;
	add.s64 	%rd18301, %rd18299, %rd18300;
	shr.u64 	%rd18302, %rd18297, 32;
	shl.b64 	%rd18303, %rd18297, 32;
	and.b64  	%rd18304, %rd18290, 4294967295;
	or.b64  	%rd18305, %rd18303, %rd18304;
	add.s64 	%rd18306, %rd18301, %rd18302;
	mul.lo.s64 	%rd18307, %rd535, %rd18288;
	mul.lo.s64 	%rd18308, %rd536, %rd18288;
	mul.lo.s64 	%rd18309, %rd535, %rd18289;
	shr.u64 	%rd18310, %rd18307, 32;
	and.b64  	%rd18311, %rd18308, 4294967295;
	add.s64 	%rd18312, %rd18310, %rd18311;
	and.b64  	%rd18313, %rd18309, 4294967295;
	add.s64 	%rd18314, %rd18312, %rd18313;
	shr.u64 	%rd18315, %rd18308, 32;
	mad.lo.s64 	%rd18316, %rd536, %rd18289, %rd18315;
	shr.u64 	%rd18317, %rd18309, 32;
	add.s64 	%rd18318, %rd18316, %rd18317;
	shr.u64 	%rd18319, %rd18314, 32;
	shl.b64 	%rd18320, %rd18314, 32;
	and.b64  	%rd18321, %rd18307, 4294967295;
	or.b64  	%rd18322, %rd18320, %rd18321;
	add.s64 	%rd18323, %rd18318, %rd18319;
	mul.lo.s64 	%rd18324, %rd537, %rd18288;
	mul.lo.s64 	%rd18325, %rd538, %rd18288;
	mul.lo.s64 	%rd18326, %rd537, %rd18289;
	shr.u64 	%rd18327, %rd18324, 32;
	and.b64  	%rd18328, %rd18325, 4294967295;
	add.s64 	%rd18329, %rd18327, %rd18328;
	and.b64  	%rd18330, %rd18326, 4294967295;
	add.s64 	%rd18331, %rd18329, %rd18330;
	shr.u64 	%rd18332, %rd18325, 32;
	mad.lo.s64 	%rd18333, %rd538, %rd18289, %rd18332;
	shr.u64 	%rd18334, %rd18326, 32;
	add.s64 	%rd18335, %rd18333, %rd18334;
	shr.u64 	%rd18336, %rd18331, 32;
	shl.b64 	%rd18337, %rd18331, 32;
	and.b64  	%rd18338, %rd18324, 4294967295;
	or.b64  	%rd18339, %rd18337, %rd18338;
	add.s64 	%rd18340, %rd18335, %rd18336;
	mul.lo.s64 	%rd18341, %rd539, %rd18288;
	mul.lo.s64 	%rd18342, %rd540, %rd18288;
	mul.lo.s64 	%rd18343, %rd539, %rd18289;
	shr.u64 	%rd18344, %rd18341, 32;
	and.b64  	%rd18345, %rd18342, 4294967295;
	add.s64 	%rd18346, %rd18344, %rd18345;
	and.b64  	%rd18347, %rd18343, 4294967295;
	add.s64 	%rd18348, %rd18346, %rd18347;
	shr.u64 	%rd18349, %rd18342, 32;
	mad.lo.s64 	%rd18350, %rd540, %rd18289, %rd18349;
	shr.u64 	%rd18351, %rd18343, 32;
	add.s64 	%rd18352, %rd18350, %rd18351;
	shr.u64 	%rd18353, %rd18348, 32;
	shl.b64 	%rd18354, %rd18348, 32;
	and.b64  	%rd18355, %rd18341, 4294967295;
	or.b64  	%rd18356, %rd18354, %rd18355;
	add.s64 	%rd18357, %rd18352, %rd18353;
	and.b64  	%rd18358, %rd21128, 4294967295;
	shr.u64 	%rd18359, %rd21128, 32;
	mul.lo.s64 	%rd18360, %rd525, %rd18358;
	mul.lo.s64 	%rd18361, %rd526, %rd18358;
	mul.lo.s64 	%rd18362, %rd525, %rd18359;
	shr.u64 	%rd18363, %rd18360, 32;
	and.b64  	%rd18364, %rd18361, 4294967295;
	add.s64 	%rd18365, %rd18363, %rd18364;
	and.b64  	%rd18366, %rd18362, 4294967295;
	add.s64 	%rd18367, %rd18365, %rd18366;
	shr.u64 	%rd18368, %rd18361, 32;
	mad.lo.s64 	%rd18369, %rd526, %rd18359, %rd18368;
	shr.u64 	%rd18370, %rd18362, 32;
	add.s64 	%rd18371, %rd18369, %rd18370;
	shr.u64 	%rd18372, %rd18367, 32;
	shl.b64 	%rd18373, %rd18367, 32;
	and.b64  	%rd18374, %rd18360, 4294967295;
	or.b64  	%rd18375, %rd18373, %rd18374;
	add.s64 	%rd18376, %rd18322, %rd18375;
	setp.lt.u64 	%p2421, %rd18376, %rd18322;
	selp.u64 	%rd18377, 1, 0, %p2421;
	add.s64 	%rd18378, %rd18371, %rd18323;
	add.s64 	%rd18379, %rd18378, %rd18372;
	add.s64 	%rd18380, %rd18379, %rd18377;
	mul.lo.s64 	%rd18381, %rd535, %rd18358;
	mul.lo.s64 	%rd18382, %rd536, %rd18358;
	mul.lo.s64 	%rd18383, %rd535, %rd18359;
	shr.u64 	%rd18384, %rd18381, 32;
	and.b64  	%rd18385, %rd18382, 4294967295;
	add.s64 	%rd18386, %rd18384, %rd18385;
	and.b64  	%rd18387, %rd18383, 4294967295;
	add.s64 	%rd18388, %rd18386, %rd18387;
	shr.u64 	%rd18389, %rd18382, 32;
	mad.lo.s64 	%rd18390, %rd536, %rd18359, %rd18389;
	shr.u64 	%rd18391, %rd18383, 32;
	add.s64 	%rd18392, %rd18390, %rd18391;
	shr.u64 	%rd18393, %rd18388, 32;
	shl.b64 	%rd18394, %rd18388, 32;
	and.b64  	%rd18395, %rd18381, 4294967295;
	or.b64  	%rd18396, %rd18394, %rd18395;
	add.s64 	%rd18397, %rd18339, %rd18377;
	add.s64 	%rd18398, %rd18397, %rd18396;
	max.u64 	%rd18399, %rd18339, %rd18397;
	setp.gt.u64 	%p2422, %rd18399, %rd18398;
	selp.u64 	%rd18400, 1, 0, %p2422;
	add.s64 	%rd18401, %rd18392, %rd18340;
	add.s64 	%rd18402, %rd18401, %rd18393;
	add.s64 	%rd18403, %rd18402, %rd18400;
	mul.lo.s64 	%rd18404, %rd537, %rd18358;
	mul.lo.s64 	%rd18405, %rd538, %rd18358;
	mul.lo.s64 	%rd18406, %rd537, %rd18359;
	shr.u64 	%rd18407, %rd18404, 32;
	and.b64  	%rd18408, %rd18405, 4294967295;
	add.s64 	%rd18409, %rd18407, %rd18408;
	and.b64  	%rd18410, %rd18406, 4294967295;
	add.s64 	%rd18411, %rd18409, %rd18410;
	shr.u64 	%rd18412, %rd18405, 32;
	mad.lo.s64 	%rd18413, %rd538, %rd18359, %rd18412;
	shr.u64 	%rd18414, %rd18406, 32;
	add.s64 	%rd18415, %rd18413, %rd18414;
	shr.u64 	%rd18416, %rd18411, 32;
	shl.b64 	%rd18417, %rd18411, 32;
	and.b64  	%rd18418, %rd18404, 4294967295;
	or.b64  	%rd18419, %rd18417, %rd18418;
	add.s64 	%rd18420, %rd18356, %rd18400;
	add.s64 	%rd18421, %rd18420, %rd18419;
	max.u64 	%rd18422, %rd18356, %rd18420;
	setp.gt.u64 	%p2423, %rd18422, %rd18421;
	selp.u64 	%rd18423, 1, 0, %p2423;
	add.s64 	%rd18424, %rd18415, %rd18357;
	add.s64 	%rd18425, %rd18424, %rd18416;
	add.s64 	%rd18426, %rd18425, %rd18423;
	and.b64  	%rd18427, %rd21127, 4294967295;
	shr.u64 	%rd18428, %rd21127, 32;
	mul.lo.s64 	%rd18429, %rd525, %rd18427;
	mul.lo.s64 	%rd18430, %rd526, %rd18427;
	mul.lo.s64 	%rd18431, %rd525, %rd18428;
	shr.u64 	%rd18432, %rd18429, 32;
	and.b64  	%rd18433, %rd18430, 4294967295;
	add.s64 	%rd18434, %rd18432, %rd18433;
	and.b64  	%rd18435, %rd18431, 4294967295;
	add.s64 	%rd18436, %rd18434, %rd18435;
	shr.u64 	%rd18437, %rd18430, 32;
	mad.lo.s64 	%rd18438, %rd526, %rd18428, %rd18437;
	shr.u64 	%rd18439, %rd18431, 32;
	add.s64 	%rd18440, %rd18438, %rd18439;
	shr.u64 	%rd18441, %rd18436, 32;
	shl.b64 	%rd18442, %rd18436, 32;
	and.b64  	%rd18443, %rd18429, 4294967295;
	or.b64  	%rd18444, %rd18442, %rd18443;
	add.s64 	%rd18445, %rd18398, %rd18444;
	setp.lt.u64 	%p2424, %rd18445, %rd18398;
	selp.u64 	%rd18446, 1, 0, %p2424;
	add.s64 	%rd18447, %rd18440, %rd18403;
	add.s64 	%rd18448, %rd18447, %rd18441;
	add.s64 	%rd18449, %rd18448, %rd18446;
	mul.lo.s64 	%rd18450, %rd535, %rd18427;
	mul.lo.s64 	%rd18451, %rd536, %rd18427;
	mul.lo.s64 	%rd18452, %rd535, %rd18428;
	shr.u64 	%rd18453, %rd18450, 32;
	and.b64  	%rd18454, %rd18451, 4294967295;
	add.s64 	%rd18455, %rd18453, %rd18454;
	and.b64  	%rd18456, %rd18452, 4294967295;
	add.s64 	%rd18457, %rd18455, %rd18456;
	shr.u64 	%rd18458, %rd18451, 32;
	mad.lo.s64 	%rd18459, %rd536, %rd18428, %rd18458;
	shr.u64 	%rd18460, %rd18452, 32;
	add.s64 	%rd18461, %rd18459, %rd18460;
	shr.u64 	%rd18462, %rd18457, 32;
	shl.b64 	%rd18463, %rd18457, 32;
	and.b64  	%rd18464, %rd18450, 4294967295;
	or.b64  	%rd18465, %rd18463, %rd18464;
	add.s64 	%rd18466, %rd18421, %rd18446;
	add.s64 	%rd18467, %rd18466, %rd18465;
	max.u64 	%rd18468, %rd18421, %rd18466;
	setp.gt.u64 	%p2425, %rd18468, %rd18467;
	selp.u64 	%rd18469, 1, 0, %p2425;
	add.s64 	%rd18470, %rd18461, %rd18426;
	add.s64 	%rd18471, %rd18470, %rd18462;
	add.s64 	%rd18472, %rd18471, %rd18469;
	and.b64  	%rd18473, %rd21126, 4294967295;
	shr.u64 	%rd18474, %rd21126, 32;
	mul.lo.s64 	%rd18475, %rd525, %rd18473;
	mul.lo.s64 	%rd18476, %rd526, %rd18473;
	mul.lo.s64 	%rd18477, %rd525, %rd18474;
	shr.u64 	%rd18478, %rd18475, 32;
	and.b64  	%rd18479, %rd18476, 4294967295;
	add.s64 	%rd18480, %rd18478, %rd18479;
	and.b64  	%rd18481, %rd18477, 4294967295;
	add.s64 	%rd18482, %rd18480, %rd18481;
	shr.u64 	%rd18483, %rd18476, 32;
	mad.lo.s64 	%rd18484, %rd526, %rd18474, %rd18483;
	shr.u64 	%rd18485, %rd18477, 32;
	add.s64 	%rd18486, %rd18484, %rd18485;
	shr.u64 	%rd18487, %rd18482, 32;
	shl.b64 	%rd18488, %rd18482, 32;
	and.b64  	%rd18489, %rd18475, 4294967295;
	or.b64  	%rd18490, %rd18488, %rd18489;
	add.s64 	%rd18491, %rd18467, %rd18490;
	setp.lt.u64 	%p2426, %rd18491, %rd18467;
	selp.u64 	%rd18492, 1, 0, %p2426;
	add.s64 	%rd18493, %rd18486, %rd18472;
	add.s64 	%rd18494, %rd18493, %rd18487;
	add.s64 	%rd18495, %rd18494, %rd18492;
	mul.lo.s64 	%rd18497, %rd18150, %rd18305;
	mul.lo.s64 	%rd18498, %rd721, %rd18497;
	mul.hi.u64 	%rd18499, %rd721, %rd18497;
	add.cc.s64 	%rd18500, %rd18498, %rd18305;
	addc.cc.s64 	%rd18501, %rd18499, 0;
	mul.lo.s64 	%rd18502, %rd720, %rd18497;
	mul.hi.u64 	%rd18503, %rd720, %rd18497;
	mov.b64 	%rd18504, 0;
	add.cc.s64 	%rd18505, %rd18501, %rd18376;
	addc.cc.s64 	%rd18506, %rd18504, 0;
	add.cc.s64 	%rd18507, %rd18505, %rd18502;
	addc.cc.s64 	%rd18508, %rd18506, %rd18503;
	mul.lo.s64 	%rd18509, %rd719, %rd18497;
	mul.hi.u64 	%rd18510, %rd719, %rd18497;
	add.cc.s64 	%rd18511, %rd18508, %rd18445;
	addc.cc.s64 	%rd18512, %rd18504, 0;
	add.cc.s64 	%rd18513, %rd18511, %rd18509;
	addc.cc.s64 	%rd18514, %rd18512, %rd18510;
	mul.lo.s64 	%rd18515, %rd718, %rd18497;
	mul.hi.u64 	%rd18516, %rd718, %rd18497;
	add.cc.s64 	%rd18517, %rd18514, %rd18491;
	addc.cc.s64 	%rd18518, %rd18504, 0;
	add.cc.s64 	%rd18519, %rd18517, %rd18515;
	addc.cc.s64 	%rd18520, %rd18518, %rd18516;
	add.s64 	%rd18521, %rd18306, %rd18520;
	setp.lt.u64 	%p2427, %rd18521, %rd18306;
	selp.u64 	%rd18522, 1, 0, %p2427;
	add.s64 	%rd18523, %rd18380, %rd18522;
	setp.lt.u64 	%p2428, %rd18523, %rd18380;
	selp.u64 	%rd18524, 1, 0, %p2428;
	add.s64 	%rd18525, %rd18449, %rd18524;
	setp.lt.u64 	%p2429, %rd18525, %rd18449;
	selp.u64 	%rd18526, 1, 0, %p2429;
	add.s64 	%rd18527, %rd18495, %rd18526;
	mul.lo.s64 	%rd18528, %rd18150, %rd18507;
	mul.lo.s64 	%rd18529, %rd721, %rd18528;
	mul.hi.u64 	%rd18530, %rd721, %rd18528;
	add.cc.s64 	%rd18531, %rd18529, %rd18507;
	addc.cc.s64 	%rd18532, %rd18530, 0;
	mul.lo.s64 	%rd18533, %rd720, %rd18528;
	mul.hi.u64 	%rd18534, %rd720, %rd18528;
	add.cc.s64 	%rd18535, %rd18532, %rd18513;
	addc.cc.s64 	%rd18536, %rd18504, 0;
	add.cc.s64 	%rd18537, %rd18535, %rd18533;
	addc.cc.s64 	%rd18538, %rd18536, %rd18534;
	mul.lo.s64 	%rd18539, %rd719, %rd18528;
	mul.hi.u64 	%rd18540, %rd719, %rd18528;
	add.cc.s64 	%rd18541, %rd18538, %rd18519;
	addc.cc.s64 	%rd18542, %rd18504, 0;
	add.cc.s64 	%rd18543, %rd18541, %rd18539;
	addc.cc.s64 	%rd18544, %rd18542, %rd18540;
	mul.lo.s64 	%rd18545, %rd718, %rd18528;
	mul.hi.u64 	%rd18546, %rd718, %rd18528;
	add.cc.s64 	%rd18547, %rd18544, %rd18521;
	addc.cc.s64 	%rd18548, %rd18504, 0;
	add.cc.s64 	%rd18549, %rd18547, %rd18545;
	addc.cc.s64 	%rd18550, %rd18548, %rd18546;
	add.s64 	%rd18551, %rd18523, %rd18550;
	setp.lt.u64 	%p2430, %rd18551, %rd18523;
	selp.u64 	%rd18552, 1, 0, %p2430;
	add.s64 	%rd18553, %rd18525, %rd18552;
	setp.lt.u64 	%p2431, %rd18553, %rd18525;
	selp.u64 	%rd18554, 1, 0, %p2431;
	add.s64 	%rd18555, %rd18527, %rd18554;
	mul.lo.s64 	%rd18556, %rd18150, %rd18537;
	mul.lo.s64 	%rd18557, %rd721, %rd18556;
	mul.hi.u64 	%rd18558, %rd721, %rd18556;
	add.cc.s64 	%rd18559, %rd18557, %rd18537;
	addc.cc.s64 	%rd18560, %rd18558, 0;
	mul.lo.s64 	%rd18561, %rd720, %rd18556;
	mul.hi.u64 	%rd18562, %rd720, %rd18556;
	add.cc.s64 	%rd18563, %rd18560, %rd18543;
	addc.cc.s64 	%rd18564, %rd18504, 0;
	add.cc.s64 	%rd18565, %rd18563, %rd18561;
	addc.cc.s64 	%rd18566, %rd18564, %rd18562;
	mul.lo.s64 	%rd18567, %rd719, %rd18556;
	mul.hi.u64 	%rd18568, %rd719, %rd18556;
	add.cc.s64 	%rd18569, %rd18566, %rd18549;
	addc.cc.s64 	%rd18570, %rd18504, 0;
	add.cc.s64 	%rd18571, %rd18569, %rd18567;
	addc.cc.s64 	%rd18572, %rd18570, %rd18568;
	mul.lo.s64 	%rd18573, %rd718, %rd18556;
	mul.hi.u64 	%rd18574, %rd718, %rd18556;
	add.cc.s64 	%rd18575, %rd18572, %rd18551;
	addc.cc.s64 	%rd18576, %rd18504, 0;
	add.cc.s64 	%rd18577, %rd18575, %rd18573;
	addc.cc.s64 	%rd18578, %rd18576, %rd18574;
	add.s64 	%rd18579, %rd18553, %rd18578;
	setp.lt.u64 	%p2432, %rd18579, %rd18553;
	selp.u64 	%rd18580, 1, 0, %p2432;
	add.s64 	%rd18581, %rd18555, %rd18580;
	mul.lo.s64 	%rd18582, %rd18150, %rd18565;
	mul.lo.s64 	%rd18583, %rd721, %rd18582;
	mul.hi.u64 	%rd18584, %rd721, %rd18582;
	add.cc.s64 	%rd18585, %rd18583, %rd18565;
	addc.cc.s64 	%rd18586, %rd18584, 0;
	mul.lo.s64 	%rd18587, %rd720, %rd18582;
	mul.hi.u64 	%rd18588, %rd720, %rd18582;
	add.cc.s64 	%rd18589, %rd18586, %rd18571;
	addc.cc.s64 	%rd18590, %rd18504, 0;
	add.cc.s64 	%rd762, %rd18589, %rd18587;
	addc.cc.s64 	%rd18591, %rd18590, %rd18588;
	mul.lo.s64 	%rd18592, %rd719, %rd18582;
	mul.hi.u64 	%rd18593, %rd719, %rd18582;
	add.cc.s64 	%rd18594, %rd18591, %rd18577;
	addc.cc.s64 	%rd18595, %rd18504, 0;
	add.cc.s64 	%rd763, %rd18594, %rd18592;
	addc.cc.s64 	%rd18596, %rd18595, %rd18593;
	mul.lo.s64 	%rd18597, %rd718, %rd18582;
	mul.hi.u64 	%rd18598, %rd718, %rd18582;
	add.cc.s64 	%rd18599, %rd18596, %rd18579;
	addc.cc.s64 	%rd18600, %rd18504, 0;
	add.cc.s64 	%rd764, %rd18599, %rd18597;
	addc.cc.s64 	%rd18601, %rd18600, %rd18598;
	add.s64 	%rd21130, %rd18581, %rd18601;
	setp.gt.u64 	%p2433, %rd21130, %rd718;
	@%p2433 bra 	$L__BB0_315;
	setp.lt.u64 	%p2434, %rd21130, %rd718;
	mov.u32 	%r1011, %r528;
	mov.u64 	%rd21131, %rd764;
	mov.u64 	%rd21132, %rd763;
	mov.u64 	%rd21133, %rd762;
	@%p2434 bra 	$L__BB0_316;
	setp.lt.u64 	%p2435, %rd719, %rd764;
	@%p2435 bra 	$L__BB0_315;
	setp.gt.u64 	%p2436, %rd719, %rd764;
	mov.u32 	%r1011, %r528;
	mov.u64 	%rd21131, %rd764;
	mov.u64 	%rd21132, %rd763;
	mov.u64 	%rd21133, %rd762;
	@%p2436 bra 	$L__BB0_316;
	setp.lt.u64 	%p2437, %rd720, %rd763;
	@%p2437 bra 	$L__BB0_315;
	setp.gt.u64 	%p2438, %rd720, %rd763;
	setp.gt.u64 	%p2439, %rd721, %rd762;
	or.pred  	%p2440, %p2438, %p2439;
	mov.u32 	%r1011, %r528;
	mov.u64 	%rd21131, %rd764;
	mov.u64 	%rd21132, %rd763;
	mov.u64 	%rd21133, %rd762;
	@%p2440 bra 	$L__BB0_316;
$L__BB0_315:
	sub.s64 	%rd21133, %rd762, %rd721;
	setp.lt.u64 	%p2441, %rd762, %rd721;
	selp.u64 	%rd18602, 1, 0, %p2441;
	add.s64 	%rd18603, %rd720, %rd18602;
	sub.s64 	%rd21132, %rd763, %rd18603;
	setp.lt.u64 	%p2442, %rd763, %rd18603;
	selp.u64 	%rd18604, 1, 0, %p2442;
	add.s64 	%rd18605, %rd719, %rd18604;
	sub.s64 	%rd21131, %rd764, %rd18605;
	setp.lt.u64 	%p2443, %rd764, %rd18605;
	selp.u64 	%rd18606, 1, 0, %p2443;
	add.s64 	%rd18607, %rd718, %rd18606;
	sub.s64 	%rd21130, %rd21130, %rd18607;
	mov.u32 	%r1011, %r528;
$L__BB0_316:
	setp.ne.s32 	%p2444, %r1012, 0;
	mov.b64 	%rd21398, 0;
	mov.b32 	%r1012, 1;
	mov.u64 	%rd21399, %rd21398;
	mov.u64 	%rd21400, %rd21398;
	mov.u64 	%rd21401, %rd21398;
	mov.u64 	%rd21402, %rd20906;
	mov.u64 	%rd21403, %rd20907;
	mov.u64 	%rd21404, %rd20908;
	mov.u64 	%rd21405, %rd20909;
	mov.u64 	%rd21406, %rd20906;
	mov.u64 	%rd21407, %rd20907;
	mov.u64 	%rd21408, %rd20908;
	mov.u64 	%rd21409, %rd20909;
	@%p2444 bra 	$L__BB0_856;
	or.b64  	%rd18610, %rd44, %rd43;
	or.b64  	%rd18611, %rd18610, %rd42;
	or.b64  	%rd18612, %rd18611, %rd41;
	setp.eq.s64 	%p2445, %rd18612, 0;
	mov.u64 	%rd21402, %rd20906;
	mov.u64 	%rd21403, %rd20907;
	mov.u64 	%rd21404, %rd20908;
	mov.u64 	%rd21405, %rd20909;
	mov.u64 	%rd21406, %rd20906;
	mov.u64 	%rd21407, %rd20907;
	mov.u64 	%rd21408, %rd20908;
	mov.u64 	%rd21409, %rd20909;
	@%p2445 bra 	$L__BB0_856;
	or.b64  	%rd18614, %rd48, %rd47;
	or.b64  	%rd18615, %rd18614, %rd46;
	or.b64  	%rd18616, %rd18615, %rd45;
	setp.eq.s64 	%p2446, %rd18616, 0;
	mov.u64 	%rd21399, %rd21398;
	mov.u64 	%rd21400, %rd21398;
	mov.u64 	%rd21401, %rd21398;
	mov.u64 	%rd21402, %rd20906;
	mov.u64 	%rd21403, %rd20907;
	mov.u64 	%rd21404, %rd20908;
	mov.u64 	%rd21405, %rd20909;
	mov.u64 	%rd21406, %rd20906;
	mov.u64 	%rd21407, %rd20907;
	mov.u64 	%rd21408, %rd20908;
	mov.u64 	%rd21409, %rd20909;
	@%p2446 bra 	$L__BB0_856;
	ld.const.u64 	%rd782, [P_CONST+24];
	ld.const.u64 	%rd783, [P_CONST+16];
	ld.const.u64 	%rd784, [P_CONST+8];
	ld.const.u64 	%rd785, [P_CONST];
	and.b64  	%rd18617, %rd48, 4294967295;
	shr.u64 	%rd18618, %rd48, 32;
	mul.lo.s64 	%rd18619, %rd18617, %rd18617;
	mul.lo.s64 	%rd18620, %rd18618, %rd18617;
	shr.u64 	%rd18621, %rd18619, 32;
	shl.b64 	%rd18622, %rd18620, 1;
	and.b64  	%rd18623, %rd18622, 8589934590;
	add.s64 	%rd18624, %rd18621, %rd18623;
	shr.u64 	%rd18625, %rd18620, 31;
	and.b64  	%rd18626, %rd18625, 8589934590;
	mad.lo.s64 	%rd18627, %rd18618, %rd18618, %rd18626;
	shr.u64 	%rd18628, %rd18624, 32;
	shl.b64 	%rd18629, %rd18624, 32;
	and.b64  	%rd18630, %rd18619, 4294967293;
	or.b64  	%rd18631, %rd18629, %rd18630;
	add.s64 	%rd18632, %rd18627, %rd18628;
	shr.u64 	%rd18633, %rd47, 32;
	and.b64  	%rd18634, %rd47, 4294967295;
	mul.lo.s64 	%rd18635, %rd18634, %rd18617;
	mul.lo.s64 	%rd18636, %rd18633, %rd18617;
	mul.lo.s64 	%rd18637, %rd18634, %rd18618;
	shr.u64 	%rd18638, %rd18635, 32;
	and.b64  	%rd18639, %rd18636, 4294967295;
	add.s64 	%rd18640, %rd18638, %rd18639;
	and.b64  	%rd18641, %rd18637, 4294967295;
	add.s64 	%rd18642, %rd18640, %rd18641;
	shr.u64 	%rd18643, %rd18636, 32;
	mad.lo.s64 	%rd18644, %rd18633, %rd18618, %rd18643;
	shr.u64 	%rd18645, %rd18637, 32;
	add.s64 	%rd18646, %rd18644, %rd18645;
	shr.u64 	%rd18647, %rd18642, 32;
	shl.b64 	%rd18648, %rd18642, 32;
	and.b64  	%rd18649, %rd18635, 4294967295;
	or.b64  	%rd18650, %rd18648, %rd18649;
	add.s64 	%rd18651, %rd18646, %rd18647;
	shr.u64 	%rd18652, %rd46, 32;
	and.b64  	%rd18653, %rd46, 4294967295;
	mul.lo.s64 	%rd18654, %rd18653, %rd18617;
	mul.lo.s64 	%rd18655, %rd18652, %rd18617;
	mul.lo.s64 	%rd18656, %rd18653, %rd18618;
	shr.u64 	%rd18657, %rd18654, 32;
	and.b64  	%rd18658, %rd18655, 4294967295;
	add.s64 	%rd18659, %rd18657, %rd18658;
	and.b64  	%rd18660, %rd18656, 4294967295;
	add.s64 	%rd18661, %rd18659, %rd18660;
	shr.u64 	%rd18662, %rd18655, 32;
	mad.lo.s64 	%rd18663, %rd18652, %rd18618, %rd18662;
	shr.u64 	%rd18664, %rd18656, 32;
	add.s64 	%rd18665, %rd18663, %rd18664;
	shr.u64 	%rd18666, %rd18661, 32;
	shl.b64 	%rd18667, %rd18661, 32;
	and.b64  	%rd18668, %rd18654, 4294967295;
	or.b64  	%rd18669, %rd18667, %rd18668;
	add.s64 	%rd18670, %rd18665, %rd18666;
	shr.u64 	%rd18671, %rd45, 32;
	and.b64  	%rd18672, %rd45, 4294967295;
	mul.lo.s64 	%rd18673, %rd18672, %rd18617;
	mul.lo.s64 	%rd18674, %rd18671, %rd18617;
	mul.lo.s64 	%rd18675, %rd18672, %rd18618;
	shr.u64 	%rd18676, %rd18673, 32;
	and.b64  	%rd18677, %rd18674, 4294967295;
	add.s64 	%rd18678, %rd18676, %rd18677;
	and.b64  	%rd18679, %rd18675, 4294967295;
	add.s64 	%rd18680, %rd18678, %rd18679;
	shr.u64 	%rd18681, %rd18674, 32;
	mad.lo.s64 	%rd18682, %rd18671, %rd18618, %rd18681;
	shr.u64 	%rd18683, %rd18675, 32;
	add.s64 	%rd18684, %rd18682, %rd18683;
	shr.u64 	%rd18685, %rd18680, 32;
	shl.b64 	%rd18686, %rd18680, 32;
	and.b64  	%rd18687, %rd18673, 4294967295;
	or.b64  	%rd18688, %rd18686, %rd18687;
	add.s64 	%rd18689, %rd18684, %rd18685;
	shl.b64 	%rd18690, %rd18650, 1;
	shr.u64 	%rd18691, %rd18648, 63;
	add.s64 	%rd18692, %rd18651, %rd18651;
	add.s64 	%rd18693, %rd18692, %rd18691;
	mul.lo.s64 	%rd18694, %rd18634, %rd18634;
	mul.lo.s64 	%rd18695, %rd18633, %rd18634;
	shr.u64 	%rd18696, %rd18694, 32;
	shl.b64 	%rd18697, %rd18695, 1;
	and.b64  	%rd18698, %rd18697, 8589934590;
	add.s64 	%rd18699, %rd18696, %rd18698;
	shr.u64 	%rd18700, %rd18695, 31;
	and.b64  	%rd18701, %rd18700, 8589934590;
	mad.lo.s64 	%rd18702, %rd18633, %rd18633, %rd18701;
	shr.u64 	%rd18703, %rd18699, 32;
	shl.b64 	%rd18704, %rd18699, 32;
	and.b64  	%rd18705, %rd18694, 4294967293;
	or.b64  	%rd18706, %rd18704, %rd18705;
	add.s64 	%rd18707, %rd18669, %rd18691;
	add.s64 	%rd18708, %rd18707, %rd18706;
	max.u64 	%rd18709, %rd18669, %rd18707;
	setp.gt.u64 	%p2447, %rd18709, %rd18708;
	selp.u64 	%rd18710, 1, 0, %p2447;
	add.s64 	%rd18711, %rd18702, %rd18670;
	add.s64 	%rd18712, %rd18711, %rd18703;
	add.s64 	%rd18713, %rd18712, %rd18710;
	mul.lo.s64 	%rd18714, %rd18653, %rd18634;
	mul.lo.s64 	%rd18715, %rd18652, %rd18634;
	mul.lo.s64 	%rd18716, %rd18653, %rd18633;
	shr.u64 	%rd18717, %rd18714, 32;
	and.b64  	%rd18718, %rd18715, 4294967295;
	add.s64 	%rd18719, %rd18717, %rd18718;
	and.b64  	%rd18720, %rd18716, 4294967295;
	add.s64 	%rd18721, %rd18719, %rd18720;
	shr.u64 	%rd18722, %rd18715, 32;
	mad.lo.s64 	%rd18723, %rd18652, %rd18633, %rd18722;
	shr.u64 	%rd18724, %rd18716, 32;
	add.s64 	%rd18725, %rd18723, %rd18724;
	shr.u64 	%rd18726, %rd18721, 32;
	shl.b64 	%rd18727, %rd18721, 32;
	and.b64  	%rd18728, %rd18714, 4294967295;
	or.b64  	%rd18729, %rd18727, %rd18728;
	add.s64 	%rd18730, %rd18688, %rd18710;
	add.s64 	%rd18731, %rd18730, %rd18729;
	max.u64 	%rd18732, %rd18688, %rd18730;
	setp.gt.u64 	%p2448, %rd18732, %rd18731;
	selp.u64 	%rd18733, 1, 0, %p2448;
	add.s64 	%rd18734, %rd18725, %rd18689;
	add.s64 	%rd18735, %rd18734, %rd18726;
	add.s64 	%rd18736, %rd18735, %rd18733;
	add.s64 	%rd18737, %rd18708, %rd18669;
	setp.lt.u64 	%p2449, %rd18737, %rd18708;
	selp.u64 	%rd18738, 1, 0, %p2449;
	add.s64 	%rd18739, %rd18670, %rd18713;
	add.s64 	%rd18740, %rd18739, %rd18738;
	add.s64 	%rd18741, %rd18731, %rd18738;
	add.s64 	%rd18742, %rd18741, %rd18729;
	max.u64 	%rd18743, %rd18731, %rd18741;
	setp.gt.u64 	%p2450, %rd18743, %rd18742;
	selp.u64 	%rd18744, 1, 0, %p2450;
	add.s64 	%rd18745, %rd18725, %rd18736;
	add.s64 	%rd18746, %rd18745, %rd18726;
	add.s64 	%rd18747, %rd18746, %rd18744;
	add.s64 	%rd18748, %rd18742, %rd18688;
	setp.lt.u64 	%p2451, %rd18748, %rd18742;
	selp.u64 	%rd18749, 1, 0, %p2451;
	add.s64 	%rd18750, %rd18689, %rd18747;
	add.s64 	%rd18751, %rd18750, %rd18749;
	ld.const.u64 	%rd18752, [MU_P];
	mul.lo.s64 	%rd18753, %rd18752, %rd18631;
	mul.lo.s64 	%rd18754, %rd785, %rd18753;
	mul.hi.u64 	%rd18755, %rd785, %rd18753;
	add.cc.s64 	%rd18756, %rd18754, %rd18631;
	addc.cc.s64 	%rd18757, %rd18755, 0;
	mul.lo.s64 	%rd18758, %rd784, %rd18753;
	mul.hi.u64 	%rd18759, %rd784, %rd18753;
	mov.b64 	%rd18760, 0;
	add.cc.s64 	%rd18761, %rd18757, %rd18690;
	addc.cc.s64 	%rd18762, %rd18760, 0;
	add.cc.s64 	%rd18763, %rd18761, %rd18758;
	addc.cc.s64 	%rd18764, %rd18762, %rd18759;
	mul.lo.s64 	%rd18765, %rd783, %rd18753;
	mul.hi.u64 	%rd18766, %rd783, %rd18753;
	add.cc.s64 	%rd18767, %rd18764, %rd18737;
	addc.cc.s64 	%rd18768, %rd18760, 0;
	add.cc.s64 	%rd18769, %rd18767, %rd18765;
	addc.cc.s64 	%rd18770, %rd18768, %rd18766;
	mul.lo.s64 	%rd18771, %rd782, %rd18753;
	mul.hi.u64 	%rd18772, %rd782, %rd18753;
	add.cc.s64 	%rd18773, %rd18770, %rd18748;
	addc.cc.s64 	%rd18774, %rd18760, 0;
	add.cc.s64 	%rd18775, %rd18773, %rd18771;
	addc.cc.s64 	%rd18776, %rd18774, %rd18772;
	add.s64 	%rd18777, %rd18632, %rd18776;
	setp.lt.u64 	%p2452, %rd18777, %rd18632;
	selp.u64 	%rd18778, 1, 0, %p2452;
	add.s64 	%rd18779, %rd18693, %rd18778;
	setp.lt.u64 	%p2453, %rd18779, %rd18693;
	selp.u64 	%rd18780, 1, 0, %p2453;
	add.s64 	%rd18781, %rd18740, %rd18780;
	setp.lt.u64 	%p2454, %rd18781, %rd18740;
	selp.u64 	%rd18782, 1, 0, %p2454;
	add.s64 	%rd18783, %rd18751, %rd18782;
	mul.lo.s64 	%rd18784, %rd18752, %rd18763;
	mul.lo.s64 	%rd18785, %rd785, %rd18784;
	mul.hi.u64 	%rd18786, %rd785, %rd18784;
	add.cc.s64 	%rd18787, %rd18785, %rd18763;
	addc.cc.s64 	%rd18788, %rd18786, 0;
	mul.lo.s64 	%rd18789, %rd784, %rd18784;
	mul.hi.u64 	%rd18790, %rd784, %rd18784;
	add.cc.s64 	%rd18791, %rd18788, %rd18769;
	addc.cc.s64 	%rd18792, %rd18760, 0;
	add.cc.s64 	%rd18793, %rd18791, %rd18789;
	addc.cc.s64 	%rd18794, %rd18792, %rd18790;
	mul.lo.s64 	%rd18795, %rd783, %rd18784;
	mul.hi.u64 	%rd18796, %rd783, %rd18784;
	add.cc.s64 	%rd18797, %rd18794, %rd18775;
	addc.cc.s64 	%rd18798, %rd18760, 0;
	add.cc.s64 	%rd18799, %rd18797, %rd18795;
	addc.cc.s64 	%rd18800, %rd18798, %rd18796;
	mul.lo.s64 	%rd18801, %rd782, %rd18784;
	mul.hi.u64 	%rd18802, %rd782, %rd18784;
	add.cc.s64 	%rd18803, %rd18800, %rd18777;
	addc.cc.s64 	%rd18804, %rd18760, 0;
	add.cc.s64 	%rd18805, %rd18803, %rd18801;
	addc.cc.s64 	%rd18806, %rd18804, %rd18802;
	add.s64 	%rd18807, %rd18779, %rd18806;
	setp.lt.u64 	%p2455, %rd18807, %rd18779;
	selp.u64 	%rd18808, 1, 0, %p2455;
	add.s64 	%rd18809, %rd18781, %rd18808;
	setp.lt.u64 	%p2456, %rd18809, %rd18781;
	selp.u64 	%rd18810, 1, 0, %p2456;
	add.s64 	%rd18811, %rd18783, %rd18810;
	mul.lo.s64 	%rd18812, %rd18752, %rd18793;
	mul.lo.s64 	%rd18813, %rd785, %rd18812;
	mul.hi.u64 	%rd18814, %rd785, %rd18812;
	add.cc.s64 	%rd18815, %rd18813, %rd18793;
	addc.cc.s64 	%rd18816, %rd18814, 0;
	mul.lo.s64 	%rd18817, %rd784, %rd18812;
	mul.hi.u64 	%rd18818, %rd784, %rd18812;
	add.cc.s64 	%rd18819, %rd18816, %rd18799;
	addc.cc.s64 	%rd18820, %rd18760, 0;
	add.cc.s64 	%rd18821, %rd18819, %rd18817;
	addc.cc.s64 	%rd18822, %rd18820, %rd18818;
	mul.lo.s64 	%rd18823, %rd783, %rd18812;
	mul.hi.u64 	%rd18824, %rd783, %rd18812;
	add.cc.s64 	%rd18825, %rd18822, %rd18805;
	addc.cc.s64 	%rd18826, %rd18760, 0;
	add.cc.s64 	%rd18827, %rd18825, %rd18823;
	addc.cc.s64 	%rd18828, %rd18826, %rd18824;
	mul.lo.s64 	%rd18829, %rd782, %rd18812;
	mul.hi.u64 	%rd18830, %rd782, %rd18812;
	add.cc.s64 	%rd18831, %rd18828, %rd18807;
	addc.cc.s64 	%rd18832, %rd18760, 0;
	add.cc.s64 	%rd18833, %rd18831, %rd18829;
	addc.cc.s64 	%rd18834, %rd18832, %rd18830;
	add.s64 	%rd18835, %rd18809, %rd18834;
	setp.lt.u64 	%p2457, %rd18835, %rd18809;
	selp.u64 	%rd18836, 1, 0, %p2457;
	add.s64 	%rd18837, %rd18811, %rd18836;
	mul.lo.s64 	%rd18838, %rd18752, %rd18821;
	mul.lo.s64 	%rd18839, %rd785, %rd18838;
	mul.hi.u64 	%rd18840, %rd785, %rd18838;
	add.cc.s64 	%rd18841, %rd18839, %rd18821;
	addc.cc.s64 	%rd18842, %rd18840, 0;
	mul.lo.s64 	%rd18843, %rd784, %rd18838;
	mul.hi.u64 	%rd18844, %rd784, %rd18838;
	add.cc.s64 	%rd18845, %rd18842, %rd18827;
	addc.cc.s64 	%rd18846, %rd18760, 0;
	add.cc.s64 	%rd786, %rd18845, %rd18843;
	addc.cc.s64 	%rd18847, %rd18846, %rd18844;
	mul.lo.s64 	%rd18848, %rd783, %rd18838;
	mul.hi.u64 	%rd18849, %rd783, %rd18838;
	add.cc.s64 	%rd18850, %rd18847, %rd18833;
	addc.cc.s64 	%rd18851, %rd18760, 0;
	add.cc.s64 	%rd787, %rd18850, %rd18848;
	addc.cc.s64 	%rd18852, %rd18851, %rd18849;
	mul.lo.s64 	%rd18853, %rd782, %rd18838;
	mul.hi.u64 	%rd18854, %rd782, %rd18838;
	add.cc.s64 	%rd18855, %rd18852, %rd18835;
	addc.cc.s64 	%rd18856, %rd18760, 0;
	add.cc.s64 	%rd788, %rd18855, %rd18853;
	addc.cc.s64 	%rd18857, %rd18856, %rd18854;
	add.s64 	%rd21145, %rd18837, %rd18857;
	setp.gt.u64 	%p2458, %rd21145, %rd782;
	@%p2458 bra 	$L__BB0_325;
	setp.lt.u64 	%p2459, %rd21145, %rd782;
	mov.u64 	%rd21142, %rd786;
	mov.u64 	%rd21143, %rd787;
	mov.u64 	%rd21144, %rd788;
	@%p2459 bra 	$L__BB0_326;
	setp.lt.u64 	%p2460, %rd783, %rd788;
	@%p2460 bra 	$L__BB0_325;
	setp.gt.u64 	%p2461, %rd783, %rd788;
	mov.u64 	%rd21142, %rd786;
	mov.u64 	%rd21143, %rd787;
	mov.u64 	%rd21144, %rd788;
	@%p2461 bra 	$L__BB0_326;
	setp.lt.u64 	%p2462, %rd784, %rd787;
	@%p2462 bra 	$L__BB0_325;
	setp.gt.u64 	%p2463, %rd784, %rd787;
	setp.gt.u64 	%p2464, %rd785, %rd786;
	or.pred  	%p2465, %p2463, %p2464;
	mov.u64 	%rd21142, %rd786;
	mov.u64 	%rd21143, %rd787;
	mov.u64 	%rd21144, %rd788;
	@%p2465 bra 	$L__BB0_326;
$L__BB0_325:
	sub.s64 	%rd21142, %rd786, %rd785;
	setp.lt.u64 	%p2466, %rd786, %rd785;
	selp.u64 	%rd18858, 1, 0, %p2466;
	add.s64 	%rd18859, %rd784, %rd18858;
	sub.s64 	%rd21143, %rd787, %rd18859;
	setp.lt.u64 	%p2467, %rd787, %rd18859;
	selp.u64 	%rd18860, 1, 0, %p2467;
	add.s64 	%rd18861, %rd783, %rd18860;
	sub.s64 	%rd21144, %rd788, %rd18861;
	setp.lt.u64 	%p2468, %rd788, %rd18861;
	selp.u64 	%rd18862, 1, 0, %p2468;
	add.s64 	%rd18863, %rd782, %rd18862;
	sub.s64 	%rd21145, %rd21145, %rd18863;
$L__BB0_326:
	and.b64  	%rd802, %rd52, 4294967295;
	shr.u64 	%rd803, %rd52, 32;
	shr.u64 	%rd804, %rd21142, 32;
	and.b64  	%rd805, %rd21142, 4294967295;
	mul.lo.s64 	%rd18864, %rd805, %rd802;
	mul.lo.s64 	%rd18865, %rd804, %rd802;
	mul.lo.s64 	%rd18866, %rd805, %rd803;
	shr.u64 	%rd18867, %rd18864, 32;
	and.b64  	%rd18868, %rd18865, 4294967295;
	add.s64 	%rd18869, %rd18867, %rd18868;
	and.b64  	%rd18870, %rd18866, 4294967295;
	add.s64 	%rd18871, %rd18869, %rd18870;
	shr.u64 	%rd18872, %rd18865, 32;
	mad.lo.s64 	%rd18873, %rd804, %rd803, %rd18872;
	shr.u64 	%rd18874, %rd18866, 32;
	add.s64 	%rd18875, %rd18873, %rd18874;
	shr.u64 	%rd18876, %rd18871, 32;
	shl.b64 	%rd18877, %rd18871, 32;
	and.b64  	%rd18878, %rd18864, 4294967295;
	or.b64  	%rd18879, %rd18877, %rd18878;
	add.s64 	%rd18880, %rd18875, %rd18876;
	shr.u64 	%rd806, %rd21143, 32;
	and.b64  	%rd807, %rd21143, 4294967295;
	mul.lo.s64 	%rd18881, %rd807, %rd802;
	mul.lo.s64 	%rd18882, %rd806, %rd802;
	mul.lo.s64 	%rd18883, %rd807, %rd803;
	shr.u64 	%rd18884, %rd18881, 32;
	and.b64  	%rd18885, %rd18882, 4294967295;
	add.s64 	%rd18886, %rd18884, %rd18885;
	and.b64  	%rd18887, %rd18883, 4294967295;
	add.s64 	%rd18888, %rd18886, %rd18887;
	shr.u64 	%rd18889, %rd18882, 32;
	mad.lo.s64 	%rd18890, %rd806, %rd803, %rd18889;
	shr.u64 	%rd18891, %rd18883, 32;
	add.s64 	%rd18892, %rd18890, %rd18891;
	shr.u64 	%rd18893, %rd18888, 32;
	shl.b64 	%rd18894, %rd18888, 32;
	and.b64  	%rd18895, %rd18881, 4294967295;
	or.b64  	%rd18896, %rd18894, %rd18895;
	add.s64 	%rd18897, %rd18892, %rd18893;
	shr.u64 	%rd808, %rd21144, 32;
	and.b64  	%rd809, %rd21144, 4294967295;
	mul.lo.s64 	%rd18898, %rd809, %rd802;
	mul.lo.s64 	%rd18899, %rd808, %rd802;
	mul.lo.s64 	%rd18900, %rd809, %rd803;
	shr.u64 	%rd18901, %rd18898, 32;
	and.b64  	%rd18902, %rd18899, 4294967295;
	add.s64 	%rd18903, %rd18901, %rd18902;
	and.b64  	%rd18904, %rd18900, 4294967295;
	add.s64 	%rd18905, %rd18903, %rd18904;
	shr.u64 	%rd18906, %rd18899, 32;
	mad.lo.s64 	%rd18907, %rd808, %rd803, %rd18906;
	shr.u64 	%rd18908, %rd18900, 32;
	add.s64 	%rd18909, %rd18907, %rd18908;
	shr.u64 	%rd18910, %rd18905, 32;
	shl.b64 	%rd18911, %rd18905, 32;
	and.b64  	%rd18912, %rd18898, 4294967295;
	or.b64  	%rd18913, %rd18911, %rd18912;
	add.s64 	%rd18914, %rd18909, %rd18910;
	shr.u64 	%rd810, %rd21145, 32;
	and.b64  	%rd811, %rd21145, 4294967295;
	mul.lo.s64 	%rd18915, %rd811, %rd802;
	mul.lo.s64 	%rd18916, %rd810, %rd802;
	mul.lo.s64 	%rd18917, %rd811, %rd803;
	shr.u64 	%rd18918, %rd18915, 32;
	and.b64  	%rd18919, %rd18916, 4294967295;
	add.s64 	%rd18920, %rd18918, %rd18919;
	and.b64  	%rd18921, %rd18917, 4294967295;
	add.s64 	%rd18922, %rd18920, %rd18921;
	shr.u64 	%rd18923, %rd18916, 32;
	mad.lo.s64 	%rd18924, %rd810, %rd803, %rd18923;
	shr.u64 	%rd18925, %rd18917, 32;
	add.s64 	%rd18926, %rd18924, %rd18925;
	shr.u64 	%rd18927, %rd18922, 32;
	shl.b64 	%rd18928, %rd18922, 32;
	and.b64  	%rd18929, %rd18915, 4294967295;
	or.b64  	%rd18930, %rd18928, %rd18929;
	add.s64 	%rd18931, %rd18926, %rd18927;
	and.b64  	%rd812, %rd51, 4294967295;
	shr.u64 	%rd813, %rd51, 32;
	mul.lo.s64 	%rd18932, %rd805, %rd812;
	mul.lo.s64 	%rd18933, %rd804, %rd812;
	mul.lo.s64 	%rd18934, %rd805, %rd813;
	shr.u64 	%rd18935, %rd18932, 32;
	and.b64  	%rd18936, %rd18933, 4294967295;
	add.s64 	%rd18937, %rd18935, %rd18936;
	and.b64  	%rd18938, %rd18934, 4294967295;
	add.s64 	%rd18939, %rd18937, %rd18938;
	shr.u64 	%rd18940, %rd18933, 32;
	mad.lo.s64 	%rd18941, %rd804, %rd813, %rd18940;
	shr.u64 	%rd18942, %rd18934, 32;
	add.s64 	%rd18943, %rd18941, %rd18942;
	shr.u64 	%rd18944, %rd18939, 32;
	shl.b64 	%rd18945, %rd18939, 32;
	and.b64  	%rd18946, %rd18932, 4294967295;
	or.b64  	%rd18947, %rd18945, %rd18946;
	add.s64 	%rd18948, %rd18896, %rd18947;
	setp.lt.u64 	%p2469, %rd18948, %rd18896;
	selp.u64 	%rd18949, 1, 0, %p2469;
	add.s64 	%rd18950, %rd18943, %rd18897;
	add.s64 	%rd18951, %rd18950, %rd18944;
	add.s64 	%rd18952, %rd18951, %rd18949;
	mul.lo.s64 	%rd18953, %rd807, %rd812;
	mul.lo.s64 	%rd18954, %rd806, %rd812;
	mul.lo.s64 	%rd18955, %rd807, %rd813;
	shr.u64 	%rd18956, %rd18953, 32;
	and.b64  	%rd18957, %rd18954, 4294967295;
	add.s64 	%rd18958, %rd18956, %rd18957;
	and.b64  	%rd18959, %rd18955, 4294967295;
	add.s64 	%rd18960, %rd18958, %rd18959;
	shr.u64 	%rd18961, %rd18954, 32;
	mad.lo.s64 	%rd18962, %rd806, %rd813, %rd18961;
	shr.u64 	%rd18963, %rd18955, 32;
	add.s64 	%rd18964, %rd18962, %rd18963;
	shr.u64 	%rd18965, %rd18960, 32;
	shl.b64 	%rd18966, %rd18960, 32;
	and.b64  	%rd18967, %rd18953, 4294967295;
	or.b64  	%rd18968, %rd18966, %rd18967;
	add.s64 	%rd18969, %rd18913, %rd18949;
	add.s64 	%rd18970, %rd18969, %rd18968;
	max.u64 	%rd18971, %rd18913, %rd18969;
	setp.gt.u64 	%p2470, %rd18971, %rd18970;
	selp.u64 	%rd18972, 1, 0, %p2470;
	add.s64 	%rd18973, %rd18964, %rd18914;
	add.s64 	%rd18974, %rd18973, %rd18965;
	add.s64 	%rd18975, %rd18974, %rd18972;
	mul.lo.s64 	%rd18976, %rd809, %rd812;
	mul.lo.s64 	%rd18977, %rd808, %rd812;
	mul.lo.s64 	%rd18978, %rd809, %rd813;
	shr.u64 	%rd18979, %rd18976, 32;
	and.b64  	%rd18980, %rd18977, 4294967295;
	add.s64 	%rd18981, %rd18979, %rd18980;
	and.b64  	%rd18982, %rd18978, 4294967295;
	add.s64 	%rd18983, %rd18981, %rd18982;
	shr.u64 	%rd18984, %rd18977, 32;
	mad.lo.s64 	%rd18985, %rd808, %rd813, %rd18984;
	shr.u64 	%rd18986, %rd18978, 32;
	add.s64 	%rd18987, %rd18985, %rd18986;
	shr.u64 	%rd18988, %rd18983, 32;
	shl.b64 	%rd18989, %rd18983, 32;
	and.b64  	%rd18990, %rd18976, 4294967295;
	or.b64  	%rd18991, %rd18989, %rd18990;
	add.s64 	%rd18992, %rd18930, %rd18972;
	add.s64 	%rd18993, %rd18992, %rd18991;
	max.u64 	%rd18994, %rd18930, %rd18992;
	setp.gt.u64 	%p2471, %rd18994, %rd18993;
	selp.u64 	%rd18995, 1, 0, %p2471;
	add.s64 	%rd18996, %rd18987, %rd18931;
	add.s64 	%rd18997, %rd18996, %rd18988;
	add.s64 	%rd18998, %rd18997, %rd18995;
	and.b64  	%rd814, %rd50, 4294967295;
	shr.u64 	%rd815, %rd50, 32;
	mul.lo.s64 	%rd18999, %rd805, %rd814;
	mul.lo.s64 	%rd19000, %rd804, %rd814;
	mul.lo.s64 	%rd19001, %rd805, %rd815;
	shr.u64 	%rd19002, %rd18999, 32;
	and.b64  	%rd19003, %rd19000, 4294967295;
	add.s64 	%rd19004, %rd19002, %rd19003;
	and.b64  	%rd19005, %rd19001, 4294967295;
	add.s64 	%rd19006, %rd19004, %rd19005;
	shr.u64 	%rd19007, %rd19000, 32;
	mad.lo.s64 	%rd19008, %rd804, %rd815, %rd19007;
	shr.u64 	%rd19009, %rd19001, 32;
	add.s64 	%rd19010, %rd19008, %rd19009;
	shr.u64 	%rd19011, %rd19006, 32;
	shl.b64 	%rd19012, %rd19006, 32;
	and.b64  	%rd19013, %rd18999, 4294967295;
	or.b64  	%rd19014, %rd19012, %rd19013;
	add.s64 	%rd19015, %rd18970, %rd19014;
	setp.lt.u64 	%p2472, %rd19015, %rd18970;
	selp.u64 	%rd19016, 1, 0, %p2472;
	add.s64 	%rd19017, %rd19010, %rd18975;
	add.s64 	%rd19018, %rd19017, %rd19011;
	add.s64 	%rd19019, %rd19018, %rd19016;
	mul.lo.s64 	%rd19020, %rd807, %rd814;
	mul.lo.s64 	%rd19021, %rd806, %rd814;
	mul.lo.s64 	%rd19022, %rd807, %rd815;
	shr.u64 	%rd19023, %rd19020, 32;
	and.b64  	%rd19024, %rd19021, 4294967295;
	add.s64 	%rd19025, %rd19023, %rd19024;
	and.b64  	%rd19026, %rd19022, 4294967295;
	add.s64 	%rd19027, %rd19025, %rd19026;
	shr.u64 	%rd19028, %rd19021, 32;
	mad.lo.s64 	%rd19029, %rd806, %rd815, %rd19028;
	shr.u64 	%rd19030, %rd19022, 32;
	add.s64 	%rd19031, %rd19029, %rd19030;
	shr.u64 	%rd19032, %rd19027, 32;
	shl.b64 	%rd19033, %rd19027, 32;
	and.b64  	%rd19034, %rd19020, 4294967295;
	or.b64  	%rd19035, %rd19033, %rd19034;
	add.s64 	%rd19036, %rd18993, %rd19016;
	add.s64 	%rd19037, %rd19036, %rd19035;
	max.u64 	%rd19038, %rd18993, %rd19036;
	setp.gt.u64 	%p2473, %rd19038, %rd19037;
	selp.u64 	%rd19039, 1, 0, %p2473;
	add.s64 	%rd19040, %rd19031, %rd18998;
	add.s64 	%rd19041, %rd19040, %rd19032;
	add.s64 	%rd19042, %rd19041, %rd19039;
	and.b64  	%rd816, %rd49, 4294967295;
	shr.u64 	%rd817, %rd49, 32;
	mul.lo.s64 	%rd19043, %rd805, %rd816;
	mul.lo.s64 	%rd19044, %rd804, %rd816;
	mul.lo.s64 	%rd19045, %rd805, %rd817;
	shr.u64 	%rd19046, %rd19043, 32;
	and.b64  	%rd19047, %rd19044, 4294967295;
	add.s64 	%rd19048, %rd19046, %rd19047;
	and.b64  	%rd19049, %rd19045, 4294967295;
	add.s64 	%rd19050, %rd19048, %rd19049;
	shr.u64 	%rd19051, %rd19044, 32;
	mad.lo.s64 	%rd19052, %rd804, %rd817, %rd19051;
	shr.u64 	%rd19053, %rd19045, 32;
	add.s64 	%rd19054, %rd19052, %rd19053;
	shr.u64 	%rd19055, %rd19050, 32;
	shl.b64 	%rd19056, %rd19050, 32;
	and.b64  	%rd19057, %rd19043, 4294967295;
	or.b64  	%rd19058, %rd19056, %rd19057;
	add.s64 	%rd19059, %rd19037, %rd19058;
	setp.lt.u64 	%p2474, %rd19059, %rd19037;
	selp.u64 	%rd19060, 1, 0, %p2474;
	add.s64 	%rd19061, %rd19054, %rd19042;
	add.s64 	%rd19062, %rd19061, %rd19055;
	add.s64 	%rd19063, %rd19062, %rd19060;
	mul.lo.s64 	%rd19065, %rd18752, %rd18879;
	mul.lo.s64 	%rd19066, %rd785, %rd19065;
	mul.hi.u64 	%rd19067, %rd785, %rd19065;
	add.cc.s64 	%rd19068, %rd19066, %rd18879;
	addc.cc.s64 	%rd19069, %rd19067, 0;
	mul.lo.s64 	%rd19070, %rd784, %rd19065;
	mul.hi.u64 	%rd19071, %rd784, %rd19065;
	mov.b64 	%rd19072, 0;
	add.cc.s64 	%rd19073, %rd19069, %rd18948;
	addc.cc.s64 	%rd19074, %rd19072, 0;
	add.cc.s64 	%rd19075, %rd19073, %rd19070;
	addc.cc.s64 	%rd19076, %rd19074, %rd19071;
	mul.lo.s64 	%rd19077, %rd783, %rd19065;
	mul.hi.u64 	%rd19078, %rd783, %rd19065;
	add.cc.s64 	%rd19079, %rd19076, %rd19015;
	addc.cc.s64 	%rd19080, %rd19072, 0;
	add.cc.s64 	%rd19081, %rd19079, %rd19077;
	addc.cc.s64 	%rd19082, %rd19080, %rd19078;
	mul.lo.s64 	%rd19083, %rd782, %rd19065;
	mul.hi.u64 	%rd19084, %rd782, %rd19065;
	add.cc.s64 	%rd19085, %rd19082, %rd19059;
	addc.cc.s64 	%rd19086, %rd19072, 0;
	add.cc.s64 	%rd19087, %rd19085, %rd19083;
	addc.cc.s64 	%rd19088, %rd19086, %rd19084;
	add.s64 	%rd19089, %rd18880, %rd19088;
	setp.lt.u64 	%p2475, %rd19089, %rd18880;
	selp.u64 	%rd19090, 1, 0, %p2475;
	add.s64 	%rd19091, %rd18952, %rd19090;
	setp.lt.u64 	%p2476, %rd19091, %rd18952;
	selp.u64 	%rd19092, 1, 0, %p2476;
	add.s64 	%rd19093, %rd19019, %rd19092;
	setp.lt.u64 	%p2477, %rd19093, %rd19019;
	selp.u64 	%rd19094, 1, 0, %p2477;
	add.s64 	%rd19095, %rd19063, %rd19094;
	mul.lo.s64 	%rd19096, %rd18752, %rd19075;
	mul.lo.s64 	%rd19097, %rd785, %rd19096;
	mul.hi.u64 	%rd19098, %rd785, %rd19096;
	add.cc.s64 	%rd19099, %rd19097, %rd19075;
	addc.cc.s64 	%rd19100, %rd19098, 0;
	mul.lo.s64 	%rd19101, %rd784, %rd19096;
	mul.hi.u64 	%rd19102, %rd784, %rd19096;
	add.cc.s64 	%rd19103, %rd19100, %rd19081;
	addc.cc.s64 	%rd19104, %rd19072, 0;
	add.cc.s64 	%rd19105, %rd19103, %rd19101;
	addc.cc.s64 	%rd19106, %rd19104, %rd19102;
	mul.lo.s64 	%rd19107, %rd783, %rd19096;
	mul.hi.u64 	%rd19108, %rd783, %rd19096;
	add.cc.s64 	%rd19109, %rd19106, %rd19087;
	addc.cc.s64 	%rd19110, %rd19072, 0;
	add.cc.s64 	%rd19111, %rd19109, %rd19107;
	addc.cc.s64 	%rd19112, %rd19110, %rd19108;
	mul.lo.s64 	%rd19113, %rd782, %rd19096;
	mul.hi.u64 	%rd19114, %rd782, %rd19096;
	add.cc.s64 	%rd19115, %rd19112, %rd19089;
	addc.cc.s64 	%rd19116, %rd19072, 0;
	add.cc.s64 	%rd19117, %rd19115, %rd19113;
	addc.cc.s64 	%rd19118, %rd19116, %rd19114;
	add.s64 	%rd19119, %rd19091, %rd19118;
	setp.lt.u64 	%p2478, %rd19119, %rd19091;
	selp.u64 	%rd19120, 1, 0, %p2478;
	add.s64 	%rd19121, %rd19093, %rd19120;
	setp.lt.u64 	%p2479, %rd19121, %rd19093;
	selp.u64 	%rd19122, 1, 0, %p2479;
	add.s64 	%rd19123, %rd19095, %rd19122;
	mul.lo.s64 	%rd19124, %rd18752, %rd19105;
	mul.lo.s64 	%rd19125, %rd785, %rd19124;
	mul.hi.u64 	%rd19126, %rd785, %rd19124;
	add.cc.s64 	%rd19127, %rd19125, %rd19105;
	addc.cc.s64 	%rd19128, %rd19126, 0;
	mul.lo.s64 	%rd19129, %rd784, %rd19124;
	mul.hi.u64 	%rd19130, %rd784, %rd19124;
	add.cc.s64 	%rd19131, %rd19128, %rd19111;
	addc.cc.s64 	%rd19132, %rd19072, 0;
	add.cc.s64 	%rd19133, %rd19131, %rd19129;
	addc.cc.s64 	%rd19134, %rd19132, %rd19130;
	mul.lo.s64 	%rd19135, %rd783, %rd19124;
	mul.hi.u64 	%rd19136, %rd783, %rd19124;
	add.cc.s64 	%rd19137, %rd19134, %rd19117;
	addc.cc.s64 	%rd19138, %rd19072, 0;
	add.cc.s64 	%rd19139, %rd19137, %rd19135;
	addc.cc.s64 	%rd19140, %rd19138, %rd19136;
	mul.lo.s64 	%rd19141, %rd782, %rd19124;
	mul.hi.u64 	%rd19142, %rd782, %rd19124;
	add.cc.s64 	%rd19143, %rd19140, %rd19119;
	addc.cc.s64 	%rd19144, %rd19072, 0;
	add.cc.s64 	%rd19145, %rd19143, %rd19141;
	addc.cc.s64 	%rd19146, %rd19144, %rd19142;
	add.s64 	%rd19147, %rd19121, %rd19146;
	setp.lt.u64 	%p2480, %rd19147, %rd19121;
	selp.u64 	%rd19148, 1, 0, %p2480;
	add.s64 	%rd19149, %rd19123, %rd19148;
	mul.lo.s64 	%rd19150, %rd18752, %rd19133;
	mul.lo.s64 	%rd19151, %rd785, %rd19150;
	mul.hi.u64 	%rd19152, %rd785, %rd19150;
	add.cc.s64 	%rd19153, %rd19151, %rd19133;
	addc.cc.s64 	%rd19154, %rd19152, 0;
	mul.lo.s64 	%rd19155, %rd784, %rd19150;
	mul.hi.u64 	%rd19156, %rd784, %rd19150;
	add.cc.s64 	%rd19157, %rd19154, %rd19139;
	addc.cc.s64 	%rd19158, %rd19072, 0;
	add.cc.s64 	%rd818, %rd19157, %rd19155;
	addc.cc.s64 	%rd19159, %rd19158, %rd19156;
	mul.lo.s64 	%rd19160, %rd783, %rd19150;
	mul.hi.u64 	%rd19161, %rd783, %rd19150;
	add.cc.s64 	%rd19162, %rd19159, %rd19145;
	addc.cc.s64 	%rd19163, %rd19072, 0;
	add.cc.s64 	%rd819, %rd19162, %rd19160;
	addc.cc.s64 	%rd19164, %rd19163, %rd19161;
	mul.lo.s64 	%rd19165, %rd782, %rd19150;
	mul.hi.u64 	%rd19166, %rd782, %rd19150;
	add.cc.s64 	%rd19167, %rd19164, %rd19147;
	addc.cc.s64 	%rd19168, %rd19072, 0;
	add.cc.s64 	%rd820, %rd19167, %rd19165;
	addc.cc.s64 	%rd19169, %rd19168, %rd19166;
	add.s64 	%rd21149, %rd19149, %rd19169;
	setp.gt.u64 	%p2481, %rd21149, %rd782;
	@%p2481 bra 	$L__BB0_332;
	setp.lt.u64 	%p2482, %rd21149, %rd782;
	mov.u64 	%rd21146, %rd818;
	mov.u64 	%rd21147, %rd819;
	mov.u64 	%rd21148, %rd820;
	@%p2482 bra 	$L__BB0_333;
	setp.lt.u64 	%p2483, %rd783, %rd820;
	@%p2483 bra 	$L__BB0_332;
	setp.gt.u64 	%p2484, %rd783, %rd820;
	mov.u64 	%rd21146, %rd818;
	mov.u64 	%rd21147, %rd819;
	mov.u64 	%rd21148, %rd820;
	@%p2484 bra 	$L__BB0_333;
	setp.lt.u64 	%p2485, %rd784, %rd819;
	@%p2485 bra 	$L__BB0_332;
	setp.gt.u64 	%p2486, %rd784, %rd819;
	setp.gt.u64 	%p2487, %rd785, %rd818;
	or.pred  	%p2488, %p2486, %p2487;
	mov.u64 	%rd21146, %rd818;
	mov.u64 	%rd21147, %rd819;
	mov.u64 	%rd21148, %rd820;
	@%p2488 bra 	$L__BB0_333;
$L__BB0_332:
	sub.s64 	%rd21146, %rd818, %rd785;
	setp.lt.u64 	%p2489, %rd818, %rd785;
	selp.u64 	%rd19170, 1, 0, %p2489;
	add.s64 	%rd19171, %rd784, %rd19170;
	sub.s64 	%rd21147, %rd819, %rd19171;
	setp.lt.u64 	%p2490, %rd819, %rd19171;
	selp.u64 	%rd19172, 1, 0, %p2490;
	add.s64 	%rd19173, %rd783, %rd19172;
	sub.s64 	%rd21148, %rd820, %rd19173;
	setp.lt.u64 	%p2491, %rd820, %rd19173;
	selp.u64 	%rd19174, 1, 0, %p2491;
	add.s64 	%rd19175, %rd782, %rd19174;
	sub.s64 	%rd21149, %rd21149, %rd19175;
$L__BB0_333:
	shl.b64 	%rd830, %rd21146, 1;
	setp.gt.s64 	%p2492, %rd21146, -1;
	mov.b64 	{%r841, %r842}, %rd21147;
	mov.b64 	{%r843, %r844}, %rd21146;
	shf.l.wrap.b32 	%r845, %r844, %r841, 1;
	shf.l.wrap.b32 	%r846, %r841, %r842, 1;
	mov.b64 	%rd831, {%r845, %r846};
	setp.lt.u64 	%p2493, %rd831, %rd21147;
	setp.eq.s64 	%p2494, %rd831, %rd21147;
	selp.u32 	%r847, -1, 0, %p2494;
	selp.u32 	%r848, -1, 0, %p2493;
	selp.b32 	%r849, %r848, %r847, %p2492;
	and.b32  	%r851, %r849, 1;
	setp.eq.b32 	%p2495, %r851, 1;
	or.pred  	%p2496, %p2493, %p2495;
	selp.u64 	%rd19176, 1, 0, %p2496;
	shl.b64 	%rd19177, %rd21148, 1;
	or.b64  	%rd832, %rd19177, %rd19176;
	setp.ge.u64 	%p2497, %rd832, %rd21148;
	setp.lt.u64 	%p2498, %rd832, %rd21148;
	setp.eq.s64 	%p2499, %rd832, %rd21148;
	selp.u32 	%r852, -1, 0, %p2498;
	selp.u32 	%r853, -1, 0, %p2499;
	selp.b32 	%r854, %r853, %r852, %p2496;
	selp.b32 	%r855, %r854, %r852, %p2497;
	and.b32  	%r856, %r855, 1;
	setp.eq.b32 	%p13, %r856, 1;
	cvt.u64.u32 	%rd19178, %r855;
	and.b64  	%rd19179, %rd19178, 1;
	shl.b64 	%rd19180, %rd21149, 1;
	or.b64  	%rd21153, %rd19180, %rd19179;
	setp.lt.u64 	%p2500, %rd21153, %rd21149;
	@%p2500 bra 	$L__BB0_340;
	setp.eq.s64 	%p2501, %rd21153, %rd21149;
	and.pred  	%p2502, %p2501, %p13;
	setp.gt.u64 	%p2503, %rd21153, %rd782;
	or.pred  	%p2504, %p2502, %p2503;
	@%p2504 bra 	$L__BB0_340;
	setp.lt.u64 	%p2505, %rd21153, %rd782;
	mov.u64 	%rd21150, %rd830;
	mov.u64 	%rd21151, %rd831;
	mov.u64 	%rd21152, %rd832;
	@%p2505 bra 	$L__BB0_341;
	setp.gt.u64 	%p2506, %rd832, %rd783;
	@%p2506 bra 	$L__BB0_340;
	setp.lt.u64 	%p2507, %rd832, %rd783;
	mov.u64 	%rd21150, %rd830;
	mov.u64 	%rd21151, %rd831;
	mov.u64 	%rd21152, %rd832;
	@%p2507 bra 	$L__BB0_341;
	setp.gt.u64 	%p2508, %rd831, %rd784;
	@%p2508 bra 	$L__BB0_340;
	setp.lt.u64 	%p2509, %rd831, %rd784;
	setp.lt.u64 	%p2510, %rd830, %rd785;
	or.pred  	%p2511, %p2509, %p2510;
	mov.u64 	%rd21150, %rd830;
	mov.u64 	%rd21151, %rd831;
	mov.u64 	%rd21152, %rd832;
	@%p2511 bra 	$L__BB0_341;
$L__BB0_340:
	sub.s64 	%rd21150, %rd830, %rd785;
	setp.lt.u64 	%p2512, %rd830, %rd785;
	selp.u64 	%rd19181, 1, 0, %p2512;
	add.s64 	%rd19182, %rd784, %rd19181;
	sub.s64 	%rd21151, %rd831, %rd19182;
	setp.lt.u64 	%p2513, %rd831, %rd19182;
	selp.u64 	%rd19183, 1, 0, %p2513;
	add.s64 	%rd19184, %rd783, %rd19183;
	sub.s64 	%rd21152, %rd832, %rd19184;
	setp.lt.u64 	%p2514, %rd832, %rd19184;
	selp.u64 	%rd19185, 1, 0, %p2514;
	add.s64 	%rd19186, %rd782, %rd19185;
	sub.s64 	%rd21153, %rd21153, %rd19186;
$L__BB0_341:
	shl.b64 	%rd842, %rd21150, 1;
	setp.gt.s64 	%p2515, %rd21150, -1;
	mov.b64 	{%r857, %r858}, %rd21151;
	mov.b64 	{%r859, %r860}, %rd21150;
	shf.l.wrap.b32 	%r861, %r860, %r857, 1;
	shf.l.wrap.b32 	%r862, %r857, %r858, 1;
	mov.b64 	%rd843, {%r861, %r862};
	setp.lt.u64 	%p2516, %rd843, %rd21151;
	setp.eq.s64 	%p2517, %rd843, %rd21151;
	selp.u32 	%r863, -1, 0, %p2517;
	selp.u32 	%r864, -1, 0, %p2516;
	selp.b32 	%r865, %r864, %r863, %p2515;
	and.b32  	%r867, %r865, 1;
	setp.eq.b32 	%p2518, %r867, 1;
	or.pred  	%p2519, %p2516, %p2518;
	selp.u64 	%rd19187, 1, 0, %p2519;
	shl.b64 	%rd19188, %rd21152, 1;
	or.b64  	%rd844, %rd19188, %rd19187;
	setp.ge.u64 	%p2520, %rd844, %rd21152;
	setp.lt.u64 	%p2521, %rd844, %rd21152;
	setp.eq.s64 	%p2522, %rd844, %rd21152;
	selp.u32 	%r868, -1, 0, %p2521;
	selp.u32 	%r869, -1, 0, %p2522;
	selp.b32 	%r870, %r869, %r868, %p2519;
	selp.b32 	%r871, %r870, %r868, %p2520;
	and.b32  	%r872, %r871, 1;
	setp.eq.b32 	%p14, %r872, 1;
	cvt.u64.u32 	%rd19189, %r871;
	and.b64  	%rd19190, %rd19189, 1;
	shl.b64 	%rd19191, %rd21153, 1;
	or.b64  	%rd21157, %rd19191, %rd19190;
	setp.lt.u64 	%p2523, %rd21157, %rd21153;
	@%p2523 bra 	$L__BB0_348;
	setp.eq.s64 	%p2524, %rd21157, %rd21153;
	and.pred  	%p2525, %p2524, %p14;
	setp.gt.u64 	%p2526, %rd21157, %rd782;
	or.pred  	%p2527, %p2525, %p2526;
	@%p2527 bra 	$L__BB0_348;
	setp.lt.u64 	%p2528, %rd21157, %rd782;
	mov.u64 	%rd21154, %rd842;
	mov.u64 	%rd21155, %rd843;
	mov.u64 	%rd21156, %rd844;
	@%p2528 bra 	$L__BB0_349;
	setp.gt.u64 	%p2529, %rd844, %rd783;
	@%p2529 bra 	$L__BB0_348;
	setp.lt.u64 	%p2530, %rd844, %rd783;
	mov.u64 	%rd21154, %rd842;
	mov.u64 	%rd21155, %rd843;
	mov.u64 	%rd21156, %rd844;
	@%p2530 bra 	$L__BB0_349;
	setp.gt.u64 	%p2531, %rd843, %rd784;
	@%p2531 bra 	$L__BB0_348;
	setp.lt.u64 	%p2532, %rd843, %rd784;
	setp.lt.u64 	%p2533, %rd842, %rd785;
	or.pred  	%p2534, %p2532, %p2533;
	mov.u64 	%rd21154, %rd842;
	mov.u64 	%rd21155, %rd843;
	mov.u64 	%rd21156, %rd844;
	@%p2534 bra 	$L__BB0_349;
$L__BB0_348:
	sub.s64 	%rd21154, %rd842, %rd785;
	setp.lt.u64 	%p2535, %rd842, %rd785;
	selp.u64 	%rd19192, 1, 0, %p2535;
	add.s64 	%rd19193, %rd784, %rd19192;
	sub.s64 	%rd21155, %rd843, %rd19193;
	setp.lt.u64 	%p2536, %rd843, %rd19193;
	selp.u64 	%rd19194, 1, 0, %p2536;
	add.s64 	%rd19195, %rd783, %rd19194;
	sub.s64 	%rd21156, %rd844, %rd19195;
	setp.lt.u64 	%p2537, %rd844, %rd19195;
	selp.u64 	%rd19196, 1, 0, %p2537;
	add.s64 	%rd19197, %rd782, %rd19196;
	sub.s64 	%rd21157, %rd21157, %rd19197;
$L__BB0_349:
	ld.const.u64 	%rd857, [P_CONST];
	mul.lo.s64 	%rd19198, %rd805, %rd805;
	mul.lo.s64 	%rd19199, %rd804, %rd805;
	shr.u64 	%rd19200, %rd19198, 32;
	shl.b64 	%rd19201, %rd19199, 1;
	and.b64  	%rd19202, %rd19201, 8589934590;
	add.s64 	%rd19203, %rd19200, %rd19202;
	shr.u64 	%rd19204, %rd19199, 31;
	and.b64  	%rd19205, %rd19204, 8589934590;
	mad.lo.s64 	%rd19206, %rd804, %rd804, %rd19205;
	shr.u64 	%rd19207, %rd19203, 32;
	shl.b64 	%rd19208, %rd19203, 32;
	and.b64  	%rd19209, %rd19198, 4294967295;
	or.b64  	%rd19210, %rd19208, %rd19209;
	add.s64 	%rd19211, %rd19206, %rd19207;
	mul.lo.s64 	%rd19212, %rd807, %rd805;
	mul.lo.s64 	%rd19213, %rd806, %rd805;
	mul.lo.s64 	%rd19214, %rd807, %rd804;
	shr.u64 	%rd19215, %rd19212, 32;
	and.b64  	%rd19216, %rd19213, 4294967295;
	add.s64 	%rd19217, %rd19215, %rd19216;
	and.b64  	%rd19218, %rd19214, 4294967295;
	add.s64 	%rd19219, %rd19217, %rd19218;
	shr.u64 	%rd19220, %rd19213, 32;
	mad.lo.s64 	%rd19221, %rd806, %rd804, %rd19220;
	shr.u64 	%rd19222, %rd19214, 32;
	add.s64 	%rd19223, %rd19221, %rd19222;
	shr.u64 	%rd19224, %rd19219, 32;
	shl.b64 	%rd19225, %rd19219, 32;
	and.b64  	%rd19226, %rd19212, 4294967295;
	or.b64  	%rd19227, %rd19225, %rd19226;
	add.s64 	%rd19228, %rd19223, %rd19224;
	mul.lo.s64 	%rd19229, %rd809, %rd805;
	mul.lo.s64 	%rd19230, %rd808, %rd805;
	mul.lo.s64 	%rd19231, %rd809, %rd804;
	shr.u64 	%rd19232, %rd19229, 32;
	and.b64  	%rd19233, %rd19230, 4294967295;
	add.s64 	%rd19234, %rd19232, %rd19233;
	and.b64  	%rd19235, %rd19231, 4294967295;
	add.s64 	%rd19236, %rd19234, %rd19235;
	shr.u64 	%rd19237, %rd19230, 32;
	mad.lo.s64 	%rd19238, %rd808, %rd804, %rd19237;
	shr.u64 	%rd19239, %rd19231, 32;
	add.s64 	%rd19240, %rd19238, %rd19239;
	shr.u64 	%rd19241, %rd19236, 32;
	shl.b64 	%rd19242, %rd19236, 32;
	and.b64  	%rd19243, %rd19229, 4294967295;
	or.b64  	%rd19244, %rd19242, %rd19243;
	add.s64 	%rd19245, %rd19240, %rd19241;
	mul.lo.s64 	%rd19246, %rd811, %rd805;
	mul.lo.s64 	%rd19247, %rd810, %rd805;
	mul.lo.s64 	%rd19248, %rd811, %rd804;
	shr.u64 	%rd19249, %rd19246, 32;
	and.b64  	%rd19250, %rd19247, 4294967295;
	add.s64 	%rd19251, %rd19249, %rd19250;
	and.b64  	%rd19252, %rd19248, 4294967295;
	add.s64 	%rd19253, %rd19251, %rd19252;
	shr.u64 	%rd19254, %rd19247, 32;
	mad.lo.s64 	%rd19255, %rd810, %rd804, %rd19254;
	shr.u64 	%rd19256, %rd19248, 32;
	add.s64 	%rd19257, %rd19255, %rd19256;
	shr.u64 	%rd19258, %rd19253, 32;
	shl.b64 	%rd19259, %rd19253, 32;
	and.b64  	%rd19260, %rd19246, 4294967295;
	or.b64  	%rd19261, %rd19259, %rd19260;
	add.s64 	%rd19262, %rd19257, %rd19258;
	shl.b64 	%rd19263, %rd19227, 1;
	shr.u64 	%rd19264, %rd19225, 63;
	add.s64 	%rd19265, %rd19228, %rd19228;
	add.s64 	%rd19266, %rd19265, %rd19264;
	mul.lo.s64 	%rd19267, %rd807, %rd807;
	mul.lo.s64 	%rd19268, %rd806, %rd807;
	shr.u64 	%rd19269, %rd19267, 32;
	shl.b64 	%rd19270, %rd19268, 1;
	and.b64  	%rd19271, %rd19270, 8589934590;
	add.s64 	%rd19272, %rd19269, %rd19271;
	shr.u64 	%rd19273, %rd19268, 31;
	and.b64  	%rd19274, %rd19273, 8589934590;
	mad.lo.s64 	%rd19275, %rd806, %rd806, %rd19274;
	shr.u64 	%rd19276, %rd19272, 32;
	shl.b64 	%rd19277, %rd19272, 32;
	and.b64  	%rd19278, %rd19267, 4294967295;
	or.b64  	%rd19279, %rd19277, %rd19278;
	add.s64 	%rd19280, %rd19244, %rd19264;
	add.s64 	%rd19281, %rd19280, %rd19279;
	max.u64 	%rd19282, %rd19244, %rd19280;
	setp.gt.u64 	%p2538, %rd19282, %rd19281;
	selp.u64 	%rd19283, 1, 0, %p2538;
	add.s64 	%rd19284, %rd19275, %rd19245;
	add.s64 	%rd19285, %rd19284, %rd19276;
	add.s64 	%rd19286, %rd19285, %rd19283;
	mul.lo.s64 	%rd19287, %rd809, %rd807;
	mul.lo.s64 	%rd19288, %rd808, %rd807;
	mul.lo.s64 	%rd19289, %rd809, %rd806;
	shr.u64 	%rd19290, %rd19287, 32;
	and.b64  	%rd19291, %rd19288, 4294967295;
	add.s64 	%rd19292, %rd19290, %rd19291;
	and.b64  	%rd19293, %rd19289, 4294967295;
	add.s64 	%rd19294, %rd19292, %rd19293;
	shr.u64 	%rd19295, %rd19288, 32;
	mad.lo.s64 	%rd19296, %rd808, %rd806, %rd19295;
	shr.u64 	%rd19297, %rd19289, 32;
	add.s64 	%rd19298, %rd19296, %rd19297;
	shr.u64 	%rd19299, %rd19294, 32;
	shl.b64 	%rd19300, %rd19294, 32;
	and.b64  	%rd19301, %rd19287, 4294967295;
	or.b64  	%rd19302, %rd19300, %rd19301;
	add.s64 	%rd19303, %rd19261, %rd19283;
	add.s64 	%rd19304, %rd19303, %rd19302;
	max.u64 	%rd19305, %rd19261, %rd19303;
	setp.gt.u64 	%p2539, %rd19305, %rd19304;
	selp.u64 	%rd19306, 1, 0, %p2539;
	add.s64 	%rd19307, %rd19298, %rd19262;
	add.s64 	%rd19308, %rd19307, %rd19299;
	add.s64 	%rd19309, %rd19308, %rd19306;
	add.s64 	%rd19310, %rd19281, %rd19244;
	setp.lt.u64 	%p2540, %rd19310, %rd19281;
	selp.u64 	%rd19311, 1, 0, %p2540;
	add.s64 	%rd19312, %rd19245, %rd19286;
	add.s64 	%rd19313, %rd19312, %rd19311;
	add.s64 	%rd19314, %rd19304, %rd19311;
	add.s64 	%rd19315, %rd19314, %rd19302;
	max.u64 	%rd19316, %rd19304, %rd19314;
	setp.gt.u64 	%p2541, %rd19316, %rd19315;
	selp.u64 	%rd19317, 1, 0, %p2541;
	add.s64 	%rd19318, %rd19298, %rd19309;
	add.s64 	%rd19319, %rd19318, %rd19299;
	add.s64 	%rd19320, %rd19319, %rd19317;
	add.s64 	%rd19321, %rd19315, %rd19261;
	setp.lt.u64 	%p2542, %rd19321, %rd19315;
	selp.u64 	%rd19322, 1, 0, %p2542;
	add.s64 	%rd19323, %rd19262, %rd19320;
	add.s64 	%rd19324, %rd19323, %rd19322;
	ld.const.u64 	%rd19325, [MU_P];
	mul.lo.s64 	%rd19326, %rd19325, %rd19210;
	mul.lo.s64 	%rd19327, %rd857, %rd19326;
	mul.hi.u64 	%rd19328, %rd857, %rd19326;
	add.cc.s64 	%rd19329, %rd19327, %rd19210;
	addc.cc.s64 	%rd19330, %rd19328, 0;
	mul.lo.s64 	%rd19331, %rd784, %rd19326;
	mul.hi.u64 	%rd19332, %rd784, %rd19326;
	mov.b64 	%rd19333, 0;
	add.cc.s64 	%rd19334, %rd19330, %rd19263;
	addc.cc.s64 	%rd19335, %rd19333, 0;
	add.cc.s64 	%rd19336, %rd19334, %rd19331;
	addc.cc.s64 	%rd19337, %rd19335, %rd19332;
	mul.lo.s64 	%rd19338, %rd783, %rd19326;
	mul.hi.u64 	%rd19339, %rd783, %rd19326;
	add.cc.s64 	%rd19340, %rd19337, %rd19310;
	addc.cc.s64 	%rd19341, %rd19333, 0;
	add.cc.s64 	%rd19342, %rd19340, %rd19338;
	addc.cc.s64 	%rd19343, %rd19341, %rd19339;
	mul.lo.s64 	%rd19344, %rd782, %rd19326;
	mul.hi.u64 	%rd19345, %rd782, %rd19326;
	add.cc.s64 	%rd19346, %rd19343, %rd19321;
	addc.cc.s64 	%rd19347, %rd19333, 0;
	add.cc.s64 	%rd19348, %rd19346, %rd19344;
	addc.cc.s64 	%rd19349, %rd19347, %rd19345;
	add.s64 	%rd19350, %rd19211, %rd19349;
	setp.lt.u64 	%p2543, %rd19350, %rd19211;
	selp.u64 	%rd19351, 1, 0, %p2543;
	add.s64 	%rd19352, %rd19266, %rd19351;
	setp.lt.u64 	%p2544, %rd19352, %rd19266;
	selp.u64 	%rd19353, 1, 0, %p2544;
	add.s64 	%rd19354, %rd19313, %rd19353;
	setp.lt.u64 	%p2545, %rd19354, %rd19313;
	selp.u64 	%rd19355, 1, 0, %p2545;
	add.s64 	%rd19356, %rd19324, %rd19355;
	mul.lo.s64 	%rd19357, %rd19325, %rd19336;
	mul.lo.s64 	%rd19358, %rd857, %rd19357;
	mul.hi.u64 	%rd19359, %rd857, %rd19357;
	add.cc.s64 	%rd19360, %rd19358, %rd19336;
	addc.cc.s64 	%rd19361, %rd19359, 0;
	mul.lo.s64 	%rd19362, %rd784, %rd19357;
	mul.hi.u64 	%rd19363, %rd784, %rd19357;
	add.cc.s64 	%rd19364, %rd19361, %rd19342;
	addc.cc.s64 	%rd19365, %rd19333, 0;
	add.cc.s64 	%rd19366, %rd19364, %rd19362;
	addc.cc.s64 	%rd19367, %rd19365, %rd19363;
	mul.lo.s64 	%rd19368, %rd783, %rd19357;
	mul.hi.u64 	%rd19369, %rd783, %rd19357;
	add.cc.s64 	%rd19370, %rd19367, %rd19348;
	addc.cc.s64 	%rd19371, %rd19333, 0;
	add.cc.s64 	%rd19372, %rd19370, %rd19368;
	addc.cc.s64 	%rd19373, %rd19371, %rd19369;
	mul.lo.s64 	%rd19374, %rd782, %rd19357;
	mul.hi.u64 	%rd19375, %rd782, %rd19357;
	add.cc.s64 	%rd19376, %rd19373, %rd19350;
	addc.cc.s64 	%rd19377, %rd19333, 0;
	add.cc.s64 	%rd19378, %rd19376, %rd19374;
	addc.cc.s64 	%rd19379, %rd19377, %rd19375;
	add.s64 	%rd19380, %rd19352, %rd19379;
	setp.lt.u64 	%p2546, %rd19380, %rd19352;
	selp.u64 	%rd19381, 1, 0, %p2546;
	add.s64 	%rd19382, %rd19354, %rd19381;
	setp.lt.u64 	%p2547, %rd19382, %rd19354;
	selp.u64 	%rd19383, 1, 0, %p2547;
	add.s64 	%rd19384, %rd19356, %rd19383;
	mul.lo.s64 	%rd19385, %rd19325, %rd19366;
	mul.lo.s64 	%rd19386, %rd857, %rd19385;
	mul.hi.u64 	%rd19387, %rd857, %rd19385;
	add.cc.s64 	%rd19388, %rd19386, %rd19366;
	addc.cc.s64 	%rd19389, %rd19387, 0;
	mul.lo.s64 	%rd19390, %rd784, %rd19385;
	mul.hi.u64 	%rd19391, %rd784, %rd19385;
	add.cc.s64 	%rd19392, %rd19389, %rd19372;
	addc.cc.s64 	%rd19393, %rd19333, 0;
	add.cc.s64 	%rd19394, %rd19392, %rd19390;
	addc.cc.s64 	%rd19395, %rd19393, %rd19391;
	mul.lo.s64 	%rd19396, %rd783, %rd19385;
	mul.hi.u64 	%rd19397, %rd783, %rd19385;
	add.cc.s64 	%rd19398, %rd19395, %rd19378;
	addc.cc.s64 	%rd19399, %rd19333, 0;
	add.cc.s64 	%rd19400, %rd19398, %rd19396;
	addc.cc.s64 	%rd19401, %rd19399, %rd19397;
	mul.lo.s64 	%rd19402, %rd782, %rd19385;
	mul.hi.u64 	%rd19403, %rd782, %rd19385;
	add.cc.s64 	%rd19404, %rd19401, %rd19380;
	addc.cc.s64 	%rd19405, %rd19333, 0;
	add.cc.s64 	%rd19406, %rd19404, %rd19402;
	addc.cc.s64 	%rd19407, %rd19405, %rd19403;
	add.s64 	%rd19408, %rd19382, %rd19407;
	setp.lt.u64 	%p2548, %rd19408, %rd19382;
	selp.u64 	%rd19409, 1, 0, %p2548;
	add.s64 	%rd19410, %rd19384, %rd19409;
	mul.lo.s64 	%rd19411, %rd19325, %rd19394;
	mul.lo.s64 	%rd19412, %rd857, %rd19411;
	mul.hi.u64 	%rd19413, %rd857, %rd19411;
	add.cc.s64 	%rd19414, %rd19412, %rd19394;
	addc.cc.s64 	%rd19415, %rd19413, 0;
	mul.lo.s64 	%rd19416, %rd784, %rd19411;
	mul.hi.u64 	%rd19417, %rd784, %rd19411;
	add.cc.s64 	%rd19418, %rd19415, %rd19400;
	addc.cc.s64 	%rd19419, %rd19333, 0;
	add.cc.s64 	%rd858, %rd19418, %rd19416;
	addc.cc.s64 	%rd19420, %rd19419, %rd19417;
	mul.lo.s64 	%rd19421, %rd783, %rd19411;
	mul.hi.u64 	%rd19422, %rd783, %rd19411;
	add.cc.s64 	%rd19423, %rd19420, %rd19406;
	addc.cc.s64 	%rd19424, %rd19333, 0;
	add.cc.s64 	%rd859, %rd19423, %rd19421;
	addc.cc.s64 	%rd19425, %rd19424, %rd19422;
	mul.lo.s64 	%rd19426, %rd782, %rd19411;
	mul.hi.u64 	%rd19427, %rd782, %rd19411;
	add.cc.s64 	%rd19428, %rd19425, %rd19408;
	addc.cc.s64 	%rd19429, %rd19333, 0;
	add.cc.s64 	%rd860, %rd19428, %rd19426;
	addc.cc.s64 	%rd19430, %rd19429, %rd19427;
	add.s64 	%rd21161, %rd19410, %rd19430;
	setp.gt.u64 	%p2549, %rd21161, %rd782;
	@%p2549 bra 	$L__BB0_355;
	setp.lt.u64 	%p2550, %rd21161, %rd782;
	mov.u64 	%rd21158, %rd858;
	mov.u64 	%rd21159, %rd859;
	mov.u64 	%rd21160, %rd860;
	@%p2550 bra 	$L__BB0_356;
	setp.lt.u64 	%p2551, %rd783, %rd860;
	@%p2551 bra 	$L__BB0_355;
	setp.gt.u64 	%p2552, %rd783, %rd860;
	mov.u64 	%rd21158, %rd858;
	mov.u64 	%rd21159, %rd859;
	mov.u64 	%rd21160, %rd860;
	@%p2552 bra 	$L__BB0_356;
	setp.lt.u64 	%p2553, %rd784, %rd859;
	@%p2553 bra 	$L__BB0_355;
	setp.gt.u64 	%p2554, %rd784, %rd859;
	setp.gt.u64 	%p2555, %rd857, %rd858;
	or.pred  	%p2556, %p2554, %p2555;
	mov.u64 	%rd21158, %rd858;
	mov.u64 	%rd21159, %rd859;
	mov.u64 	%rd21160, %rd860;
	@%p2556 bra 	$L__BB0_356;
$L__BB0_355:
	sub.s64 	%rd21158, %rd858, %rd857;
	setp.lt.u64 	%p2557, %rd858, %rd857;
	selp.u64 	%rd19431, 1, 0, %p2557;
	add.s64 	%rd19432, %rd784, %rd19431;
	sub.s64 	%rd21159, %rd859, %rd19432;
	setp.lt.u64 	%p2558, %rd859, %rd19432;
	selp.u64 	%rd19433, 1, 0, %p2558;
	add.s64 	%rd19434, %rd783, %rd19433;
	sub.s64 	%rd21160, %rd860, %rd19434;
	setp.lt.u64 	%p2559, %rd860, %rd19434;
	selp.u64 	%rd19435, 1, 0, %p2559;
	add.s64 	%rd19436, %rd782, %rd19435;
	sub.s64 	%rd21161, %rd21161, %rd19436;
$L__BB0_356:
	shl.b64 	%rd870, %rd21158, 1;
	setp.gt.s64 	%p2560, %rd21158, -1;
	mov.b64 	{%r873, %r874}, %rd21159;
	mov.b64 	{%r875, %r876}, %rd21158;
	shf.l.wrap.b32 	%r877, %r876, %r873, 1;
	shf.l.wrap.b32 	%r878, %r873, %r874, 1;
	mov.b64 	%rd871, {%r877, %r878};
	setp.lt.u64 	%p2561, %rd871, %rd21159;
	setp.eq.s64 	%p2562, %rd871, %rd21159;
	selp.u32 	%r879, -1, 0, %p2562;
	selp.u32 	%r880, -1, 0, %p2561;
	selp.b32 	%r881, %r880, %r879, %p2560;
	and.b32  	%r883, %r881, 1;
	setp.eq.b32 	%p2563, %r883, 1;
	or.pred  	%p2564, %p2561, %p2563;
	selp.u64 	%rd19437, 1, 0, %p2564;
	shl.b64 	%rd19438, %rd21160, 1;
	or.b64  	%rd872, %rd19438, %rd19437;
	setp.ge.u64 	%p2565, %rd872, %rd21160;
	setp.lt.u64 	%p2566, %rd872, %rd21160;
	setp.eq.s64 	%p2567, %rd872, %rd21160;
	selp.u32 	%r884, -1, 0, %p2566;
	selp.u32 	%r885, -1, 0, %p2567;
	selp.b32 	%r886, %r885, %r884, %p2564;
	selp.b32 	%r887, %r886, %r884, %p2565;
	and.b32  	%r888, %r887, 1;
	setp.eq.b32 	%p15, %r888, 1;
	cvt.u64.u32 	%rd19439, %r887;
	and.b64  	%rd19440, %rd19439, 1;
	shl.b64 	%rd19441, %rd21161, 1;
	or.b64  	%rd21165, %rd19441, %rd19440;
	setp.lt.u64 	%p2568, %rd21165, %rd21161;
	@%p2568 bra 	$L__BB0_363;
	setp.eq.s64 	%p2569, %rd21165, %rd21161;
	and.pred  	%p2570, %p2569, %p15;
	setp.gt.u64 	%p2571, %rd21165, %rd782;
	or.pred  	%p2572, %p2570, %p2571;
	@%p2572 bra 	$L__BB0_363;
	setp.lt.u64 	%p2573, %rd21165, %rd782;
	mov.u64 	%rd21162, %rd870;
	mov.u64 	%rd21163, %rd871;
	mov.u64 	%rd21164, %rd872;
	@%p2573 bra 	$L__BB0_364;
	setp.gt.u64 	%p2574, %rd872, %rd783;
	@%p2574 bra 	$L__BB0_363;
	setp.lt.u64 	%p2575, %rd872, %rd783;
	mov.u64 	%rd21162, %rd870;
	mov.u64 	%rd21163, %rd871;
	mov.u64 	%rd21164, %rd872;
	@%p2575 bra 	$L__BB0_364;
	setp.gt.u64 	%p2576, %rd871, %rd784;
	@%p2576 bra 	$L__BB0_363;
	setp.lt.u64 	%p2577, %rd871, %rd784;
	setp.lt.u64 	%p2578, %rd870, %rd857;
	or.pred  	%p2579, %p2577, %p2578;
	mov.u64 	%rd21162, %rd870;
	mov.u64 	%rd21163, %rd871;
	mov.u64 	%rd21164, %rd872;
	@%p2579 bra 	$L__BB0_364;
$L__BB0_363:
	sub.s64 	%rd21162, %rd870, %rd857;
	setp.lt.u64 	%p2580, %rd870, %rd857;
	selp.u64 	%rd19442, 1, 0, %p2580;
	add.s64 	%rd19443, %rd784, %rd19442;
	sub.s64 	%rd21163, %rd871, %rd19443;
	setp.lt.u64 	%p2581, %rd871, %rd19443;
	selp.u64 	%rd19444, 1, 0, %p2581;
	add.s64 	%rd19445, %rd783, %rd19444;
	sub.s64 	%rd21164, %rd872, %rd19445;
	setp.lt.u64 	%p2582, %rd872, %rd19445;
	selp.u64 	%rd19446, 1, 0, %p2582;
	add.s64 	%rd19447, %rd782, %rd19446;
	sub.s64 	%rd21165, %rd21165, %rd19447;
$L__BB0_364:
	shl.b64 	%rd882, %rd21162, 1;
	setp.gt.s64 	%p2583, %rd21162, -1;
	mov.b64 	{%r889, %r890}, %rd21163;
	mov.b64 	{%r891, %r892}, %rd21162;
	shf.l.wrap.b32 	%r893, %r892, %r889, 1;
	shf.l.wrap.b32 	%r894, %r889, %r890, 1;
	mov.b64 	%rd883, {%r893, %r894};
	setp.lt.u64 	%p2584, %rd883, %rd21163;
	setp.eq.s64 	%p2585, %rd883, %rd21163;
	selp.u32 	%r895, -1, 0, %p2585;
	selp.u32 	%r896, -1, 0, %p2584;
	selp.b32 	%r897, %r896, %r895, %p2583;
	and.b32  	%r899, %r897, 1;
	setp.eq.b32 	%p2586, %r899, 1;
	or.pred  	%p2587, %p2584, %p2586;
	selp.u64 	%rd19448, 1, 0, %p2587;
	shl.b64 	%rd19449, %rd21164, 1;
	or.b64  	%rd884, %rd19449, %rd19448;
	setp.ge.u64 	%p2588, %rd884, %rd21164;
	setp.lt.u64 	%p2589, %rd884, %rd21164;
	setp.eq.s64 	%p2590, %rd884, %rd21164;
	selp.u32 	%r900, -1, 0, %p2589;
	selp.u32 	%r901, -1, 0, %p2590;
	selp.b32 	%r902, %r901, %r900, %p2587;
	selp.b32 	%r903, %r902, %r900, %p2588;
	and.b32  	%r904, %r903, 1;
	setp.eq.b32 	%p16, %r904, 1;
	cvt.u64.u32 	%rd19450, %r903;
	and.b64  	%rd19451, %rd19450, 1;
	shl.b64 	%rd19452, %rd21165, 1;
	or.b64  	%rd21169, %rd19452, %rd19451;
	setp.lt.u64 	%p2591, %rd21169, %rd21165;
	@%p2591 bra 	$L__BB0_371;
	setp.eq.s64 	%p2592, %rd21169, %rd21165;
	and.pred  	%p2593, %p2592, %p16;
	setp.gt.u64 	%p2594, %rd21169, %rd782;
	or.pred  	%p2595, %p2593, %p2594;
	@%p2595 bra 	$L__BB0_371;
	setp.lt.u64 	%p2596, %rd21169, %rd782;
	mov.u64 	%rd21166, %rd882;
	mov.u64 	%rd21167, %rd883;
	mov.u64 	%rd21168, %rd884;
	@%p2596 bra 	$L__BB0_372;
	setp.gt.u64 	%p2597, %rd884, %rd783;
	@%p2597 bra 	$L__BB0_371;
	setp.lt.u64 	%p2598, %rd884, %rd783;
	mov.u64 	%rd21166, %rd882;
	mov.u64 	%rd21167, %rd883;
	mov.u64 	%rd21168, %rd884;
	@%p2598 bra 	$L__BB0_372;
	setp.gt.u64 	%p2599, %rd883, %rd784;
	@%p2599 bra 	$L__BB0_371;
	setp.lt.u64 	%p2600, %rd883, %rd784;
	setp.lt.u64 	%p2601, %rd882, %rd857;
	or.pred  	%p2602, %p2600, %p2601;
	mov.u64 	%rd21166, %rd882;
	mov.u64 	%rd21167, %rd883;
	mov.u64 	%rd21168, %rd884;
	@%p2602 bra 	$L__BB0_372;
$L__BB0_371:
	sub.s64 	%rd21166, %rd882, %rd857;
	setp.lt.u64 	%p2603, %rd882, %rd857;
	selp.u64 	%rd19453, 1, 0, %p2603;
	add.s64 	%rd19454, %rd784, %rd19453;
	sub.s64 	%rd21167, %rd883, %rd19454;
	setp.lt.u64 	%p2604, %rd883, %rd19454;
	selp.u64 	%rd19455, 1, 0, %p2604;
	add.s64 	%rd19456, %rd783, %rd19455;
	sub.s64 	%rd21168, %rd884, %rd19456;
	setp.lt.u64 	%p2605, %rd884, %rd19456;
	selp.u64 	%rd19457, 1, 0, %p2605;
	add.s64 	%rd19458, %rd782, %rd19457;
	sub.s64 	%rd21169, %rd21169, %rd19458;
$L__BB0_372:
	shl.b64 	%rd894, %rd21166, 1;
	setp.gt.s64 	%p2606, %rd21166, -1;
	mov.b64 	{%r905, %r906}, %rd21167;
	mov.b64 	{%r907, %r908}, %rd21166;
	shf.l.wrap.b32 	%r909, %r908, %r905, 1;
	shf.l.wrap.b32 	%r910, %r905, %r906, 1;
	mov.b64 	%rd895, {%r909, %r910};
	setp.lt.u64 	%p2607, %rd895, %rd21167;
	setp.eq.s64 	%p2608, %rd895, %rd21167;
	selp.u32 	%r911, -1, 0, %p2608;
	selp.u32 	%r912, -1, 0, %p2607;
	selp.b32 	%r913, %r912, %r911, %p2606;
	and.b32  	%r915, %r913, 1;
	setp.eq.b32 	%p2609, %r915, 1;
	or.pred  	%p2610, %p2607, %p2609;
	selp.u64 	%rd19459, 1, 0, %p2610;
	shl.b64 	%rd19460, %rd21168, 1;
	or.b64  	%rd896, %rd19460, %rd19459;
	setp.ge.u64 	%p2611, %rd896, %rd21168;
	setp.lt.u64 	%p2612, %rd896, %rd21168;
	setp.eq.s64 	%p2613, %rd896, %rd21168;
	selp.u32 	%r916, -1, 0, %p2612;
	selp.u32 	%r917, -1, 0, %p2613;
	selp.b32 	%r918, %r917, %r916, %p2610;
	selp.b32 	%r919, %r918, %r916, %p2611;
	and.b32  	%r920, %r919, 1;
	setp.eq.b32 	%p17, %r920, 1;
	cvt.u64.u32 	%rd19461, %r919;
	and.b64  	%rd19462, %rd19461, 1;
	shl.b64 	%rd19463, %rd21169, 1;
	or.b64  	%rd21173, %rd19463, %rd19462;
	setp.lt.u64 	%p2614, %rd21173, %rd21169;
	@%p2614 bra 	$L__BB0_379;
	setp.eq.s64 	%p2615, %rd21173, %rd21169;
	and.pred  	%p2616, %p2615, %p17;
	setp.gt.u64 	%p2617, %rd21173, %rd782;
	or.pred  	%p2618, %p2616, %p2617;
	@%p2618 bra 	$L__BB0_379;
	setp.lt.u64 	%p2619, %rd21173, %rd782;
	mov.u64 	%rd21170, %rd894;
	mov.u64 	%rd21171, %rd895;
	mov.u64 	%rd21172, %rd896;
	@%p2619 bra 	$L__BB0_380;
	setp.gt.u64 	%p2620, %rd896, %rd783;
	@%p2620 bra 	$L__BB0_379;
	setp.lt.u64 	%p2621, %rd896, %rd783;
	mov.u64 	%rd21170, %rd894;
	mov.u64 	%rd21171, %rd895;
	mov.u64 	%rd21172, %rd896;
	@%p2621 bra 	$L__BB0_380;
	setp.gt.u64 	%p2622, %rd895, %rd784;
	@%p2622 bra 	$L__BB0_379;
	setp.lt.u64 	%p2623, %rd895, %rd784;
	setp.lt.u64 	%p2624, %rd894, %rd857;
	or.pred  	%p2625, %p2623, %p2624;
	mov.u64 	%rd21170, %rd894;
	mov.u64 	%rd21171, %rd895;
	mov.u64 	%rd21172, %rd896;
	@%p2625 bra 	$L__BB0_380;
$L__BB0_379:
	sub.s64 	%rd21170, %rd894, %rd857;
	setp.lt.u64 	%p2626, %rd894, %rd857;
	selp.u64 	%rd19464, 1, 0, %p2626;
	add.s64 	%rd19465, %rd784, %rd19464;
	sub.s64 	%rd21171, %rd895, %rd19465;
	setp.lt.u64 	%p2627, %rd895, %rd19465;
	selp.u64 	%rd19466, 1, 0, %p2627;
	add.s64 	%rd19467, %rd783, %rd19466;
	sub.s64 	%rd21172, %rd896, %rd19467;
	setp.lt.u64 	%p2628, %rd896, %rd19467;
	selp.u64 	%rd19468, 1, 0, %p2628;
	add.s64 	%rd19469, %rd782, %rd19468;
	sub.s64 	%rd21173, %rd21173, %rd19469;
$L__BB0_380:
	mul.lo.s64 	%rd19470, %rd802, %rd802;
	mul.lo.s64 	%rd19471, %rd803, %rd802;
	shr.u64 	%rd19472, %rd19470, 32;
	shl.b64 	%rd19473, %rd19471, 1;
	and.b64  	%rd19474, %rd19473, 8589934590;
	add.s64 	%rd19475, %rd19472, %rd19474;
	shr.u64 	%rd19476, %rd19471, 31;
	and.b64  	%rd19477, %rd19476, 8589934590;
	mad.lo.s64 	%rd19478, %rd803, %rd803, %rd19477;
	shr.u64 	%rd19479, %rd19475, 32;
	shl.b64 	%rd19480, %rd19475, 32;
	and.b64  	%rd19481, %rd19470, 4294967295;
	or.b64  	%rd19482, %rd19480, %rd19481;
	add.s64 	%rd19483, %rd19478, %rd19479;
	mul.lo.s64 	%rd19484, %rd812, %rd802;
	mul.lo.s64 	%rd19485, %rd813, %rd802;
	mul.lo.s64 	%rd19486, %rd812, %rd803;
	shr.u64 	%rd19487, %rd19484, 32;
	and.b64  	%rd19488, %rd19485, 4294967295;
	add.s64 	%rd19489, %rd19487, %rd19488;
	and.b64  	%rd19490, %rd19486, 4294967295;
	add.s64 	%rd19491, %rd19489, %rd19490;
	shr.u64 	%rd19492, %rd19485, 32;
	mad.lo.s64 	%rd19493, %rd813, %rd803, %rd19492;
	shr.u64 	%rd19494, %rd19486, 32;
	add.s64 	%rd19495, %rd19493, %rd19494;
	shr.u64 	%rd19496, %rd19491, 32;
	shl.b64 	%rd19497, %rd19491, 32;
	and.b64  	%rd19498, %rd19484, 4294967295;
	or.b64  	%rd19499, %rd19497, %rd19498;
	add.s64 	%rd19500, %rd19495, %rd19496;
	mul.lo.s64 	%rd19501, %rd814, %rd802;
	mul.lo.s64 	%rd19502, %rd815, %rd802;
	mul.lo.s64 	%rd19503, %rd814, %rd803;
	shr.u64 	%rd19504, %rd19501, 32;
	and.b64  	%rd19505, %rd19502, 4294967295;
	add.s64 	%rd19506, %rd19504, %rd19505;
	and.b64  	%rd19507, %rd19503, 4294967295;
	add.s64 	%rd19508, %rd19506, %rd19507;
	shr.u64 	%rd19509, %rd19502, 32;
	mad.lo.s64 	%rd19510, %rd815, %rd803, %rd19509;
	shr.u64 	%rd19511, %rd19503, 32;
	add.s64 	%rd19512, %rd19510, %rd19511;
	shr.u64 	%rd19513, %rd19508, 32;
	shl.b64 	%rd19514, %rd19508, 32;
	and.b64  	%rd19515, %rd19501, 4294967295;
	or.b64  	%rd19516, %rd19514, %rd19515;
	add.s64 	%rd19517, %rd19512, %rd19513;
	mul.lo.s64 	%rd19518, %rd816, %rd802;
	mul.lo.s64 	%rd19519, %rd817, %rd802;
	mul.lo.s64 	%rd19520, %rd816, %rd803;
	shr.u64 	%rd19521, %rd19518, 32;
	and.b64  	%rd19522, %rd19519, 4294967295;
	add.s64 	%rd19523, %rd19521, %rd19522;
	and.b64  	%rd19524, %rd19520, 4294967295;
	add.s64 	%rd19525, %rd19523, %rd19524;
	shr.u64 	%rd19526, %rd19519, 32;
	mad.lo.s64 	%rd19527, %rd817, %rd803, %rd19526;
	shr.u64 	%rd19528, %rd19520, 32;
	add.s64 	%rd19529, %rd19527, %rd19528;
	shr.u64 	%rd19530, %rd19525, 32;
	shl.b64 	%rd19531, %rd19525, 32;
	and.b64  	%rd19532, %rd19518, 4294967295;
	or.b64  	%rd19533, %rd19531, %rd19532;
	add.s64 	%rd19534, %rd19529, %rd19530;
	shl.b64 	%rd19535, %rd19499, 1;
	shr.u64 	%rd19536, %rd19497, 63;
	add.s64 	%rd19537, %rd19500, %rd19500;
	add.s64 	%rd19538, %rd19537, %rd19536;
	mul.lo.s64 	%rd19539, %rd812, %rd812;
	mul.lo.s64 	%rd19540, %rd813, %rd812;
	shr.u64 	%rd19541, %rd19539, 32;
	shl.b64 	%rd19542, %rd19540, 1;
	and.b64  	%rd19543, %rd19542, 8589934590;
	add.s64 	%rd19544, %rd19541, %rd19543;
	shr.u64 	%rd19545, %rd19540, 31;
	and.b64  	%rd19546, %rd19545, 8589934590;
	mad.lo.s64 	%rd19547, %rd813, %rd813, %rd19546;
	shr.u64 	%rd19548, %rd19544, 32;
	shl.b64 	%rd19549, %rd19544, 32;
	and.b64  	%rd19550, %rd19539, 4294967295;
	or.b64  	%rd19551, %rd19549, %rd19550;
	add.s64 	%rd19552, %rd19516, %rd19536;
	add.s64 	%rd19553, %rd19552, %rd19551;
	max.u64 	%rd19554, %rd19516, %rd19552;
	setp.gt.u64 	%p2629, %rd19554, %rd19553;
	selp.u64 	%rd19555, 1, 0, %p2629;
	add.s64 	%rd19556, %rd19547, %rd19517;
	add.s64 	%rd19557, %rd19556, %rd19548;
	add.s64 	%rd19558, %rd19557, %rd19555;
	mul.lo.s64 	%rd19559, %rd814, %rd812;
	mul.lo.s64 	%rd19560, %rd815, %rd812;
	mul.lo.s64 	%rd19561, %rd814, %rd813;
	shr.u64 	%rd19562, %rd19559, 32;
	and.b64  	%rd19563, %rd19560, 4294967295;
	add.s64 	%rd19564, %rd19562, %rd19563;
	and.b64  	%rd19565, %rd19561, 4294967295;
	add.s64 	%rd19566, %rd19564, %rd19565;
	shr.u64 	%rd19567, %rd19560, 32;
	mad.lo.s64 	%rd19568, %rd815, %rd813, %rd19567;
	shr.u64 	%rd19569, %rd19561, 32;
	add.s64 	%rd19570, %rd19568, %rd19569;
	shr.u64 	%rd19571, %rd19566, 32;
	shl.b64 	%rd19572, %rd19566, 32;
	and.b64  	%rd19573, %rd19559, 4294967295;
	or.b64  	%rd19574, %rd19572, %rd19573;
	add.s64 	%rd19575, %rd19533, %rd19555;
	add.s64 	%rd19576, %rd19575, %rd19574;
	max.u64 	%rd19577, %rd19533, %rd19575;
	setp.gt.u64 	%p2630, %rd19577, %rd19576;
	selp.u64 	%rd19578, 1, 0, %p2630;
	add.s64 	%rd19579, %rd19570, %rd19534;
	add.s64 	%rd19580, %rd19579, %rd19571;
	add.s64 	%rd19581, %rd19580, %rd19578;
	add.s64 	%rd19582, %rd19553, %rd19516;
	setp.lt.u64 	%p2631, %rd19582, %rd19553;
	selp.u64 	%rd19583, 1, 0, %p2631;
	add.s64 	%rd19584, %rd19517, %rd19558;
	add.s64 	%rd19585, %rd19584, %rd19583;
	add.s64 	%rd19586, %rd19576, %rd19583;
	add.s64 	%rd19587, %rd19586, %rd19574;
	max.u64 	%rd19588, %rd19576, %rd19586;
	setp.gt.u64 	%p2632, %rd19588, %rd19587;
	selp.u64 	%rd19589, 1, 0, %p2632;
	add.s64 	%rd19590, %rd19570, %rd19581;
	add.s64 	%rd19591, %rd19590, %rd19571;
	add.s64 	%rd19592, %rd19591, %rd19589;
	add.s64 	%rd19593, %rd19587, %rd19533;
	setp.lt.u64 	%p2633, %rd19593, %rd19587;
	selp.u64 	%rd19594, 1, 0, %p2633;
	add.s64 	%rd19595, %rd19534, %rd19592;
	add.s64 	%rd19596, %rd19595, %rd19594;
	mul.lo.s64 	%rd19598, %rd19325, %rd19482;
	mul.lo.s64 	%rd19599, %rd857, %rd19598;
	mul.hi.u64 	%rd19600, %rd857, %rd19598;
	add.cc.s64 	%rd19601, %rd19599, %rd19482;
	addc.cc.s64 	%rd19602, %rd19600, 0;
	mul.lo.s64 	%rd19603, %rd784, %rd19598;
	mul.hi.u64 	%rd19604, %rd784, %rd19598;
	mov.b64 	%rd19605, 0;
	add.cc.s64 	%rd19606, %rd19602, %rd19535;
	addc.cc.s64 	%rd19607, %rd19605, 0;
	add.cc.s64 	%rd19608, %rd19606, %rd19603;
	addc.cc.s64 	%rd19609, %rd19607, %rd19604;
	mul.lo.s64 	%rd19610, %rd783, %rd19598;
	mul.hi.u64 	%rd19611, %rd783, %rd19598;
	add.cc.s64 	%rd19612, %rd19609, %rd19582;
	addc.cc.s64 	%rd19613, %rd19605, 0;
	add.cc.s64 	%rd19614, %rd19612, %rd19610;
	addc.cc.s64 	%rd19615, %rd19613, %rd19611;
	mul.lo.s64 	%rd19616, %rd782, %rd19598;
	mul.hi.u64 	%rd19617, %rd782, %rd19598;
	add.cc.s64 	%rd19618, %rd19615, %rd19593;
	addc.cc.s64 	%rd19619, %rd19605, 0;
	add.cc.s64 	%rd19620, %rd19618, %rd19616;
	addc.cc.s64 	%rd19621, %rd19619, %rd19617;
	add.s64 	%rd19622, %rd19483, %rd19621;
	setp.lt.u64 	%p2634, %rd19622, %rd19483;
	selp.u64 	%rd19623, 1, 0, %p2634;
	add.s64 	%rd19624, %rd19538, %rd19623;
	setp.lt.u64 	%p2635, %rd19624, %rd19538;
	selp.u64 	%rd19625, 1, 0, %p2635;
	add.s64 	%rd19626, %rd19585, %rd19625;
	setp.lt.u64 	%p2636, %rd19626, %rd19585;
	selp.u64 	%rd19627, 1, 0, %p2636;
	add.s64 	%rd19628, %rd19596, %rd19627;
	mul.lo.s64 	%rd19629, %rd19325, %rd19608;
	mul.lo.s64 	%rd19630, %rd857, %rd19629;
	mul.hi.u64 	%rd19631, %rd857, %rd19629;
	add.cc.s64 	%rd19632, %rd19630, %rd19608;
	addc.cc.s64 	%rd19633, %rd19631, 0;
	mul.lo.s64 	%rd19634, %rd784, %rd19629;
	mul.hi.u64 	%rd19635, %rd784, %rd19629;
	add.cc.s64 	%rd19636, %rd19633, %rd19614;
	addc.cc.s64 	%rd19637, %rd19605, 0;
	add.cc.s64 	%rd19638, %rd19636, %rd19634;
	addc.cc.s64 	%rd19639, %rd19637, %rd19635;
	mul.lo.s64 	%rd19640, %rd783, %rd19629;
	mul.hi.u64 	%rd19641, %rd783, %rd19629;
	add.cc.s64 	%rd19642, %rd19639, %rd19620;
	addc.cc.s64 	%rd19643, %rd19605, 0;
	add.cc.s64 	%rd19644, %rd19642, %rd19640;
	addc.cc.s64 	%rd19645, %rd19643, %rd19641;
	mul.lo.s64 	%rd19646, %rd782, %rd19629;
	mul.hi.u64 	%rd19647, %rd782, %rd19629;
	add.cc.s64 	%rd19648, %rd19645, %rd19622;
	addc.cc.s64 	%rd19649, %rd19605, 0;
	add.cc.s64 	%rd19650, %rd19648, %rd19646;
	addc.cc.s64 	%rd19651, %rd19649, %rd19647;
	add.s64 	%rd19652, %rd19624, %rd19651;
	setp.lt.u64 	%p2637, %rd19652, %rd19624;
	selp.u64 	%rd19653, 1, 0, %p2637;
	add.s64 	%rd19654, %rd19626, %rd19653;
	setp.lt.u64 	%p2638, %rd19654, %rd19626;
	selp.u64 	%rd19655, 1, 0, %p2638;
	add.s64 	%rd19656, %rd19628, %rd19655;
	mul.lo.s64 	%rd19657, %rd19325, %rd19638;
	mul.lo.s64 	%rd19658, %rd857, %rd19657;
	mul.hi.u64 	%rd19659, %rd857, %rd19657;
	add.cc.s64 	%rd19660, %rd19658, %rd19638;
	addc.cc.s64 	%rd19661, %rd19659, 0;
	mul.lo.s64 	%rd19662, %rd784, %rd19657;
	mul.hi.u64 	%rd19663, %rd784, %rd19657;
	add.cc.s64 	%rd19664, %rd19661, %rd19644;
	addc.cc.s64 	%rd19665, %rd19605, 0;
	add.cc.s64 	%rd19666, %rd19664, %rd19662;
	addc.cc.s64 	%rd19667, %rd19665, %rd19663;
	mul.lo.s64 	%rd19668, %rd783, %rd19657;
	mul.hi.u64 	%rd19669, %rd783, %rd19657;
	add.cc.s64 	%rd19670, %rd19667, %rd19650;
	addc.cc.s64 	%rd19671, %rd19605, 0;
	add.cc.s64 	%rd19672, %rd19670, %rd19668;
	addc.cc.s64 	%rd19673, %rd19671, %rd19669;
	mul.lo.s64 	%rd19674, %rd782, %rd19657;
	mul.hi.u64 	%rd19675, %rd782, %rd19657;
	add.cc.s64 	%rd19676, %rd19673, %rd19652;
	addc.cc.s64 	%rd19677, %rd19605, 0;
	add.cc.s64 	%rd19678, %rd19676, %rd19674;
	addc.cc.s64 	%rd19679, %rd19677, %rd19675;
	add.s64 	%rd19680, %rd19654, %rd19679;
	setp.lt.u64 	%p2639, %rd19680, %rd19654;
	selp.u64 	%rd19681, 1, 0, %p2639;
	add.s64 	%rd19682, %rd19656, %rd19681;
	mul.lo.s64 	%rd19683, %rd19325, %rd19666;
	mul.lo.s64 	%rd19684, %rd857, %rd19683;
	mul.hi.u64 	%rd19685, %rd857, %rd19683;
	add.cc.s64 	%rd19686, %rd19684, %rd19666;
	addc.cc.s64 	%rd19687, %rd19685, 0;
	mul.lo.s64 	%rd19688, %rd784, %rd19683;
	mul.hi.u64 	%rd19689, %rd784, %rd19683;
	add.cc.s64 	%rd19690, %rd19687, %rd19672;
	addc.cc.s64 	%rd19691, %rd19605, 0;
	add.cc.s64 	%rd910, %rd19690, %rd19688;
	addc.cc.s64 	%rd19692, %rd19691, %rd19689;
	mul.lo.s64 	%rd19693, %rd783, %rd19683;
	mul.hi.u64 	%rd19694, %rd783, %rd19683;
	add.cc.s64 	%rd19695, %rd19692, %rd19678;
	addc.cc.s64 	%rd19696, %rd19605, 0;
	add.cc.s64 	%rd911, %rd19695, %rd19693;
	addc.cc.s64 	%rd19697, %rd19696, %rd19694;
	mul.lo.s64 	%rd19698, %rd782, %rd19683;
	mul.hi.u64 	%rd19699, %rd782, %rd19683;
	add.cc.s64 	%rd19700, %rd19697, %rd19680;
	addc.cc.s64 	%rd19701, %rd19605, 0;
	add.cc.s64 	%rd912, %rd19700, %rd19698;
	addc.cc.s64 	%rd19702, %rd19701, %rd19699;
	add.s64 	%rd21177, %rd19682, %rd19702;
	setp.gt.u64 	%p2640, %rd21177, %rd782;
	@%p2640 bra 	$L__BB0_386;
	setp.lt.u64 	%p2641, %rd21177, %rd782;
	mov.u64 	%rd21174, %rd910;
	mov.u64 	%rd21175, %rd911;
	mov.u64 	%rd21176, %rd912;
	@%p2641 bra 	$L__BB0_387;
	setp.lt.u64 	%p2642, %rd783, %rd912;
	@%p2642 bra 	$L__BB0_386;
	setp.gt.u64 	%p2643, %rd783, %rd912;
	mov.u64 	%rd21174, %rd910;
	mov.u64 	%rd21175, %rd911;
	mov.u64 	%rd21176, %rd912;
	@%p2643 bra 	$L__BB0_387;
	setp.lt.u64 	%p2644, %rd784, %rd911;
	@%p2644 bra 	$L__BB0_386;
	setp.gt.u64 	%p2645, %rd784, %rd911;
	setp.gt.u64 	%p2646, %rd857, %rd910;
	or.pred  	%p2647, %p2645, %p2646;
	mov.u64 	%rd21174, %rd910;
	mov.u64 	%rd21175, %rd911;
	mov.u64 	%rd21176, %rd912;
	@%p2647 bra 	$L__BB0_387;
$L__BB0_386:
	sub.s64 	%rd21174, %rd910, %rd857;
	setp.lt.u64 	%p2648, %rd910, %rd857;
	selp.u64 	%rd19703, 1, 0, %p2648;
	add.s64 	%rd19704, %rd784, %rd19703;
	sub.s64 	%rd21175, %rd911, %rd19704;
	setp.lt.u64 	%p2649, %rd911, %rd19704;
	selp.u64 	%rd19705, 1, 0, %p2649;
	add.s64 	%rd19706, %rd783, %rd19705;
	sub.s64 	%rd21176, %rd912, %rd19706;
	setp.lt.u64 	%p2650, %rd912, %rd19706;
	selp.u64 	%rd19707, 1, 0, %p2650;
	add.s64 	%rd19708, %rd782, %rd19707;
	sub.s64 	%rd21177, %rd21177, %rd19708;
$L__BB0_387:
	shl.b64 	%rd922, %rd21174, 1;
	setp.gt.s64 	%p2651, %rd21174, -1;
	mov.b64 	{%r921, %r922}, %rd21175;
	mov.b64 	{%r923, %r924}, %rd21174;
	shf.l.wrap.b32 	%r925, %r924, %r921, 1;
	shf.l.wrap.b32 	%r926, %r921, %r922, 1;
	mov.b64 	%rd923, {%r925, %r926};
	setp.lt.u64 	%p2652, %rd923, %rd21175;
	setp.eq.s64 	%p2653, %rd923, %rd21175;
	selp.u32 	%r927, -1, 0, %p2653;
	selp.u32 	%r928, -1, 0, %p2652;
	selp.b32 	%r929, %r928, %r927, %p2651;
	and.b32  	%r931, %r929, 1;
	setp.eq.b32 	%p2654, %r931, 1;
	or.pred  	%p2655, %p2652, %p2654;
	selp.u64 	%rd19709, 1, 0, %p2655;
	shl.b64 	%rd19710, %rd21176, 1;
	or.b64  	%rd924, %rd19710, %rd19709;
	setp.ge.u64 	%p2656, %rd924, %rd21176;
	setp.lt.u64 	%p2657, %rd924, %rd21176;
	setp.eq.s64 	%p2658, %rd924, %rd21176;
	selp.u32 	%r932, -1, 0, %p2657;
	selp.u32 	%r933, -1, 0, %p2658;
	selp.b32 	%r934, %r933, %r932, %p2655;
	selp.b32 	%r935, %r934, %r932, %p2656;
	and.b32  	%r936, %r935, 1;
	setp.eq.b32 	%p18, %r936, 1;
	cvt.u64.u32 	%rd19711, %r935;
	and.b64  	%rd19712, %rd19711, 1;
	shl.b64 	%rd19713, %rd21177, 1;
	or.b64  	%rd21181, %rd19713, %rd19712;
	setp.lt.u64 	%p2659, %rd21181, %rd21177;
	@%p2659 bra 	$L__BB0_394;
	setp.eq.s64 	%p2660, %rd21181, %rd21177;
	and.pred  	%p2661, %p2660, %p18;
	setp.gt.u64 	%p2662, %rd21181, %rd782;
	or.pred  	%p2663, %p2661, %p2662;
	@%p2663 bra 	$L__BB0_394;
	setp.lt.u64 	%p2664, %rd21181, %rd782;
	mov.u64 	%rd21178, %rd922;
	mov.u64 	%rd21179, %rd923;
	mov.u64 	%rd21180, %rd924;
	@%p2664 bra 	$L__BB0_395;
	setp.gt.u64 	%p2665, %rd924, %rd783;
	@%p2665 bra 	$L__BB0_394;
	setp.lt.u64 	%p2666, %rd924, %rd783;
	mov.u64 	%rd21178, %rd922;
	mov.u64 	%rd21179, %rd923;
	mov.u64 	%rd21180, %rd924;
	@%p2666 bra 	$L__BB0_395;
	setp.gt.u64 	%p2667, %rd923, %rd784;
	@%p2667 bra 	$L__BB0_394;
	setp.lt.u64 	%p2668, %rd923, %rd784;
	setp.lt.u64 	%p2669, %rd922, %rd857;
	or.pred  	%p2670, %p2668, %p2669;
	mov.u64 	%rd21178, %rd922;
	mov.u64 	%rd21179, %rd923;
	mov.u64 	%rd21180, %rd924;
	@%p2670 bra 	$L__BB0_395;
$L__BB0_394:
	sub.s64 	%rd21178, %rd922, %rd857;
	setp.lt.u64 	%p2671, %rd922, %rd857;
	selp.u64 	%rd19714, 1, 0, %p2671;
	add.s64 	%rd19715, %rd784, %rd19714;
	sub.s64 	%rd21179, %rd923, %rd19715;
	setp.lt.u64 	%p2672, %rd923, %rd19715;
	selp.u64 	%rd19716, 1, 0, %p2672;
	add.s64 	%rd19717, %rd783, %rd19716;
	sub.s64 	%rd21180, %rd924, %rd19717;
	setp.lt.u64 	%p2673, %rd924, %rd19717;
	selp.u64 	%rd19718, 1, 0, %p2673;
	add.s64 	%rd19719, %rd782, %rd19718;
	sub.s64 	%rd21181, %rd21181, %rd19719;
$L__BB0_395:
	add.s64 	%rd934, %rd21178, %rd21174;
	setp.ge.u64 	%p2674, %rd934, %rd21178;
	setp.lt.u64 	%p2675, %rd934, %rd21178;
	selp.u64 	%rd19720, 1, 0, %p2675;
	add.s64 	%rd19721, %rd21179, %rd19720;
	add.s64 	%rd935, %rd19721, %rd21175;
	setp.lt.u64 	%p2676, %rd935, %rd21179;
	setp.eq.s64 	%p2677, %rd935, %rd21179;
	selp.u32 	%r937, -1, 0, %p2677;
	selp.u32 	%r938, -1, 0, %p2676;
	selp.b32 	%r939, %r938, %r937, %p2674;
	and.b32  	%r941, %r939, 1;
	setp.eq.b32 	%p2678, %r941, 1;
	or.pred  	%p2679, %p2676, %p2678;
	selp.u64 	%rd19722, 1, 0, %p2679;
	add.s64 	%rd19723, %rd21180, %rd19722;
	add.s64 	%rd936, %rd19723, %rd21176;
	setp.ge.u64 	%p2680, %rd936, %rd21180;
	setp.lt.u64 	%p2681, %rd936, %rd21180;
	setp.eq.s64 	%p2682, %rd936, %rd21180;
	selp.u32 	%r942, -1, 0, %p2681;
	selp.u32 	%r943, -1, 0, %p2682;
	selp.b32 	%r944, %r943, %r942, %p2679;
	selp.b32 	%r945, %r944, %r942, %p2680;
	and.b32  	%r946, %r945, 1;
	setp.eq.b32 	%p19, %r946, 1;
	cvt.u64.u32 	%rd19724, %r945;
	and.b64  	%rd19725, %rd19724, 1;
	add.s64 	%rd19726, %rd21181, %rd19725;
	add.s64 	%rd21185, %rd19726, %rd21177;
	setp.lt.u64 	%p2683, %rd21185, %rd21181;
	@%p2683 bra 	$L__BB0_402;
	setp.eq.s64 	%p2684, %rd21185, %rd21181;
	and.pred  	%p2685, %p2684, %p19;
	setp.gt.u64 	%p2686, %rd21185, %rd782;
	or.pred  	%p2687, %p2685, %p2686;
	@%p2687 bra 	$L__BB0_402;
	setp.lt.u64 	%p2688, %rd21185, %rd782;
	mov.u64 	%rd21182, %rd934;
	mov.u64 	%rd21183, %rd935;
	mov.u64 	%rd21184, %rd936;
	@%p2688 bra 	$L__BB0_403;
	setp.gt.u64 	%p2689, %rd936, %rd783;
	@%p2689 bra 	$L__BB0_402;
	setp.lt.u64 	%p2690, %rd936, %rd783;
	mov.u64 	%rd21182, %rd934;
	mov.u64 	%rd21183, %rd935;
	mov.u64 	%rd21184, %rd936;
	@%p2690 bra 	$L__BB0_403;
	setp.gt.u64 	%p2691, %rd935, %rd784;
	@%p2691 bra 	$L__BB0_402;
	setp.lt.u64 	%p2692, %rd935, %rd784;
	setp.lt.u64 	%p2693, %rd934, %rd857;
	or.pred  	%p2694, %p2692, %p2693;
	mov.u64 	%rd21182, %rd934;
	mov.u64 	%rd21183, %rd935;
	mov.u64 	%rd21184, %rd936;
	@%p2694 bra 	$L__BB0_403;
$L__BB0_402:
	sub.s64 	%rd21182, %rd934, %rd857;
	setp.lt.u64 	%p2695, %rd934, %rd857;
	selp.u64 	%rd19727, 1, 0, %p2695;
	add.s64 	%rd19728, %rd784, %rd19727;
	sub.s64 	%rd21183, %rd935, %rd19728;
	setp.lt.u64 	%p2696, %rd935, %rd19728;
	selp.u64 	%rd19729, 1, 0, %p2696;
	add.s64 	%rd19730, %rd783, %rd19729;
	sub.s64 	%rd21184, %rd936, %rd19730;
	setp.lt.u64 	%p2697, %rd936, %rd19730;
	selp.u64 	%rd19731, 1, 0, %p2697;
	add.s64 	%rd19732, %rd782, %rd19731;
	sub.s64 	%rd21185, %rd21185, %rd19732;
$L__BB0_403:
	and.b64  	%rd950, %rd21182, 4294967295;
	shr.u64 	%rd951, %rd21182, 32;
	mul.lo.s64 	%rd19733, %rd950, %rd950;
	mul.lo.s64 	%rd19734, %rd951, %rd950;
	shr.u64 	%rd19735, %rd19733, 32;
	shl.b64 	%rd19736, %rd19734, 1;
	and.b64  	%rd19737, %rd19736, 8589934590;
	add.s64 	%rd19738, %rd19735, %rd19737;
	shr.u64 	%rd19739, %rd19734, 31;
	and.b64  	%rd19740, %rd19739, 8589934590;
	mad.lo.s64 	%rd19741, %rd951, %rd951, %rd19740;
	shr.u64 	%rd19742, %rd19738, 32;
	shl.b64 	%rd19743, %rd19738, 32;
	and.b64  	%rd19744, %rd19733, 4294967293;
	or.b64  	%rd19745, %rd19743, %rd19744;
	add.s64 	%rd19746, %rd19741, %rd19742;
	shr.u64 	%rd952, %rd21183, 32;
	and.b64  	%rd953, %rd21183, 4294967295;
	mul.lo.s64 	%rd19747, %rd953, %rd950;
	mul.lo.s64 	%rd19748, %rd952, %rd950;
	mul.lo.s64 	%rd19749, %rd953, %rd951;
	shr.u64 	%rd19750, %rd19747, 32;
	and.b64  	%rd19751, %rd19748, 4294967295;
	add.s64 	%rd19752, %rd19750, %rd19751;
	and.b64  	%rd19753, %rd19749, 4294967295;
	add.s64 	%rd19754, %rd19752, %rd19753;
	shr.u64 	%rd19755, %rd19748, 32;
	mad.lo.s64 	%rd19756, %rd952, %rd951, %rd19755;
	shr.u64 	%rd19757, %rd19749, 32;
	add.s64 	%rd19758, %rd19756, %rd19757;
	shr.u64 	%rd19759, %rd19754, 32;
	shl.b64 	%rd19760, %rd19754, 32;
	and.b64  	%rd19761, %rd19747, 4294967295;
	or.b64  	%rd19762, %rd19760, %rd19761;
	add.s64 	%rd19763, %rd19758, %rd19759;
	shr.u64 	%rd954, %rd21184, 32;
	and.b64  	%rd955, %rd21184, 4294967295;
	mul.lo.s64 	%rd19764, %rd955, %rd950;
	mul.lo.s64 	%rd19765, %rd954, %rd950;
	mul.lo.s64 	%rd19766, %rd955, %rd951;
	shr.u64 	%rd19767, %rd19764, 32;
	and.b64  	%rd19768, %rd19765, 4294967295;
	add.s64 	%rd19769, %rd19767, %rd19768;
	and.b64  	%rd19770, %rd19766, 4294967295;
	add.s64 	%rd19771, %rd19769, %rd19770;
	shr.u64 	%rd19772, %rd19765, 32;
	mad.lo.s64 	%rd19773, %rd954, %rd951, %rd19772;
	shr.u64 	%rd19774, %rd19766, 32;
	add.s64 	%rd19775, %rd19773, %rd19774;
	shr.u64 	%rd19776, %rd19771, 32;
	shl.b64 	%rd19777, %rd19771, 32;
	and.b64  	%rd19778, %rd19764, 4294967295;
	or.b64  	%rd19779, %rd19777, %rd19778;
	add.s64 	%rd19780, %rd19775, %rd19776;
	shr.u64 	%rd956, %rd21185, 32;
	and.b64  	%rd957, %rd21185, 4294967295;
	mul.lo.s64 	%rd19781, %rd957, %rd950;
	mul.lo.s64 	%rd19782, %rd956, %rd950;
	mul.lo.s64 	%rd19783, %rd957, %rd951;
	shr.u64 	%rd19784, %rd19781, 32;
	and.b64  	%rd19785, %rd19782, 4294967295;
	add.s64 	%rd19786, %rd19784, %rd19785;
	and.b64  	%rd19787, %rd19783, 4294967295;
	add.s64 	%rd19788, %rd19786, %rd19787;
	shr.u64 	%rd19789, %rd19782, 32;
	mad.lo.s64 	%rd19790, %rd956, %rd951, %rd19789;
	shr.u64 	%rd19791, %rd19783, 32;
	add.s64 	%rd19792, %rd19790, %rd19791;
	shr.u64 	%rd19793, %rd19788, 32;
	shl.b64 	%rd19794, %rd19788, 32;
	and.b64  	%rd19795, %rd19781, 4294967295;
	or.b64  	%rd19796, %rd19794, %rd19795;
	add.s64 	%rd19797, %rd19792, %rd19793;
	shl.b64 	%rd19798, %rd19762, 1;
	shr.u64 	%rd19799, %rd19760, 63;
	add.s64 	%rd19800, %rd19763, %rd19763;
	add.s64 	%rd19801, %rd19800, %rd19799;
	mul.lo.s64 	%rd19802, %rd953, %rd953;
	mul.lo.s64 	%rd19803, %rd952, %rd953;
	shr.u64 	%rd19804, %rd19802, 32;
	shl.b64 	%rd19805, %rd19803, 1;
	and.b64  	%rd19806, %rd19805, 8589934590;
	add.s64 	%rd19807, %rd19804, %rd19806;
	shr.u64 	%rd19808, %rd19803, 31;
	and.b64  	%rd19809, %rd19808, 8589934590;
	mad.lo.s64 	%rd19810, %rd952, %rd952, %rd19809;
	shr.u64 	%rd19811, %rd19807, 32;
	shl.b64 	%rd19812, %rd19807, 32;
	and.b64  	%rd19813, %rd19802, 4294967293;
	or.b64  	%rd19814, %rd19812, %rd19813;
	add.s64 	%rd19815, %rd19779, %rd19799;
	add.s64 	%rd19816, %rd19815, %rd19814;
	max.u64 	%rd19817, %rd19779, %rd19815;
	setp.gt.u64 	%p2698, %rd19817, %rd19816;
	selp.u64 	%rd19818, 1, 0, %p2698;
	add.s64 	%rd19819, %rd19810, %rd19780;
	add.s64 	%rd19820, %rd19819, %rd19811;
	add.s64 	%rd19821, %rd19820, %rd19818;
	mul.lo.s64 	%rd19822, %rd955, %rd953;
	mul.lo.s64 	%rd19823, %rd954, %rd953;
	mul.lo.s64 	%rd19824, %rd955, %rd952;
	shr.u64 	%rd19825, %rd19822, 32;
	and.b64  	%rd19826, %rd19823, 4294967295;
	add.s64 	%rd19827, %rd19825, %rd19826;
	and.b64  	%rd19828, %rd19824, 4294967295;
	add.s64 	%rd19829, %rd19827, %rd19828;
	shr.u64 	%rd19830, %rd19823, 32;
	mad.lo.s64 	%rd19831, %rd954, %rd952, %rd19830;
	shr.u64 	%rd19832, %rd19824, 32;
	add.s64 	%rd19833, %rd19831, %rd19832;
	shr.u64 	%rd19834, %rd19829, 32;
	shl.b64 	%rd19835, %rd19829, 32;
	and.b64  	%rd19836, %rd19822, 4294967295;
	or.b64  	%rd19837, %rd19835, %rd19836;
	add.s64 	%rd19838, %rd19796, %rd19818;
	add.s64 	%rd19839, %rd19838, %rd19837;
	max.u64 	%rd19840, %rd19796, %rd19838;
	setp.gt.u64 	%p2699, %rd19840, %rd19839;
	selp.u64 	%rd19841, 1, 0, %p2699;
	add.s64 	%rd19842, %rd19833, %rd19797;
	add.s64 	%rd19843, %rd19842, %rd19834;
	add.s64 	%rd19844, %rd19843, %rd19841;
	add.s64 	%rd19845, %rd19816, %rd19779;
	setp.lt.u64 	%p2700, %rd19845, %rd19816;
	selp.u64 	%rd19846, 1, 0, %p2700;
	add.s64 	%rd19847, %rd19780, %rd19821;
	add.s64 	%rd19848, %rd19847, %rd19846;
	add.s64 	%rd19849, %rd19839, %rd19846;
	add.s64 	%rd19850, %rd19849, %rd19837;
	max.u64 	%rd19851, %rd19839, %rd19849;
	setp.gt.u64 	%p2701, %rd19851, %rd19850;
	selp.u64 	%rd19852, 1, 0, %p2701;
	add.s64 	%rd19853, %rd19833, %rd19844;
	add.s64 	%rd19854, %rd19853, %rd19834;
	add.s64 	%rd19855, %rd19854, %rd19852;
	add.s64 	%rd19856, %rd19850, %rd19796;
	setp.lt.u64 	%p2702, %rd19856, %rd19850;
	selp.u64 	%rd19857, 1, 0, %p2702;
	add.s64 	%rd19858, %rd19797, %rd19855;
	add.s64 	%rd19859, %rd19858, %rd19857;
	mul.lo.s64 	%rd19861, %rd19325, %rd19745;
	mul.lo.s64 	%rd19862, %rd857, %rd19861;
	mul.hi.u64 	%rd19863, %rd857, %rd19861;
	add.cc.s64 	%rd19864, %rd19862, %rd19745;
	addc.cc.s64 	%rd19865, %rd19863, 0;
	mul.lo.s64 	%rd19866, %rd784, %rd19861;
	mul.hi.u64 	%rd19867, %rd784, %rd19861;
	mov.b64 	%rd19868, 0;
	add.cc.s64 	%rd19869, %rd19865, %rd19798;
	addc.cc.s64 	%rd19870, %rd19868, 0;
	add.cc.s64 	%rd19871, %rd19869, %rd19866;
	addc.cc.s64 	%rd19872, %rd19870, %rd19867;
	mul.lo.s64 	%rd19873, %rd783, %rd19861;
	mul.hi.u64 	%rd19874, %rd783, %rd19861;
	add.cc.s64 	%rd19875, %rd19872, %rd19845;
	addc.cc.s64 	%rd19876, %rd19868, 0;
	add.cc.s64 	%rd19877, %rd19875, %rd19873;
	addc.cc.s64 	%rd19878, %rd19876, %rd19874;
	mul.lo.s64 	%rd19879, %rd782, %rd19861;
	mul.hi.u64 	%rd19880, %rd782, %rd19861;
	add.cc.s64 	%rd19881, %rd19878, %rd19856;
	addc.cc.s64 	%rd19882, %rd19868, 0;
	add.cc.s64 	%rd19883, %rd19881, %rd19879;
	addc.cc.s64 	%rd19884, %rd19882, %rd19880;
	add.s64 	%rd19885, %rd19746, %rd19884;
	setp.lt.u64 	%p2703, %rd19885, %rd19746;
	selp.u64 	%rd19886, 1, 0, %p2703;
	add.s64 	%rd19887, %rd19801, %rd19886;
	setp.lt.u64 	%p2704, %rd19887, %rd19801;
	selp.u64 	%rd19888, 1, 0, %p2704;
	add.s64 	%rd19889, %rd19848, %rd19888;
	setp.lt.u64 	%p2705, %rd19889, %rd19848;
	selp.u64 	%rd19890, 1, 0, %p2705;
	add.s64 	%rd19891, %rd19859, %rd19890;
	mul.lo.s64 	%rd19892, %rd19325, %rd19871;
	mul.lo.s64 	%rd19893, %rd857, %rd19892;
	mul.hi.u64 	%rd19894, %rd857, %rd19892;
	add.cc.s64 	%rd19895, %rd19893, %rd19871;
	addc.cc.s64 	%rd19896, %rd19894, 0;
	mul.lo.s64 	%rd19897, %rd784, %rd19892;
	mul.hi.u64 	%rd19898, %rd784, %rd19892;
	add.cc.s64 	%rd19899, %rd19896, %rd19877;
	addc.cc.s64 	%rd19900, %rd19868, 0;
	add.cc.s64 	%rd19901, %rd19899, %rd19897;
	addc.cc.s64 	%rd19902, %rd19900, %rd19898;
	mul.lo.s64 	%rd19903, %rd783, %rd19892;
	mul.hi.u64 	%rd19904, %rd783, %rd19892;
	add.cc.s64 	%rd19905, %rd19902, %rd19883;
	addc.cc.s64 	%rd19906, %rd19868, 0;
	add.cc.s64 	%rd19907, %rd19905, %rd19903;
	addc.cc.s64 	%rd19908, %rd19906, %rd19904;
	mul.lo.s64 	%rd19909, %rd782, %rd19892;
	mul.hi.u64 	%rd19910, %rd782, %rd19892;
	add.cc.s64 	%rd19911, %rd19908, %rd19885;
	addc.cc.s64 	%rd19912, %rd19868, 0;
	add.cc.s64 	%rd19913, %rd19911, %rd19909;
	addc.cc.s64 	%rd19914, %rd19912, %rd19910;
	add.s64 	%rd19915, %rd19887, %rd19914;
	setp.lt.u64 	%p2706, %rd19915, %rd19887;
	selp.u64 	%rd19916, 1, 0, %p2706;
	add.s64 	%rd19917, %rd19889, %rd19916;
	setp.lt.u64 	%p2707, %rd19917, %rd19889;
	selp.u64 	%rd19918, 1, 0, %p2707;
	add.s64 	%rd19919, %rd19891, %rd19918;
	mul.lo.s64 	%rd19920, %rd19325, %rd19901;
	mul.lo.s64 	%rd19921, %rd857, %rd19920;
	mul.hi.u64 	%rd19922, %rd857, %rd19920;
	add.cc.s64 	%rd19923, %rd19921, %rd19901;
	addc.cc.s64 	%rd19924, %rd19922, 0;
	mul.lo.s64 	%rd19925, %rd784, %rd19920;
	mul.hi.u64 	%rd19926, %rd784, %rd19920;
	add.cc.s64 	%rd19927, %rd19924, %rd19907;
	addc.cc.s64 	%rd19928, %rd19868, 0;
	add.cc.s64 	%rd19929, %rd19927, %rd19925;
	addc.cc.s64 	%rd19930, %rd19928, %rd19926;
	mul.lo.s64 	%rd19931, %rd783, %rd19920;
	mul.hi.u64 	%rd19932, %rd783, %rd19920;
	add.cc.s64 	%rd19933, %rd19930, %rd19913;
	addc.cc.s64 	%rd19934, %rd19868, 0;
	add.cc.s64 	%rd19935, %rd19933, %rd19931;
	addc.cc.s64 	%rd19936, %rd19934, %rd19932;
	mul.lo.s64 	%rd19937, %rd782, %rd19920;
	mul.hi.u64 	%rd19938, %rd782, %rd19920;
	add.cc.s64 	%rd19939, %rd19936, %rd19915;
	addc.cc.s64 	%rd19940, %rd19868, 0;
	add.cc.s64 	%rd19941, %rd19939, %rd19937;
	addc.cc.s64 	%rd19942, %rd19940, %rd19938;
	add.s64 	%rd19943, %rd19917, %rd19942;
	setp.lt.u64 	%p2708, %rd19943, %rd19917;
	selp.u64 	%rd19944, 1, 0, %p2708;
	add.s64 	%rd19945, %rd19919, %rd19944;
	mul.lo.s64 	%rd19946, %rd19325, %rd19929;
	mul.lo.s64 	%rd19947, %rd857, %rd19946;
	mul.hi.u64 	%rd19948, %rd857, %rd19946;
	add.cc.s64 	%rd19949, %rd19947, %rd19929;
	addc.cc.s64 	%rd19950, %rd19948, 0;
	mul.lo.s64 	%rd19951, %rd784, %rd19946;
	mul.hi.u64 	%rd19952, %rd784, %rd19946;
	add.cc.s64 	%rd19953, %rd19950, %rd19935;
	addc.cc.s64 	%rd19954, %rd19868, 0;
	add.cc.s64 	%rd958, %rd19953, %rd19951;
	addc.cc.s64 	%rd19955, %rd19954, %rd19952;
	mul.lo.s64 	%rd19956, %rd783, %rd19946;
	mul.hi.u64 	%rd19957, %rd783, %rd19946;
	add.cc.s64 	%rd19958, %rd19955, %rd19941;
	addc.cc.s64 	%rd19959, %rd19868, 0;
	add.cc.s64 	%rd959, %rd19958, %rd19956;
	addc.cc.s64 	%rd19960, %rd19959, %rd19957;
	mul.lo.s64 	%rd19961, %rd782, %rd19946;
	mul.hi.u64 	%rd19962, %rd782, %rd19946;
	add.cc.s64 	%rd19963, %rd19960, %rd19943;
	addc.cc.s64 	%rd19964, %rd19868, 0;
	add.cc.s64 	%rd960, %rd19963, %rd19961;
	addc.cc.s64 	%rd19965, %rd19964, %rd19962;
	add.s64 	%rd21186, %rd19945, %rd19965;
	setp.gt.u64 	%p2709, %rd21186, %rd782;
	@%p2709 bra 	$L__BB0_409;
	setp.lt.u64 	%p2710, %rd21186, %rd782;
	mov.u64 	%rd21187, %rd960;
	mov.u64 	%rd21188, %rd959;
	mov.u64 	%rd21189, %rd958;
	@%p2710 bra 	$L__BB0_410;
	setp.lt.u64 	%p2711, %rd783, %rd960;
	@%p2711 bra 	$L__BB0_409;
	setp.gt.u64 	%p2712, %rd783, %rd960;
	mov.u64 	%rd21187, %rd960;
	mov.u64 	%rd21188, %rd959;
	mov.u64 	%rd21189, %rd958;
	@%p2712 bra 	$L__BB0_410;
	setp.lt.u64 	%p2713, %rd784, %rd959;
	@%p2713 bra 	$L__BB0_409;
	setp.gt.u64 	%p2714, %rd784, %rd959;
	setp.gt.u64 	%p2715, %rd857, %rd958;
	or.pred  	%p2716, %p2714, %p2715;
	mov.u64 	%rd21187, %rd960;
	mov.u64 	%rd21188, %rd959;
	mov.u64 	%rd21189, %rd958;
	@%p2716 bra 	$L__BB0_410;
$L__BB0_409:
	sub.s64 	%rd21189, %rd958, %rd857;
	setp.lt.u64 	%p2717, %rd958, %rd857;
	selp.u64 	%rd19966, 1, 0, %p2717;
	add.s64 	%rd19967, %rd784, %rd19966;
	sub.s64 	%rd21188, %rd959, %rd19967;
	setp.lt.u64 	%p2718, %rd959, %rd19967;
	selp.u64 	%rd19968, 1, 0, %p2718;
	add.s64 	%rd19969, %rd783, %rd19968;
	sub.s64 	%rd21187, %rd960, %rd19969;
	setp.lt.u64 	%p2719, %rd960, %rd19969;
	selp.u64 	%rd19970, 1, 0, %p2719;
	add.s64 	%rd19971, %rd782, %rd19970;
	sub.s64 	%rd21186, %rd21186, %rd19971;
$L__BB0_410:
	sub.s64 	%rd21193, %rd21189, %rd21154;
	setp.lt.u64 	%p2720, %rd21189, %rd21154;
	selp.u64 	%rd19972, 1, 0, %p2720;
	add.s64 	%rd19973, %rd21155, %rd19972;
	sub.s64 	%rd21192, %rd21188, %rd19973;
	setp.lt.u64 	%p2721, %rd21188, %rd19973;
	selp.u64 	%rd19974, 1, 0, %p2721;
	add.s64 	%rd19975, %rd21156, %rd19974;
	sub.s64 	%rd21191, %rd21187, %rd19975;
	setp.lt.u64 	%p2722, %rd21187, %rd19975;
	selp.u64 	%rd19976, 1, 0, %p2722;
	add.s64 	%rd19977, %rd21157, %rd19976;
	sub.s64 	%rd21190, %rd21186, %rd19977;
	setp.ge.u64 	%p2723, %rd21186, %rd19977;
	@%p2723 bra 	$L__BB0_412;
	add.s64 	%rd974, %rd21193, %rd857;
	setp.ge.u64 	%p2724, %rd974, %rd21193;
	setp.lt.u64 	%p2725, %rd974, %rd21193;
	selp.u64 	%rd19978, 1, 0, %p2725;
	add.s64 	%rd19979, %rd21192, %rd19978;
	add.s64 	%rd975, %rd19979, %rd784;
	setp.lt.u64 	%p2726, %rd975, %rd21192;
	setp.eq.s64 	%p2727, %rd975, %rd21192;
	selp.u32 	%r947, -1, 0, %p2727;
	selp.u32 	%r948, -1, 0, %p2726;
	selp.b32 	%r949, %r948, %r947, %p2724;
	and.b32  	%r951, %r949, 1;
	setp.eq.b32 	%p2728, %r951, 1;
	or.pred  	%p2729, %p2726, %p2728;
	selp.u64 	%rd19980, 1, 0, %p2729;
	add.s64 	%rd19981, %rd21191, %rd19980;
	add.s64 	%rd976, %rd19981, %rd783;
	setp.ge.u64 	%p2730, %rd976, %rd21191;
	setp.lt.u64 	%p2731, %rd976, %rd21191;
	setp.eq.s64 	%p2732, %rd976, %rd21191;
	selp.u32 	%r952, -1, 0, %p2731;
	selp.u32 	%r953, -1, 0, %p2732;
	selp.b32 	%r954, %r953, %r952, %p2729;
	selp.b32 	%r955, %r954, %r952, %p2730;
	cvt.u64.u32 	%rd19982, %r955;
	and.b64  	%rd19983, %rd19982, 1;
	add.s64 	%rd19984, %rd21190, %rd19983;
	add.s64 	%rd21190, %rd19984, %rd782;
	mov.u64 	%rd21191, %rd976;
	mov.u64 	%rd21192, %rd975;
	mov.u64 	%rd21193, %rd974;
$L__BB0_412:
	sub.s64 	%rd21409, %rd21193, %rd21154;
	setp.lt.u64 	%p2733, %rd21193, %rd21154;
	selp.u64 	%rd19985, 1, 0, %p2733;
	add.s64 	%rd19986, %rd21155, %rd19985;
	sub.s64 	%rd21408, %rd21192, %rd19986;
	setp.lt.u64 	%p2734, %rd21192, %rd19986;
	selp.u64 	%rd19987, 1, 0, %p2734;
	add.s64 	%rd19988, %rd21156, %rd19987;
	sub.s64 	%rd21407, %rd21191, %rd19988;
	setp.lt.u64 	%p2735, %rd21191, %rd19988;
	selp.u64 	%rd19989, 1, 0, %p2735;
	add.s64 	%rd19990, %rd21157, %rd19989;
	sub.s64 	%rd21406, %rd21190, %rd19990;
	setp.ge.u64 	%p2736, %rd21190, %rd19990;
	@%p2736 bra 	$L__BB0_414;
	add.s64 	%rd986, %rd21409, %rd857;
	setp.ge.u64 	%p2737, %rd986, %rd21409;
	setp.lt.u64 	%p2738, %rd986, %rd21409;
	selp.u64 	%rd19991, 1, 0, %p2738;
	add.s64 	%rd19992, %rd21408, %rd19991;
	add.s64 	%rd987, %rd19992, %rd784;
	setp.lt.u64 	%p2739, %rd987, %rd21408;
	setp.eq.s64 	%p2740, %rd987, %rd21408;
	selp.u32 	%r956, -1, 0, %p2740;
	selp.u32 	%r957, -1, 0, %p2739;
	selp.b32 	%r958, %r957, %r956, %p2737;
	and.b32  	%r960, %r958, 1;
	setp.eq.b32 	%p2741, %r960, 1;
	or.pred  	%p2742, %p2739, %p2741;
	selp.u64 	%rd19993, 1, 0, %p2742;
	add.s64 	%rd19994, %rd21407, %rd19993;
	add.s64 	%rd988, %rd19994, %rd783;
	setp.ge.u64 	%p2743, %rd988, %rd21407;
	setp.lt.u64 	%p2744, %rd988, %rd21407;
	setp.eq.s64 	%p2745, %rd988, %rd21407;
	selp.u32 	%r961, -1, 0, %p2744;
	selp.u32 	%r962, -1, 0, %p2745;
	selp.b32 	%r963, %r962, %r961, %p2742;
	selp.b32 	%r964, %r963, %r961, %p2743;
	cvt.u64.u32 	%rd19995, %r964;
	and.b64  	%rd19996, %rd19995, 1;
	add.s64 	%rd19997, %rd21406, %rd19996;
	add.s64 	%rd21406, %rd19997, %rd782;
	mov.u64 	%rd21407, %rd988;
	mov.u64 	%rd21408, %rd987;
	mov.u64 	%rd21409, %rd986;
$L__BB0_414:
	sub.s64 	%rd21198, %rd21154, %rd21409;
	setp.lt.u64 	%p2746, %rd21154, %rd21409;
	selp.u64 	%rd19998, 1, 0, %p2746;
	add.s64 	%rd19999, %rd21408, %rd19998;
	sub.s64 	%rd21199, %rd21155, %rd19999;
	setp.lt.u64 	%p2747, %rd21155, %rd19999;
	selp.u64 	%rd20000, 1, 0, %p2747;
	add.s64 	%rd20001, %rd21407, %rd20000;
	sub.s64 	%rd21200, %rd21156, %rd20001;
	setp.lt.u64 	%p2748, %rd21156, %rd20001;
	selp.u64 	%rd20002, 1, 0, %p2748;
	add.s64 	%rd20003, %rd21406, %rd20002;
	sub.s64 	%rd21201, %rd21157, %rd20003;
	setp.ge.u64 	%p2749, %rd21157, %rd20003;
	@%p2749 bra 	$L__BB0_416;
	add.s64 	%rd998, %rd21198, %rd857;
	setp.ge.u64 	%p2750, %rd998, %rd21198;
	setp.lt.u64 	%p2751, %rd998, %rd21198;
	selp.u64 	%rd20004, 1, 0, %p2751;
	add.s64 	%rd20005, %rd21199, %rd20004;
	add.s64 	%rd999, %rd20005, %rd784;
	setp.lt.u64 	%p2752, %rd999, %rd21199;
	setp.eq.s64 	%p2753, %rd999, %rd21199;
	selp.u32 	%r965, -1, 0, %p2753;
	selp.u32 	%r966, -1, 0, %p2752;
	selp.b32 	%r967, %r966, %r965, %p2750;
	and.b32  	%r969, %r967, 1;
	setp.eq.b32 	%p2754, %r969, 1;
	or.pred  	%p2755, %p2752, %p2754;
	selp.u64 	%rd20006, 1, 0, %p2755;
	add.s64 	%rd20007, %rd21200, %rd20006;
	add.s64 	%rd1000, %rd20007, %rd783;
	setp.ge.u64 	%p2756, %rd1000, %rd21200;
	setp.lt.u64 	%p2757, %rd1000, %rd21200;
	setp.eq.s64 	%p2758, %rd1000, %rd21200;
	selp.u32 	%r970, -1, 0, %p2757;
	selp.u32 	%r971, -1, 0, %p2758;
	selp.b32 	%r972, %r971, %r970, %p2755;
	selp.b32 	%r973, %r972, %r970, %p2756;
	cvt.u64.u32 	%rd20008, %r973;
	and.b64  	%rd20009, %rd20008, 1;
	add.s64 	%rd20010, %rd21201, %rd20009;
	add.s64 	%rd21201, %rd20010, %rd782;
	mov.u64 	%rd21198, %rd998;
	mov.u64 	%rd21199, %rd999;
	mov.u64 	%rd21200, %rd1000;
$L__BB0_416:
	ld.const.u64 	%rd1008, [P_CONST+8];
	ld.const.u64 	%rd1009, [P_CONST];
	shr.u64 	%rd20011, %rd21198, 32;
	and.b64  	%rd20012, %rd21198, 4294967295;
	mul.lo.s64 	%rd20013, %rd20012, %rd950;
	mul.lo.s64 	%rd20014, %rd20011, %rd950;
	mul.lo.s64 	%rd20015, %rd20012, %rd951;
	shr.u64 	%rd20016, %rd20013, 32;
	and.b64  	%rd20017, %rd20014, 4294967295;
	add.s64 	%rd20018, %rd20016, %rd20017;
	and.b64  	%rd20019, %rd20015, 4294967295;
	add.s64 	%rd20020, %rd20018, %rd20019;
	shr.u64 	%rd20021, %rd20014, 32;
	mad.lo.s64 	%rd20022, %rd20011, %rd951, %rd20021;
	shr.u64 	%rd20023, %rd20015, 32;
	add.s64 	%rd20024, %rd20022, %rd20023;
	shr.u64 	%rd20025, %rd20020, 32;
	shl.b64 	%rd20026, %rd20020, 32;
	and.b64  	%rd20027, %rd20013, 4294967295;
	or.b64  	%rd20028, %rd20026, %rd20027;
	add.s64 	%rd20029, %rd20024, %rd20025;
	shr.u64 	%rd20030, %rd21199, 32;
	and.b64  	%rd20031, %rd21199, 4294967295;
	mul.lo.s64 	%rd20032, %rd20031, %rd950;
	mul.lo.s64 	%rd20033, %rd20030, %rd950;
	mul.lo.s64 	%rd20034, %rd20031, %rd951;
	shr.u64 	%rd20035, %rd20032, 32;
	and.b64  	%rd20036, %rd20033, 4294967295;
	add.s64 	%rd20037, %rd20035, %rd20036;
	and.b64  	%rd20038, %rd20034, 4294967295;
	add.s64 	%rd20039, %rd20037, %rd20038;
	shr.u64 	%rd20040, %rd20033, 32;
	mad.lo.s64 	%rd20041, %rd20030, %rd951, %rd20040;
	shr.u64 	%rd20042, %rd20034, 32;
	add.s64 	%rd20043, %rd20041, %rd20042;
	shr.u64 	%rd20044, %rd20039, 32;
	shl.b64 	%rd20045, %rd20039, 32;
	and.b64  	%rd20046, %rd20032, 4294967295;
	or.b64  	%rd20047, %rd20045, %rd20046;
	add.s64 	%rd20048, %rd20043, %rd20044;
	shr.u64 	%rd20049, %rd21200, 32;
	and.b64  	%rd20050, %rd21200, 4294967295;
	mul.lo.s64 	%rd20051, %rd20050, %rd950;
	mul.lo.s64 	%rd20052, %rd20049, %rd950;
	mul.lo.s64 	%rd20053, %rd20050, %rd951;
	shr.u64 	%rd20054, %rd20051, 32;
	and.b64  	%rd20055, %rd20052, 4294967295;
	add.s64 	%rd20056, %rd20054, %rd20055;
	and.b64  	%rd20057, %rd20053, 4294967295;
	add.s64 	%rd20058, %rd20056, %rd20057;
	shr.u64 	%rd20059, %rd20052, 32;
	mad.lo.s64 	%rd20060, %rd20049, %rd951, %rd20059;
	shr.u64 	%rd20061, %rd20053, 32;
	add.s64 	%rd20062, %rd20060, %rd20061;
	shr.u64 	%rd20063, %rd20058, 32;
	shl.b64 	%rd20064, %rd20058, 32;
	and.b64  	%rd20065, %rd20051, 4294967295;
	or.b64  	%rd20066, %rd20064, %rd20065;
	add.s64 	%rd20067, %rd20062, %rd20063;
	shr.u64 	%rd20068, %rd21201, 32;
	and.b64  	%rd20069, %rd21201, 4294967295;
	mul.lo.s64 	%rd20070, %rd20069, %rd950;
	mul.lo.s64 	%rd20071, %rd20068, %rd950;
	mul.lo.s64 	%rd20072, %rd20069, %rd951;
	shr.u64 	%rd20073, %rd20070, 32;
	and.b64  	%rd20074, %rd20071, 4294967295;
	add.s64 	%rd20075, %rd20073, %rd20074;
	and.b64  	%rd20076, %rd20072, 4294967295;
	add.s64 	%rd20077, %rd20075, %rd20076;
	shr.u64 	%rd20078, %rd20071, 32;
	mad.lo.s64 	%rd20079, %rd20068, %rd951, %rd20078;
	shr.u64 	%rd20080, %rd20072, 32;
	add.s64 	%rd20081, %rd20079, %rd20080;
	shr.u64 	%rd20082, %rd20077, 32;
	shl.b64 	%rd20083, %rd20077, 32;
	and.b64  	%rd20084, %rd20070, 4294967295;
	or.b64  	%rd20085, %rd20083, %rd20084;
	add.s64 	%rd20086, %rd20081, %rd20082;
	mul.lo.s64 	%rd20087, %rd20012, %rd953;
	mul.lo.s64 	%rd20088, %rd20011, %rd953;
	mul.lo.s64 	%rd20089, %rd20012, %rd952;
	shr.u64 	%rd20090, %rd20087, 32;
	and.b64  	%rd20091, %rd20088, 4294967295;
	add.s64 	%rd20092, %rd20090, %rd20091;
	and.b64  	%rd20093, %rd20089, 4294967295;
	add.s64 	%rd20094, %rd20092, %rd20093;
	shr.u64 	%rd20095, %rd20088, 32;
	mad.lo.s64 	%rd20096, %rd20011, %rd952, %rd20095;
	shr.u64 	%rd20097, %rd20089, 32;
	add.s64 	%rd20098, %rd20096, %rd20097;
	shr.u64 	%rd20099, %rd20094, 32;
	shl.b64 	%rd20100, %rd20094, 32;
	and.b64  	%rd20101, %rd20087, 4294967295;
	or.b64  	%rd20102, %rd20100, %rd20101;
	add.s64 	%rd20103, %rd20047, %rd20102;
	setp.lt.u64 	%p2759, %rd20103, %rd20047;
	selp.u64 	%rd20104, 1, 0, %p2759;
	add.s64 	%rd20105, %rd20098, %rd20048;
	add.s64 	%rd20106, %rd20105, %rd20099;
	add.s64 	%rd20107, %rd20106, %rd20104;
	mul.lo.s64 	%rd20108, %rd20031, %rd953;
	mul.lo.s64 	%rd20109, %rd20030, %rd953;
	mul.lo.s64 	%rd20110, %rd20031, %rd952;
	shr.u64 	%rd20111, %rd20108, 32;
	and.b64  	%rd20112, %rd20109, 4294967295;
	add.s64 	%rd20113, %rd20111, %rd20112;
	and.b64  	%rd20114, %rd20110, 4294967295;
	add.s64 	%rd20115, %rd20113, %rd20114;
	shr.u64 	%rd20116, %rd20109, 32;
	mad.lo.s64 	%rd20117, %rd20030, %rd952, %rd20116;
	shr.u64 	%rd20118, %rd20110, 32;
	add.s64 	%rd20119, %rd20117, %rd20118;
	shr.u64 	%rd20120, %rd20115, 32;
	shl.b64 	%rd20121, %rd20115, 32;
	and.b64  	%rd20122, %rd20108, 4294967295;
	or.b64  	%rd20123, %rd20121, %rd20122;
	add.s64 	%rd20124, %rd20066, %rd20104;
	add.s64 	%rd20125, %rd20124, %rd20123;
	max.u64 	%rd20126, %rd20066, %rd20124;
	setp.gt.u64 	%p2760, %rd20126, %rd20125;
	selp.u64 	%rd20127, 1, 0, %p2760;
	add.s64 	%rd20128, %rd20119, %rd20067;
	add.s64 	%rd20129, %rd20128, %rd20120;
	add.s64 	%rd20130, %rd20129, %rd20127;
	mul.lo.s64 	%rd20131, %rd20050, %rd953;
	mul.lo.s64 	%rd20132, %rd20049, %rd953;
	mul.lo.s64 	%rd20133, %rd20050, %rd952;
	shr.u64 	%rd20134, %rd20131, 32;
	and.b64  	%rd20135, %rd20132, 4294967295;
	add.s64 	%rd20136, %rd20134, %rd20135;
	and.b64  	%rd20137, %rd20133, 4294967295;
	add.s64 	%rd20138, %rd20136, %rd20137;
	shr.u64 	%rd20139, %rd20132, 32;
	mad.lo.s64 	%rd20140, %rd20049, %rd952, %rd20139;
	shr.u64 	%rd20141, %rd20133, 32;
	add.s64 	%rd20142, %rd20140, %rd20141;
	shr.u64 	%rd20143, %rd20138, 32;
	shl.b64 	%rd20144, %rd20138, 32;
	and.b64  	%rd20145, %rd20131, 4294967295;
	or.b64  	%rd20146, %rd20144, %rd20145;
	add.s64 	%rd20147, %rd20085, %rd20127;
	add.s64 	%rd20148, %rd20147, %rd20146;
	max.u64 	%rd20149, %rd20085, %rd20147;
	setp.gt.u64 	%p2761, %rd20149, %rd20148;
	selp.u64 	%rd20150, 1, 0, %p2761;
	add.s64 	%rd20151, %rd20142, %rd20086;
	add.s64 	%rd20152, %rd20151, %rd20143;
	add.s64 	%rd20153, %rd20152, %rd20150;
	mul.lo.s64 	%rd20154, %rd20012, %rd955;
	mul.lo.s64 	%rd20155, %rd20011, %rd955;
	mul.lo.s64 	%rd20156, %rd20012, %rd954;
	shr.u64 	%rd20157, %rd20154, 32;
	and.b64  	%rd20158, %rd20155, 4294967295;
	add.s64 	%rd20159, %rd20157, %rd20158;
	and.b64  	%rd20160, %rd20156, 4294967295;
	add.s64 	%rd20161, %rd20159, %rd20160;
	shr.u64 	%rd20162, %rd20155, 32;
	mad.lo.s64 	%rd20163, %rd20011, %rd954, %rd20162;
	shr.u64 	%rd20164, %rd20156, 32;
	add.s64 	%rd20165, %rd20163, %rd20164;
	shr.u64 	%rd20166, %rd20161, 32;
	shl.b64 	%rd20167, %rd20161, 32;
	and.b64  	%rd20168, %rd20154, 4294967295;
	or.b64  	%rd20169, %rd20167, %rd20168;
	add.s64 	%rd20170, %rd20125, %rd20169;
	setp.lt.u64 	%p2762, %rd20170, %rd20125;
	selp.u64 	%rd20171, 1, 0, %p2762;
	add.s64 	%rd20172, %rd20165, %rd20130;
	add.s64 	%rd20173, %rd20172, %rd20166;
	add.s64 	%rd20174, %rd20173, %rd20171;
	mul.lo.s64 	%rd20175, %rd20031, %rd955;
	mul.lo.s64 	%rd20176, %rd20030, %rd955;
	mul.lo.s64 	%rd20177, %rd20031, %rd954;
	shr.u64 	%rd20178, %rd20175, 32;
	and.b64  	%rd20179, %rd20176, 4294967295;
	add.s64 	%rd20180, %rd20178, %rd20179;
	and.b64  	%rd20181, %rd20177, 4294967295;
	add.s64 	%rd20182, %rd20180, %rd20181;
	shr.u64 	%rd20183, %rd20176, 32;
	mad.lo.s64 	%rd20184, %rd20030, %rd954, %rd20183;
	shr.u64 	%rd20185, %rd20177, 32;
	add.s64 	%rd20186, %rd20184, %rd20185;
	shr.u64 	%rd20187, %rd20182, 32;
	shl.b64 	%rd20188, %rd20182, 32;
	and.b64  	%rd20189, %rd20175, 4294967295;
	or.b64  	%rd20190, %rd20188, %rd20189;
	add.s64 	%rd20191, %rd20148, %rd20171;
	add.s64 	%rd20192, %rd20191, %rd20190;
	max.u64 	%rd20193, %rd20148, %rd20191;
	setp.gt.u64 	%p2763, %rd20193, %rd20192;
	selp.u64 	%rd20194, 1, 0, %p2763;
	add.s64 	%rd20195, %rd20186, %rd20153;
	add.s64 	%rd20196, %rd20195, %rd20187;
	add.s64 	%rd20197, %rd20196, %rd20194;
	mul.lo.s64 	%rd20198, %rd20012, %rd957;
	mul.lo.s64 	%rd20199, %rd20011, %rd957;
	mul.lo.s64 	%rd20200, %rd20012, %rd956;
	shr.u64 	%rd20201, %rd20198, 32;
	and.b64  	%rd20202, %rd20199, 4294967295;
	add.s64 	%rd20203, %rd20201, %rd20202;
	and.b64  	%rd20204, %rd20200, 4294967295;
	add.s64 	%rd20205, %rd20203, %rd20204;
	shr.u64 	%rd20206, %rd20199, 32;
	mad.lo.s64 	%rd20207, %rd20011, %rd956, %rd20206;
	shr.u64 	%rd20208, %rd20200, 32;
	add.s64 	%rd20209, %rd20207, %rd20208;
	shr.u64 	%rd20210, %rd20205, 32;
	shl.b64 	%rd20211, %rd20205, 32;
	and.b64  	%rd20212, %rd20198, 4294967295;
	or.b64  	%rd20213, %rd20211, %rd20212;
	add.s64 	%rd20214, %rd20192, %rd20213;
	setp.lt.u64 	%p2764, %rd20214, %rd20192;
	selp.u64 	%rd20215, 1, 0, %p2764;
	add.s64 	%rd20216, %rd20209, %rd20197;
	add.s64 	%rd20217, %rd20216, %rd20210;
	add.s64 	%rd20218, %rd20217, %rd20215;
	ld.const.u64 	%rd20219, [MU_P];
	mul.lo.s64 	%rd20220, %rd20219, %rd20028;
	mul.lo.s64 	%rd20221, %rd1009, %rd20220;
	mul.hi.u64 	%rd20222, %rd1009, %rd20220;
	add.cc.s64 	%rd20223, %rd20221, %rd20028;
	addc.cc.s64 	%rd20224, %rd20222, 0;
	mul.lo.s64 	%rd20225, %rd1008, %rd20220;
	mul.hi.u64 	%rd20226, %rd1008, %rd20220;
	mov.b64 	%rd20227, 0;
	add.cc.s64 	%rd20228, %rd20224, %rd20103;
	addc.cc.s64 	%rd20229, %rd20227, 0;
	add.cc.s64 	%rd20230, %rd20228, %rd20225;
	addc.cc.s64 	%rd20231, %rd20229, %rd20226;
	mul.lo.s64 	%rd20232, %rd783, %rd20220;
	mul.hi.u64 	%rd20233, %rd783, %rd20220;
	add.cc.s64 	%rd20234, %rd20231, %rd20170;
	addc.cc.s64 	%rd20235, %rd20227, 0;
	add.cc.s64 	%rd20236, %rd20234, %rd20232;
	addc.cc.s64 	%rd20237, %rd20235, %rd20233;
	mul.lo.s64 	%rd20238, %rd782, %rd20220;
	mul.hi.u64 	%rd20239, %rd782, %rd20220;
	add.cc.s64 	%rd20240, %rd20237, %rd20214;
	addc.cc.s64 	%rd20241, %rd20227, 0;
	add.cc.s64 	%rd20242, %rd20240, %rd20238;
	addc.cc.s64 	%rd20243, %rd20241, %rd20239;
	add.s64 	%rd20244, %rd20029, %rd20243;
	setp.lt.u64 	%p2765, %rd20244, %rd20029;
	selp.u64 	%rd20245, 1, 0, %p2765;
	add.s64 	%rd20246, %rd20107, %rd20245;
	setp.lt.u64 	%p2766, %rd20246, %rd20107;
	selp.u64 	%rd20247, 1, 0, %p2766;
	add.s64 	%rd20248, %rd20174, %rd20247;
	setp.lt.u64 	%p2767, %rd20248, %rd20174;
	selp.u64 	%rd20249, 1, 0, %p2767;
	add.s64 	%rd20250, %rd20218, %rd20249;
	mul.lo.s64 	%rd20251, %rd20219, %rd20230;
	mul.lo.s64 	%rd20252, %rd1009, %rd20251;
	mul.hi.u64 	%rd20253, %rd1009, %rd20251;
	add.cc.s64 	%rd20254, %rd20252, %rd20230;
	addc.cc.s64 	%rd20255, %rd20253, 0;
	mul.lo.s64 	%rd20256, %rd1008, %rd20251;
	mul.hi.u64 	%rd20257, %rd1008, %rd20251;
	add.cc.s64 	%rd20258, %rd20255, %rd20236;
	addc.cc.s64 	%rd20259, %rd20227, 0;
	add.cc.s64 	%rd20260, %rd20258, %rd20256;
	addc.cc.s64 	%rd20261, %rd20259, %rd20257;
	mul.lo.s64 	%rd20262, %rd783, %rd20251;
	mul.hi.u64 	%rd20263, %rd783, %rd20251;
	add.cc.s64 	%rd20264, %rd20261, %rd20242;
	addc.cc.s64 	%rd20265, %rd20227, 0;
	add.cc.s64 	%rd20266, %rd20264, %rd20262;
	addc.cc.s64 	%rd20267, %rd20265, %rd20263;
	mul.lo.s64 	%rd20268, %rd782, %rd20251;
	mul.hi.u64 	%rd20269, %rd782, %rd20251;
	add.cc.s64 	%rd20270, %rd20267, %rd20244;
	addc.cc.s64 	%rd20271, %rd20227, 0;
	add.cc.s64 	%rd20272, %rd20270, %rd20268;
	addc.cc.s64 	%rd20273, %rd20271, %rd20269;
	add.s64 	%rd20274, %rd20246, %rd20273;
	setp.lt.u64 	%p2768, %rd20274, %rd20246;
	selp.u64 	%rd20275, 1, 0, %p2768;
	add.s64 	%rd20276, %rd20248, %rd20275;
	setp.lt.u64 	%p2769, %rd20276, %rd20248;
	selp.u64 	%rd20277, 1, 0, %p2769;
	add.s64 	%rd20278, %rd20250, %rd20277;
	mul.lo.s64 	%rd20279, %rd20219, %rd20260;
	mul.lo.s64 	%rd20280, %rd1009, %rd20279;
	mul.hi.u64 	%rd20281, %rd1009, %rd20279;
	add.cc.s64 	%rd20282, %rd20280, %rd20260;
	addc.cc.s64 	%rd20283, %rd20281, 0;
	mul.lo.s64 	%rd20284, %rd1008, %rd20279;
	mul.hi.u64 	%rd20285, %rd1008, %rd20279;
	add.cc.s64 	%rd20286, %rd20283, %rd20266;
	addc.cc.s64 	%rd20287, %rd20227, 0;
	add.cc.s64 	%rd20288, %rd20286, %rd20284;
	addc.cc.s64 	%rd20289, %rd20287, %rd20285;
	mul.lo.s64 	%rd20290, %rd783, %rd20279;
	mul.hi.u64 	%rd20291, %rd783, %rd20279;
	add.cc.s64 	%rd20292, %rd20289, %rd20272;
	addc.cc.s64 	%rd20293, %rd20227, 0;
	add.cc.s64 	%rd20294, %rd20292, %rd20290;
	addc.cc.s64 	%rd20295, %rd20293, %rd20291;
	mul.lo.s64 	%rd20296, %rd782, %rd20279;
	mul.hi.u64 	%rd20297, %rd782, %rd20279;
	add.cc.s64 	%rd20298, %rd20295, %rd20274;
	addc.cc.s64 	%rd20299, %rd20227, 0;
	add.cc.s64 	%rd20300, %rd20298, %rd20296;
	addc.cc.s64 	%rd20301, %rd20299, %rd20297;
	add.s64 	%rd20302, %rd20276, %rd20301;
	setp.lt.u64 	%p2770, %rd20302, %rd20276;
	selp.u64 	%rd20303, 1, 0, %p2770;
	add.s64 	%rd20304, %rd20278, %rd20303;
	mul.lo.s64 	%rd20305, %rd20219, %rd20288;
	mul.lo.s64 	%rd20306, %rd1009, %rd20305;
	mul.hi.u64 	%rd20307, %rd1009, %rd20305;
	add.cc.s64 	%rd20308, %rd20306, %rd20288;
	addc.cc.s64 	%rd20309, %rd20307, 0;
	mul.lo.s64 	%rd20310, %rd1008, %rd20305;
	mul.hi.u64 	%rd20311, %rd1008, %rd20305;
	add.cc.s64 	%rd20312, %rd20309, %rd20294;
	addc.cc.s64 	%rd20313, %rd20227, 0;
	add.cc.s64 	%rd1010, %rd20312, %rd20310;
	addc.cc.s64 	%rd20314, %rd20313, %rd20311;
	mul.lo.s64 	%rd20315, %rd783, %rd20305;
	mul.hi.u64 	%rd20316, %rd783, %rd20305;
	add.cc.s64 	%rd20317, %rd20314, %rd20300;
	addc.cc.s64 	%rd20318, %rd20227, 0;
	add.cc.s64 	%rd1011, %rd20317, %rd20315;
	addc.cc.s64 	%rd20319, %rd20318, %rd20316;
	mul.lo.s64 	%rd20320, %rd782, %rd20305;
	mul.hi.u64 	%rd20321, %rd782, %rd20305;
	add.cc.s64 	%rd20322, %rd20319, %rd20302;
	addc.cc.s64 	%rd20323, %rd20227, 0;
	add.cc.s64 	%rd1012, %rd20322, %rd20320;
	addc.cc.s64 	%rd20324, %rd20323, %rd20321;
	add.s64 	%rd21202, %rd20304, %rd20324;
	setp.gt.u64 	%p2771, %rd21202, %rd782;
	@%p2771 bra 	$L__BB0_422;
	setp.lt.u64 	%p2772, %rd21202, %rd782;
	mov.u64 	%rd21203, %rd1012;
	mov.u64 	%rd21204, %rd1011;
	mov.u64 	%rd21205, %rd1010;
	@%p2772 bra 	$L__BB0_423;
	setp.lt.u64 	%p2773, %rd783, %rd1012;
	@%p2773 bra 	$L__BB0_422;
	setp.gt.u64 	%p2774, %rd783, %rd1012;
	mov.u64 	%rd21203, %rd1012;
	mov.u64 	%rd21204, %rd1011;
	mov.u64 	%rd21205, %rd1010;
	@%p2774 bra 	$L__BB0_423;
	setp.lt.u64 	%p2775, %rd1008, %rd1011;
	@%p2775 bra 	$L__BB0_422;
	setp.gt.u64 	%p2776, %rd1008, %rd1011;
	setp.gt.u64 	%p2777, %rd1009, %rd1010;
	or.pred  	%p2778, %p2776, %p2777;
	mov.u64 	%rd21203, %rd1012;
	mov.u64 	%rd21204, %rd1011;
	mov.u64 	%rd21205, %rd1010;
	@%p2778 bra 	$L__BB0_423;
$L__BB0_422:
	sub.s64 	%rd21205, %rd1010, %rd1009;
	setp.lt.u64 	%p2779, %rd1010, %rd1009;
	selp.u64 	%rd20325, 1, 0, %p2779;
	add.s64 	%rd20326, %rd1008, %rd20325;
	sub.s64 	%rd21204, %rd1011, %rd20326;
	setp.lt.u64 	%p2780, %rd1011, %rd20326;
	selp.u64 	%rd20327, 1, 0, %p2780;
	add.s64 	%rd20328, %rd783, %rd20327;
	sub.s64 	%rd21203, %rd1012, %rd20328;
	setp.lt.u64 	%p2781, %rd1012, %rd20328;
	selp.u64 	%rd20329, 1, 0, %p2781;
	add.s64 	%rd20330, %rd782, %rd20329;
	sub.s64 	%rd21202, %rd21202, %rd20330;
$L__BB0_423:
	sub.s64 	%rd21405, %rd21205, %rd21170;
	setp.lt.u64 	%p2782, %rd21205, %rd21170;
	selp.u64 	%rd20331, 1, 0, %p2782;
	add.s64 	%rd20332, %rd21171, %rd20331;
	sub.s64 	%rd21404, %rd21204, %rd20332;
	setp.lt.u64 	%p2783, %rd21204, %rd20332;
	selp.u64 	%rd20333, 1, 0, %p2783;
	add.s64 	%rd20334, %rd21172, %rd20333;
	sub.s64 	%rd21403, %rd21203, %rd20334;
	setp.lt.u64 	%p2784, %rd21203, %rd20334;
	selp.u64 	%rd20335, 1, 0, %p2784;
	add.s64 	%rd20336, %rd21173, %rd20335;
	sub.s64 	%rd21402, %rd21202, %rd20336;
	setp.ge.u64 	%p2785, %rd21202, %rd20336;
	@%p2785 bra 	$L__BB0_425;
	add.s64 	%rd1026, %rd21405, %rd1009;
	setp.ge.u64 	%p2786, %rd1026, %rd21405;
	setp.lt.u64 	%p2787, %rd1026, %rd21405;
	selp.u64 	%rd20337, 1, 0, %p2787;
	add.s64 	%rd20338, %rd21404, %rd20337;
	add.s64 	%rd1027, %rd20338, %rd1008;
	setp.lt.u64 	%p2788, %rd1027, %rd21404;
	setp.eq.s64 	%p2789, %rd1027, %rd21404;
	selp.u32 	%r974, -1, 0, %p2789;
	selp.u32 	%r975, -1, 0, %p2788;
	selp.b32 	%r976, %r975, %r974, %p2786;
	and.b32  	%r978, %r976, 1;
	setp.eq.b32 	%p2790, %r978, 1;
	or.pred  	%p2791, %p2788, %p2790;
	selp.u64 	%rd20339, 1, 0, %p2791;
	add.s64 	%rd20340, %rd21403, %rd20339;
	add.s64 	%rd1028, %rd20340, %rd783;
	setp.ge.u64 	%p2792, %rd1028, %rd21403;
	setp.lt.u64 	%p2793, %rd1028, %rd21403;
	setp.eq.s64 	%p2794, %rd1028, %rd21403;
	selp.u32 	%r979, -1, 0, %p2793;
	selp.u32 	%r980, -1, 0, %p2794;
	selp.b32 	%r981, %r980, %r979, %p2791;
	selp.b32 	%r982, %r981, %r979, %p2792;
	cvt.u64.u32 	%rd20341, %r982;
	and.b64  	%rd20342, %rd20341, 1;
	add.s64 	%rd20343, %rd21402, %rd20342;
	add.s64 	%rd21402, %rd20343, %rd782;
	mov.u64 	%rd21403, %rd1028;
	mov.u64 	%rd21404, %rd1027;
	mov.u64 	%rd21405, %rd1026;
$L__BB0_425:
	and.b64  	%rd20344, %rd21405, 4294967295;
	shr.u64 	%rd20345, %rd21405, 32;
	shr.u64 	%rd20346, %rd44, 32;
	and.b64  	%rd20347, %rd44, 4294967295;
	mul.lo.s64 	%rd20348, %rd20347, %rd20344;
	mul.lo.s64 	%rd20349, %rd20346, %rd20344;
	mul.lo.s64 	%rd20350, %rd20347, %rd20345;
	shr.u64 	%rd20351, %rd20348, 32;
	and.b64  	%rd20352, %rd20349, 4294967295;
	add.s64 	%rd20353, %rd20351, %rd20352;
	and.b64  	%rd20354, %rd20350, 4294967295;
	add.s64 	%rd20355, %rd20353, %rd20354;
	shr.u64 	%rd20356, %rd20349, 32;
	mad.lo.s64 	%rd20357, %rd20346, %rd20345, %rd20356;
	shr.u64 	%rd20358, %rd20350, 32;
	add.s64 	%rd20359, %rd20357, %rd20358;
	shr.u64 	%rd20360, %rd20355, 32;
	shl.b64 	%rd20361, %rd20355, 32;
	and.b64  	%rd20362, %rd20348, 4294967295;
	or.b64  	%rd20363, %rd20361, %rd20362;
	add.s64 	%rd20364, %rd20359, %rd20360;
	shr.u64 	%rd20365, %rd43, 32;
	and.b64  	%rd20366, %rd43, 4294967295;
	mul.lo.s64 	%rd20367, %rd20366, %rd20344;
	mul.lo.s64 	%rd20368, %rd20365, %rd20344;
	mul.lo.s64 	%rd20369, %rd20366, %rd20345;
	shr.u64 	%rd20370, %rd20367, 32;
	and.b64  	%rd20371, %rd20368, 4294967295;
	add.s64 	%rd20372, %rd20370, %rd20371;
	and.b64  	%rd20373, %rd20369, 4294967295;
	add.s64 	%rd20374, %rd20372, %rd20373;
	shr.u64 	%rd20375, %rd20368, 32;
	mad.lo.s64 	%rd20376, %rd20365, %rd20345, %rd20375;
	shr.u64 	%rd20377, %rd20369, 32;
	add.s64 	%rd20378, %rd20376, %rd20377;
	shr.u64 	%rd20379, %rd20374, 32;
	shl.b64 	%rd20380, %rd20374, 32;
	and.b64  	%rd20381, %rd20367, 4294967295;
	or.b64  	%rd20382, %rd20380, %rd20381;
	add.s64 	%rd20383, %rd20378, %rd20379;
	shr.u64 	%rd20384, %rd42, 32;
	and.b64  	%rd20385, %rd42, 4294967295;
	mul.lo.s64 	%rd20386, %rd20385, %rd20344;
	mul.lo.s64 	%rd20387, %rd20384, %rd20344;
	mul.lo.s64 	%rd20388, %rd20385, %rd20345;
	shr.u64 	%rd20389, %rd20386, 32;
	and.b64  	%rd20390, %rd20387, 4294967295;
	add.s64 	%rd20391, %rd20389, %rd20390;
	and.b64  	%rd20392, %rd20388, 4294967295;
	add.s64 	%rd20393, %rd20391, %rd20392;
	shr.u64 	%rd20394, %rd20387, 32;
	mad.lo.s64 	%rd20395, %rd20384, %rd20345, %rd20394;
	shr.u64 	%rd20396, %rd20388, 32;
	add.s64 	%rd20397, %rd20395, %rd20396;
	shr.u64 	%rd20398, %rd20393, 32;
	shl.b64 	%rd20399, %rd20393, 32;
	and.b64  	%rd20400, %rd20386, 4294967295;
	or.b64  	%rd20401, %rd20399, %rd20400;
	add.s64 	%rd20402, %rd20397, %rd20398;
	shr.u64 	%rd20403, %rd41, 32;
	and.b64  	%rd20404, %rd41, 4294967295;
	mul.lo.s64 	%rd20405, %rd20404, %rd20344;
	mul.lo.s64 	%rd20406, %rd20403, %rd20344;
	mul.lo.s64 	%rd20407, %rd20404, %rd20345;
	shr.u64 	%rd20408, %rd20405, 32;
	and.b64  	%rd20409, %rd20406, 4294967295;
	add.s64 	%rd20410, %rd20408, %rd20409;
	and.b64  	%rd20411, %rd20407, 4294967295;
	add.s64 	%rd20412, %rd20410, %rd20411;
	shr.u64 	%rd20413, %rd20406, 32;
	mad.lo.s64 	%rd20414, %rd20403, %rd20345, %rd20413;
	shr.u64 	%rd20415, %rd20407, 32;
	add.s64 	%rd20416, %rd20414, %rd20415;
	shr.u64 	%rd20417, %rd20412, 32;
	shl.b64 	%rd20418, %rd20412, 32;
	and.b64  	%rd20419, %rd20405, 4294967295;
	or.b64  	%rd20420, %rd20418, %rd20419;
	add.s64 	%rd20421, %rd20416, %rd20417;
	and.b64  	%rd20422, %rd21404, 4294967295;
	shr.u64 	%rd20423, %rd21404, 32;
	mul.lo.s64 	%rd20424, %rd20347, %rd20422;
	mul.lo.s64 	%rd20425, %rd20346, %rd20422;
	mul.lo.s64 	%rd20426, %rd20347, %rd20423;
	shr.u64 	%rd20427, %rd20424, 32;
	and.b64  	%rd20428, %rd20425, 4294967295;
	add.s64 	%rd20429, %rd20427, %rd20428;
	and.b64  	%rd20430, %rd20426, 4294967295;
	add.s64 	%rd20431, %rd20429, %rd20430;
	shr.u64 	%rd20432, %rd20425, 32;
	mad.lo.s64 	%rd20433, %rd20346, %rd20423, %rd20432;
	shr.u64 	%rd20434, %rd20426, 32;
	add.s64 	%rd20435, %rd20433, %rd20434;
	shr.u64 	%rd20436, %rd20431, 32;
	shl.b64 	%rd20437, %rd20431, 32;
	and.b64  	%rd20438, %rd20424, 4294967295;
	or.b64  	%rd20439, %rd20437, %rd20438;
	add.s64 	%rd20440, %rd20382, %rd20439;
	setp.lt.u64 	%p2795, %rd20440, %rd20382;
	selp.u64 	%rd20441, 1, 0, %p2795;
	add.s64 	%rd20442, %rd20435, %rd20383;
	add.s64 	%rd20443, %rd20442, %rd20436;
	add.s64 	%rd20444, %rd20443, %rd20441;
	mul.lo.s64 	%rd20445, %rd20366, %rd20422;
	mul.lo.s64 	%rd20446, %rd20365, %rd20422;
	mul.lo.s64 	%rd20447, %rd20366, %rd20423;
	shr.u64 	%rd20448, %rd20445, 32;
	and.b64  	%rd20449, %rd20446, 4294967295;
	add.s64 	%rd20450, %rd20448, %rd20449;
	and.b64  	%rd20451, %rd20447, 4294967295;
	add.s64 	%rd20452, %rd20450, %rd20451;
	shr.u64 	%rd20453, %rd20446, 32;
	mad.lo.s64 	%rd20454, %rd20365, %rd20423, %rd20453;
	shr.u64 	%rd20455, %rd20447, 32;
	add.s64 	%rd20456, %rd20454, %rd20455;
	shr.u64 	%rd20457, %rd20452, 32;
	shl.b64 	%rd20458, %rd20452, 32;
	and.b64  	%rd20459, %rd20445, 4294967295;
	or.b64  	%rd20460, %rd20458, %rd20459;
	add.s64 	%rd20461, %rd20401, %rd20441;
	add.s64 	%rd20462, %rd20461, %rd20460;
	max.u64 	%rd20463, %rd20401, %rd20461;
	setp.gt.u64 	%p2796, %rd20463, %rd20462;
	selp.u64 	%rd20464, 1, 0, %p2796;
	add.s64 	%rd20465, %rd20456, %rd20402;
	add.s64 	%rd20466, %rd20465, %rd20457;
	add.s64 	%rd20467, %rd20466, %rd20464;
	mul.lo.s64 	%rd20468, %rd20385, %rd20422;
	mul.lo.s64 	%rd20469, %rd20384, %rd20422;
	mul.lo.s64 	%rd20470, %rd20385, %rd20423;
	shr.u64 	%rd20471, %rd20468, 32;
	and.b64  	%rd20472, %rd20469, 4294967295;
	add.s64 	%rd20473, %rd20471, %rd20472;
	and.b64  	%rd20474, %rd20470, 4294967295;
	add.s64 	%rd20475, %rd20473, %rd20474;
	shr.u64 	%rd20476, %rd20469, 32;
	mad.lo.s64 	%rd20477, %rd20384, %rd20423, %rd20476;
	shr.u64 	%rd20478, %rd20470, 32;
	add.s64 	%rd20479, %rd20477, %rd20478;
	shr.u64 	%rd20480, %rd20475, 32;
	shl.b64 	%rd20481, %rd20475, 32;
	and.b64  	%rd20482, %rd20468, 4294967295;
	or.b64  	%rd20483, %rd20481, %rd20482;
	add.s64 	%rd20484, %rd20420, %rd20464;
	add.s64 	%rd20485, %rd20484, %rd20483;
	max.u64 	%rd20486, %rd20420, %rd20484;
	setp.gt.u64 	%p2797, %rd20486, %rd20485;
	selp.u64 	%rd20487, 1, 0, %p2797;
	add.s64 	%rd20488, %rd20479, %rd20421;
	add.s64 	%rd20489, %rd20488, %rd20480;
	add.s64 	%rd20490, %rd20489, %rd20487;
	and.b64  	%rd20491, %rd21403, 4294967295;
	shr.u64 	%rd20492, %rd21403, 32;
	mul.lo.s64 	%rd20493, %rd20347, %rd20491;
	mul.lo.s64 	%rd20494, %rd20346, %rd20491;
	mul.lo.s64 	%rd20495, %rd20347, %rd20492;
	shr.u64 	%rd20496, %rd20493, 32;
	and.b64  	%rd20497, %rd20494, 4294967295;
	add.s64 	%rd20498, %rd20496, %rd20497;
	and.b64  	%rd20499, %rd20495, 4294967295;
	add.s64 	%rd20500, %rd20498, %rd20499;
	shr.u64 	%rd20501, %rd20494, 32;
	mad.lo.s64 	%rd20502, %rd20346, %rd20492, %rd20501;
	shr.u64 	%rd20503, %rd20495, 32;
	add.s64 	%rd20504, %rd20502, %rd20503;
	shr.u64 	%rd20505, %rd20500, 32;
	shl.b64 	%rd20506, %rd20500, 32;
	and.b64  	%rd20507, %rd20493, 4294967295;
	or.b64  	%rd20508, %rd20506, %rd20507;
	add.s64 	%rd20509, %rd20462, %rd20508;
	setp.lt.u64 	%p2798, %rd20509, %rd20462;
	selp.u64 	%rd20510, 1, 0, %p2798;
	add.s64 	%rd20511, %rd20504, %rd20467;
	add.s64 	%rd20512, %rd20511, %rd20505;
	add.s64 	%rd20513, %rd20512, %rd20510;
	mul.lo.s64 	%rd20514, %rd20366, %rd20491;
	mul.lo.s64 	%rd20515, %rd20365, %rd20491;
	mul.lo.s64 	%rd20516, %rd20366, %rd20492;
	shr.u64 	%rd20517, %rd20514, 32;
	and.b64  	%rd20518, %rd20515, 4294967295;
	add.s64 	%rd20519, %rd20517, %rd20518;
	and.b64  	%rd20520, %rd20516, 4294967295;
	add.s64 	%rd20521, %rd20519, %rd20520;
	shr.u64 	%rd20522, %rd20515, 32;
	mad.lo.s64 	%rd20523, %rd20365, %rd20492, %rd20522;
	shr.u64 	%rd20524, %rd20516, 32;
	add.s64 	%rd20525, %rd20523, %rd20524;
	shr.u64 	%rd20526, %rd20521, 32;
	shl.b64 	%rd20527, %rd20521, 32;
	and.b64  	%rd20528, %rd20514, 4294967295;
	or.b64  	%rd20529, %rd20527, %rd20528;
	add.s64 	%rd20530, %rd20485, %rd20510;
	add.s64 	%rd20531, %rd20530, %rd20529;
	max.u64 	%rd20532, %rd20485, %rd20530;
	setp.gt.u64 	%p2799, %rd20532, %rd20531;
	selp.u64 	%rd20533, 1, 0, %p2799;
	add.s64 	%rd20534, %rd20525, %rd20490;
	add.s64 	%rd20535, %rd20534, %rd20526;
	add.s64 	%rd20536, %rd20535, %rd20533;
	and.b64  	%rd20537, %rd21402, 4294967295;
	shr.u64 	%rd20538, %rd21402, 32;
	mul.lo.s64 	%rd20539, %rd20347, %rd20537;
	mul.lo.s64 	%rd20540, %rd20346, %rd20537;
	mul.lo.s64 	%rd20541, %rd20347, %rd20538;
	shr.u64 	%rd20542, %rd20539, 32;
	and.b64  	%rd20543, %rd20540, 4294967295;
	add.s64 	%rd20544, %rd20542, %rd20543;
	and.b64  	%rd20545, %rd20541, 4294967295;
	add.s64 	%rd20546, %rd20544, %rd20545;
	shr.u64 	%rd20547, %rd20540, 32;
	mad.lo.s64 	%rd20548, %rd20346, %rd20538, %rd20547;
	shr.u64 	%rd20549, %rd20541, 32;
	add.s64 	%rd20550, %rd20548, %rd20549;
	shr.u64 	%rd20551, %rd20546, 32;
	shl.b64 	%rd20552, %rd20546, 32;
	and.b64  	%rd20553, %rd20539, 4294967295;
	or.b64  	%rd20554, %rd20552, %rd20553;
	add.s64 	%rd20555, %rd20531, %rd20554;
	setp.lt.u64 	%p2800, %rd20555, %rd20531;
	selp.u64 	%rd20556, 1, 0, %p2800;
	add.s64 	%rd20557, %rd20550, %rd20536;
	add.s64 	%rd20558, %rd20557, %rd20551;
	add.s64 	%rd20559, %rd20558, %rd20556;
	mul.lo.s64 	%rd20561, %rd20219, %rd20363;
	mul.lo.s64 	%rd20562, %rd1009, %rd20561;
	mul.hi.u64 	%rd20563, %rd1009, %rd20561;
	add.cc.s64 	%rd20564, %rd20562, %rd20363;
	addc.cc.s64 	%rd20565, %rd20563, 0;
	mul.lo.s64 	%rd20566, %rd1008, %rd20561;
	mul.hi.u64 	%rd20567, %rd1008, %rd20561;
	mov.b64 	%rd20568, 0;
	add.cc.s64 	%rd20569, %rd20565, %rd20440;
	addc.cc.s64 	%rd20570, %rd20568, 0;
	add.cc.s64 	%rd20571, %rd20569, %rd20566;
	addc.cc.s64 	%rd20572, %rd20570, %rd20567;
	mul.lo.s64 	%rd20573, %rd783, %rd20561;
	mul.hi.u64 	%rd20574, %rd783, %rd20561;
	add.cc.s64 	%rd20575, %rd20572, %rd20509;
	addc.cc.s64 	%rd20576, %rd20568, 0;
	add.cc.s64 	%rd20577, %rd20575, %rd20573;
	addc.cc.s64 	%rd20578, %rd20576, %rd20574;
	mul.lo.s64 	%rd20579, %rd782, %rd20561;
	mul.hi.u64 	%rd20580, %rd782, %rd20561;
	add.cc.s64 	%rd20581, %rd20578, %rd20555;
	addc.cc.s64 	%rd20582, %rd20568, 0;
	add.cc.s64 	%rd20583, %rd20581, %rd20579;
	addc.cc.s64 	%rd20584, %rd20582, %rd20580;
	add.s64 	%rd20585, %rd20364, %rd20584;
	setp.lt.u64 	%p2801, %rd20585, %rd20364;
	selp.u64 	%rd20586, 1, 0, %p2801;
	add.s64 	%rd20587, %rd20444, %rd20586;
	setp.lt.u64 	%p2802, %rd20587, %rd20444;
	selp.u64 	%rd20588, 1, 0, %p2802;
	add.s64 	%rd20589, %rd20513, %rd20588;
	setp.lt.u64 	%p2803, %rd20589, %rd20513;
	selp.u64 	%rd20590, 1, 0, %p2803;
	add.s64 	%rd20591, %rd20559, %rd20590;
	mul.lo.s64 	%rd20592, %rd20219, %rd20571;
	mul.lo.s64 	%rd20593, %rd1009, %rd20592;
	mul.hi.u64 	%rd20594, %rd1009, %rd20592;
	add.cc.s64 	%rd20595, %rd20593, %rd20571;
	addc.cc.s64 	%rd20596, %rd20594, 0;
	mul.lo.s64 	%rd20597, %rd1008, %rd20592;
	mul.hi.u64 	%rd20598, %rd1008, %rd20592;
	add.cc.s64 	%rd20599, %rd20596, %rd20577;
	addc.cc.s64 	%rd20600, %rd20568, 0;
	add.cc.s64 	%rd20601, %rd20599, %rd20597;
	addc.cc.s64 	%rd20602, %rd20600, %rd20598;
	mul.lo.s64 	%rd20603, %rd783, %rd20592;
	mul.hi.u64 	%rd20604, %rd783, %rd20592;
	add.cc.s64 	%rd20605, %rd20602, %rd20583;
	addc.cc.s64 	%rd20606, %rd20568, 0;
	add.cc.s64 	%rd20607, %rd20605, %rd20603;
	addc.cc.s64 	%rd20608, %rd20606, %rd20604;
	mul.lo.s64 	%rd20609, %rd782, %rd20592;
	mul.hi.u64 	%rd20610, %rd782, %rd20592;
	add.cc.s64 	%rd20611, %rd20608, %rd20585;
	addc.cc.s64 	%rd20612, %rd20568, 0;
	add.cc.s64 	%rd20613, %rd20611, %rd20609;
	addc.cc.s64 	%rd20614, %rd20612, %rd20610;
	add.s64 	%rd20615, %rd20587, %rd20614;
	setp.lt.u64 	%p2804, %rd20615, %rd20587;
	selp.u64 	%rd20616, 1, 0, %p2804;
	add.s64 	%rd20617, %rd20589, %rd20616;
	setp.lt.u64 	%p2805, %rd20617, %rd20589;
	selp.u64 	%rd20618, 1, 0, %p2805;
	add.s64 	%rd20619, %rd20591, %rd20618;
	mul.lo.s64 	%rd20620, %rd20219, %rd20601;
	mul.lo.s64 	%rd20621, %rd1009, %rd20620;
	mul.hi.u64 	%rd20622, %rd1009, %rd20620;
	add.cc.s64 	%rd20623, %rd20621, %rd20601;
	addc.cc.s64 	%rd20624, %rd20622, 0;
	mul.lo.s64 	%rd20625, %rd1008, %rd20620;
	mul.hi.u64 	%rd20626, %rd1008, %rd20620;
	add.cc.s64 	%rd20627, %rd20624, %rd20607;
	addc.cc.s64 	%rd20628, %rd20568, 0;
	add.cc.s64 	%rd20629, %rd20627, %rd20625;
	addc.cc.s64 	%rd20630, %rd20628, %rd20626;
	mul.lo.s64 	%rd20631, %rd783, %rd20620;
	mul.hi.u64 	%rd20632, %rd783, %rd20620;
	add.cc.s64 	%rd20633, %rd20630, %rd20613;
	addc.cc.s64 	%rd20634, %rd20568, 0;
	add.cc.s64 	%rd20635, %rd20633, %rd20631;
	addc.cc.s64 	%rd20636, %rd20634, %rd20632;
	mul.lo.s64 	%rd20637, %rd782, %rd20620;
	mul.hi.u64 	%rd20638, %rd782, %rd20620;
	add.cc.s64 	%rd20639, %rd20636, %rd20615;
	addc.cc.s64 	%rd20640, %rd20568, 0;
	add.cc.s64 	%rd20641, %rd20639, %rd20637;
	addc.cc.s64 	%rd20642, %rd20640, %rd20638;
	add.s64 	%rd20643, %rd20617, %rd20642;
	setp.lt.u64 	%p2806, %rd20643, %rd20617;
	selp.u64 	%rd20644, 1, 0, %p2806;
	add.s64 	%rd20645, %rd20619, %rd20644;
	mul.lo.s64 	%rd20646, %rd20219, %rd20629;
	mul.lo.s64 	%rd20647, %rd1009, %rd20646;
	mul.hi.u64 	%rd20648, %rd1009, %rd20646;
	add.cc.s64 	%rd20649, %rd20647, %rd20629;
	addc.cc.s64 	%rd20650, %rd20648, 0;
	mul.lo.s64 	%rd20651, %rd1008, %rd20646;
	mul.hi.u64 	%rd20652, %rd1008, %rd20646;
	add.cc.s64 	%rd20653, %rd20650, %rd20635;
	addc.cc.s64 	%rd20654, %rd20568, 0;
	add.cc.s64 	%rd1038, %rd20653, %rd20651;
	addc.cc.s64 	%rd20655, %rd20654, %rd20652;
	mul.lo.s64 	%rd20656, %rd783, %rd20646;
	mul.hi.u64 	%rd20657, %rd783, %rd20646;
	add.cc.s64 	%rd20658, %rd20655, %rd20641;
	addc.cc.s64 	%rd20659, %rd20568, 0;
	add.cc.s64 	%rd1039, %rd20658, %rd20656;
	addc.cc.s64 	%rd20660, %rd20659, %rd20657;
	mul.lo.s64 	%rd20661, %rd782, %rd20646;
	mul.hi.u64 	%rd20662, %rd782, %rd20646;
	add.cc.s64 	%rd20663, %rd20660, %rd20643;
	addc.cc.s64 	%rd20664, %rd20568, 0;
	add.cc.s64 	%rd1040, %rd20663, %rd20661;
	addc.cc.s64 	%rd20665, %rd20664, %rd20662;
	add.s64 	%rd21210, %rd20645, %rd20665;
	setp.gt.u64 	%p2807, %rd21210, %rd782;
	@%p2807 bra 	$L__BB0_431;
	setp.lt.u64 	%p2808, %rd21210, %rd782;
	mov.u64 	%rd21211, %rd1040;
	mov.u64 	%rd21212, %rd1039;
	mov.u64 	%rd21213, %rd1038;
	@%p2808 bra 	$L__BB0_432;
	setp.lt.u64 	%p2809, %rd783, %rd1040;
	@%p2809 bra 	$L__BB0_431;
	setp.gt.u64 	%p2810, %rd783, %rd1040;
	mov.u64 	%rd21211, %rd1040;
	mov.u64 	%rd21212, %rd1039;
	mov.u64 	%rd21213, %rd1038;
	@%p2810 bra 	$L__BB0_432;
	setp.lt.u64 	%p2811, %rd1008, %rd1039;
	@%p2811 bra 	$L__BB0_431;
	setp.gt.u64 	%p2812, %rd1008, %rd1039;
	setp.gt.u64 	%p2813, %rd1009, %rd1038;
	or.pred  	%p2814, %p2812, %p2813;
	mov.u64 	%rd21211, %rd1040;
	mov.u64 	%rd21212, %rd1039;
	mov.u64 	%rd21213, %rd1038;
	@%p2814 bra 	$L__BB0_432;
$L__BB0_431:
	sub.s64 	%rd21213, %rd1038, %rd1009;
	setp.lt.u64 	%p2815, %rd1038, %rd1009;
	selp.u64 	%rd20666, 1, 0, %p2815;
	add.s64 	%rd20667, %rd1008, %rd20666;
	sub.s64 	%rd21212, %rd1039, %rd20667;
	setp.lt.u64 	%p2816, %rd1039, %rd20667;
	selp.u64 	%rd20668, 1, 0, %p2816;
	add.s64 	%rd20669, %rd783, %rd20668;
	sub.s64 	%rd21211, %rd1040, %rd20669;
	setp.lt.u64 	%p2817, %rd1040, %rd20669;
	selp.u64 	%rd20670, 1, 0, %p2817;
	add.s64 	%rd20671, %rd782, %rd20670;
	sub.s64 	%rd21210, %rd21210, %rd20671;
$L__BB0_432:
	shl.b64 	%rd1050, %rd21213, 1;
	setp.gt.s64 	%p2818, %rd21213, -1;
	mov.b64 	{%r983, %r984}, %rd21212;
	mov.b64 	{%r985, %r986}, %rd21213;
	shf.l.wrap.b32 	%r987, %r986, %r983, 1;
	shf.l.wrap.b32 	%r988, %r983, %r984, 1;
	mov.b64 	%rd1051, {%r987, %r988};
	setp.lt.u64 	%p2819, %rd1051, %rd21212;
	setp.eq.s64 	%p2820, %rd1051, %rd21212;
	selp.u32 	%r989, -1, 0, %p2820;
	selp.u32 	%r990, -1, 0, %p2819;
	selp.b32 	%r991, %r990, %r989, %p2818;
	and.b32  	%r993, %r991, 1;
	setp.eq.b32 	%p2821, %r993, 1;
	or.pred  	%p2822, %p2819, %p2821;
	selp.u64 	%rd20672, 1, 0, %p2822;
	shl.b64 	%rd20673, %rd21211, 1;
	or.b64  	%rd1052, %rd20673, %rd20672;
	setp.ge.u64 	%p2823, %rd1052, %rd21211;
	setp.lt.u64 	%p2824, %rd1052, %rd21211;
	setp.eq.s64 	%p2825, %rd1052, %rd21211;
	selp.u32 	%r994, -1, 0, %p2824;
	selp.u32 	%r995, -1, 0, %p2825;
	selp.b32 	%r996, %r995, %r994, %p2822;
	selp.b32 	%r997, %r996, %r994, %p2823;
	and.b32  	%r998, %r997, 1;
	setp.eq.b32 	%p20, %r998, 1;
	cvt.u64.u32 	%rd20674, %r997;
	and.b64  	%rd20675, %rd20674, 1;
	shl.b64 	%rd20676, %rd21210, 1;
	or.b64  	%rd21398, %rd20676, %rd20675;
	setp.lt.u64 	%p2826, %rd21398, %rd21210;
	@%p2826 bra 	$L__BB0_439;
	setp.eq.s64 	%p2827, %rd21398, %rd21210;
	and.pred  	%p2828, %p2827, %p20;
	setp.gt.u64 	%p2829, %rd21398, %rd782;
	or.pred  	%p2830, %p2828, %p2829;
	@%p2830 bra 	$L__BB0_439;
	setp.lt.u64 	%p2831, %rd21398, %rd782;
	mov.b32 	%r1012, 0;
	mov.u64 	%rd21399, %rd1052;
	mov.u64 	%rd21400, %rd1051;
	mov.u64 	%rd21401, %rd1050;
	@%p2831 bra 	$L__BB0_856;
	setp.gt.u64 	%p2832, %rd1052, %rd783;
	@%p2832 bra 	$L__BB0_439;
	setp.lt.u64 	%p2833, %rd1052, %rd783;
	mov.u64 	%rd21399, %rd1052;
	mov.u64 	%rd21400, %rd1051;
	mov.u64 	%rd21401, %rd1050;
	@%p2833 bra 	$L__BB0_856;
	setp.gt.u64 	%p2834, %rd1051, %rd1008;
	@%p2834 bra 	$L__BB0_439;
	setp.lt.u64 	%p2835, %rd1051, %rd1008;
	setp.lt.u64 	%p2836, %rd1050, %rd1009;
	or.pred  	%p2837, %p2835, %p2836;
	mov.u64 	%rd21399, %rd1052;
	mov.u64 	%rd21400, %rd1051;
	mov.u64 	%rd21401, %rd1050;
	@%p2837 bra 	$L__BB0_856;
$L__BB0_439:
	sub.s64 	%rd21401, %rd1050, %rd1009;
	setp.lt.u64 	%p2838, %rd1050, %rd1009;
	selp.u64 	%rd20677, 1, 0, %p2838;
	add.s64 	%rd20678, %rd1008, %rd20677;
	sub.s64 	%rd21400, %rd1051, %rd20678;
	setp.lt.u64 	%p2839, %rd1051, %rd20678;
	selp.u64 	%rd20679, 1, 0, %p2839;
	add.s64 	%rd20680, %rd783, %rd20679;
	sub.s64 	%rd21399, %rd1052, %rd20680;
	setp.lt.u64 	%p2840, %rd1052, %rd20680;
	selp.u64 	%rd20681, 1, 0, %p2840;
	add.s64 	%rd20682, %rd782, %rd20681;
	sub.s64 	%rd21398, %rd21398, %rd20682;
	mov.b32 	%r1012, 0;
	bra.uni 	$L__BB0_856;
$L__BB0_440:
	setp.ne.s32 	%p71, %r1012, 0;
	mov.u32 	%r1012, %r1011;
	mov.u64 	%rd21398, %rd53;
	mov.u64 	%rd21399, %rd54;
	mov.u64 	%rd21400, %rd55;
	mov.u64 	%rd21401, %rd56;
	mov.u64 	%rd21402, %rd57;
	mov.u64 	%rd21403, %rd58;
	mov.u64 	%rd21404, %rd59;
	mov.u64 	%rd21405, %rd60;
	mov.u64 	%rd21406, %rd61;
	mov.u64 	%rd21407, %rd62;
	mov.u64 	%rd21408, %rd63;
	mov.u64 	%rd21409, %rd64;
	@%p71 bra 	$L__BB0_732;
	or.b64  	%rd2175, %rd44, %rd43;
	or.b64  	%rd2176, %rd2175, %rd42;
	or.b64  	%rd2177, %rd2176, %rd41;
	setp.eq.s64 	%p72, %rd2177, 0;
	mov.u32 	%r1012, %r1011;
	mov.u64 	%rd21398, %rd53;
	mov.u64 	%rd21399, %rd54;
	mov.u64 	%rd21400, %rd55;
	mov.u64 	%rd21401, %rd56;
	mov.u64 	%rd21402, %rd57;
	mov.u64 	%rd21403, %rd58;
	mov.u64 	%rd21404, %rd59;
	mov.u64 	%rd21405, %rd60;
	mov.u64 	%rd21406, %rd61;
	mov.u64 	%rd21407, %rd62;
	mov.u64 	%rd21408, %rd63;
	mov.u64 	%rd21409, %rd64;
	@%p72 bra 	$L__BB0_732;
	setp.ne.s32 	%p73, %r1011, 0;
	mov.b32 	%r53, 0;
	mov.u32 	%r1012, %r53;
	mov.u64 	%rd21398, %rd41;
	mov.u64 	%rd21399, %rd42;
	mov.u64 	%rd21400, %rd43;
	mov.u64 	%rd21401, %rd44;
	mov.u64 	%rd21402, %rd45;
	mov.u64 	%rd21403, %rd46;
	mov.u64 	%rd21404, %rd47;
	mov.u64 	%rd21405, %rd48;
	mov.u64 	%rd21406, %rd49;
	mov.u64 	%rd21407, %rd50;
	mov.u64 	%rd21408, %rd51;
	mov.u64 	%rd21409, %rd52;
	@%p73 bra 	$L__BB0_732;
	or.b64  	%rd2178, %rd56, %rd55;
	or.b64  	%rd2179, %rd2178, %rd54;
	or.b64  	%rd2180, %rd2179, %rd53;
	setp.eq.s64 	%p74, %rd2180, 0;
	mov.u64 	%rd21398, %rd41;
	mov.u64 	%rd21399, %rd42;
	mov.u64 	%rd21400, %rd43;
	mov.u64 	%rd21401, %rd44;
	mov.u64 	%rd21402, %rd45;
	mov.u64 	%rd21403, %rd46;
	mov.u64 	%rd21404, %rd47;
	mov.u64 	%rd21405, %rd48;
	mov.u64 	%rd21406, %rd49;
	mov.u64 	%rd21407, %rd50;
	mov.u64 	%rd21408, %rd51;
	mov.u64 	%rd21409, %rd52;
	@%p74 bra 	$L__BB0_732;
	ld.const.u64 	%rd1058, [P_CONST+24];
	ld.const.u64 	%rd1059, [P_CONST+16];
	ld.const.u64 	%rd1060, [P_CONST+8];
	ld.const.u64 	%rd1061, [P_CONST];
	and.b64  	%rd1062, %rd44, 4294967295;
	shr.u64 	%rd1063, %rd44, 32;
	mul.lo.s64 	%rd2181, %rd1062, %rd1062;
	mul.lo.s64 	%rd2182, %rd1063, %rd1062;
	shr.u64 	%rd2183, %rd2181, 32;
	shl.b64 	%rd2184, %rd2182, 1;
	and.b64  	%rd2185, %rd2184, 8589934590;
	add.s64 	%rd2186, %rd2183, %rd2185;
	shr.u64 	%rd2187, %rd2182, 31;
	and.b64  	%rd2188, %rd2187, 8589934590;
	mad.lo.s64 	%rd2189, %rd1063, %rd1063, %rd2188;
	shr.u64 	%rd2190, %rd2186, 32;
	shl.b64 	%rd2191, %rd2186, 32;
	and.b64  	%rd2192, %rd2181, 4294967293;
	or.b64  	%rd2193, %rd2191, %rd2192;
	add.s64 	%rd2194, %rd2189, %rd2190;
	shr.u64 	%rd1064, %rd43, 32;
	and.b64  	%rd1065, %rd43, 4294967295;
	mul.lo.s64 	%rd2195, %rd1065, %rd1062;
	mul.lo.s64 	%rd2196, %rd1064, %rd1062;
	mul.lo.s64 	%rd2197, %rd1065, %rd1063;
	shr.u64 	%rd2198, %rd2195, 32;
	and.b64  	%rd2199, %rd2196, 4294967295;
	add.s64 	%rd2200, %rd2198, %rd2199;
	and.b64  	%rd2201, %rd2197, 4294967295;
	add.s64 	%rd2202, %rd2200, %rd2201;
	shr.u64 	%rd2203, %rd2196, 32;
	mad.lo.s64 	%rd2204, %rd1064, %rd1063, %rd2203;
	shr.u64 	%rd2205, %rd2197, 32;
	add.s64 	%rd2206, %rd2204, %rd2205;
	shr.u64 	%rd2207, %rd2202, 32;
	shl.b64 	%rd2208, %rd2202, 32;
	and.b64  	%rd2209, %rd2195, 4294967295;
	or.b64  	%rd2210, %rd2208, %rd2209;
	add.s64 	%rd2211, %rd2206, %rd2207;
	shr.u64 	%rd1066, %rd42, 32;
	and.b64  	%rd1067, %rd42, 4294967295;
	mul.lo.s64 	%rd2212, %rd1067, %rd1062;
	mul.lo.s64 	%rd2213, %rd1066, %rd1062;
	mul.lo.s64 	%rd2214, %rd1067, %rd1063;
	shr.u64 	%rd2215, %rd2212, 32;
	and.b64  	%rd2216, %rd2213, 4294967295;
	add.s64 	%rd2217, %rd2215, %rd2216;
	and.b64  	%rd2218, %rd2214, 4294967295;
	add.s64 	%rd2219, %rd2217, %rd2218;
	shr.u64 	%rd2220, %rd2213, 32;
	mad.lo.s64 	%rd2221, %rd1066, %rd1063, %rd2220;
	shr.u64 	%rd2222, %rd2214, 32;
	add.s64 	%rd2223, %rd2221, %rd2222;
	shr.u64 	%rd2224, %rd2219, 32;
	shl.b64 	%rd2225, %rd2219, 32;
	and.b64  	%rd2226, %rd2212, 4294967295;
	or.b64  	%rd2227, %rd2225, %rd2226;
	add.s64 	%rd2228, %rd2223, %rd2224;
	shr.u64 	%rd1068, %rd41, 32;
	and.b64  	%rd1069, %rd41, 4294967295;
	mul.lo.s64 	%rd2229, %rd1069, %rd1062;
	mul.lo.s64 	%rd2230, %rd1068, %rd1062;
	mul.lo.s64 	%rd2231, %rd1069, %rd1063;
	shr.u64 	%rd2232, %rd2229, 32;
	and.b64  	%rd2233, %rd2230, 4294967295;
	add.s64 	%rd2234, %rd2232, %rd2233;
	and.b64  	%rd2235, %rd2231, 4294967295;
	add.s64 	%rd2236, %rd2234, %rd2235;
	shr.u64 	%rd2237, %rd2230, 32;
	mad.lo.s64 	%rd2238, %rd1068, %rd1063, %rd2237;
	shr.u64 	%rd2239, %rd2231, 32;
	add.s64 	%rd2240, %rd2238, %rd2239;
	shr.u64 	%rd2241, %rd2236, 32;
	shl.b64 	%rd2242, %rd2236, 32;
	and.b64  	%rd2243, %rd2229, 4294967295;
	or.b64  	%rd2244, %rd2242, %rd2243;
	add.s64 	%rd2245, %rd2240, %rd2241;
	shl.b64 	%rd2246, %rd2210, 1;
	shr.u64 	%rd2247, %rd2208, 63;
	add.s64 	%rd2248, %rd2211, %rd2211;
	add.s64 	%rd2249, %rd2248, %rd2247;
	mul.lo.s64 	%rd2250, %rd1065, %rd1065;
	mul.lo.s64 	%rd2251, %rd1064, %rd1065;
	shr.u64 	%rd2252, %rd2250, 32;
	shl.b64 	%rd2253, %rd2251, 1;
	and.b64  	%rd2254, %rd2253, 8589934590;
	add.s64 	%rd2255, %rd2252, %rd2254;
	shr.u64 	%rd2256, %rd2251, 31;
	and.b64  	%rd2257, %rd2256, 8589934590;
	mad.lo.s64 	%rd2258, %rd1064, %rd1064, %rd2257;
	shr.u64 	%rd2259, %rd2255, 32;
	shl.b64 	%rd2260, %rd2255, 32;
	and.b64  	%rd2261, %rd2250, 4294967293;
	or.b64  	%rd2262, %rd2260, %rd2261;
	add.s64 	%rd2263, %rd2227, %rd2247;
	add.s64 	%rd2264, %rd2263, %rd2262;
	max.u64 	%rd2265, %rd2227, %rd2263;
	setp.gt.u64 	%p75, %rd2265, %rd2264;
	selp.u64 	%rd2266, 1, 0, %p75;
	add.s64 	%rd2267, %rd2258, %rd2228;
	add.s64 	%rd2268, %rd2267, %rd2259;
	add.s64 	%rd2269, %rd2268, %rd2266;
	mul.lo.s64 	%rd2270, %rd1067, %rd1065;
	mul.lo.s64 	%rd2271, %rd1066, %rd1065;
	mul.lo.s64 	%rd2272, %rd1067, %rd1064;
	shr.u64 	%rd2273, %rd2270, 32;
	and.b64  	%rd2274, %rd2271, 4294967295;
	add.s64 	%rd2275, %rd2273, %rd2274;
	and.b64  	%rd2276, %rd2272, 4294967295;
	add.s64 	%rd2277, %rd2275, %rd2276;
	shr.u64 	%rd2278, %rd2271, 32;
	mad.lo.s64 	%rd2279, %rd1066, %rd1064, %rd2278;
	shr.u64 	%rd2280, %rd2272, 32;
	add.s64 	%rd2281, %rd2279, %rd2280;
	shr.u64 	%rd2282, %rd2277, 32;
	shl.b64 	%rd2283, %rd2277, 32;
	and.b64  	%rd2284, %rd2270, 4294967295;
	or.b64  	%rd2285, %rd2283, %rd2284;
	add.s64 	%rd2286, %rd2244, %rd2266;
	add.s64 	%rd2287, %rd2286, %rd2285;
	max.u64 	%rd2288, %rd2244, %rd2286;
	setp.gt.u64 	%p76, %rd2288, %rd2287;
	selp.u64 	%rd2289, 1, 0, %p76;
	add.s64 	%rd2290, %rd2281, %rd2245;
	add.s64 	%rd2291, %rd2290, %rd2282;
	add.s64 	%rd2292, %rd2291, %rd2289;
	add.s64 	%rd2293, %rd2264, %rd2227;
	setp.lt.u64 	%p77, %rd2293, %rd2264;
	selp.u64 	%rd2294, 1, 0, %p77;
	add.s64 	%rd2295, %rd2228, %rd2269;
	add.s64 	%rd2296, %rd2295, %rd2294;
	add.s64 	%rd2297, %rd2287, %rd2294;
	add.s64 	%rd2298, %rd2297, %rd2285;
	max.u64 	%rd2299, %rd2287, %rd2297;
	setp.gt.u64 	%p78, %rd2299, %rd2298;
	selp.u64 	%rd2300, 1, 0, %p78;
	add.s64 	%rd2301, %rd2281, %rd2292;
	add.s64 	%rd2302, %rd2301, %rd2282;
	add.s64 	%rd2303, %rd2302, %rd2300;
	add.s64 	%rd2304, %rd2298, %rd2244;
	setp.lt.u64 	%p79, %rd2304, %rd2298;
	selp.u64 	%rd2305, 1, 0, %p79;
	add.s64 	%rd2306, %rd2245, %rd2303;
	add.s64 	%rd2307, %rd2306, %rd2305;
	ld.const.u64 	%rd2308, [MU_P];
	mul.lo.s64 	%rd2309, %rd2308, %rd2193;
	mul.lo.s64 	%rd2310, %rd1061, %rd2309;
	mul.hi.u64 	%rd2311, %rd1061, %rd2309;
	add.cc.s64 	%rd2312, %rd2310, %rd2193;
	addc.cc.s64 	%rd2313, %rd2311, 0;
	mul.lo.s64 	%rd2314, %rd1060, %rd2309;
	mul.hi.u64 	%rd2315, %rd1060, %rd2309;
	mov.b64 	%rd2316, 0;
	add.cc.s64 	%rd2317, %rd2313, %rd2246;
	addc.cc.s64 	%rd2318, %rd2316, 0;
	add.cc.s64 	%rd2319, %rd2317, %rd2314;
	addc.cc.s64 	%rd2320, %rd2318, %rd2315;
	mul.lo.s64 	%rd2321, %rd1059, %rd2309;
	mul.hi.u64 	%rd2322, %rd1059, %rd2309;
	add.cc.s64 	%rd2323, %rd2320, %rd2293;
	addc.cc.s64 	%rd2324, %rd2316, 0;
	add.cc.s64 	%rd2325, %rd2323, %rd2321;
	addc.cc.s64 	%rd2326, %rd2324, %rd2322;
	mul.lo.s64 	%rd2327, %rd1058, %rd2309;
	mul.hi.u64 	%rd2328, %rd1058, %rd2309;
	add.cc.s64 	%rd2329, %rd2326, %rd2304;
	addc.cc.s64 	%rd2330, %rd2316, 0;
	add.cc.s64 	%rd2331, %rd2329, %rd2327;
	addc.cc.s64 	%rd2332, %rd2330, %rd2328;
	add.s64 	%rd2333, %rd2194, %rd2332;
	setp.lt.u64 	%p80, %rd2333, %rd2194;
	selp.u64 	%rd2334, 1, 0, %p80;
	add.s64 	%rd2335, %rd2249, %rd2334;
	setp.lt.u64 	%p81, %rd2335, %rd2249;
	selp.u64 	%rd2336, 1, 0, %p81;
	add.s64 	%rd2337, %rd2296, %rd2336;
	setp.lt.u64 	%p82, %rd2337, %rd2296;
	selp.u64 	%rd2338, 1, 0, %p82;
	add.s64 	%rd2339, %rd2307, %rd2338;
	mul.lo.s64 	%rd2340, %rd2308, %rd2319;
	mul.lo.s64 	%rd2341, %rd1061, %rd2340;
	mul.hi.u64 	%rd2342, %rd1061, %rd2340;
	add.cc.s64 	%rd2343, %rd2341, %rd2319;
	addc.cc.s64 	%rd2344, %rd2342, 0;
	mul.lo.s64 	%rd2345, %rd1060, %rd2340;
	mul.hi.u64 	%rd2346, %rd1060, %rd2340;
	add.cc.s64 	%rd2347, %rd2344, %rd2325;
	addc.cc.s64 	%rd2348, %rd2316, 0;
	add.cc.s64 	%rd2349, %rd2347, %rd2345;
	addc.cc.s64 	%rd2350, %rd2348, %rd2346;
	mul.lo.s64 	%rd2351, %rd1059, %rd2340;
	mul.hi.u64 	%rd2352, %rd1059, %rd2340;
	add.cc.s64 	%rd2353, %rd2350, %rd2331;
	addc.cc.s64 	%rd2354, %rd2316, 0;
	add.cc.s64 	%rd2355, %rd2353, %rd2351;
	addc.cc.s64 	%rd2356, %rd2354, %rd2352;
	mul.lo.s64 	%rd2357, %rd1058, %rd2340;
	mul.hi.u64 	%rd2358, %rd1058, %rd2340;
	add.cc.s64 	%rd2359, %rd2356, %rd2333;
	addc.cc.s64 	%rd2360, %rd2316, 0;
	add.cc.s64 	%rd2361, %rd2359, %rd2357;
	addc.cc.s64 	%rd2362, %rd2360, %rd2358;
	add.s64 	%rd2363, %rd2335, %rd2362;
	setp.lt.u64 	%p83, %rd2363, %rd2335;
	selp.u64 	%rd2364, 1, 0, %p83;
	add.s64 	%rd2365, %rd2337, %rd2364;
	setp.lt.u64 	%p84, %rd2365, %rd2337;
	selp.u64 	%rd2366, 1, 0, %p84;
	add.s64 	%rd2367, %rd2339, %rd2366;
	mul.lo.s64 	%rd2368, %rd2308, %rd2349;
	mul.lo.s64 	%rd2369, %rd1061, %rd2368;
	mul.hi.u64 	%rd2370, %rd1061, %rd2368;
	add.cc.s64 	%rd2371, %rd2369, %rd2349;
	addc.cc.s64 	%rd2372, %rd2370, 0;
	mul.lo.s64 	%rd2373, %rd1060, %rd2368;
	mul.hi.u64 	%rd2374, %rd1060, %rd2368;
	add.cc.s64 	%rd2375, %rd2372, %rd2355;
	addc.cc.s64 	%rd2376, %rd2316, 0;
	add.cc.s64 	%rd2377, %rd2375, %rd2373;
	addc.cc.s64 	%rd2378, %rd2376, %rd2374;
	mul.lo.s64 	%rd2379, %rd1059, %rd2368;
	mul.hi.u64 	%rd2380, %rd1059, %rd2368;
	add.cc.s64 	%rd2381, %rd2378, %rd2361;
	addc.cc.s64 	%rd2382, %rd2316, 0;
	add.cc.s64 	%rd2383, %rd2381, %rd2379;
	addc.cc.s64 	%rd2384, %rd2382, %rd2380;
	mul.lo.s64 	%rd2385, %rd1058, %rd2368;
	mul.hi.u64 	%rd2386, %rd1058, %rd2368;
	add.cc.s64 	%rd2387, %rd2384, %rd2363;
	addc.cc.s64 	%rd2388, %rd2316, 0;
	add.cc.s64 	%rd2389, %rd2387, %rd2385;
	addc.cc.s64 	%rd2390, %rd2388, %rd2386;
	add.s64 	%rd2391, %rd2365, %rd2390;
	setp.lt.u64 	%p85, %rd2391, %rd2365;
	selp.u64 	%rd2392, 1, 0, %p85;
	add.s64 	%rd2393, %rd2367, %rd2392;
	mul.lo.s64 	%rd2394, %rd2308, %rd2377;
	mul.lo.s64 	%rd2395, %rd1061, %rd2394;
	mul.hi.u64 	%rd2396, %rd1061, %rd2394;
	add.cc.s64 	%rd2397, %rd2395, %rd2377;
	addc.cc.s64 	%rd2398, %rd2396, 0;
	mul.lo.s64 	%rd2399, %rd1060, %rd2394;
	mul.hi.u64 	%rd2400, %rd1060, %rd2394;
	add.cc.s64 	%rd2401, %rd2398, %rd2383;
	addc.cc.s64 	%rd2402, %rd2316, 0;
	add.cc.s64 	%rd1070, %rd2401, %rd2399;
	addc.cc.s64 	%rd2403, %rd2402, %rd2400;
	mul.lo.s64 	%rd2404, %rd1059, %rd2394;
	mul.hi.u64 	%rd2405, %rd1059, %rd2394;
	add.cc.s64 	%rd2406, %rd2403, %rd2389;
	addc.cc.s64 	%rd2407, %rd2316, 0;
	add.cc.s64 	%rd1071, %rd2406, %rd2404;
	addc.cc.s64 	%rd2408, %rd2407, %rd2405;
	mul.lo.s64 	%rd2409, %rd1058, %rd2394;
	mul.hi.u64 	%rd2410, %rd1058, %rd2394;
	add.cc.s64 	%rd2411, %rd2408, %rd2391;
	addc.cc.s64 	%rd2412, %rd2316, 0;
	add.cc.s64 	%rd1072, %rd2411, %rd2409;
	addc.cc.s64 	%rd2413, %rd2412, %rd2410;
	add.s64 	%rd21217, %rd2393, %rd2413;
	setp.gt.u64 	%p86, %rd21217, %rd1058;
	@%p86 bra 	$L__BB0_450;
	setp.lt.u64 	%p87, %rd21217, %rd1058;
	mov.u64 	%rd21214, %rd1070;
	mov.u64 	%rd21215, %rd1071;
	mov.u64 	%rd21216, %rd1072;
	@%p87 bra 	$L__BB0_451;
	setp.lt.u64 	%p88, %rd1059, %rd1072;
	@%p88 bra 	$L__BB0_450;
	setp.gt.u64 	%p89, %rd1059, %rd1072;
	mov.u64 	%rd21214, %rd1070;
	mov.u64 	%rd21215, %rd1071;
	mov.u64 	%rd21216, %rd1072;
	@%p89 bra 	$L__BB0_451;
	setp.lt.u64 	%p90, %rd1060, %rd1071;
	@%p90 bra 	$L__BB0_450;
	setp.gt.u64 	%p91, %rd1060, %rd1071;
	setp.gt.u64 	%p92, %rd1061, %rd1070;
	or.pred  	%p93, %p91, %p92;
	mov.u64 	%rd21214, %rd1070;
	mov.u64 	%rd21215, %rd1071;
	mov.u64 	%rd21216, %rd1072;
	@%p93 bra 	$L__BB0_451;
$L__BB0_450:
	sub.s64 	%rd21214, %rd1070, %rd1061;
	setp.lt.u64 	%p94, %rd1070, %rd1061;
	selp.u64 	%rd2414, 1, 0, %p94;
	add.s64 	%rd2415, %rd1060, %rd2414;
	sub.s64 	%rd21215, %rd1071, %rd2415;
	setp.lt.u64 	%p95, %rd1071, %rd2415;
	selp.u64 	%rd2416, 1, 0, %p95;
	add.s64 	%rd2417, %rd1059, %rd2416;
	sub.s64 	%rd21216, %rd1072, %rd2417;
	setp.lt.u64 	%p96, %rd1072, %rd2417;
	selp.u64 	%rd2418, 1, 0, %p96;
	add.s64 	%rd2419, %rd1058, %rd2418;
	sub.s64 	%rd21217, %rd21217, %rd2419;
$L__BB0_451:
	ld.const.u64 	%rd1082, [P_CONST+24];
	ld.const.u64 	%rd1083, [P_CONST+16];
	ld.const.u64 	%rd1084, [P_CONST+8];
	ld.const.u64 	%rd1085, [P_CONST];
	and.b64  	%rd2420, %rd56, 4294967295;
	shr.u64 	%rd2421, %rd56, 32;
	mul.lo.s64 	%rd2422, %rd2420, %rd2420;
	mul.lo.s64 	%rd2423, %rd2421, %rd2420;
	shr.u64 	%rd2424, %rd2422, 32;
	shl.b64 	%rd2425, %rd2423, 1;
	and.b64  	%rd2426, %rd2425, 8589934590;
	add.s64 	%rd2427, %rd2424, %rd2426;
	shr.u64 	%rd2428, %rd2423, 31;
	and.b64  	%rd2429, %rd2428, 8589934590;
	mad.lo.s64 	%rd2430, %rd2421, %rd2421, %rd2429;
	shr.u64 	%rd2431, %rd2427, 32;
	shl.b64 	%rd2432, %rd2427, 32;
	and.b64  	%rd2433, %rd2422, 4294967293;
	or.b64  	%rd2434, %rd2432, %rd2433;
	add.s64 	%rd2435, %rd2430, %rd2431;
	shr.u64 	%rd2436, %rd55, 32;
	and.b64  	%rd2437, %rd55, 4294967295;
	mul.lo.s64 	%rd2438, %rd2437, %rd2420;
	mul.lo.s64 	%rd2439, %rd2436, %rd2420;
	mul.lo.s64 	%rd2440, %rd2437, %rd2421;
	shr.u64 	%rd2441, %rd2438, 32;
	and.b64  	%rd2442, %rd2439, 4294967295;
	add.s64 	%rd2443, %rd2441, %rd2442;
	and.b64  	%rd2444, %rd2440, 4294967295;
	add.s64 	%rd2445, %rd2443, %rd2444;
	shr.u64 	%rd2446, %rd2439, 32;
	mad.lo.s64 	%rd2447, %rd2436, %rd2421, %rd2446;
	shr.u64 	%rd2448, %rd2440, 32;
	add.s64 	%rd2449, %rd2447, %rd2448;
	shr.u64 	%rd2450, %rd2445, 32;
	shl.b64 	%rd2451, %rd2445, 32;
	and.b64  	%rd2452, %rd2438, 4294967295;
	or.b64  	%rd2453, %rd2451, %rd2452;
	add.s64 	%rd2454, %rd2449, %rd2450;
	shr.u64 	%rd2455, %rd54, 32;
	and.b64  	%rd2456, %rd54, 4294967295;
	mul.lo.s64 	%rd2457, %rd2456, %rd2420;
	mul.lo.s64 	%rd2458, %rd2455, %rd2420;
	mul.lo.s64 	%rd2459, %rd2456, %rd2421;
	shr.u64 	%rd2460, %rd2457, 32;
	and.b64  	%rd2461, %rd2458, 4294967295;
	add.s64 	%rd2462, %rd2460, %rd2461;
	and.b64  	%rd2463, %rd2459, 4294967295;
	add.s64 	%rd2464, %rd2462, %rd2463;
	shr.u64 	%rd2465, %rd2458, 32;
	mad.lo.s64 	%rd2466, %rd2455, %rd2421, %rd2465;
	shr.u64 	%rd2467, %rd2459, 32;
	add.s64 	%rd2468, %rd2466, %rd2467;
	shr.u64 	%rd2469, %rd2464, 32;
	shl.b64 	%rd2470, %rd2464, 32;
	and.b64  	%rd2471, %rd2457, 4294967295;
	or.b64  	%rd2472, %rd2470, %rd2471;
	add.s64 	%rd2473, %rd2468, %rd2469;
	shr.u64 	%rd2474, %rd53, 32;
	and.b64  	%rd2475, %rd53, 4294967295;
	mul.lo.s64 	%rd2476, %rd2475, %rd2420;
	mul.lo.s64 	%rd2477, %rd2474, %rd2420;
	mul.lo.s64 	%rd2478, %rd2475, %rd2421;
	shr.u64 	%rd2479, %rd2476, 32;
	and.b64  	%rd2480, %rd2477, 4294967295;
	add.s64 	%rd2481, %rd2479, %rd2480;
	and.b64  	%rd2482, %rd2478, 4294967295;
	add.s64 	%rd2483, %rd2481, %rd2482;
	shr.u64 	%rd2484, %rd2477, 32;
	mad.lo.s64 	%rd2485, %rd2474, %rd2421, %rd2484;
	shr.u64 	%rd2486, %rd2478, 32;
	add.s64 	%rd2487, %rd2485, %rd2486;
	shr.u64 	%rd2488, %rd2483, 32;
	shl.b64 	%rd2489, %rd2483, 32;
	and.b64  	%rd2490, %rd2476, 4294967295;
	or.b64  	%rd2491, %rd2489, %rd2490;
	add.s64 	%rd2492, %rd2487, %rd2488;
	shl.b64 	%rd2493, %rd2453, 1;
	shr.u64 	%rd2494, %rd2451, 63;
	add.s64 	%rd2495, %rd2454, %rd2454;
	add.s64 	%rd2496, %rd2495, %rd2494;
	mul.lo.s64 	%rd2497, %rd2437, %rd2437;
	mul.lo.s64 	%rd2498, %rd2436, %rd2437;
	shr.u64 	%rd2499, %rd2497, 32;
	shl.b64 	%rd2500, %rd2498, 1;
	and.b64  	%rd2501, %rd2500, 8589934590;
	add.s64 	%rd2502, %rd2499, %rd2501;
	shr.u64 	%rd2503, %rd2498, 31;
	and.b64  	%rd2504, %rd2503, 8589934590;
	mad.lo.s64 	%rd2505, %rd2436, %rd2436, %rd2504;
	shr.u64 	%rd2506, %rd2502, 32;
	shl.b64 	%rd2507, %rd2502, 32;
	and.b64  	%rd2508, %rd2497, 4294967293;
	or.b64  	%rd2509, %rd2507, %rd2508;
	add.s64 	%rd2510, %rd2472, %rd2494;
	add.s64 	%rd2511, %rd2510, %rd2509;
	max.u64 	%rd2512, %rd2472, %rd2510;
	setp.gt.u64 	%p97, %rd2512, %rd2511;
	selp.u64 	%rd2513, 1, 0, %p97;
	add.s64 	%rd2514, %rd2505, %rd2473;
	add.s64 	%rd2515, %rd2514, %rd2506;
	add.s64 	%rd2516, %rd2515, %rd2513;
	mul.lo.s64 	%rd2517, %rd2456, %rd2437;
	mul.lo.s64 	%rd2518, %rd2455, %rd2437;
	mul.lo.s64 	%rd2519, %rd2456, %rd2436;
	shr.u64 	%rd2520, %rd2517, 32;
	and.b64  	%rd2521, %rd2518, 4294967295;
	add.s64 	%rd2522, %rd2520, %rd2521;
	and.b64  	%rd2523, %rd2519, 4294967295;
	add.s64 	%rd2524, %rd2522, %rd2523;
	shr.u64 	%rd2525, %rd2518, 32;
	mad.lo.s64 	%rd2526, %rd2455, %rd2436, %rd2525;
	shr.u64 	%rd2527, %rd2519, 32;
	add.s64 	%rd2528, %rd2526, %rd2527;
	shr.u64 	%rd2529, %rd2524, 32;
	shl.b64 	%rd2530, %rd2524, 32;
	and.b64  	%rd2531, %rd2517, 4294967295;
	or.b64  	%rd2532, %rd2530, %rd2531;
	add.s64 	%rd2533, %rd2491, %rd2513;
	add.s64 	%rd2534, %rd2533, %rd2532;
	max.u64 	%rd2535, %rd2491, %rd2533;
	setp.gt.u64 	%p98, %rd2535, %rd2534;
	selp.u64 	%rd2536, 1, 0, %p98;
	add.s64 	%rd2537, %rd2528, %rd2492;
	add.s64 	%rd2538, %rd2537, %rd2529;
	add.s64 	%rd2539, %rd2538, %rd2536;
	add.s64 	%rd2540, %rd2511, %rd2472;
	setp.lt.u64 	%p99, %rd2540, %rd2511;
	selp.u64 	%rd2541, 1, 0, %p99;
	add.s64 	%rd2542, %rd2473, %rd2516;
	add.s64 	%rd2543, %rd2542, %rd2541;
	add.s64 	%rd2544, %rd2534, %rd2541;
	add.s64 	%rd2545, %rd2544, %rd2532;
	max.u64 	%rd2546, %rd2534, %rd2544;
	setp.gt.u64 	%p100, %rd2546, %rd2545;
	selp.u64 	%rd2547, 1, 0, %p100;
	add.s64 	%rd2548, %rd2528, %rd2539;
	add.s64 	%rd2549, %rd2548, %rd2529;
	add.s64 	%rd2550, %rd2549, %rd2547;
	add.s64 	%rd2551, %rd2545, %rd2491;
	setp.lt.u64 	%p101, %rd2551, %rd2545;
	selp.u64 	%rd2552, 1, 0, %p101;
	add.s64 	%rd2553, %rd2492, %rd2550;
	add.s64 	%rd2554, %rd2553, %rd2552;
	ld.const.u64 	%rd2555, [MU_P];
	mul.lo.s64 	%rd2556, %rd2555, %rd2434;
	mul.lo.s64 	%rd2557, %rd1085, %rd2556;
	mul.hi.u64 	%rd2558, %rd1085, %rd2556;
	add.cc.s64 	%rd2559, %rd2557, %rd2434;
	addc.cc.s64 	%rd2560, %rd2558, 0;
	mul.lo.s64 	%rd2561, %rd1084, %rd2556;
	mul.hi.u64 	%rd2562, %rd1084, %rd2556;
	mov.b64 	%rd2563, 0;
	add.cc.s64 	%rd2564, %rd2560, %rd2493;
	addc.cc.s64 	%rd2565, %rd2563, 0;
	add.cc.s64 	%rd2566, %rd2564, %rd2561;
	addc.cc.s64 	%rd2567, %rd2565, %rd2562;
	mul.lo.s64 	%rd2568, %rd1083, %rd2556;
	mul.hi.u64 	%rd2569, %rd1083, %rd2556;
	add.cc.s64 	%rd2570, %rd2567, %rd2540;
	addc.cc.s64 	%rd2571, %rd2563, 0;
	add.cc.s64 	%rd2572, %rd2570, %rd2568;
	addc.cc.s64 	%rd2573, %rd2571, %rd2569;
	mul.lo.s64 	%rd2574, %rd1082, %rd2556;
	mul.hi.u64 	%rd2575, %rd1082, %rd2556;
	add.cc.s64 	%rd2576, %rd2573, %rd2551;
	addc.cc.s64 	%rd2577, %rd2563, 0;
	add.cc.s64 	%rd2578, %rd2576, %rd2574;
	addc.cc.s64 	%rd2579, %rd2577, %rd2575;
	add.s64 	%rd2580, %rd2435, %rd2579;
	setp.lt.u64 	%p102, %rd2580, %rd2435;
	selp.u64 	%rd2581, 1, 0, %p102;
	add.s64 	%rd2582, %rd2496, %rd2581;
	setp.lt.u64 	%p103, %rd2582, %rd2496;
	selp.u64 	%rd2583, 1, 0, %p103;
	add.s64 	%rd2584, %rd2543, %rd2583;
	setp.lt.u64 	%p104, %rd2584, %rd2543;
	selp.u64 	%rd2585, 1, 0, %p104;
	add.s64 	%rd2586, %rd2554, %rd2585;
	mul.lo.s64 	%rd2587, %rd2555, %rd2566;
	mul.lo.s64 	%rd2588, %rd1085, %rd2587;
	mul.hi.u64 	%rd2589, %rd1085, %rd2587;
	add.cc.s64 	%rd2590, %rd2588, %rd2566;
	addc.cc.s64 	%rd2591, %rd2589, 0;
	mul.lo.s64 	%rd2592, %rd1084, %rd2587;
	mul.hi.u64 	%rd2593, %rd1084, %rd2587;
	add.cc.s64 	%rd2594, %rd2591, %rd2572;
	addc.cc.s64 	%rd2595, %rd2563, 0;
	add.cc.s64 	%rd2596, %rd2594, %rd2592;
	addc.cc.s64 	%rd2597, %rd2595, %rd2593;
	mul.lo.s64 	%rd2598, %rd1083, %rd2587;
	mul.hi.u64 	%rd2599, %rd1083, %rd2587;
	add.cc.s64 	%rd2600, %rd2597, %rd2578;
	addc.cc.s64 	%rd2601, %rd2563, 0;
	add.cc.s64 	%rd2602, %rd2600, %rd2598;
	addc.cc.s64 	%rd2603, %rd2601, %rd2599;
	mul.lo.s64 	%rd2604, %rd1082, %rd2587;
	mul.hi.u64 	%rd2605, %rd1082, %rd2587;
	add.cc.s64 	%rd2606, %rd2603, %rd2580;
	addc.cc.s64 	%rd2607, %rd2563, 0;
	add.cc.s64 	%rd2608, %rd2606, %rd2604;
	addc.cc.s64 	%rd2609, %rd2607, %rd2605;
	add.s64 	%rd2610, %rd2582, %rd2609;
	setp.lt.u64 	%p105, %rd2610, %rd2582;
	selp.u64 	%rd2611, 1, 0, %p105;
	add.s64 	%rd2612, %rd2584, %rd2611;
	setp.lt.u64 	%p106, %rd2612, %rd2584;
	selp.u64 	%rd2613, 1, 0, %p106;
	add.s64 	%rd2614, %rd2586, %rd2613;
	mul.lo.s64 	%rd2615, %rd2555, %rd2596;
	mul.lo.s64 	%rd2616, %rd1085, %rd2615;
	mul.hi.u64 	%rd2617, %rd1085, %rd2615;
	add.cc.s64 	%rd2618, %rd2616, %rd2596;
	addc.cc.s64 	%rd2619, %rd2617, 0;
	mul.lo.s64 	%rd2620, %rd1084, %rd2615;
	mul.hi.u64 	%rd2621, %rd1084, %rd2615;
	add.cc.s64 	%rd2622, %rd2619, %rd2602;
	addc.cc.s64 	%rd2623, %rd2563, 0;
	add.cc.s64 	%rd2624, %rd2622, %rd2620;
	addc.cc.s64 	%rd2625, %rd2623, %rd2621;
	mul.lo.s64 	%rd2626, %rd1083, %rd2615;
	mul.hi.u64 	%rd2627, %rd1083, %rd2615;
	add.cc.s64 	%rd2628, %rd2625, %rd2608;
	addc.cc.s64 	%rd2629, %rd2563, 0;
	add.cc.s64 	%rd2630, %rd2628, %rd2626;
	addc.cc.s64 	%rd2631, %rd2629, %rd2627;
	mul.lo.s64 	%rd2632, %rd1082, %rd2615;
	mul.hi.u64 	%rd2633, %rd1082, %rd2615;
	add.cc.s64 	%rd2634, %rd2631, %rd2610;
	addc.cc.s64 	%rd2635, %rd2563, 0;
	add.cc.s64 	%rd2636, %rd2634, %rd2632;
	addc.cc.s64 	%rd2637, %rd2635, %rd2633;
	add.s64 	%rd2638, %rd2612, %rd2637;
	setp.lt.u64 	%p107, %rd2638, %rd2612;
	selp.u64 	%rd2639, 1, 0, %p107;
	add.s64 	%rd2640, %rd2614, %rd2639;
	mul.lo.s64 	%rd2641, %rd2555, %rd2624;
	mul.lo.s64 	%rd2642, %rd1085, %rd2641;
	mul.hi.u64 	%rd2643, %rd1085, %rd2641;
	add.cc.s64 	%rd2644, %rd2642, %rd2624;
	addc.cc.s64 	%rd2645, %rd2643, 0;
	mul.lo.s64 	%rd2646, %rd1084, %rd2641;
	mul.hi.u64 	%rd2647, %rd1084, %rd2641;
	add.cc.s64 	%rd2648, %rd2645, %rd2630;
	addc.cc.s64 	%rd2649, %rd2563, 0;
	add.cc.s64 	%rd1086, %rd2648, %rd2646;
	addc.cc.s64 	%rd2650, %rd2649, %rd2647;
	mul.lo.s64 	%rd2651, %rd1083, %rd2641;
	mul.hi.u64 	%rd2652, %rd1083, %rd2641;
	add.cc.s64 	%rd2653, %rd2650, %rd2636;
	addc.cc.s64 	%rd2654, %rd2563, 0;
	add.cc.s64 	%rd1087, %rd2653, %rd2651;
	addc.cc.s64 	%rd2655, %rd2654, %rd2652;
	mul.lo.s64 	%rd2656, %rd1082, %rd2641;
	mul.hi.u64 	%rd2657, %rd1082, %rd2641;
	add.cc.s64 	%rd2658, %rd2655, %rd2638;
	addc.cc.s64 	%rd2659, %rd2563, 0;
	add.cc.s64 	%rd1088, %rd2658, %rd2656;
	addc.cc.s64 	%rd2660, %rd2659, %rd2657;
	add.s64 	%rd21221, %rd2640, %rd2660;
	setp.gt.u64 	%p108, %rd21221, %rd1082;
	@%p108 bra 	$L__BB0_457;
	setp.lt.u64 	%p109, %rd21221, %rd1082;
	mov.u64 	%rd21218, %rd1086;
	mov.u64 	%rd21219, %rd1087;
	mov.u64 	%rd21220, %rd1088;
	@%p109 bra 	$L__BB0_458;
	setp.lt.u64 	%p110, %rd1083, %rd1088;
	@%p110 bra 	$L__BB0_457;
	setp.gt.u64 	%p111, %rd1083, %rd1088;
	mov.u64 	%rd21218, %rd1086;
	mov.u64 	%rd21219, %rd1087;
	mov.u64 	%rd21220, %rd1088;
	@%p111 bra 	$L__BB0_458;
	setp.lt.u64 	%p112, %rd1084, %rd1087;
	@%p112 bra 	$L__BB0_457;
	setp.gt.u64 	%p113, %rd1084, %rd1087;
	setp.gt.u64 	%p114, %rd1085, %rd1086;
	or.pred  	%p115, %p113, %p114;
	mov.u64 	%rd21218, %rd1086;
	mov.u64 	%rd21219, %rd1087;
	mov.u64 	%rd21220, %rd1088;
	@%p115 bra 	$L__BB0_458;
$L__BB0_457:
	sub.s64 	%rd21218, %rd1086, %rd1085;
	setp.lt.u64 	%p116, %rd1086, %rd1085;
	selp.u64 	%rd2661, 1, 0, %p116;
	add.s64 	%rd2662, %rd1084, %rd2661;
	sub.s64 	%rd21219, %rd1087, %rd2662;
	setp.lt.u64 	%p117, %rd1087, %rd2662;
	selp.u64 	%rd2663, 1, 0, %p117;
	add.s64 	%rd2664, %rd1083, %rd2663;
	sub.s64 	%rd21220, %rd1088, %rd2664;
	setp.lt.u64 	%p118, %rd1088, %rd2664;
	selp.u64 	%rd2665, 1, 0, %p118;
	add.s64 	%rd2666, %rd1082, %rd2665;
	sub.s64 	%rd21221, %rd21221, %rd2666;
$L__BB0_458:
	ld.const.u64 	%rd1098, [P_CONST+24];
	ld.const.u64 	%rd1099, [P_CONST+16];
	ld.const.u64 	%rd1100, [P_CONST+8];
	ld.const.u64 	%rd2667, [P_CONST];
	and.b64  	%rd1101, %rd52, 4294967295;
	shr.u64 	%rd1102, %rd52, 32;
	shr.u64 	%rd2668, %rd21218, 32;
	and.b64  	%rd2669, %rd21218, 4294967295;
	mul.lo.s64 	%rd2670, %rd2669, %rd1101;
	mul.lo.s64 	%rd2671, %rd2668, %rd1101;
	mul.lo.s64 	%rd2672, %rd2669, %rd1102;
	shr.u64 	%rd2673, %rd2670, 32;
	and.b64  	%rd2674, %rd2671, 4294967295;
	add.s64 	%rd2675, %rd2673, %rd2674;
	and.b64  	%rd2676, %rd2672, 4294967295;
	add.s64 	%rd2677, %rd2675, %rd2676;
	shr.u64 	%rd2678, %rd2671, 32;
	mad.lo.s64 	%rd2679, %rd2668, %rd1102, %rd2678;
	shr.u64 	%rd2680, %rd2672, 32;
	add.s64 	%rd2681, %rd2679, %rd2680;
	shr.u64 	%rd2682, %rd2677, 32;
	shl.b64 	%rd2683, %rd2677, 32;
	and.b64  	%rd2684, %rd2670, 4294967295;
	or.b64  	%rd2685, %rd2683, %rd2684;
	add.s64 	%rd2686, %rd2681, %rd2682;
	shr.u64 	%rd2687, %rd21219, 32;
	and.b64  	%rd2688, %rd21219, 4294967295;
	mul.lo.s64 	%rd2689, %rd2688, %rd1101;
	mul.lo.s64 	%rd2690, %rd2687, %rd1101;
	mul.lo.s64 	%rd2691, %rd2688, %rd1102;
	shr.u64 	%rd2692, %rd2689, 32;
	and.b64  	%rd2693, %rd2690, 4294967295;
	add.s64 	%rd2694, %rd2692, %rd2693;
	and.b64  	%rd2695, %rd2691, 4294967295;
	add.s64 	%rd2696, %rd2694, %rd2695;
	shr.u64 	%rd2697, %rd2690, 32;
	mad.lo.s64 	%rd2698, %rd2687, %rd1102, %rd2697;
	shr.u64 	%rd2699, %rd2691, 32;
	add.s64 	%rd2700, %rd2698, %rd2699;
	shr.u64 	%rd2701, %rd2696, 32;
	shl.b64 	%rd2702, %rd2696, 32;
	and.b64  	%rd2703, %rd2689, 4294967295;
	or.b64  	%rd2704, %rd2702, %rd2703;
	add.s64 	%rd2705, %rd2700, %rd2701;
	shr.u64 	%rd2706, %rd21220, 32;
	and.b64  	%rd2707, %rd21220, 4294967295;
	mul.lo.s64 	%rd2708, %rd2707, %rd1101;
	mul.lo.s64 	%rd2709, %rd2706, %rd1101;
	mul.lo.s64 	%rd2710, %rd2707, %rd1102;
	shr.u64 	%rd2711, %rd2708, 32;
	and.b64  	%rd2712, %rd2709, 4294967295;
	add.s64 	%rd2713, %rd2711, %rd2712;
	and.b64  	%rd2714, %rd2710, 4294967295;
	add.s64 	%rd2715, %rd2713, %rd2714;
	shr.u64 	%rd2716, %rd2709, 32;
	mad.lo.s64 	%rd2717, %rd2706, %rd1102, %rd2716;
	shr.u64 	%rd2718, %rd2710, 32;
	add.s64 	%rd2719, %rd2717, %rd2718;
	shr.u64 	%rd2720, %rd2715, 32;
	shl.b64 	%rd2721, %rd2715, 32;
	and.b64  	%rd2722, %rd2708, 4294967295;
	or.b64  	%rd2723, %rd2721, %rd2722;
	add.s64 	%rd2724, %rd2719, %rd2720;
	shr.u64 	%rd2725, %rd21221, 32;
	and.b64  	%rd2726, %rd21221, 4294967295;
	mul.lo.s64 	%rd2727, %rd2726, %rd1101;
	mul.lo.s64 	%rd2728, %rd2725, %rd1101;
	mul.lo.s64 	%rd2729, %rd2726, %rd1102;
	shr.u64 	%rd2730, %rd2727, 32;
	and.b64  	%rd2731, %rd2728, 4294967295;
	add.s64 	%rd2732, %rd2730, %rd2731;
	and.b64  	%rd2733, %rd2729, 4294967295;
	add.s64 	%rd2734, %rd2732, %rd2733;
	shr.u64 	%rd2735, %rd2728, 32;
	mad.lo.s64 	%rd2736, %rd2725, %rd1102, %rd2735;
	shr.u64 	%rd2737, %rd2729, 32;
	add.s64 	%rd2738, %rd2736, %rd2737;
	shr.u64 	%rd2739, %rd2734, 32;
	shl.b64 	%rd2740, %rd2734, 32;
	and.b64  	%rd2741, %rd2727, 4294967295;
	or.b64  	%rd2742, %rd2740, %rd2741;
	add.s64 	%rd2743, %rd2738, %rd2739;
	and.b64  	%rd1103, %rd51, 4294967295;
	shr.u64 	%rd1104, %rd51, 32;
	mul.lo.s64 	%rd2744, %rd2669, %rd1103;
	mul.lo.s64 	%rd2745, %rd2668, %rd1103;
	mul.lo.s64 	%rd2746, %rd2669, %rd1104;
	shr.u64 	%rd2747, %rd2744, 32;
	and.b64  	%rd2748, %rd2745, 4294967295;
	add.s64 	%rd2749, %rd2747, %rd2748;
	and.b64  	%rd2750, %rd2746, 4294967295;
	add.s64 	%rd2751, %rd2749, %rd2750;
	shr.u64 	%rd2752, %rd2745, 32;
	mad.lo.s64 	%rd2753, %rd2668, %rd1104, %rd2752;
	shr.u64 	%rd2754, %rd2746, 32;
	add.s64 	%rd2755, %rd2753, %rd2754;
	shr.u64 	%rd2756, %rd2751, 32;
	shl.b64 	%rd2757, %rd2751, 32;
	and.b64  	%rd2758, %rd2744, 4294967295;
	or.b64  	%rd2759, %rd2757, %rd2758;
	add.s64 	%rd2760, %rd2704, %rd2759;
	setp.lt.u64 	%p119, %rd2760, %rd2704;
	selp.u64 	%rd2761, 1, 0, %p119;
	add.s64 	%rd2762, %rd2755, %rd2705;
	add.s64 	%rd2763, %rd2762, %rd2756;
	add.s64 	%rd2764, %rd2763, %rd2761;
	mul.lo.s64 	%rd2765, %rd2688, %rd1103;
	mul.lo.s64 	%rd2766, %rd2687, %rd1103;
	mul.lo.s64 	%rd2767, %rd2688, %rd1104;
	shr.u64 	%rd2768, %rd2765, 32;
	and.b64  	%rd2769, %rd2766, 4294967295;
	add.s64 	%rd2770, %rd2768, %rd2769;
	and.b64  	%rd2771, %rd2767, 4294967295;
	add.s64 	%rd2772, %rd2770, %rd2771;
	shr.u64 	%rd2773, %rd2766, 32;
	mad.lo.s64 	%rd2774, %rd2687, %rd1104, %rd2773;
	shr.u64 	%rd2775, %rd2767, 32;
	add.s64 	%rd2776, %rd2774, %rd2775;
	shr.u64 	%rd2777, %rd2772, 32;
	shl.b64 	%rd2778, %rd2772, 32;
	and.b64  	%rd2779, %rd2765, 4294967295;
	or.b64  	%rd2780, %rd2778, %rd2779;
	add.s64 	%rd2781, %rd2723, %rd2761;
	add.s64 	%rd2782, %rd2781, %rd2780;
	max.u64 	%rd2783, %rd2723, %rd2781;
	setp.gt.u64 	%p120, %rd2783, %rd2782;
	selp.u64 	%rd2784, 1, 0, %p120;
	add.s64 	%rd2785, %rd2776, %rd2724;
	add.s64 	%rd2786, %rd2785, %rd2777;
	add.s64 	%rd2787, %rd2786, %rd2784;
	mul.lo.s64 	%rd2788, %rd2707, %rd1103;
	mul.lo.s64 	%rd2789, %rd2706, %rd1103;
	mul.lo.s64 	%rd2790, %rd2707, %rd1104;
	shr.u64 	%rd2791, %rd2788, 32;
	and.b64  	%rd2792, %rd2789, 4294967295;
	add.s64 	%rd2793, %rd2791, %rd2792;
	and.b64  	%rd2794, %rd2790, 4294967295;
	add.s64 	%rd2795, %rd2793, %rd2794;
	shr.u64 	%rd2796, %rd2789, 32;
	mad.lo.s64 	%rd2797, %rd2706, %rd1104, %rd2796;
	shr.u64 	%rd2798, %rd2790, 32;
	add.s64 	%rd2799, %rd2797, %rd2798;
	shr.u64 	%rd2800, %rd2795, 32;
	shl.b64 	%rd2801, %rd2795, 32;
	and.b64  	%rd2802, %rd2788, 4294967295;
	or.b64  	%rd2803, %rd2801, %rd2802;
	add.s64 	%rd2804, %rd2742, %rd2784;
	add.s64 	%rd2805, %rd2804, %rd2803;
	max.u64 	%rd2806, %rd2742, %rd2804;
	setp.gt.u64 	%p121, %rd2806, %rd2805;
	selp.u64 	%rd2807, 1, 0, %p121;
	add.s64 	%rd2808, %rd2799, %rd2743;
	add.s64 	%rd2809, %rd2808, %rd2800;
	add.s64 	%rd2810, %rd2809, %rd2807;
	and.b64  	%rd1105, %rd50, 4294967295;
	shr.u64 	%rd1106, %rd50, 32;
	mul.lo.s64 	%rd2811, %rd2669, %rd1105;
	mul.lo.s64 	%rd2812, %rd2668, %rd1105;
	mul.lo.s64 	%rd2813, %rd2669, %rd1106;
	shr.u64 	%rd2814, %rd2811, 32;
	and.b64  	%rd2815, %rd2812, 4294967295;
	add.s64 	%rd2816, %rd2814, %rd2815;
	and.b64  	%rd2817, %rd2813, 4294967295;
	add.s64 	%rd2818, %rd2816, %rd2817;
	shr.u64 	%rd2819, %rd2812, 32;
	mad.lo.s64 	%rd2820, %rd2668, %rd1106, %rd2819;
	shr.u64 	%rd2821, %rd2813, 32;
	add.s64 	%rd2822, %rd2820, %rd2821;
	shr.u64 	%rd2823, %rd2818, 32;
	shl.b64 	%rd2824, %rd2818, 32;
	and.b64  	%rd2825, %rd2811, 4294967295;
	or.b64  	%rd2826, %rd2824, %rd2825;
	add.s64 	%rd2827, %rd2782, %rd2826;
	setp.lt.u64 	%p122, %rd2827, %rd2782;
	selp.u64 	%rd2828, 1, 0, %p122;
	add.s64 	%rd2829, %rd2822, %rd2787;
	add.s64 	%rd2830, %rd2829, %rd2823;
	add.s64 	%rd2831, %rd2830, %rd2828;
	mul.lo.s64 	%rd2832, %rd2688, %rd1105;
	mul.lo.s64 	%rd2833, %rd2687, %rd1105;
	mul.lo.s64 	%rd2834, %rd2688, %rd1106;
	shr.u64 	%rd2835, %rd2832, 32;
	and.b64  	%rd2836, %rd2833, 4294967295;
	add.s64 	%rd2837, %rd2835, %rd2836;
	and.b64  	%rd2838, %rd2834, 4294967295;
	add.s64 	%rd2839, %rd2837, %rd2838;
	shr.u64 	%rd2840, %rd2833, 32;
	mad.lo.s64 	%rd2841, %rd2687, %rd1106, %rd2840;
	shr.u64 	%rd2842, %rd2834, 32;
	add.s64 	%rd2843, %rd2841, %rd2842;
	shr.u64 	%rd2844, %rd2839, 32;
	shl.b64 	%rd2845, %rd2839, 32;
	and.b64  	%rd2846, %rd2832, 4294967295;
	or.b64  	%rd2847, %rd2845, %rd2846;
	add.s64 	%rd2848, %rd2805, %rd2828;
	add.s64 	%rd2849, %rd2848, %rd2847;
	max.u64 	%rd2850, %rd2805, %rd2848;
	setp.gt.u64 	%p123, %rd2850, %rd2849;
	selp.u64 	%rd2851, 1, 0, %p123;
	add.s64 	%rd2852, %rd2843, %rd2810;
	add.s64 	%rd2853, %rd2852, %rd2844;
	add.s64 	%rd2854, %rd2853, %rd2851;
	and.b64  	%rd1107, %rd49, 4294967295;
	shr.u64 	%rd1108, %rd49, 32;
	mul.lo.s64 	%rd2855, %rd2669, %rd1107;
	mul.lo.s64 	%rd2856, %rd2668, %rd1107;
	mul.lo.s64 	%rd2857, %rd2669, %rd1108;
	shr.u64 	%rd2858, %rd2855, 32;
	and.b64  	%rd2859, %rd2856, 4294967295;
	add.s64 	%rd2860, %rd2858, %rd2859;
	and.b64  	%rd2861, %rd2857, 4294967295;
	add.s64 	%rd2862, %rd2860, %rd2861;
	shr.u64 	%rd2863, %rd2856, 32;
	mad.lo.s64 	%rd2864, %rd2668, %rd1108, %rd2863;
	shr.u64 	%rd2865, %rd2857, 32;
	add.s64 	%rd2866, %rd2864, %rd2865;
	shr.u64 	%rd2867, %rd2862, 32;
	shl.b64 	%rd2868, %rd2862, 32;
	and.b64  	%rd2869, %rd2855, 4294967295;
	or.b64  	%rd2870, %rd2868, %rd2869;
	add.s64 	%rd2871, %rd2849, %rd2870;
	setp.lt.u64 	%p124, %rd2871, %rd2849;
	selp.u64 	%rd2872, 1, 0, %p124;
	add.s64 	%rd2873, %rd2866, %rd2854;
	add.s64 	%rd2874, %rd2873, %rd2867;
	add.s64 	%rd2875, %rd2874, %rd2872;
	ld.const.u64 	%rd2876, [MU_P];
	mul.lo.s64 	%rd2877, %rd2876, %rd2685;
	mul.lo.s64 	%rd2878, %rd2667, %rd2877;
	mul.hi.u64 	%rd2879, %rd2667, %rd2877;
	add.cc.s64 	%rd2880, %rd2878, %rd2685;
	addc.cc.s64 	%rd2881, %rd2879, 0;
	mul.lo.s64 	%rd2882, %rd1100, %rd2877;
	mul.hi.u64 	%rd2883, %rd1100, %rd2877;
	mov.b64 	%rd2884, 0;
	add.cc.s64 	%rd2885, %rd2881, %rd2760;
	addc.cc.s64 	%rd2886, %rd2884, 0;
	add.cc.s64 	%rd2887, %rd2885, %rd2882;
	addc.cc.s64 	%rd2888, %rd2886, %rd2883;
	mul.lo.s64 	%rd2889, %rd1099, %rd2877;
	mul.hi.u64 	%rd2890, %rd1099, %rd2877;
	add.cc.s64 	%rd2891, %rd2888, %rd2827;
	addc.cc.s64 	%rd2892, %rd2884, 0;
	add.cc.s64 	%rd2893, %rd2891, %rd2889;
	addc.cc.s64 	%rd2894, %rd2892, %rd2890;
	mul.lo.s64 	%rd2895, %rd1098, %rd2877;
	mul.hi.u64 	%rd2896, %rd1098, %rd2877;
	add.cc.s64 	%rd2897, %rd2894, %rd2871;
	addc.cc.s64 	%rd2898, %rd2884, 0;
	add.cc.s64 	%rd2899, %rd2897, %rd2895;
	addc.cc.s64 	%rd2900, %rd2898, %rd2896;
	add.s64 	%rd2901, %rd2686, %rd2900;
	setp.lt.u64 	%p125, %rd2901, %rd2686;
	selp.u64 	%rd2902, 1, 0, %p125;
	add.s64 	%rd2903, %rd2764, %rd2902;
	setp.lt.u64 	%p126, %rd2903, %rd2764;
	selp.u64 	%rd2904, 1, 0, %p126;
	add.s64 	%rd2905, %rd2831, %rd2904;
	setp.lt.u64 	%p127, %rd2905, %rd2831;
	selp.u64 	%rd2906, 1, 0, %p127;
	add.s64 	%rd2907, %rd2875, %rd2906;
	mul.lo.s64 	%rd2908, %rd2876, %rd2887;
	mul.lo.s64 	%rd2909, %rd2667, %rd2908;
	mul.hi.u64 	%rd2910, %rd2667, %rd2908;
	add.cc.s64 	%rd2911, %rd2909, %rd2887;
	addc.cc.s64 	%rd2912, %rd2910, 0;
	mul.lo.s64 	%rd2913, %rd1100, %rd2908;
	mul.hi.u64 	%rd2914, %rd1100, %rd2908;
	add.cc.s64 	%rd2915, %rd2912, %rd2893;
	addc.cc.s64 	%rd2916, %rd2884, 0;
	add.cc.s64 	%rd2917, %rd2915, %rd2913;
	addc.cc.s64 	%rd2918, %rd2916, %rd2914;
	mul.lo.s64 	%rd2919, %rd1099, %rd2908;
	mul.hi.u64 	%rd2920, %rd1099, %rd2908;
	add.cc.s64 	%rd2921, %rd2918, %rd2899;
	addc.cc.s64 	%rd2922, %rd2884, 0;
	add.cc.s64 	%rd2923, %rd2921, %rd2919;
	addc.cc.s64 	%rd2924, %rd2922, %rd2920;
	mul.lo.s64 	%rd2925, %rd1098, %rd2908;
	mul.hi.u64 	%rd2926, %rd1098, %rd2908;
	add.cc.s64 	%rd2927, %rd2924, %rd2901;
	addc.cc.s64 	%rd2928, %rd2884, 0;
	add.cc.s64 	%rd2929, %rd2927, %rd2925;
	addc.cc.s64 	%rd2930, %rd2928, %rd2926;
	add.s64 	%rd2931, %rd2903, %rd2930;
	setp.lt.u64 	%p128, %rd2931, %rd2903;
	selp.u64 	%rd2932, 1, 0, %p128;
	add.s64 	%rd2933, %rd2905, %rd2932;
	setp.lt.u64 	%p129, %rd2933, %rd2905;
	selp.u64 	%rd2934, 1, 0, %p129;
	add.s64 	%rd2935, %rd2907, %rd2934;
	mul.lo.s64 	%rd2936, %rd2876, %rd2917;
	mul.lo.s64 	%rd2937, %rd2667, %rd2936;
	mul.hi.u64 	%rd2938, %rd2667, %rd2936;
	add.cc.s64 	%rd2939, %rd2937, %rd2917;
	addc.cc.s64 	%rd2940, %rd2938, 0;
	mul.lo.s64 	%rd2941, %rd1100, %rd2936;
	mul.hi.u64 	%rd2942, %rd1100, %rd2936;
	add.cc.s64 	%rd2943, %rd2940, %rd2923;
	addc.cc.s64 	%rd2944, %rd2884, 0;
	add.cc.s64 	%rd2945, %rd2943, %rd2941;
	addc.cc.s64 	%rd2946, %rd2944, %rd2942;
	mul.lo.s64 	%rd2947, %rd1099, %rd2936;
	mul.hi.u64 	%rd2948, %rd1099, %rd2936;
	add.cc.s64 	%rd2949, %rd2946, %rd2929;
	addc.cc.s64 	%rd2950, %rd2884, 0;
	add.cc.s64 	%rd2951, %rd2949, %rd2947;
	addc.cc.s64 	%rd2952, %rd2950, %rd2948;
	mul.lo.s64 	%rd2953, %rd1098, %rd2936;
	mul.hi.u64 	%rd2954, %rd1098, %rd2936;
	add.cc.s64 	%rd2955, %rd2952, %rd2931;
	addc.cc.s64 	%rd2956, %rd2884, 0;
	add.cc.s64 	%rd2957, %rd2955, %rd2953;
	addc.cc.s64 	%rd2958, %rd2956, %rd2954;
	add.s64 	%rd2959, %rd2933, %rd2958;
	setp.lt.u64 	%p130, %rd2959, %rd2933;
	selp.u64 	%rd2960, 1, 0, %p130;
	add.s64 	%rd2961, %rd2935, %rd2960;
	mul.lo.s64 	%rd2962, %rd2876, %rd2945;
	mul.lo.s64 	%rd2963, %rd2667, %rd2962;
	mul.hi.u64 	%rd2964, %rd2667, %rd2962;
	add.cc.s64 	%rd2965, %rd2963, %rd2945;
	addc.cc.s64 	%rd2966, %rd2964, 0;
	mul.lo.s64 	%rd2967, %rd1100, %rd2962;
	mul.hi.u64 	%rd2968, %rd1100, %rd2962;
	add.cc.s64 	%rd2969, %rd2966, %rd2951;
	addc.cc.s64 	%rd2970, %rd2884, 0;
	add.cc.s64 	%rd1109, %rd2969, %rd2967;
	addc.cc.s64 	%rd2971, %rd2970, %rd2968;
	mul.lo.s64 	%rd2972, %rd1099, %rd2962;
	mul.hi.u64 	%rd2973, %rd1099, %rd2962;
	add.cc.s64 	%rd2974, %rd2971, %rd2957;
	addc.cc.s64 	%rd2975, %rd2884, 0;
	add.cc.s64 	%rd1110, %rd2974, %rd2972;
	addc.cc.s64 	%rd2976, %rd2975, %rd2973;
	mul.lo.s64 	%rd2977, %rd1098, %rd2962;
	mul.hi.u64 	%rd2978, %rd1098, %rd2962;
	add.cc.s64 	%rd2979, %rd2976, %rd2959;
	addc.cc.s64 	%rd2980, %rd2884, 0;
	add.cc.s64 	%rd1111, %rd2979, %rd2977;
	addc.cc.s64 	%rd2981, %rd2980, %rd2978;
	add.s64 	%rd21225, %rd2961, %rd2981;
	setp.gt.u64 	%p131, %rd21225, %rd1098;
	@%p131 bra 	$L__BB0_464;
	setp.lt.u64 	%p132, %rd21225, %rd1098;
	mov.u64 	%rd21222, %rd1109;
	mov.u64 	%rd21223, %rd1110;
	mov.u64 	%rd21224, %rd1111;
	@%p132 bra 	$L__BB0_465;
	setp.lt.u64 	%p133, %rd1099, %rd1111;
	@%p133 bra 	$L__BB0_464;
	setp.gt.u64 	%p134, %rd1099, %rd1111;
	mov.u64 	%rd21222, %rd1109;
	mov.u64 	%rd21223, %rd1110;
	mov.u64 	%rd21224, %rd1111;
	@%p134 bra 	$L__BB0_465;
	setp.lt.u64 	%p135, %rd1100, %rd1110;
	@%p135 bra 	$L__BB0_464;
	setp.gt.u64 	%p136, %rd1100, %rd1110;
	setp.gt.u64 	%p137, %rd2667, %rd1109;
	or.pred  	%p138, %p136, %p137;
	mov.u64 	%rd21222, %rd1109;
	mov.u64 	%rd21223, %rd1110;
	mov.u64 	%rd21224, %rd1111;
	@%p138 bra 	$L__BB0_465;
$L__BB0_464:
	sub.s64 	%rd21222, %rd1109, %rd2667;
	setp.lt.u64 	%p139, %rd1109, %rd2667;
	selp.u64 	%rd2985, 1, 0, %p139;
	add.s64 	%rd2986, %rd1100, %rd2985;
	sub.s64 	%rd21223, %rd1110, %rd2986;
	setp.lt.u64 	%p140, %rd1110, %rd2986;
	selp.u64 	%rd2987, 1, 0, %p140;
	add.s64 	%rd2989, %rd1099, %rd2987;
	sub.s64 	%rd21224, %rd1111, %rd2989;
	setp.lt.u64 	%p141, %rd1111, %rd2989;
	selp.u64 	%rd2990, 1, 0, %p141;
	add.s64 	%rd2992, %rd1098, %rd2990;
	sub.s64 	%rd21225, %rd21225, %rd2992;
$L__BB0_465:
	ld.const.u64 	%rd2993, [P_CONST+24];
	ld.const.u64 	%rd2994, [P_CONST+16];
	ld.const.u64 	%rd2995, [P_CONST+8];
	ld.const.u64 	%rd2996, [P_CONST];
	and.b64  	%rd2997, %rd64, 4294967295;
	shr.u64 	%rd2998, %rd64, 32;
	shr.u64 	%rd2999, %rd21214, 32;
	and.b64  	%rd3000, %rd21214, 4294967295;
	mul.lo.s64 	%rd3001, %rd3000, %rd2997;
	mul.lo.s64 	%rd3002, %rd2999, %rd2997;
	mul.lo.s64 	%rd3003, %rd3000, %rd2998;
	shr.u64 	%rd3004, %rd3001, 32;
	and.b64  	%rd3005, %rd3002, 4294967295;
	add.s64 	%rd3006, %rd3004, %rd3005;
	and.b64  	%rd3007, %rd3003, 4294967295;
	add.s64 	%rd3008, %rd3006, %rd3007;
	shr.u64 	%rd3009, %rd3002, 32;
	mad.lo.s64 	%rd3010, %rd2999, %rd2998, %rd3009;
	shr.u64 	%rd3011, %rd3003, 32;
	add.s64 	%rd3012, %rd3010, %rd3011;
	shr.u64 	%rd3013, %rd3008, 32;
	shl.b64 	%rd3014, %rd3008, 32;
	and.b64  	%rd3015, %rd3001, 4294967295;
	or.b64  	%rd3016, %rd3014, %rd3015;
	add.s64 	%rd3017, %rd3012, %rd3013;
	shr.u64 	%rd3018, %rd21215, 32;
	and.b64  	%rd3019, %rd21215, 4294967295;
	mul.lo.s64 	%rd3020, %rd3019, %rd2997;
	mul.lo.s64 	%rd3021, %rd3018, %rd2997;
	mul.lo.s64 	%rd3022, %rd3019, %rd2998;
	shr.u64 	%rd3023, %rd3020, 32;
	and.b64  	%rd3024, %rd3021, 4294967295;
	add.s64 	%rd3025, %rd3023, %rd3024;
	and.b64  	%rd3026, %rd3022, 4294967295;
	add.s64 	%rd3027, %rd3025, %rd3026;
	shr.u64 	%rd3028, %rd3021, 32;
	mad.lo.s64 	%rd3029, %rd3018, %rd2998, %rd3028;
	shr.u64 	%rd3030, %rd3022, 32;
	add.s64 	%rd3031, %rd3029, %rd3030;
	shr.u64 	%rd3032, %rd3027, 32;
	shl.b64 	%rd3033, %rd3027, 32;
	and.b64  	%rd3034, %rd3020, 4294967295;
	or.b64  	%rd3035, %rd3033, %rd3034;
	add.s64 	%rd3036, %rd3031, %rd3032;
	shr.u64 	%rd3037, %rd21216, 32;
	and.b64  	%rd3038, %rd21216, 4294967295;
	mul.lo.s64 	%rd3039, %rd3038, %rd2997;
	mul.lo.s64 	%rd3040, %rd3037, %rd2997;
	mul.lo.s64 	%rd3041, %rd3038, %rd2998;
	shr.u64 	%rd3042, %rd3039, 32;
	and.b64  	%rd3043, %rd3040, 4294967295;
	add.s64 	%rd3044, %rd3042, %rd3043;
	and.b64  	%rd3045, %rd3041, 4294967295;
	add.s64 	%rd3046, %rd3044, %rd3045;
	shr.u64 	%rd3047, %rd3040, 32;
	mad.lo.s64 	%rd3048, %rd3037, %rd2998, %rd3047;
	shr.u64 	%rd3049, %rd3041, 32;
	add.s64 	%rd3050, %rd3048, %rd3049;
	shr.u64 	%rd3051, %rd3046, 32;
	shl.b64 	%rd3052, %rd3046, 32;
	and.b64  	%rd3053, %rd3039, 4294967295;
	or.b64  	%rd3054, %rd3052, %rd3053;
	add.s64 	%rd3055, %rd3050, %rd3051;
	shr.u64 	%rd3056, %rd21217, 32;
	and.b64  	%rd3057, %rd21217, 4294967295;
	mul.lo.s64 	%rd3058, %rd3057, %rd2997;
	mul.lo.s64 	%rd3059, %rd3056, %rd2997;
	mul.lo.s64 	%rd3060, %rd3057, %rd2998;
	shr.u64 	%rd3061, %rd3058, 32;
	and.b64  	%rd3062, %rd3059, 4294967295;
	add.s64 	%rd3063, %rd3061, %rd3062;
	and.b64  	%rd3064, %rd3060, 4294967295;
	add.s64 	%rd3065, %rd3063, %rd3064;
	shr.u64 	%rd3066, %rd3059, 32;
	mad.lo.s64 	%rd3067, %rd3056, %rd2998, %rd3066;
	shr.u64 	%rd3068, %rd3060, 32;
	add.s64 	%rd3069, %rd3067, %rd3068;
	shr.u64 	%rd3070, %rd3065, 32;
	shl.b64 	%rd3071, %rd3065, 32;
	and.b64  	%rd3072, %rd3058, 4294967295;
	or.b64  	%rd3073, %rd3071, %rd3072;
	add.s64 	%rd3074, %rd3069, %rd3070;
	and.b64  	%rd3075, %rd63, 4294967295;
	shr.u64 	%rd3076, %rd63, 32;
	mul.lo.s64 	%rd3077, %rd3000, %rd3075;
	mul.lo.s64 	%rd3078, %rd2999, %rd3075;
	mul.lo.s64 	%rd3079, %rd3000, %rd3076;
	shr.u64 	%rd3080, %rd3077, 32;
	and.b64  	%rd3081, %rd3078, 4294967295;
	add.s64 	%rd3082, %rd3080, %rd3081;
	and.b64  	%rd3083, %rd3079, 4294967295;
	add.s64 	%rd3084, %rd3082, %rd3083;
	shr.u64 	%rd3085, %rd3078, 32;
	mad.lo.s64 	%rd3086, %rd2999, %rd3076, %rd3085;
	shr.u64 	%rd3087, %rd3079, 32;
	add.s64 	%rd3088, %rd3086, %rd3087;
	shr.u64 	%rd3089, %rd3084, 32;
	shl.b64 	%rd3090, %rd3084, 32;
	and.b64  	%rd3091, %rd3077, 4294967295;
	or.b64  	%rd3092, %rd3090, %rd3091;
	add.s64 	%rd3093, %rd3035, %rd3092;
	setp.lt.u64 	%p142, %rd3093, %rd3035;
	selp.u64 	%rd3094, 1, 0, %p142;
	add.s64 	%rd3095, %rd3088, %rd3036;
	add.s64 	%rd3096, %rd3095, %rd3089;
	add.s64 	%rd3097, %rd3096, %rd3094;
	mul.lo.s64 	%rd3098, %rd3019, %rd3075;
	mul.lo.s64 	%rd3099, %rd3018, %rd3075;
	mul.lo.s64 	%rd3100, %rd3019, %rd3076;
	shr.u64 	%rd3101, %rd3098, 32;
	and.b64  	%rd3102, %rd3099, 4294967295;
	add.s64 	%rd3103, %rd3101, %rd3102;
	and.b64  	%rd3104, %rd3100, 4294967295;
	add.s64 	%rd3105, %rd3103, %rd3104;
	shr.u64 	%rd3106, %rd3099, 32;
	mad.lo.s64 	%rd3107, %rd3018, %rd3076, %rd3106;
	shr.u64 	%rd3108, %rd3100, 32;
	add.s64 	%rd3109, %rd3107, %rd3108;
	shr.u64 	%rd3110, %rd3105, 32;
	shl.b64 	%rd3111, %rd3105, 32;
	and.b64  	%rd3112, %rd3098, 4294967295;
	or.b64  	%rd3113, %rd3111, %rd3112;
	add.s64 	%rd3114, %rd3054, %rd3094;
	add.s64 	%rd3115, %rd3114, %rd3113;
	max.u64 	%rd3116, %rd3054, %rd3114;
	setp.gt.u64 	%p143, %rd3116, %rd3115;
	selp.u64 	%rd3117, 1, 0, %p143;
	add.s64 	%rd3118, %rd3109, %rd3055;
	add.s64 	%rd3119, %rd3118, %rd3110;
	add.s64 	%rd3120, %rd3119, %rd3117;
	mul.lo.s64 	%rd3121, %rd3038, %rd3075;
	mul.lo.s64 	%rd3122, %rd3037, %rd3075;
	mul.lo.s64 	%rd3123, %rd3038, %rd3076;
	shr.u64 	%rd3124, %rd3121, 32;
	and.b64  	%rd3125, %rd3122, 4294967295;
	add.s64 	%rd3126, %rd3124, %rd3125;
	and.b64  	%rd3127, %rd3123, 4294967295;
	add.s64 	%rd3128, %rd3126, %rd3127;
	shr.u64 	%rd3129, %rd3122, 32;
	mad.lo.s64 	%rd3130, %rd3037, %rd3076, %rd3129;
	shr.u64 	%rd3131, %rd3123, 32;
	add.s64 	%rd3132, %rd3130, %rd3131;
	shr.u64 	%rd3133, %rd3128, 32;
	shl.b64 	%rd3134, %rd3128, 32;
	and.b64  	%rd3135, %rd3121, 4294967295;
	or.b64  	%rd3136, %rd3134, %rd3135;
	add.s64 	%rd3137, %rd3073, %rd3117;
	add.s64 	%rd3138, %rd3137, %rd3136;
	max.u64 	%rd3139, %rd3073, %rd3137;
	setp.gt.u64 	%p144, %rd3139, %rd3138;
	selp.u64 	%rd3140, 1, 0, %p144;
	add.s64 	%rd3141, %rd3132, %rd3074;
	add.s64 	%rd3142, %rd3141, %rd3133;
	add.s64 	%rd3143, %rd3142, %rd3140;
	and.b64  	%rd3144, %rd62, 4294967295;
	shr.u64 	%rd3145, %rd62, 32;
	mul.lo.s64 	%rd3146, %rd3000, %rd3144;
	mul.lo.s64 	%rd3147, %rd2999, %rd3144;
	mul.lo.s64 	%rd3148, %rd3000, %rd3145;
	shr.u64 	%rd3149, %rd3146, 32;
	and.b64  	%rd3150, %rd3147, 4294967295;
	add.s64 	%rd3151, %rd3149, %rd3150;
	and.b64  	%rd3152, %rd3148, 4294967295;
	add.s64 	%rd3153, %rd3151, %rd3152;
	shr.u64 	%rd3154, %rd3147, 32;
	mad.lo.s64 	%rd3155, %rd2999, %rd3145, %rd3154;
	shr.u64 	%rd3156, %rd3148, 32;
	add.s64 	%rd3157, %rd3155, %rd3156;
	shr.u64 	%rd3158, %rd3153, 32;
	shl.b64 	%rd3159, %rd3153, 32;
	and.b64  	%rd3160, %rd3146, 4294967295;
	or.b64  	%rd3161, %rd3159, %rd3160;
	add.s64 	%rd3162, %rd3115, %rd3161;
	setp.lt.u64 	%p145, %rd3162, %rd3115;
	selp.u64 	%rd3163, 1, 0, %p145;
	add.s64 	%rd3164, %rd3157, %rd3120;
	add.s64 	%rd3165, %rd3164, %rd3158;
	add.s64 	%rd3166, %rd3165, %rd3163;
	mul.lo.s64 	%rd3167, %rd3019, %rd3144;
	mul.lo.s64 	%rd3168, %rd3018, %rd3144;
	mul.lo.s64 	%rd3169, %rd3019, %rd3145;
	shr.u64 	%rd3170, %rd3167, 32;
	and.b64  	%rd3171, %rd3168, 4294967295;
	add.s64 	%rd3172, %rd3170, %rd3171;
	and.b64  	%rd3173, %rd3169, 4294967295;
	add.s64 	%rd3174, %rd3172, %rd3173;
	shr.u64 	%rd3175, %rd3168, 32;
	mad.lo.s64 	%rd3176, %rd3018, %rd3145, %rd3175;
	shr.u64 	%rd3177, %rd3169, 32;
	add.s64 	%rd3178, %rd3176, %rd3177;
	shr.u64 	%rd3179, %rd3174, 32;
	shl.b64 	%rd3180, %rd3174, 32;
	and.b64  	%rd3181, %rd3167, 4294967295;
	or.b64  	%rd3182, %rd3180, %rd3181;
	add.s64 	%rd3183, %rd3138, %rd3163;
	add.s64 	%rd3184, %rd3183, %rd3182;
	max.u64 	%rd3185, %rd3138, %rd3183;
	setp.gt.u64 	%p146, %rd3185, %rd3184;
	selp.u64 	%rd3186, 1, 0, %p146;
	add.s64 	%rd3187, %rd3178, %rd3143;
	add.s64 	%rd3188, %rd3187, %rd3179;
	add.s64 	%rd3189, %rd3188, %rd3186;
	and.b64  	%rd3190, %rd61, 4294967295;
	shr.u64 	%rd3191, %rd61, 32;
	mul.lo.s64 	%rd3192, %rd3000, %rd3190;
	mul.lo.s64 	%rd3193, %rd2999, %rd3190;
	mul.lo.s64 	%rd3194, %rd3000, %rd3191;
	shr.u64 	%rd3195, %rd3192, 32;
	and.b64  	%rd3196, %rd3193, 4294967295;
	add.s64 	%rd3197, %rd3195, %rd3196;
	and.b64  	%rd3198, %rd3194, 4294967295;
	add.s64 	%rd3199, %rd3197, %rd3198;
	shr.u64 	%rd3200, %rd3193, 32;
	mad.lo.s64 	%rd3201, %rd2999, %rd3191, %rd3200;
	shr.u64 	%rd3202, %rd3194, 32;
	add.s64 	%rd3203, %rd3201, %rd3202;
	shr.u64 	%rd3204, %rd3199, 32;
	shl.b64 	%rd3205, %rd3199, 32;
	and.b64  	%rd3206, %rd3192, 4294967295;
	or.b64  	%rd3207, %rd3205, %rd3206;
	add.s64 	%rd3208, %rd3184, %rd3207;
	setp.lt.u64 	%p147, %rd3208, %rd3184;
	selp.u64 	%rd3209, 1, 0, %p147;
	add.s64 	%rd3210, %rd3203, %rd3189;
	add.s64 	%rd3211, %rd3210, %rd3204;
	add.s64 	%rd3212, %rd3211, %rd3209;
	ld.const.u64 	%rd3213, [MU_P];
	mul.lo.s64 	%rd3214, %rd3213, %rd3016;
	mul.lo.s64 	%rd3215, %rd2996, %rd3214;
	mul.hi.u64 	%rd3216, %rd2996, %rd3214;
	add.cc.s64 	%rd3217, %rd3215, %rd3016;
	addc.cc.s64 	%rd3218, %rd3216, 0;
	mul.lo.s64 	%rd3219, %rd2995, %rd3214;
	mul.hi.u64 	%rd3220, %rd2995, %rd3214;
	mov.b64 	%rd3221, 0;
	add.cc.s64 	%rd3222, %rd3218, %rd3093;
	addc.cc.s64 	%rd3223, %rd3221, 0;
	add.cc.s64 	%rd3224, %rd3222, %rd3219;
	addc.cc.s64 	%rd3225, %rd3223, %rd3220;
	mul.lo.s64 	%rd3226, %rd2994, %rd3214;
	mul.hi.u64 	%rd3227, %rd2994, %rd3214;
	add.cc.s64 	%rd3228, %rd3225, %rd3162;
	addc.cc.s64 	%rd3229, %rd3221, 0;
	add.cc.s64 	%rd3230, %rd3228, %rd3226;
	addc.cc.s64 	%rd3231, %rd3229, %rd3227;
	mul.lo.s64 	%rd3232, %rd2993, %rd3214;
	mul.hi.u64 	%rd3233, %rd2993, %rd3214;
	add.cc.s64 	%rd3234, %rd3231, %rd3208;
	addc.cc.s64 	%rd3235, %rd3221, 0;
	add.cc.s64 	%rd3236, %rd3234, %rd3232;
	addc.cc.s64 	%rd3237, %rd3235, %rd3233;
	add.s64 	%rd3238, %rd3017, %rd3237;
	setp.lt.u64 	%p148, %rd3238, %rd3017;
	selp.u64 	%rd3239, 1, 0, %p148;
	add.s64 	%rd3240, %rd3097, %rd3239;
	setp.lt.u64 	%p149, %rd3240, %rd3097;
	selp.u64 	%rd3241, 1, 0, %p149;
	add.s64 	%rd3242, %rd3166, %rd3241;
	setp.lt.u64 	%p150, %rd3242, %rd3166;
	selp.u64 	%rd3243, 1, 0, %p150;
	add.s64 	%rd3244, %rd3212, %rd3243;
	mul.lo.s64 	%rd3245, %rd3213, %rd3224;
	mul.lo.s64 	%rd3246, %rd2996, %rd3245;
	mul.hi.u64 	%rd3247, %rd2996, %rd3245;
	add.cc.s64 	%rd3248, %rd3246, %rd3224;
	addc.cc.s64 	%rd3249, %rd3247, 0;
	mul.lo.s64 	%rd3250, %rd2995, %rd3245;
	mul.hi.u64 	%rd3251, %rd2995, %rd3245;
	add.cc.s64 	%rd3252, %rd3249, %rd3230;
	addc.cc.s64 	%rd3253, %rd3221, 0;
	add.cc.s64 	%rd3254, %rd3252, %rd3250;
	addc.cc.s64 	%rd3255, %rd3253, %rd3251;
	mul.lo.s64 	%rd3256, %rd2994, %rd3245;
	mul.hi.u64 	%rd3257, %rd2994, %rd3245;
	add.cc.s64 	%rd3258, %rd3255, %rd3236;
	addc.cc.s64 	%rd3259, %rd3221, 0;
	add.cc.s64 	%rd3260, %rd3258, %rd3256;
	addc.cc.s64 	%rd3261, %rd3259, %rd3257;
	mul.lo.s64 	%rd3262, %rd2993, %rd3245;
	mul.hi.u64 	%rd3263, %rd2993, %rd3245;
	add.cc.s64 	%rd3264, %rd3261, %rd3238;
	addc.cc.s64 	%rd3265, %rd3221, 0;
	add.cc.s64 	%rd3266, %rd3264, %rd3262;
	addc.cc.s64 	%rd3267, %rd3265, %rd3263;
	add.s64 	%rd3268, %rd3240, %rd3267;
	setp.lt.u64 	%p151, %rd3268, %rd3240;
	selp.u64 	%rd3269, 1, 0, %p151;
	add.s64 	%rd3270, %rd3242, %rd3269;
	setp.lt.u64 	%p152, %rd3270, %rd3242;
	selp.u64 	%rd3271, 1, 0, %p152;
	add.s64 	%rd3272, %rd3244, %rd3271;
	mul.lo.s64 	%rd3273, %rd3213, %rd3254;
	mul.lo.s64 	%rd3274, %rd2996, %rd3273;
	mul.hi.u64 	%rd3275, %rd2996, %rd3273;
	add.cc.s64 	%rd3276, %rd3274, %rd3254;
	addc.cc.s64 	%rd3277, %rd3275, 0;
	mul.lo.s64 	%rd3278, %rd2995, %rd3273;
	mul.hi.u64 	%rd3279, %rd2995, %rd3273;
	add.cc.s64 	%rd3280, %rd3277, %rd3260;
	addc.cc.s64 	%rd3281, %rd3221, 0;
	add.cc.s64 	%rd3282, %rd3280, %rd3278;
	addc.cc.s64 	%rd3283, %rd3281, %rd3279;
	mul.lo.s64 	%rd3284, %rd2994, %rd3273;
	mul.hi.u64 	%rd3285, %rd2994, %rd3273;
	add.cc.s64 	%rd3286, %rd3283, %rd3266;
	addc.cc.s64 	%rd3287, %rd3221, 0;
	add.cc.s64 	%rd3288, %rd3286, %rd3284;
	addc.cc.s64 	%rd3289, %rd3287, %rd3285;
	mul.lo.s64 	%rd3290, %rd2993, %rd3273;
	mul.hi.u64 	%rd3291, %rd2993, %rd3273;
	add.cc.s64 	%rd3292, %rd3289, %rd3268;
	addc.cc.s64 	%rd3293, %rd3221, 0;
	add.cc.s64 	%rd3294, %rd3292, %rd3290;
	addc.cc.s64 	%rd3295, %rd3293, %rd3291;
	add.s64 	%rd3296, %rd3270, %rd3295;
	setp.lt.u64 	%p153, %rd3296, %rd3270;
	selp.u64 	%rd3297, 1, 0, %p153;
	add.s64 	%rd3298, %rd3272, %rd3297;
	mul.lo.s64 	%rd3299, %rd3213, %rd3282;
	mul.lo.s64 	%rd3300, %rd2996, %rd3299;
	mul.hi.u64 	%rd3301, %rd2996, %rd3299;
	add.cc.s64 	%rd3302, %rd3300, %rd3282;
	addc.cc.s64 	%rd3303, %rd3301, 0;
	mul.lo.s64 	%rd3304, %rd2995, %rd3299;
	mul.hi.u64 	%rd3305, %rd2995, %rd3299;
	add.cc.s64 	%rd3306, %rd3303, %rd3288;
	addc.cc.s64 	%rd3307, %rd3221, 0;
	add.cc.s64 	%rd1121, %rd3306, %rd3304;
	addc.cc.s64 	%rd3308, %rd3307, %rd3305;
	mul.lo.s64 	%rd3309, %rd2994, %rd3299;
	mul.hi.u64 	%rd3310, %rd2994, %rd3299;
	add.cc.s64 	%rd3311, %rd3308, %rd3294;
	addc.cc.s64 	%rd3312, %rd3221, 0;
	add.cc.s64 	%rd1122, %rd3311, %rd3309;
	addc.cc.s64 	%rd3313, %rd3312, %rd3310;
	mul.lo.s64 	%rd3314, %rd2993, %rd3299;
	mul.hi.u64 	%rd3315, %rd2993, %rd3299;
	add.cc.s64 	%rd3316, %rd3313, %rd3296;
	addc.cc.s64 	%rd3317, %rd3221, 0;
	add.cc.s64 	%rd1123, %rd3316, %rd3314;
	addc.cc.s64 	%rd3318, %rd3317, %rd3315;
	add.s64 	%rd21229, %rd3298, %rd3318;
	setp.gt.u64 	%p154, %rd21229, %rd2993;
	@%p154 bra 	$L__BB0_471;
	setp.lt.u64 	%p155, %rd21229, %rd2993;
	mov.u64 	%rd21226, %rd1121;
	mov.u64 	%rd21227, %rd1122;
	mov.u64 	%rd21228, %rd1123;
	@%p155 bra 	$L__BB0_472;
	setp.lt.u64 	%p156, %rd2994, %rd1123;
	@%p156 bra 	$L__BB0_471;
	setp.gt.u64 	%p157, %rd2994, %rd1123;
	mov.u64 	%rd21226, %rd1121;
	mov.u64 	%rd21227, %rd1122;
	mov.u64 	%rd21228, %rd1123;
	@%p157 bra 	$L__BB0_472;
	setp.lt.u64 	%p158, %rd2995, %rd1122;
	@%p158 bra 	$L__BB0_471;
	setp.gt.u64 	%p159, %rd2995, %rd1122;
	setp.gt.u64 	%p160, %rd2996, %rd1121;
	or.pred  	%p161, %p159, %p160;
	mov.u64 	%rd21226, %rd1121;
	mov.u64 	%rd21227, %rd1122;
	mov.u64 	%rd21228, %rd1123;
	@%p161 bra 	$L__BB0_472;
$L__BB0_471:
	sub.s64 	%rd21226, %rd1121, %rd2996;
	setp.lt.u64 	%p162, %rd1121, %rd2996;
	selp.u64 	%rd3327, 1, 0, %p162;
	ld.const.u64 	%rd3328, [P_CONST+8];
	add.s64 	%rd3329, %rd3328, %rd3327;
	sub.s64 	%rd21227, %rd1122, %rd3329;
	setp.lt.u64 	%p163, %rd1122, %rd3329;
	selp.u64 	%rd3330, 1, 0, %p163;
	ld.const.u64 	%rd3331, [P_CONST+16];
	add.s64 	%rd3332, %rd3331, %rd3330;
	sub.s64 	%rd21228, %rd1123, %rd3332;
	setp.lt.u64 	%p164, %rd1123, %rd3332;
	selp.u64 	%rd3333, 1, 0, %p164;
	ld.const.u64 	%rd3334, [P_CONST+24];
	add.s64 	%rd3335, %rd3334, %rd3333;
	sub.s64 	%rd21229, %rd21229, %rd3335;
$L__BB0_472:
	ld.const.u64 	%rd3336, [P_CONST+24];
	ld.const.u64 	%rd3337, [P_CONST+16];
	ld.const.u64 	%rd3338, [P_CONST+8];
	ld.const.u64 	%rd3339, [P_CONST];
	and.b64  	%rd3340, %rd56, 4294967295;
	and.b64  	%rd3341, %rd21218, 4294967295;
	mul.lo.s64 	%rd3342, %rd3341, %rd3340;
	shr.u64 	%rd3343, %rd21218, 32;
	mul.lo.s64 	%rd3344, %rd3343, %rd3340;
	shr.u64 	%rd3345, %rd56, 32;
	mul.lo.s64 	%rd3346, %rd3341, %rd3345;
	shr.u64 	%rd3347, %rd3342, 32;
	and.b64  	%rd3348, %rd3344, 4294967295;
	add.s64 	%rd3349, %rd3347, %rd3348;
	and.b64  	%rd3350, %rd3346, 4294967295;
	add.s64 	%rd3351, %rd3349, %rd3350;
	shr.u64 	%rd3352, %rd3344, 32;
	mad.lo.s64 	%rd3353, %rd3343, %rd3345, %rd3352;
	shr.u64 	%rd3354, %rd3346, 32;
	add.s64 	%rd3355, %rd3353, %rd3354;
	shr.u64 	%rd3356, %rd3351, 32;
	shl.b64 	%rd3357, %rd3351, 32;
	and.b64  	%rd3358, %rd3342, 4294967295;
	or.b64  	%rd3359, %rd3357, %rd3358;
	add.s64 	%rd3360, %rd3355, %rd3356;
	and.b64  	%rd3361, %rd21219, 4294967295;
	mul.lo.s64 	%rd3362, %rd3361, %rd3340;
	shr.u64 	%rd3363, %rd21219, 32;
	mul.lo.s64 	%rd3364, %rd3363, %rd3340;
	mul.lo.s64 	%rd3365, %rd3361, %rd3345;
	shr.u64 	%rd3366, %rd3362, 32;
	and.b64  	%rd3367, %rd3364, 4294967295;
	add.s64 	%rd3368, %rd3366, %rd3367;
	and.b64  	%rd3369, %rd3365, 4294967295;
	add.s64 	%rd3370, %rd3368, %rd3369;
	shr.u64 	%rd3371, %rd3364, 32;
	mad.lo.s64 	%rd3372, %rd3363, %rd3345, %rd3371;
	shr.u64 	%rd3373, %rd3365, 32;
	add.s64 	%rd3374, %rd3372, %rd3373;
	shr.u64 	%rd3375, %rd3370, 32;
	shl.b64 	%rd3376, %rd3370, 32;
	and.b64  	%rd3377, %rd3362, 4294967295;
	or.b64  	%rd3378, %rd3376, %rd3377;
	add.s64 	%rd3379, %rd3374, %rd3375;
	and.b64  	%rd3380, %rd21220, 4294967295;
	mul.lo.s64 	%rd3381, %rd3380, %rd3340;
	shr.u64 	%rd3382, %rd21220, 32;
	mul.lo.s64 	%rd3383, %rd3382, %rd3340;
	mul.lo.s64 	%rd3384, %rd3380, %rd3345;
	shr.u64 	%rd3385, %rd3381, 32;
	and.b64  	%rd3386, %rd3383, 4294967295;
	add.s64 	%rd3387, %rd3385, %rd3386;
	and.b64  	%rd3388, %rd3384, 4294967295;
	add.s64 	%rd3389, %rd3387, %rd3388;
	shr.u64 	%rd3390, %rd3383, 32;
	mad.lo.s64 	%rd3391, %rd3382, %rd3345, %rd3390;
	shr.u64 	%rd3392, %rd3384, 32;
	add.s64 	%rd3393, %rd3391, %rd3392;
	shr.u64 	%rd3394, %rd3389, 32;
	shl.b64 	%rd3395, %rd3389, 32;
	and.b64  	%rd3396, %rd3381, 4294967295;
	or.b64  	%rd3397, %rd3395, %rd3396;
	add.s64 	%rd3398, %rd3393, %rd3394;
	and.b64  	%rd3399, %rd21221, 4294967295;
	mul.lo.s64 	%rd3400, %rd3399, %rd3340;
	shr.u64 	%rd3401, %rd21221, 32;
	mul.lo.s64 	%rd3402, %rd3401, %rd3340;
	mul.lo.s64 	%rd3403, %rd3399, %rd3345;
	shr.u64 	%rd3404, %rd3400, 32;
	and.b64  	%rd3405, %rd3402, 4294967295;
	add.s64 	%rd3406, %rd3404, %rd3405;
	and.b64  	%rd3407, %rd3403, 4294967295;
	add.s64 	%rd3408, %rd3406, %rd3407;
	shr.u64 	%rd3409, %rd3402, 32;
	mad.lo.s64 	%rd3410, %rd3401, %rd3345, %rd3409;
	shr.u64 	%rd3411, %rd3403, 32;
	add.s64 	%rd3412, %rd3410, %rd3411;
	shr.u64 	%rd3413, %rd3408, 32;
	shl.b64 	%rd3414, %rd3408, 32;
	and.b64  	%rd3415, %rd3400, 4294967295;
	or.b64  	%rd3416, %rd3414, %rd3415;
	add.s64 	%rd3417, %rd3412, %rd3413;
	and.b64  	%rd3418, %rd55, 4294967295;
	mul.lo.s64 	%rd3419, %rd3341, %rd3418;
	mul.lo.s64 	%rd3420, %rd3343, %rd3418;
	shr.u64 	%rd3421, %rd55, 32;
	mul.lo.s64 	%rd3422, %rd3341, %rd3421;
	shr.u64 	%rd3423, %rd3419, 32;
	and.b64  	%rd3424, %rd3420, 4294967295;
	add.s64 	%rd3425, %rd3423, %rd3424;
	and.b64  	%rd3426, %rd3422, 4294967295;
	add.s64 	%rd3427, %rd3425, %rd3426;
	shr.u64 	%rd3428, %rd3420, 32;
	mad.lo.s64 	%rd3429, %rd3343, %rd3421, %rd3428;
	shr.u64 	%rd3430, %rd3422, 32;
	add.s64 	%rd3431, %rd3429, %rd3430;
	shr.u64 	%rd3432, %rd3427, 32;
	shl.b64 	%rd3433, %rd3427, 32;
	and.b64  	%rd3434, %rd3419, 4294967295;
	or.b64  	%rd3435, %rd3433, %rd3434;
	add.s64 	%rd3436, %rd3378, %rd3435;
	setp.lt.u64 	%p165, %rd3436, %rd3378;
	selp.u64 	%rd3437, 1, 0, %p165;
	add.s64 	%rd3438, %rd3431, %rd3379;
	add.s64 	%rd3439, %rd3438, %rd3432;
	add.s64 	%rd3440, %rd3439, %rd3437;
	mul.lo.s64 	%rd3441, %rd3361, %rd3418;
	mul.lo.s64 	%rd3442, %rd3363, %rd3418;
	mul.lo.s64 	%rd3443, %rd3361, %rd3421;
	shr.u64 	%rd3444, %rd3441, 32;
	and.b64  	%rd3445, %rd3442, 4294967295;
	add.s64 	%rd3446, %rd3444, %rd3445;
	and.b64  	%rd3447, %rd3443, 4294967295;
	add.s64 	%rd3448, %rd3446, %rd3447;
	shr.u64 	%rd3449, %rd3442, 32;
	mad.lo.s64 	%rd3450, %rd3363, %rd3421, %rd3449;
	shr.u64 	%rd3451, %rd3443, 32;
	add.s64 	%rd3452, %rd3450, %rd3451;
	shr.u64 	%rd3453, %rd3448, 32;
	shl.b64 	%rd3454, %rd3448, 32;
	and.b64  	%rd3455, %rd3441, 4294967295;
	or.b64  	%rd3456, %rd3454, %rd3455;
	add.s64 	%rd3457, %rd3397, %rd3437;
	add.s64 	%rd3458, %rd3457, %rd3456;
	max.u64 	%rd3459, %rd3397, %rd3457;
	setp.gt.u64 	%p166, %rd3459, %rd3458;
	selp.u64 	%rd3460, 1, 0, %p166;
	add.s64 	%rd3461, %rd3452, %rd3398;
	add.s64 	%rd3462, %rd3461, %rd3453;
	add.s64 	%rd3463, %rd3462, %rd3460;
	mul.lo.s64 	%rd3464, %rd3380, %rd3418;
	mul.lo.s64 	%rd3465, %rd3382, %rd3418;
	mul.lo.s64 	%rd3466, %rd3380, %rd3421;
	shr.u64 	%rd3467, %rd3464, 32;
	and.b64  	%rd3468, %rd3465, 4294967295;
	add.s64 	%rd3469, %rd3467, %rd3468;
	and.b64  	%rd3470, %rd3466, 4294967295;
	add.s64 	%rd3471, %rd3469, %rd3470;
	shr.u64 	%rd3472, %rd3465, 32;
	mad.lo.s64 	%rd3473, %rd3382, %rd3421, %rd3472;
	shr.u64 	%rd3474, %rd3466, 32;
	add.s64 	%rd3475, %rd3473, %rd3474;
	shr.u64 	%rd3476, %rd3471, 32;
	shl.b64 	%rd3477, %rd3471, 32;
	and.b64  	%rd3478, %rd3464, 4294967295;
	or.b64  	%rd3479, %rd3477, %rd3478;
	add.s64 	%rd3480, %rd3416, %rd3460;
	add.s64 	%rd3481, %rd3480, %rd3479;
	max.u64 	%rd3482, %rd3416, %rd3480;
	setp.gt.u64 	%p167, %rd3482, %rd3481;
	selp.u64 	%rd3483, 1, 0, %p167;
	add.s64 	%rd3484, %rd3475, %rd3417;
	add.s64 	%rd3485, %rd3484, %rd3476;
	add.s64 	%rd3486, %rd3485, %rd3483;
	and.b64  	%rd3487, %rd54, 4294967295;
	mul.lo.s64 	%rd3488, %rd3341, %rd3487;
	mul.lo.s64 	%rd3489, %rd3343, %rd3487;
	shr.u64 	%rd3490, %rd54, 32;
	mul.lo.s64 	%rd3491, %rd3341, %rd3490;
	shr.u64 	%rd3492, %rd3488, 32;
	and.b64  	%rd3493, %rd3489, 4294967295;
	add.s64 	%rd3494, %rd3492, %rd3493;
	and.b64  	%rd3495, %rd3491, 4294967295;
	add.s64 	%rd3496, %rd3494, %rd3495;
	shr.u64 	%rd3497, %rd3489, 32;
	mad.lo.s64 	%rd3498, %rd3343, %rd3490, %rd3497;
	shr.u64 	%rd3499, %rd3491, 32;
	add.s64 	%rd3500, %rd3498, %rd3499;
	shr.u64 	%rd3501, %rd3496, 32;
	shl.b64 	%rd3502, %rd3496, 32;
	and.b64  	%rd3503, %rd3488, 4294967295;
	or.b64  	%rd3504, %rd3502, %rd3503;
	add.s64 	%rd3505, %rd3458, %rd3504;
	setp.lt.u64 	%p168, %rd3505, %rd3458;
	selp.u64 	%rd3506, 1, 0, %p168;
	add.s64 	%rd3507, %rd3500, %rd3463;
	add.s64 	%rd3508, %rd3507, %rd3501;
	add.s64 	%rd3509, %rd3508, %rd3506;
	mul.lo.s64 	%rd3510, %rd3361, %rd3487;
	mul.lo.s64 	%rd3511, %rd3363, %rd3487;
	mul.lo.s64 	%rd3512, %rd3361, %rd3490;
	shr.u64 	%rd3513, %rd3510, 32;
	and.b64  	%rd3514, %rd3511, 4294967295;
	add.s64 	%rd3515, %rd3513, %rd3514;
	and.b64  	%rd3516, %rd3512, 4294967295;
	add.s64 	%rd3517, %rd3515, %rd3516;
	shr.u64 	%rd3518, %rd3511, 32;
	mad.lo.s64 	%rd3519, %rd3363, %rd3490, %rd3518;
	shr.u64 	%rd3520, %rd3512, 32;
	add.s64 	%rd3521, %rd3519, %rd3520;
	shr.u64 	%rd3522, %rd3517, 32;
	shl.b64 	%rd3523, %rd3517, 32;
	and.b64  	%rd3524, %rd3510, 4294967295;
	or.b64  	%rd3525, %rd3523, %rd3524;
	add.s64 	%rd3526, %rd3481, %rd3506;
	add.s64 	%rd3527, %rd3526, %rd3525;
	max.u64 	%rd3528, %rd3481, %rd3526;
	setp.gt.u64 	%p169, %rd3528, %rd3527;
	selp.u64 	%rd3529, 1, 0, %p169;
	add.s64 	%rd3530, %rd3521, %rd3486;
	add.s64 	%rd3531, %rd3530, %rd3522;
	add.s64 	%rd3532, %rd3531, %rd3529;
	and.b64  	%rd3533, %rd53, 4294967295;
	mul.lo.s64 	%rd3534, %rd3341, %rd3533;
	mul.lo.s64 	%rd3535, %rd3343, %rd3533;
	shr.u64 	%rd3536, %rd53, 32;
	mul.lo.s64 	%rd3537, %rd3341, %rd3536;
	shr.u64 	%rd3538, %rd3534, 32;
	and.b64  	%rd3539, %rd3535, 4294967295;
	add.s64 	%rd3540, %rd3538, %rd3539;
	and.b64  	%rd3541, %rd3537, 4294967295;
	add.s64 	%rd3542, %rd3540, %rd3541;
	shr.u64 	%rd3543, %rd3535, 32;
	mad.lo.s64 	%rd3544, %rd3343, %rd3536, %rd3543;
	shr.u64 	%rd3545, %rd3537, 32;
	add.s64 	%rd3546, %rd3544, %rd3545;
	shr.u64 	%rd3547, %rd3542, 32;
	shl.b64 	%rd3548, %rd3542, 32;
	and.b64  	%rd3549, %rd3534, 4294967295;
	or.b64  	%rd3550, %rd3548, %rd3549;
	add.s64 	%rd3551, %rd3527, %rd3550;
	setp.lt.u64 	%p170, %rd3551, %rd3527;
	selp.u64 	%rd3552, 1, 0, %p170;
	add.s64 	%rd3553, %rd3546, %rd3532;
	add.s64 	%rd3554, %rd3553, %rd3547;
	add.s64 	%rd3555, %rd3554, %rd3552;
	ld.const.u64 	%rd3556, [MU_P];
	mul.lo.s64 	%rd3557, %rd3556, %rd3359;
	mul.lo.s64 	%rd3558, %rd3339, %rd3557;
	mul.hi.u64 	%rd3559, %rd3339, %rd3557;
	add.cc.s64 	%rd3560, %rd3558, %rd3359;
	addc.cc.s64 	%rd3561, %rd3559, 0;
	mul.lo.s64 	%rd3562, %rd3338, %rd3557;
	mul.hi.u64 	%rd3563, %rd3338, %rd3557;
	mov.b64 	%rd3564, 0;
	add.cc.s64 	%rd3565, %rd3561, %rd3436;
	addc.cc.s64 	%rd3566, %rd3564, 0;
	add.cc.s64 	%rd3567, %rd3565, %rd3562;
	addc.cc.s64 	%rd3568, %rd3566, %rd3563;
	mul.lo.s64 	%rd3569, %rd3337, %rd3557;
	mul.hi.u64 	%rd3570, %rd3337, %rd3557;
	add.cc.s64 	%rd3571, %rd3568, %rd3505;
	addc.cc.s64 	%rd3572, %rd3564, 0;
	add.cc.s64 	%rd3573, %rd3571, %rd3569;
	addc.cc.s64 	%rd3574, %rd3572, %rd3570;
	mul.lo.s64 	%rd3575, %rd3336, %rd3557;
	mul.hi.u64 	%rd3576, %rd3336, %rd3557;
	add.cc.s64 	%rd3577, %rd3574, %rd3551;
	addc.cc.s64 	%rd3578, %rd3564, 0;
	add.cc.s64 	%rd3579, %rd3577, %rd3575;
	addc.cc.s64 	%rd3580, %rd3578, %rd3576;
	add.s64 	%rd3581, %rd3360, %rd3580;
	setp.lt.u64 	%p171, %rd3581, %rd3360;
	selp.u64 	%rd3582, 1, 0, %p171;
	add.s64 	%rd3583, %rd3440, %rd3582;
	setp.lt.u64 	%p172, %rd3583, %rd3440;
	selp.u64 	%rd3584, 1, 0, %p172;
	add.s64 	%rd3585, %rd3509, %rd3584;
	setp.lt.u64 	%p173, %rd3585, %rd3509;
	selp.u64 	%rd3586, 1, 0, %p173;
	add.s64 	%rd3587, %rd3555, %rd3586;
	mul.lo.s64 	%rd3588, %rd3556, %rd3567;
	mul.lo.s64 	%rd3589, %rd3339, %rd3588;
	mul.hi.u64 	%rd3590, %rd3339, %rd3588;
	add.cc.s64 	%rd3591, %rd3589, %rd3567;
	addc.cc.s64 	%rd3592, %rd3590, 0;
	mul.lo.s64 	%rd3593, %rd3338, %rd3588;
	mul.hi.u64 	%rd3594, %rd3338, %rd3588;
	add.cc.s64 	%rd3595, %rd3592, %rd3573;
	addc.cc.s64 	%rd3596, %rd3564, 0;
	add.cc.s64 	%rd3597, %rd3595, %rd3593;
	addc.cc.s64 	%rd3598, %rd3596, %rd3594;
	mul.lo.s64 	%rd3599, %rd3337, %rd3588;
	mul.hi.u64 	%rd3600, %rd3337, %rd3588;
	add.cc.s64 	%rd3601, %rd3598, %rd3579;
	addc.cc.s64 	%rd3602, %rd3564, 0;
	add.cc.s64 	%rd3603, %rd3601, %rd3599;
	addc.cc.s64 	%rd3604, %rd3602, %rd3600;
	mul.lo.s64 	%rd3605, %rd3336, %rd3588;
	mul.hi.u64 	%rd3606, %rd3336, %rd3588;
	add.cc.s64 	%rd3607, %rd3604, %rd3581;
	addc.cc.s64 	%rd3608, %rd3564, 0;
	add.cc.s64 	%rd3609, %rd3607, %rd3605;
	addc.cc.s64 	%rd3610, %rd3608, %rd3606;
	add.s64 	%rd3611, %rd3583, %rd3610;
	setp.lt.u64 	%p174, %rd3611, %rd3583;
	selp.u64 	%rd3612, 1, 0, %p174;
	add.s64 	%rd3613, %rd3585, %rd3612;
	setp.lt.u64 	%p175, %rd3613, %rd3585;
	selp.u64 	%rd3614, 1, 0, %p175;
	add.s64 	%rd3615, %rd3587, %rd3614;
	mul.lo.s64 	%rd3616, %rd3556, %rd3597;
	mul.lo.s64 	%rd3617, %rd3339, %rd3616;
	mul.hi.u64 	%rd3618, %rd3339, %rd3616;
	add.cc.s64 	%rd3619, %rd3617, %rd3597;
	addc.cc.s64 	%rd3620, %rd3618, 0;
	mul.lo.s64 	%rd3621, %rd3338, %rd3616;
	mul.hi.u64 	%rd3622, %rd3338, %rd3616;
	add.cc.s64 	%rd3623, %rd3620, %rd3603;
	addc.cc.s64 	%rd3624, %rd3564, 0;
	add.cc.s64 	%rd3625, %rd3623, %rd3621;
	addc.cc.s64 	%rd3626, %rd3624, %rd3622;
	mul.lo.s64 	%rd3627, %rd3337, %rd3616;
	mul.hi.u64 	%rd3628, %rd3337, %rd3616;
	add.cc.s64 	%rd3629, %rd3626, %rd3609;
	addc.cc.s64 	%rd3630, %rd3564, 0;
	add.cc.s64 	%rd3631, %rd3629, %rd3627;
	addc.cc.s64 	%rd3632, %rd3630, %rd3628;
	mul.lo.s64 	%rd3633, %rd3336, %rd3616;
	mul.hi.u64 	%rd3634, %rd3336, %rd3616;
	add.cc.s64 	%rd3635, %rd3632, %rd3611;
	addc.cc.s64 	%rd3636, %rd3564, 0;
	add.cc.s64 	%rd3637, %rd3635, %rd3633;
	addc.cc.s64 	%rd3638, %rd3636, %rd3634;
	add.s64 	%rd3639, %rd3613, %rd3638;
	setp.lt.u64 	%p176, %rd3639, %rd3613;
	selp.u64 	%rd3640, 1, 0, %p176;
	add.s64 	%rd3641, %rd3615, %rd3640;
	mul.lo.s64 	%rd3642, %rd3556, %rd3625;
	mul.lo.s64 	%rd3643, %rd3339, %rd3642;
	mul.hi.u64 	%rd3644, %rd3339, %rd3642;
	add.cc.s64 	%rd3645, %rd3643, %rd3625;
	addc.cc.s64 	%rd3646, %rd3644, 0;
	mul.lo.s64 	%rd3647, %rd3338, %rd3642;
	mul.hi.u64 	%rd3648, %rd3338, %rd3642;
	add.cc.s64 	%rd3649, %rd3646, %rd3631;
	addc.cc.s64 	%rd3650, %rd3564, 0;
	add.cc.s64 	%rd1133, %rd3649, %rd3647;
	addc.cc.s64 	%rd3651, %rd3650, %rd3648;
	mul.lo.s64 	%rd3652, %rd3337, %rd3642;
	mul.hi.u64 	%rd3653, %rd3337, %rd3642;
	add.cc.s64 	%rd3654, %rd3651, %rd3637;
	addc.cc.s64 	%rd3655, %rd3564, 0;
	add.cc.s64 	%rd1134, %rd3654, %rd3652;
	addc.cc.s64 	%rd3656, %rd3655, %rd3653;
	mul.lo.s64 	%rd3657, %rd3336, %rd3642;
	mul.hi.u64 	%rd3658, %rd3336, %rd3642;
	add.cc.s64 	%rd3659, %rd3656, %rd3639;
	addc.cc.s64 	%rd3660, %rd3564, 0;
	add.cc.s64 	%rd1135, %rd3659, %rd3657;
	addc.cc.s64 	%rd3661, %rd3660, %rd3658;
	add.s64 	%rd21233, %rd3641, %rd3661;
	setp.gt.u64 	%p177, %rd21233, %rd3336;
	@%p177 bra 	$L__BB0_478;
	setp.lt.u64 	%p178, %rd21233, %rd3336;
	mov.u64 	%rd21230, %rd1133;
	mov.u64 	%rd21231, %rd1134;
	mov.u64 	%rd21232, %rd1135;
	@%p178 bra 	$L__BB0_479;
	ld.const.u64 	%rd3663, [P_CONST+16];
	setp.lt.u64 	%p179, %rd3663, %rd1135;
	@%p179 bra 	$L__BB0_478;
	setp.gt.u64 	%p180, %rd3663, %rd1135;
	mov.u64 	%rd21230, %rd1133;
	mov.u64 	%rd21231, %rd1134;
	mov.u64 	%rd21232, %rd1135;
	@%p180 bra 	$L__BB0_479;
	ld.const.u64 	%rd3665, [P_CONST+8];
	setp.lt.u64 	%p181, %rd3665, %rd1134;
	@%p181 bra 	$L__BB0_478;
	setp.gt.u64 	%p182, %rd3665, %rd1134;
	ld.const.u64 	%rd3667, [P_CONST];
	setp.gt.u64 	%p183, %rd3667, %rd1133;
	or.pred  	%p184, %p182, %p183;
	mov.u64 	%rd21230, %rd1133;
	mov.u64 	%rd21231, %rd1134;
	mov.u64 	%rd21232, %rd1135;
	@%p184 bra 	$L__BB0_479;
$L__BB0_478:
	ld.const.u64 	%rd3669, [P_CONST];
	sub.s64 	%rd21230, %rd1133, %rd3669;
	setp.lt.u64 	%p185, %rd1133, %rd3669;
	selp.u64 	%rd3670, 1, 0, %p185;
	ld.const.u64 	%rd3671, [P_CONST+8];
	add.s64 	%rd3672, %rd3671, %rd3670;
	sub.s64 	%rd21231, %rd1134, %rd3672;
	setp.lt.u64 	%p186, %rd1134, %rd3672;
	selp.u64 	%rd3673, 1, 0, %p186;
	ld.const.u64 	%rd3674, [P_CONST+16];
	add.s64 	%rd3675, %rd3674, %rd3673;
	sub.s64 	%rd21232, %rd1135, %rd3675;
	setp.lt.u64 	%p187, %rd1135, %rd3675;
	selp.u64 	%rd3676, 1, 0, %p187;
	ld.const.u64 	%rd3677, [P_CONST+24];
	add.s64 	%rd3678, %rd3677, %rd3676;
	sub.s64 	%rd21233, %rd21233, %rd3678;
$L__BB0_479:
	ld.const.u64 	%rd3679, [P_CONST+24];
	ld.const.u64 	%rd3680, [P_CONST+16];
	ld.const.u64 	%rd3681, [P_CONST+8];
	ld.const.u64 	%rd3682, [P_CONST];
	and.b64  	%rd1145, %rd48, 4294967295;
	shr.u64 	%rd1146, %rd48, 32;
	shr.u64 	%rd3683, %rd21230, 32;
	and.b64  	%rd3684, %rd21230, 4294967295;
	mul.lo.s64 	%rd3685, %rd3684, %rd1145;
	mul.lo.s64 	%rd3686, %rd3683, %rd1145;
	mul.lo.s64 	%rd3687, %rd3684, %rd1146;
	shr.u64 	%rd3688, %rd3685, 32;
	and.b64  	%rd3689, %rd3686, 4294967295;
	add.s64 	%rd3690, %rd3688, %rd3689;
	and.b64  	%rd3691, %rd3687, 4294967295;
	add.s64 	%rd3692, %rd3690, %rd3691;
	shr.u64 	%rd3693, %rd3686, 32;
	mad.lo.s64 	%rd3694, %rd3683, %rd1146, %rd3693;
	shr.u64 	%rd3695, %rd3687, 32;
	add.s64 	%rd3696, %rd3694, %rd3695;
	shr.u64 	%rd3697, %rd3692, 32;
	shl.b64 	%rd3698, %rd3692, 32;
	and.b64  	%rd3699, %rd3685, 4294967295;
	or.b64  	%rd3700, %rd3698, %rd3699;
	add.s64 	%rd3701, %rd3696, %rd3697;
	shr.u64 	%rd3702, %rd21231, 32;
	and.b64  	%rd3703, %rd21231, 4294967295;
	mul.lo.s64 	%rd3704, %rd3703, %rd1145;
	mul.lo.s64 	%rd3705, %rd3702, %rd1145;
	mul.lo.s64 	%rd3706, %rd3703, %rd1146;
	shr.u64 	%rd3707, %rd3704, 32;
	and.b64  	%rd3708, %rd3705, 4294967295;
	add.s64 	%rd3709, %rd3707, %rd3708;
	and.b64  	%rd3710, %rd3706, 4294967295;
	add.s64 	%rd3711, %rd3709, %rd3710;
	shr.u64 	%rd3712, %rd3705, 32;
	mad.lo.s64 	%rd3713, %rd3702, %rd1146, %rd3712;
	shr.u64 	%rd3714, %rd3706, 32;
	add.s64 	%rd3715, %rd3713, %rd3714;
	shr.u64 	%rd3716, %rd3711, 32;
	shl.b64 	%rd3717, %rd3711, 32;
	and.b64  	%rd3718, %rd3704, 4294967295;
	or.b64  	%rd3719, %rd3717, %rd3718;
	add.s64 	%rd3720, %rd3715, %rd3716;
	shr.u64 	%rd3721, %rd21232, 32;
	and.b64  	%rd3722, %rd21232, 4294967295;
	mul.lo.s64 	%rd3723, %rd3722, %rd1145;
	mul.lo.s64 	%rd3724, %rd3721, %rd1145;
	mul.lo.s64 	%rd3725, %rd3722, %rd1146;
	shr.u64 	%rd3726, %rd3723, 32;
	and.b64  	%rd3727, %rd3724, 4294967295;
	add.s64 	%rd3728, %rd3726, %rd3727;
	and.b64  	%rd3729, %rd3725, 4294967295;
	add.s64 	%rd3730, %rd3728, %rd3729;
	shr.u64 	%rd3731, %rd3724, 32;
	mad.lo.s64 	%rd3732, %rd3721, %rd1146, %rd3731;
	shr.u64 	%rd3733, %rd3725, 32;
	add.s64 	%rd3734, %rd3732, %rd3733;
	shr.u64 	%rd3735, %rd3730, 32;
	shl.b64 	%rd3736, %rd3730, 32;
	and.b64  	%rd3737, %rd3723, 4294967295;
	or.b64  	%rd3738, %rd3736, %rd3737;
	add.s64 	%rd3739, %rd3734, %rd3735;
	shr.u64 	%rd3740, %rd21233, 32;
	and.b64  	%rd3741, %rd21233, 4294967295;
	mul.lo.s64 	%rd3742, %rd3741, %rd1145;
	mul.lo.s64 	%rd3743, %rd3740, %rd1145;
	mul.lo.s64 	%rd3744, %rd3741, %rd1146;
	shr.u64 	%rd3745, %rd3742, 32;
	and.b64  	%rd3746, %rd3743, 4294967295;
	add.s64 	%rd3747, %rd3745, %rd3746;
	and.b64  	%rd3748, %rd3744, 4294967295;
	add.s64 	%rd3749, %rd3747, %rd3748;
	shr.u64 	%rd3750, %rd3743, 32;
	mad.lo.s64 	%rd3751, %rd3740, %rd1146, %rd3750;
	shr.u64 	%rd3752, %rd3744, 32;
	add.s64 	%rd3753, %rd3751, %rd3752;
	shr.u64 	%rd3754, %rd3749, 32;
	shl.b64 	%rd3755, %rd3749, 32;
	and.b64  	%rd3756, %rd3742, 4294967295;
	or.b64  	%rd3757, %rd3755, %rd3756;
	add.s64 	%rd3758, %rd3753, %rd3754;
	and.b64  	%rd1147, %rd47, 4294967295;
	shr.u64 	%rd1148, %rd47, 32;
	mul.lo.s64 	%rd3759, %rd3684, %rd1147;
	mul.lo.s64 	%rd3760, %rd3683, %rd1147;
	mul.lo.s64 	%rd3761, %rd3684, %rd1148;
	shr.u64 	%rd3762, %rd3759, 32;
	and.b64  	%rd3763, %rd3760, 4294967295;
	add.s64 	%rd3764, %rd3762, %rd3763;
	and.b64  	%rd3765, %rd3761, 4294967295;
	add.s64 	%rd3766, %rd3764, %rd3765;
	shr.u64 	%rd3767, %rd3760, 32;
	mad.lo.s64 	%rd3768, %rd3683, %rd1148, %rd3767;
	shr.u64 	%rd3769, %rd3761, 32;
	add.s64 	%rd3770, %rd3768, %rd3769;
	shr.u64 	%rd3771, %rd3766, 32;
	shl.b64 	%rd3772, %rd3766, 32;
	and.b64  	%rd3773, %rd3759, 4294967295;
	or.b64  	%rd3774, %rd3772, %rd3773;
	add.s64 	%rd3775, %rd3719, %rd3774;
	setp.lt.u64 	%p188, %rd3775, %rd3719;
	selp.u64 	%rd3776, 1, 0, %p188;
	add.s64 	%rd3777, %rd3770, %rd3720;
	add.s64 	%rd3778, %rd3777, %rd3771;
	add.s64 	%rd3779, %rd3778, %rd3776;
	mul.lo.s64 	%rd3780, %rd3703, %rd1147;
	mul.lo.s64 	%rd3781, %rd3702, %rd1147;
	mul.lo.s64 	%rd3782, %rd3703, %rd1148;
	shr.u64 	%rd3783, %rd3780, 32;
	and.b64  	%rd3784, %rd3781, 4294967295;
	add.s64 	%rd3785, %rd3783, %rd3784;
	and.b64  	%rd3786, %rd3782, 4294967295;
	add.s64 	%rd3787, %rd3785, %rd3786;
	shr.u64 	%rd3788, %rd3781, 32;
	mad.lo.s64 	%rd3789, %rd3702, %rd1148, %rd3788;
	shr.u64 	%rd3790, %rd3782, 32;
	add.s64 	%rd3791, %rd3789, %rd3790;
	shr.u64 	%rd3792, %rd3787, 32;
	shl.b64 	%rd3793, %rd3787, 32;
	and.b64  	%rd3794, %rd3780, 4294967295;
	or.b64  	%rd3795, %rd3793, %rd3794;
	add.s64 	%rd3796, %rd3738, %rd3776;
	add.s64 	%rd3797, %rd3796, %rd3795;
	max.u64 	%rd3798, %rd3738, %rd3796;
	setp.gt.u64 	%p189, %rd3798, %rd3797;
	selp.u64 	%rd3799, 1, 0, %p189;
	add.s64 	%rd3800, %rd3791, %rd3739;
	add.s64 	%rd3801, %rd3800, %rd3792;
	add.s64 	%rd3802, %rd3801, %rd3799;
	mul.lo.s64 	%rd3803, %rd3722, %rd1147;
	mul.lo.s64 	%rd3804, %rd3721, %rd1147;
	mul.lo.s64 	%rd3805, %rd3722, %rd1148;
	shr.u64 	%rd3806, %rd3803, 32;
	and.b64  	%rd3807, %rd3804, 4294967295;
	add.s64 	%rd3808, %rd3806, %rd3807;
	and.b64  	%rd3809, %rd3805, 4294967295;
	add.s64 	%rd3810, %rd3808, %rd3809;
	shr.u64 	%rd3811, %rd3804, 32;
	mad.lo.s64 	%rd3812, %rd3721, %rd1148, %rd3811;
	shr.u64 	%rd3813, %rd3805, 32;
	add.s64 	%rd3814, %rd3812, %rd3813;
	shr.u64 	%rd3815, %rd3810, 32;
	shl.b64 	%rd3816, %rd3810, 32;
	and.b64  	%rd3817, %rd3803, 4294967295;
	or.b64  	%rd3818, %rd3816, %rd3817;
	add.s64 	%rd3819, %rd3757, %rd3799;
	add.s64 	%rd3820, %rd3819, %rd3818;
	max.u64 	%rd3821, %rd3757, %rd3819;
	setp.gt.u64 	%p190, %rd3821, %rd3820;
	selp.u64 	%rd3822, 1, 0, %p190;
	add.s64 	%rd3823, %rd3814, %rd3758;
	add.s64 	%rd3824, %rd3823, %rd3815;
	add.s64 	%rd3825, %rd3824, %rd3822;
	and.b64  	%rd1149, %rd46, 4294967295;
	shr.u64 	%rd1150, %rd46, 32;
	mul.lo.s64 	%rd3826, %rd3684, %rd1149;
	mul.lo.s64 	%rd3827, %rd3683, %rd1149;
	mul.lo.s64 	%rd3828, %rd3684, %rd1150;
	shr.u64 	%rd3829, %rd3826, 32;
	and.b64  	%rd3830, %rd3827, 4294967295;
	add.s64 	%rd3831, %rd3829, %rd3830;
	and.b64  	%rd3832, %rd3828, 4294967295;
	add.s64 	%rd3833, %rd3831, %rd3832;
	shr.u64 	%rd3834, %rd3827, 32;
	mad.lo.s64 	%rd3835, %rd3683, %rd1150, %rd3834;
	shr.u64 	%rd3836, %rd3828, 32;
	add.s64 	%rd3837, %rd3835, %rd3836;
	shr.u64 	%rd3838, %rd3833, 32;
	shl.b64 	%rd3839, %rd3833, 32;
	and.b64  	%rd3840, %rd3826, 4294967295;
	or.b64  	%rd3841, %rd3839, %rd3840;
	add.s64 	%rd3842, %rd3797, %rd3841;
	setp.lt.u64 	%p191, %rd3842, %rd3797;
	selp.u64 	%rd3843, 1, 0, %p191;
	add.s64 	%rd3844, %rd3837, %rd3802;
	add.s64 	%rd3845, %rd3844, %rd3838;
	add.s64 	%rd3846, %rd3845, %rd3843;
	mul.lo.s64 	%rd3847, %rd3703, %rd1149;
	mul.lo.s64 	%rd3848, %rd3702, %rd1149;
	mul.lo.s64 	%rd3849, %rd3703, %rd1150;
	shr.u64 	%rd3850, %rd3847, 32;
	and.b64  	%rd3851, %rd3848, 4294967295;
	add.s64 	%rd3852, %rd3850, %rd3851;
	and.b64  	%rd3853, %rd3849, 4294967295;
	add.s64 	%rd3854, %rd3852, %rd3853;
	shr.u64 	%rd3855, %rd3848, 32;
	mad.lo.s64 	%rd3856, %rd3702, %rd1150, %rd3855;
	shr.u64 	%rd3857, %rd3849, 32;
	add.s64 	%rd3858, %rd3856, %rd3857;
	shr.u64 	%rd3859, %rd3854, 32;
	shl.b64 	%rd3860, %rd3854, 32;
	and.b64  	%rd3861, %rd3847, 4294967295;
	or.b64  	%rd3862, %rd3860, %rd3861;
	add.s64 	%rd3863, %rd3820, %rd3843;
	add.s64 	%rd3864, %rd3863, %rd3862;
	max.u64 	%rd3865, %rd3820, %rd3863;
	setp.gt.u64 	%p192, %rd3865, %rd3864;
	selp.u64 	%rd3866, 1, 0, %p192;
	add.s64 	%rd3867, %rd3858, %rd3825;
	add.s64 	%rd3868, %rd3867, %rd3859;
	add.s64 	%rd3869, %rd3868, %rd3866;
	and.b64  	%rd1151, %rd45, 4294967295;
	shr.u64 	%rd1152, %rd45, 32;
	mul.lo.s64 	%rd3870, %rd3684, %rd1151;
	mul.lo.s64 	%rd3871, %rd3683, %rd1151;
	mul.lo.s64 	%rd3872, %rd3684, %rd1152;
	shr.u64 	%rd3873, %rd3870, 32;
	and.b64  	%rd3874, %rd3871, 4294967295;
	add.s64 	%rd3875, %rd3873, %rd3874;
	and.b64  	%rd3876, %rd3872, 4294967295;
	add.s64 	%rd3877, %rd3875, %rd3876;
	shr.u64 	%rd3878, %rd3871, 32;
	mad.lo.s64 	%rd3879, %rd3683, %rd1152, %rd3878;
	shr.u64 	%rd3880, %rd3872, 32;
	add.s64 	%rd3881, %rd3879, %rd3880;
	shr.u64 	%rd3882, %rd3877, 32;
	shl.b64 	%rd3883, %rd3877, 32;
	and.b64  	%rd3884, %rd3870, 4294967295;
	or.b64  	%rd3885, %rd3883, %rd3884;
	add.s64 	%rd3886, %rd3864, %rd3885;
	setp.lt.u64 	%p193, %rd3886, %rd3864;
	selp.u64 	%rd3887, 1, 0, %p193;
	add.s64 	%rd3888, %rd3881, %rd3869;
	add.s64 	%rd3889, %rd3888, %rd3882;
	add.s64 	%rd3890, %rd3889, %rd3887;
	ld.const.u64 	%rd3891, [MU_P];
	mul.lo.s64 	%rd3892, %rd3891, %rd3700;
	mul.lo.s64 	%rd3893, %rd3682, %rd3892;
	mul.hi.u64 	%rd3894, %rd3682, %rd3892;
	add.cc.s64 	%rd3895, %rd3893, %rd3700;
	addc.cc.s64 	%rd3896, %rd3894, 0;
	mul.lo.s64 	%rd3897, %rd3681, %rd3892;
	mul.hi.u64 	%rd3898, %rd3681, %rd3892;
	mov.b64 	%rd3899, 0;
	add.cc.s64 	%rd3900, %rd3896, %rd3775;
	addc.cc.s64 	%rd3901, %rd3899, 0;
	add.cc.s64 	%rd3902, %rd3900, %rd3897;
	addc.cc.s64 	%rd3903, %rd3901, %rd3898;
	mul.lo.s64 	%rd3904, %rd3680, %rd3892;
	mul.hi.u64 	%rd3905, %rd3680, %rd3892;
	add.cc.s64 	%rd3906, %rd3903, %rd3842;
	addc.cc.s64 	%rd3907, %rd3899, 0;
	add.cc.s64 	%rd3908, %rd3906, %rd3904;
	addc.cc.s64 	%rd3909, %rd3907, %rd3905;
	mul.lo.s64 	%rd3910, %rd3679, %rd3892;
	mul.hi.u64 	%rd3911, %rd3679, %rd3892;
	add.cc.s64 	%rd3912, %rd3909, %rd3886;
	addc.cc.s64 	%rd3913, %rd3899, 0;
	add.cc.s64 	%rd3914, %rd3912, %rd3910;
	addc.cc.s64 	%rd3915, %rd3913, %rd3911;
	add.s64 	%rd3916, %rd3701, %rd3915;
	setp.lt.u64 	%p194, %rd3916, %rd3701;
	selp.u64 	%rd3917, 1, 0, %p194;
	add.s64 	%rd3918, %rd3779, %rd3917;
	setp.lt.u64 	%p195, %rd3918, %rd3779;
	selp.u64 	%rd3919, 1, 0, %p195;
	add.s64 	%rd3920, %rd3846, %rd3919;
	setp.lt.u64 	%p196, %rd3920, %rd3846;
	selp.u64 	%rd3921, 1, 0, %p196;
	add.s64 	%rd3922, %rd3890, %rd3921;
	mul.lo.s64 	%rd3923, %rd3891, %rd3902;
	mul.lo.s64 	%rd3924, %rd3682, %rd3923;
	mul.hi.u64 	%rd3925, %rd3682, %rd3923;
	add.cc.s64 	%rd3926, %rd3924, %rd3902;
	addc.cc.s64 	%rd3927, %rd3925, 0;
	mul.lo.s64 	%rd3928, %rd3681, %rd3923;
	mul.hi.u64 	%rd3929, %rd3681, %rd3923;
	add.cc.s64 	%rd3930, %rd3927, %rd3908;
	addc.cc.s64 	%rd3931, %rd3899, 0;
	add.cc.s64 	%rd3932, %rd3930, %rd3928;
	addc.cc.s64 	%rd3933, %rd3931, %rd3929;
	mul.lo.s64 	%rd3934, %rd3680, %rd3923;
	mul.hi.u64 	%rd3935, %rd3680, %rd3923;
	add.cc.s64 	%rd3936, %rd3933, %rd3914;
	addc.cc.s64 	%rd3937, %rd3899, 0;
	add.cc.s64 	%rd3938, %rd3936, %rd3934;
	addc.cc.s64 	%rd3939, %rd3937, %rd3935;
	mul.lo.s64 	%rd3940, %rd3679, %rd3923;
	mul.hi.u64 	%rd3941, %rd3679, %rd3923;
	add.cc.s64 	%rd3942, %rd3939, %rd3916;
	addc.cc.s64 	%rd3943, %rd3899, 0;
	add.cc.s64 	%rd3944, %rd3942, %rd3940;
	addc.cc.s64 	%rd3945, %rd3943, %rd3941;
	add.s64 	%rd3946, %rd3918, %rd3945;
	setp.lt.u64 	%p197, %rd3946, %rd3918;
	selp.u64 	%rd3947, 1, 0, %p197;
	add.s64 	%rd3948, %rd3920, %rd3947;
	setp.lt.u64 	%p198, %rd3948, %rd3920;
	selp.u64 	%rd3949, 1, 0, %p198;
	add.s64 	%rd3950, %rd3922, %rd3949;
	mul.lo.s64 	%rd3951, %rd3891, %rd3932;
	mul.lo.s64 	%rd3952, %rd3682, %rd3951;
	mul.hi.u64 	%rd3953, %rd3682, %rd3951;
	add.cc.s64 	%rd3954, %rd3952, %rd3932;
	addc.cc.s64 	%rd3955, %rd3953, 0;
	mul.lo.s64 	%rd3956, %rd3681, %rd3951;
	mul.hi.u64 	%rd3957, %rd3681, %rd3951;
	add.cc.s64 	%rd3958, %rd3955, %rd3938;
	addc.cc.s64 	%rd3959, %rd3899, 0;
	add.cc.s64 	%rd3960, %rd3958, %rd3956;
	addc.cc.s64 	%rd3961, %rd3959, %rd3957;
	mul.lo.s64 	%rd3962, %rd3680, %rd3951;
	mul.hi.u64 	%rd3963, %rd3680, %rd3951;
	add.cc.s64 	%rd3964, %rd3961, %rd3944;
	addc.cc.s64 	%rd3965, %rd3899, 0;
	add.cc.s64 	%rd3966, %rd3964, %rd3962;
	addc.cc.s64 	%rd3967, %rd3965, %rd3963;
	mul.lo.s64 	%rd3968, %rd3679, %rd3951;
	mul.hi.u64 	%rd3969, %rd3679, %rd3951;
	add.cc.s64 	%rd3970, %rd3967, %rd3946;
	addc.cc.s64 	%rd3971, %rd3899, 0;
	add.cc.s64 	%rd3972, %rd3970, %rd3968;
	addc.cc.s64 	%rd3973, %rd3971, %rd3969;
	add.s64 	%rd3974, %rd3948, %rd3973;
	setp.lt.u64 	%p199, %rd3974, %rd3948;
	selp.u64 	%rd3975, 1, 0, %p199;
	add.s64 	%rd3976, %rd3950, %rd3975;
	mul.lo.s64 	%rd3977, %rd3891, %rd3960;
	mul.lo.s64 	%rd3978, %rd3682, %rd3977;
	mul.hi.u64 	%rd3979, %rd3682, %rd3977;
	add.cc.s64 	%rd3980, %rd3978, %rd3960;
	addc.cc.s64 	%rd3981, %rd3979, 0;
	mul.lo.s64 	%rd3982, %rd3681, %rd3977;
	mul.hi.u64 	%rd3983, %rd3681, %rd3977;
	add.cc.s64 	%rd3984, %rd3981, %rd3966;
	addc.cc.s64 	%rd3985, %rd3899, 0;
	add.cc.s64 	%rd1153, %rd3984, %rd3982;
	addc.cc.s64 	%rd3986, %rd3985, %rd3983;
	mul.lo.s64 	%rd3987, %rd3680, %rd3977;
	mul.hi.u64 	%rd3988, %rd3680, %rd3977;
	add.cc.s64 	%rd3989, %rd3986, %rd3972;
	addc.cc.s64 	%rd3990, %rd3899, 0;
	add.cc.s64 	%rd1154, %rd3989, %rd3987;
	addc.cc.s64 	%rd3991, %rd3990, %rd3988;
	mul.lo.s64 	%rd3992, %rd3679, %rd3977;
	mul.hi.u64 	%rd3993, %rd3679, %rd3977;
	add.cc.s64 	%rd3994, %rd3991, %rd3974;
	addc.cc.s64 	%rd3995, %rd3899, 0;
	add.cc.s64 	%rd1155, %rd3994, %rd3992;
	addc.cc.s64 	%rd3996, %rd3995, %rd3993;
	add.s64 	%rd21237, %rd3976, %rd3996;
	setp.gt.u64 	%p200, %rd21237, %rd3679;
	@%p200 bra 	$L__BB0_485;
	ld.const.u64 	%rd3997, [P_CONST+24];
	setp.lt.u64 	%p201, %rd21237, %rd3997;
	mov.u64 	%rd21234, %rd1153;
	mov.u64 	%rd21235, %rd1154;
	mov.u64 	%rd21236, %rd1155;
	@%p201 bra 	$L__BB0_486;
	ld.const.u64 	%rd3998, [P_CONST+16];
	setp.lt.u64 	%p202, %rd3998, %rd1155;
	@%p202 bra 	$L__BB0_485;
	ld.const.u64 	%rd3999, [P_CONST+16];
	setp.gt.u64 	%p203, %rd3999, %rd1155;
	mov.u64 	%rd21234, %rd1153;
	mov.u64 	%rd21235, %rd1154;
	mov.u64 	%rd21236, %rd1155;
	@%p203 bra 	$L__BB0_486;
	ld.const.u64 	%rd4000, [P_CONST+8];
	setp.lt.u64 	%p204, %rd4000, %rd1154;
	@%p204 bra 	$L__BB0_485;
	ld.const.u64 	%rd4001, [P_CONST+8];
	setp.gt.u64 	%p205, %rd4001, %rd1154;
	ld.const.u64 	%rd4002, [P_CONST];
	setp.gt.u64 	%p206, %rd4002, %rd1153;
	or.pred  	%p207, %p205, %p206;
	mov.u64 	%rd21234, %rd1153;
	mov.u64 	%rd21235, %rd1154;
	mov.u64 	%rd21236, %rd1155;
	@%p207 bra 	$L__BB0_486;
$L__BB0_485:
	ld.const.u64 	%rd4004, [P_CONST];
	sub.s64 	%rd21234, %rd1153, %rd4004;
	setp.lt.u64 	%p208, %rd1153, %rd4004;
	selp.u64 	%rd4005, 1, 0, %p208;
	ld.const.u64 	%rd4006, [P_CONST+8];
	add.s64 	%rd4007, %rd4006, %rd4005;
	sub.s64 	%rd21235, %rd1154, %rd4007;
	setp.lt.u64 	%p209, %rd1154, %rd4007;
	selp.u64 	%rd4008, 1, 0, %p209;
	ld.const.u64 	%rd4009, [P_CONST+16];
	add.s64 	%rd4010, %rd4009, %rd4008;
	sub.s64 	%rd21236, %rd1155, %rd4010;
	setp.lt.u64 	%p210, %rd1155, %rd4010;
	selp.u64 	%rd4011, 1, 0, %p210;
	ld.const.u64 	%rd4012, [P_CONST+24];
	add.s64 	%rd4013, %rd4012, %rd4011;
	sub.s64 	%rd21237, %rd21237, %rd4013;
$L__BB0_486:
	ld.const.u64 	%rd4014, [P_CONST+24];
	ld.const.u64 	%rd4015, [P_CONST+16];
	ld.const.u64 	%rd4016, [P_CONST+8];
	ld.const.u64 	%rd4017, [P_CONST];
	and.b64  	%rd4018, %rd21214, 4294967295;
	mul.lo.s64 	%rd4019, %rd4018, %rd1062;
	shr.u64 	%rd4020, %rd21214, 32;
	mul.lo.s64 	%rd4021, %rd4020, %rd1062;
	mul.lo.s64 	%rd4022, %rd4018, %rd1063;
	shr.u64 	%rd4023, %rd4019, 32;
	and.b64  	%rd4024, %rd4021, 4294967295;
	add.s64 	%rd4025, %rd4023, %rd4024;
	and.b64  	%rd4026, %rd4022, 4294967295;
	add.s64 	%rd4027, %rd4025, %rd4026;
	shr.u64 	%rd4028, %rd4021, 32;
	mad.lo.s64 	%rd4029, %rd4020, %rd1063, %rd4028;
	shr.u64 	%rd4030, %rd4022, 32;
	add.s64 	%rd4031, %rd4029, %rd4030;
	shr.u64 	%rd4032, %rd4027, 32;
	shl.b64 	%rd4033, %rd4027, 32;
	and.b64  	%rd4034, %rd4019, 4294967295;
	or.b64  	%rd4035, %rd4033, %rd4034;
	add.s64 	%rd4036, %rd4031, %rd4032;
	and.b64  	%rd4037, %rd21215, 4294967295;
	mul.lo.s64 	%rd4038, %rd4037, %rd1062;
	shr.u64 	%rd4039, %rd21215, 32;
	mul.lo.s64 	%rd4040, %rd4039, %rd1062;
	mul.lo.s64 	%rd4041, %rd4037, %rd1063;
	shr.u64 	%rd4042, %rd4038, 32;
	and.b64  	%rd4043, %rd4040, 4294967295;
	add.s64 	%rd4044, %rd4042, %rd4043;
	and.b64  	%rd4045, %rd4041, 4294967295;
	add.s64 	%rd4046, %rd4044, %rd4045;
	shr.u64 	%rd4047, %rd4040, 32;
	mad.lo.s64 	%rd4048, %rd4039, %rd1063, %rd4047;
	shr.u64 	%rd4049, %rd4041, 32;
	add.s64 	%rd4050, %rd4048, %rd4049;
	shr.u64 	%rd4051, %rd4046, 32;
	shl.b64 	%rd4052, %rd4046, 32;
	and.b64  	%rd4053, %rd4038, 4294967295;
	or.b64  	%rd4054, %rd4052, %rd4053;
	add.s64 	%rd4055, %rd4050, %rd4051;
	and.b64  	%rd4056, %rd21216, 4294967295;
	mul.lo.s64 	%rd4057, %rd4056, %rd1062;
	shr.u64 	%rd4058, %rd21216, 32;
	mul.lo.s64 	%rd4059, %rd4058, %rd1062;
	mul.lo.s64 	%rd4060, %rd4056, %rd1063;
	shr.u64 	%rd4061, %rd4057, 32;
	and.b64  	%rd4062, %rd4059, 4294967295;
	add.s64 	%rd4063, %rd4061, %rd4062;
	and.b64  	%rd4064, %rd4060, 4294967295;
	add.s64 	%rd4065, %rd4063, %rd4064;
	shr.u64 	%rd4066, %rd4059, 32;
	mad.lo.s64 	%rd4067, %rd4058, %rd1063, %rd4066;
	shr.u64 	%rd4068, %rd4060, 32;
	add.s64 	%rd4069, %rd4067, %rd4068;
	shr.u64 	%rd4070, %rd4065, 32;
	shl.b64 	%rd4071, %rd4065, 32;
	and.b64  	%rd4072, %rd4057, 4294967295;
	or.b64  	%rd4073, %rd4071, %rd4072;
	add.s64 	%rd4074, %rd4069, %rd4070;
	and.b64  	%rd4075, %rd21217, 4294967295;
	mul.lo.s64 	%rd4076, %rd4075, %rd1062;
	shr.u64 	%rd4077, %rd21217, 32;
	mul.lo.s64 	%rd4078, %rd4077, %rd1062;
	mul.lo.s64 	%rd4079, %rd4075, %rd1063;
	shr.u64 	%rd4080, %rd4076, 32;
	and.b64  	%rd4081, %rd4078, 4294967295;
	add.s64 	%rd4082, %rd4080, %rd4081;
	and.b64  	%rd4083, %rd4079, 4294967295;
	add.s64 	%rd4084, %rd4082, %rd4083;
	shr.u64 	%rd4085, %rd4078, 32;
	mad.lo.s64 	%rd4086, %rd4077, %rd1063, %rd4085;
	shr.u64 	%rd4087, %rd4079, 32;
	add.s64 	%rd4088, %rd4086, %rd4087;
	shr.u64 	%rd4089, %rd4084, 32;
	shl.b64 	%rd4090, %rd4084, 32;
	and.b64  	%rd4091, %rd4076, 4294967295;
	or.b64  	%rd4092, %rd4090, %rd4091;
	add.s64 	%rd4093, %rd4088, %rd4089;
	mul.lo.s64 	%rd4094, %rd4018, %rd1065;
	mul.lo.s64 	%rd4095, %rd4020, %rd1065;
	mul.lo.s64 	%rd4096, %rd4018, %rd1064;
	shr.u64 	%rd4097, %rd4094, 32;
	and.b64  	%rd4098, %rd4095, 4294967295;
	add.s64 	%rd4099, %rd4097, %rd4098;
	and.b64  	%rd4100, %rd4096, 4294967295;
	add.s64 	%rd4101, %rd4099, %rd4100;
	shr.u64 	%rd4102, %rd4095, 32;
	mad.lo.s64 	%rd4103, %rd4020, %rd1064, %rd4102;
	shr.u64 	%rd4104, %rd4096, 32;
	add.s64 	%rd4105, %rd4103, %rd4104;
	shr.u64 	%rd4106, %rd4101, 32;
	shl.b64 	%rd4107, %rd4101, 32;
	and.b64  	%rd4108, %rd4094, 4294967295;
	or.b64  	%rd4109, %rd4107, %rd4108;
	add.s64 	%rd4110, %rd4054, %rd4109;
	setp.lt.u64 	%p211, %rd4110, %rd4054;
	selp.u64 	%rd4111, 1, 0, %p211;
	add.s64 	%rd4112, %rd4105, %rd4055;
	add.s64 	%rd4113, %rd4112, %rd4106;
	add.s64 	%rd4114, %rd4113, %rd4111;
	mul.lo.s64 	%rd4115, %rd4037, %rd1065;
	mul.lo.s64 	%rd4116, %rd4039, %rd1065;
	mul.lo.s64 	%rd4117, %rd4037, %rd1064;
	shr.u64 	%rd4118, %rd4115, 32;
	and.b64  	%rd4119, %rd4116, 4294967295;
	add.s64 	%rd4120, %rd4118, %rd4119;
	and.b64  	%rd4121, %rd4117, 4294967295;
	add.s64 	%rd4122, %rd4120, %rd4121;
	shr.u64 	%rd4123, %rd4116, 32;
	mad.lo.s64 	%rd4124, %rd4039, %rd1064, %rd4123;
	shr.u64 	%rd4125, %rd4117, 32;
	add.s64 	%rd4126, %rd4124, %rd4125;
	shr.u64 	%rd4127, %rd4122, 32;
	shl.b64 	%rd4128, %rd4122, 32;
	and.b64  	%rd4129, %rd4115, 4294967295;
	or.b64  	%rd4130, %rd4128, %rd4129;
	add.s64 	%rd4131, %rd4073, %rd4111;
	add.s64 	%rd4132, %rd4131, %rd4130;
	max.u64 	%rd4133, %rd4073, %rd4131;
	setp.gt.u64 	%p212, %rd4133, %rd4132;
	selp.u64 	%rd4134, 1, 0, %p212;
	add.s64 	%rd4135, %rd4126, %rd4074;
	add.s64 	%rd4136, %rd4135, %rd4127;
	add.s64 	%rd4137, %rd4136, %rd4134;
	mul.lo.s64 	%rd4138, %rd4056, %rd1065;
	mul.lo.s64 	%rd4139, %rd4058, %rd1065;
	mul.lo.s64 	%rd4140, %rd4056, %rd1064;
	shr.u64 	%rd4141, %rd4138, 32;
	and.b64  	%rd4142, %rd4139, 4294967295;
	add.s64 	%rd4143, %rd4141, %rd4142;
	and.b64  	%rd4144, %rd4140, 4294967295;
	add.s64 	%rd4145, %rd4143, %rd4144;
	shr.u64 	%rd4146, %rd4139, 32;
	mad.lo.s64 	%rd4147, %rd4058, %rd1064, %rd4146;
	shr.u64 	%rd4148, %rd4140, 32;
	add.s64 	%rd4149, %rd4147, %rd4148;
	shr.u64 	%rd4150, %rd4145, 32;
	shl.b64 	%rd4151, %rd4145, 32;
	and.b64  	%rd4152, %rd4138, 4294967295;
	or.b64  	%rd4153, %rd4151, %rd4152;
	add.s64 	%rd4154, %rd4092, %rd4134;
	add.s64 	%rd4155, %rd4154, %rd4153;
	max.u64 	%rd4156, %rd4092, %rd4154;
	setp.gt.u64 	%p213, %rd4156, %rd4155;
	selp.u64 	%rd4157, 1, 0, %p213;
	add.s64 	%rd4158, %rd4149, %rd4093;
	add.s64 	%rd4159, %rd4158, %rd4150;
	add.s64 	%rd4160, %rd4159, %rd4157;
	mul.lo.s64 	%rd4161, %rd4018, %rd1067;
	mul.lo.s64 	%rd4162, %rd4020, %rd1067;
	mul.lo.s64 	%rd4163, %rd4018, %rd1066;
	shr.u64 	%rd4164, %rd4161, 32;
	and.b64  	%rd4165, %rd4162, 4294967295;
	add.s64 	%rd4166, %rd4164, %rd4165;
	and.b64  	%rd4167, %rd4163, 4294967295;
	add.s64 	%rd4168, %rd4166, %rd4167;
	shr.u64 	%rd4169, %rd4162, 32;
	mad.lo.s64 	%rd4170, %rd4020, %rd1066, %rd4169;
	shr.u64 	%rd4171, %rd4163, 32;
	add.s64 	%rd4172, %rd4170, %rd4171;
	shr.u64 	%rd4173, %rd4168, 32;
	shl.b64 	%rd4174, %rd4168, 32;
	and.b64  	%rd4175, %rd4161, 4294967295;
	or.b64  	%rd4176, %rd4174, %rd4175;
	add.s64 	%rd4177, %rd4132, %rd4176;
	setp.lt.u64 	%p214, %rd4177, %rd4132;
	selp.u64 	%rd4178, 1, 0, %p214;
	add.s64 	%rd4179, %rd4172, %rd4137;
	add.s64 	%rd4180, %rd4179, %rd4173;
	add.s64 	%rd4181, %rd4180, %rd4178;
	mul.lo.s64 	%rd4182, %rd4037, %rd1067;
	mul.lo.s64 	%rd4183, %rd4039, %rd1067;
	mul.lo.s64 	%rd4184, %rd4037, %rd1066;
	shr.u64 	%rd4185, %rd4182, 32;
	and.b64  	%rd4186, %rd4183, 4294967295;
	add.s64 	%rd4187, %rd4185, %rd4186;
	and.b64  	%rd4188, %rd4184, 4294967295;
	add.s64 	%rd4189, %rd4187, %rd4188;
	shr.u64 	%rd4190, %rd4183, 32;
	mad.lo.s64 	%rd4191, %rd4039, %rd1066, %rd4190;
	shr.u64 	%rd4192, %rd4184, 32;
	add.s64 	%rd4193, %rd4191, %rd4192;
	shr.u64 	%rd4194, %rd4189, 32;
	shl.b64 	%rd4195, %rd4189, 32;
	and.b64  	%rd4196, %rd4182, 4294967295;
	or.b64  	%rd4197, %rd4195, %rd4196;
	add.s64 	%rd4198, %rd4155, %rd4178;
	add.s64 	%rd4199, %rd4198, %rd4197;
	max.u64 	%rd4200, %rd4155, %rd4198;
	setp.gt.u64 	%p215, %rd4200, %rd4199;
	selp.u64 	%rd4201, 1, 0, %p215;
	add.s64 	%rd4202, %rd4193, %rd4160;
	add.s64 	%rd4203, %rd4202, %rd4194;
	add.s64 	%rd4204, %rd4203, %rd4201;
	mul.lo.s64 	%rd4205, %rd4018, %rd1069;
	mul.lo.s64 	%rd4206, %rd4020, %rd1069;
	mul.lo.s64 	%rd4207, %rd4018, %rd1068;
	shr.u64 	%rd4208, %rd4205, 32;
	and.b64  	%rd4209, %rd4206, 4294967295;
	add.s64 	%rd4210, %rd4208, %rd4209;
	and.b64  	%rd4211, %rd4207, 4294967295;
	add.s64 	%rd4212, %rd4210, %rd4211;
	shr.u64 	%rd4213, %rd4206, 32;
	mad.lo.s64 	%rd4214, %rd4020, %rd1068, %rd4213;
	shr.u64 	%rd4215, %rd4207, 32;
	add.s64 	%rd4216, %rd4214, %rd4215;
	shr.u64 	%rd4217, %rd4212, 32;
	shl.b64 	%rd4218, %rd4212, 32;
	and.b64  	%rd4219, %rd4205, 4294967295;
	or.b64  	%rd4220, %rd4218, %rd4219;
	add.s64 	%rd4221, %rd4199, %rd4220;
	setp.lt.u64 	%p216, %rd4221, %rd4199;
	selp.u64 	%rd4222, 1, 0, %p216;
	add.s64 	%rd4223, %rd4216, %rd4204;
	add.s64 	%rd4224, %rd4223, %rd4217;
	add.s64 	%rd4225, %rd4224, %rd4222;
	ld.const.u64 	%rd4226, [MU_P];
	mul.lo.s64 	%rd4227, %rd4226, %rd4035;
	mul.lo.s64 	%rd4228, %rd4017, %rd4227;
	mul.hi.u64 	%rd4229, %rd4017, %rd4227;
	add.cc.s64 	%rd4230, %rd4228, %rd4035;
	addc.cc.s64 	%rd4231, %rd4229, 0;
	mul.lo.s64 	%rd4232, %rd4016, %rd4227;
	mul.hi.u64 	%rd4233, %rd4016, %rd4227;
	mov.b64 	%rd4234, 0;
	add.cc.s64 	%rd4235, %rd4231, %rd4110;
	addc.cc.s64 	%rd4236, %rd4234, 0;
	add.cc.s64 	%rd4237, %rd4235, %rd4232;
	addc.cc.s64 	%rd4238, %rd4236, %rd4233;
	mul.lo.s64 	%rd4239, %rd4015, %rd4227;
	mul.hi.u64 	%rd4240, %rd4015, %rd4227;
	add.cc.s64 	%rd4241, %rd4238, %rd4177;
	addc.cc.s64 	%rd4242, %rd4234, 0;
	add.cc.s64 	%rd4243, %rd4241, %rd4239;
	addc.cc.s64 	%rd4244, %rd4242, %rd4240;
	mul.lo.s64 	%rd4245, %rd4014, %rd4227;
	mul.hi.u64 	%rd4246, %rd4014, %rd4227;
	add.cc.s64 	%rd4247, %rd4244, %rd4221;
	addc.cc.s64 	%rd4248, %rd4234, 0;
	add.cc.s64 	%rd4249, %rd4247, %rd4245;
	addc.cc.s64 	%rd4250, %rd4248, %rd4246;
	add.s64 	%rd4251, %rd4036, %rd4250;
	setp.lt.u64 	%p217, %rd4251, %rd4036;
	selp.u64 	%rd4252, 1, 0, %p217;
	add.s64 	%rd4253, %rd4114, %rd4252;
	setp.lt.u64 	%p218, %rd4253, %rd4114;
	selp.u64 	%rd4254, 1, 0, %p218;
	add.s64 	%rd4255, %rd4181, %rd4254;
	setp.lt.u64 	%p219, %rd4255, %rd4181;
	selp.u64 	%rd4256, 1, 0, %p219;
	add.s64 	%rd4257, %rd4225, %rd4256;
	mul.lo.s64 	%rd4258, %rd4226, %rd4237;
	mul.lo.s64 	%rd4259, %rd4017, %rd4258;
	mul.hi.u64 	%rd4260, %rd4017, %rd4258;
	add.cc.s64 	%rd4261, %rd4259, %rd4237;
	addc.cc.s64 	%rd4262, %rd4260, 0;
	mul.lo.s64 	%rd4263, %rd4016, %rd4258;
	mul.hi.u64 	%rd4264, %rd4016, %rd4258;
	add.cc.s64 	%rd4265, %rd4262, %rd4243;
	addc.cc.s64 	%rd4266, %rd4234, 0;
	add.cc.s64 	%rd4267, %rd4265, %rd4263;
	addc.cc.s64 	%rd4268, %rd4266, %rd4264;
	mul.lo.s64 	%rd4269, %rd4015, %rd4258;
	mul.hi.u64 	%rd4270, %rd4015, %rd4258;
	add.cc.s64 	%rd4271, %rd4268, %rd4249;
	addc.cc.s64 	%rd4272, %rd4234, 0;
	add.cc.s64 	%rd4273, %rd4271, %rd4269;
	addc.cc.s64 	%rd4274, %rd4272, %rd4270;
	mul.lo.s64 	%rd4275, %rd4014, %rd4258;
	mul.hi.u64 	%rd4276, %rd4014, %rd4258;
	add.cc.s64 	%rd4277, %rd4274, %rd4251;
	addc.cc.s64 	%rd4278, %rd4234, 0;
	add.cc.s64 	%rd4279, %rd4277, %rd4275;
	addc.cc.s64 	%rd4280, %rd4278, %rd4276;
	add.s64 	%rd4281, %rd4253, %rd4280;
	setp.lt.u64 	%p220, %rd4281, %rd4253;
	selp.u64 	%rd4282, 1, 0, %p220;
	add.s64 	%rd4283, %rd4255, %rd4282;
	setp.lt.u64 	%p221, %rd4283, %rd4255;
	selp.u64 	%rd4284, 1, 0, %p221;
	add.s64 	%rd4285, %rd4257, %rd4284;
	mul.lo.s64 	%rd4286, %rd4226, %rd4267;
	mul.lo.s64 	%rd4287, %rd4017, %rd4286;
	mul.hi.u64 	%rd4288, %rd4017, %rd4286;
	add.cc.s64 	%rd4289, %rd4287, %rd4267;
	addc.cc.s64 	%rd4290, %rd4288, 0;
	mul.lo.s64 	%rd4291, %rd4016, %rd4286;
	mul.hi.u64 	%rd4292, %rd4016, %rd4286;
	add.cc.s64 	%rd4293, %rd4290, %rd4273;
	addc.cc.s64 	%rd4294, %rd4234, 0;
	add.cc.s64 	%rd4295, %rd4293, %rd4291;
	addc.cc.s64 	%rd4296, %rd4294, %rd4292;
	mul.lo.s64 	%rd4297, %rd4015, %rd4286;
	mul.hi.u64 	%rd4298, %rd4015, %rd4286;
	add.cc.s64 	%rd4299, %rd4296, %rd4279;
	addc.cc.s64 	%rd4300, %rd4234, 0;
	add.cc.s64 	%rd4301, %rd4299, %rd4297;
	addc.cc.s64 	%rd4302, %rd4300, %rd4298;
	mul.lo.s64 	%rd4303, %rd4014, %rd4286;
	mul.hi.u64 	%rd4304, %rd4014, %rd4286;
	add.cc.s64 	%rd4305, %rd4302, %rd4281;
	addc.cc.s64 	%rd4306, %rd4234, 0;
	add.cc.s64 	%rd4307, %rd4305, %rd4303;
	addc.cc.s64 	%rd4308, %rd4306, %rd4304;
	add.s64 	%rd4309, %rd4283, %rd4308;
	setp.lt.u64 	%p222, %rd4309, %rd4283;
	selp.u64 	%rd4310, 1, 0, %p222;
	add.s64 	%rd4311, %rd4285, %rd4310;
	mul.lo.s64 	%rd4312, %rd4226, %rd4295;
	mul.lo.s64 	%rd4313, %rd4017, %rd4312;
	mul.hi.u64 	%rd4314, %rd4017, %rd4312;
	add.cc.s64 	%rd4315, %rd4313, %rd4295;
	addc.cc.s64 	%rd4316, %rd4314, 0;
	mul.lo.s64 	%rd4317, %rd4016, %rd4312;
	mul.hi.u64 	%rd4318, %rd4016, %rd4312;
	add.cc.s64 	%rd4319, %rd4316, %rd4301;
	addc.cc.s64 	%rd4320, %rd4234, 0;
	add.cc.s64 	%rd1165, %rd4319, %rd4317;
	addc.cc.s64 	%rd4321, %rd4320, %rd4318;
	mul.lo.s64 	%rd4322, %rd4015, %rd4312;
	mul.hi.u64 	%rd4323, %rd4015, %rd4312;
	add.cc.s64 	%rd4324, %rd4321, %rd4307;
	addc.cc.s64 	%rd4325, %rd4234, 0;
	add.cc.s64 	%rd1166, %rd4324, %rd4322;
	addc.cc.s64 	%rd4326, %rd4325, %rd4323;
	mul.lo.s64 	%rd4327, %rd4014, %rd4312;
	mul.hi.u64 	%rd4328, %rd4014, %rd4312;
	add.cc.s64 	%rd4329, %rd4326, %rd4309;
	addc.cc.s64 	%rd4330, %rd4234, 0;
	add.cc.s64 	%rd1167, %rd4329, %rd4327;
	addc.cc.s64 	%rd4331, %rd4330, %rd4328;
	add.s64 	%rd21241, %rd4311, %rd4331;
	setp.gt.u64 	%p223, %rd21241, %rd4014;
	@%p223 bra 	$L__BB0_492;
	ld.const.u64 	%rd4332, [P_CONST+24];
	setp.lt.u64 	%p224, %rd21241, %rd4332;
	mov.u64 	%rd21238, %rd1165;
	mov.u64 	%rd21239, %rd1166;
	mov.u64 	%rd21240, %rd1167;
	@%p224 bra 	$L__BB0_493;
	ld.const.u64 	%rd4333, [P_CONST+16];
	setp.lt.u64 	%p225, %rd4333, %rd1167;
	@%p225 bra 	$L__BB0_492;
	ld.const.u64 	%rd4334, [P_CONST+16];
	setp.gt.u64 	%p226, %rd4334, %rd1167;
	mov.u64 	%rd21238, %rd1165;
	mov.u64 	%rd21239, %rd1166;
	mov.u64 	%rd21240, %rd1167;
	@%p226 bra 	$L__BB0_493;
	ld.const.u64 	%rd4335, [P_CONST+8];
	setp.lt.u64 	%p227, %rd4335, %rd1166;
	@%p227 bra 	$L__BB0_492;
	ld.const.u64 	%rd4336, [P_CONST+8];
	setp.gt.u64 	%p228, %rd4336, %rd1166;
	ld.const.u64 	%rd4337, [P_CONST];
	setp.gt.u64 	%p229, %rd4337, %rd1165;
	or.pred  	%p230, %p228, %p229;
	mov.u64 	%rd21238, %rd1165;
	mov.u64 	%rd21239, %rd1166;
	mov.u64 	%rd21240, %rd1167;
	@%p230 bra 	$L__BB0_493;
$L__BB0_492:
	ld.const.u64 	%rd4339, [P_CONST];
	sub.s64 	%rd21238, %rd1165, %rd4339;
	setp.lt.u64 	%p231, %rd1165, %rd4339;
	selp.u64 	%rd4340, 1, 0, %p231;
	ld.const.u64 	%rd4341, [P_CONST+8];
	add.s64 	%rd4342, %rd4341, %rd4340;
	sub.s64 	%rd21239, %rd1166, %rd4342;
	setp.lt.u64 	%p232, %rd1166, %rd4342;
	selp.u64 	%rd4343, 1, 0, %p232;
	ld.const.u64 	%rd4344, [P_CONST+16];
	add.s64 	%rd4345, %rd4344, %rd4343;
	sub.s64 	%rd21240, %rd1167, %rd4345;
	setp.lt.u64 	%p233, %rd1167, %rd4345;
	selp.u64 	%rd4346, 1, 0, %p233;
	ld.const.u64 	%rd4347, [P_CONST+24];
	add.s64 	%rd4348, %rd4347, %rd4346;
	sub.s64 	%rd21241, %rd21241, %rd4348;
$L__BB0_493:
	ld.const.u64 	%rd4349, [P_CONST+24];
	ld.const.u64 	%rd4350, [P_CONST+16];
	ld.const.u64 	%rd4351, [P_CONST+8];
	ld.const.u64 	%rd4352, [P_CONST];
	and.b64  	%rd4353, %rd60, 4294967295;
	shr.u64 	%rd4354, %rd60, 32;
	shr.u64 	%rd4355, %rd21238, 32;
	and.b64  	%rd4356, %rd21238, 4294967295;
	mul.lo.s64 	%rd4357, %rd4356, %rd4353;
	mul.lo.s64 	%rd4358, %rd4355, %rd4353;
	mul.lo.s64 	%rd4359, %rd4356, %rd4354;
	shr.u64 	%rd4360, %rd4357, 32;
	and.b64  	%rd4361, %rd4358, 4294967295;
	add.s64 	%rd4362, %rd4360, %rd4361;
	and.b64  	%rd4363, %rd4359, 4294967295;
	add.s64 	%rd4364, %rd4362, %rd4363;
	shr.u64 	%rd4365, %rd4358, 32;
	mad.lo.s64 	%rd4366, %rd4355, %rd4354, %rd4365;
	shr.u64 	%rd4367, %rd4359, 32;
	add.s64 	%rd4368, %rd4366, %rd4367;
	shr.u64 	%rd4369, %rd4364, 32;
	shl.b64 	%rd4370, %rd4364, 32;
	and.b64  	%rd4371, %rd4357, 4294967295;
	or.b64  	%rd4372, %rd4370, %rd4371;
	add.s64 	%rd4373, %rd4368, %rd4369;
	shr.u64 	%rd4374, %rd21239, 32;
	and.b64  	%rd4375, %rd21239, 4294967295;
	mul.lo.s64 	%rd4376, %rd4375, %rd4353;
	mul.lo.s64 	%rd4377, %rd4374, %rd4353;
	mul.lo.s64 	%rd4378, %rd4375, %rd4354;
	shr.u64 	%rd4379, %rd4376, 32;
	and.b64  	%rd4380, %rd4377, 4294967295;
	add.s64 	%rd4381, %rd4379, %rd4380;
	and.b64  	%rd4382, %rd4378, 4294967295;
	add.s64 	%rd4383, %rd4381, %rd4382;
	shr.u64 	%rd4384, %rd4377, 32;
	mad.lo.s64 	%rd4385, %rd4374, %rd4354, %rd4384;
	shr.u64 	%rd4386, %rd4378, 32;
	add.s64 	%rd4387, %rd4385, %rd4386;
	shr.u64 	%rd4388, %rd4383, 32;
	shl.b64 	%rd4389, %rd4383, 32;
	and.b64  	%rd4390, %rd4376, 4294967295;
	or.b64  	%rd4391, %rd4389, %rd4390;
	add.s64 	%rd4392, %rd4387, %rd4388;
	shr.u64 	%rd4393, %rd21240, 32;
	and.b64  	%rd4394, %rd21240, 4294967295;
	mul.lo.s64 	%rd4395, %rd4394, %rd4353;
	mul.lo.s64 	%rd4396, %rd4393, %rd4353;
	mul.lo.s64 	%rd4397, %rd4394, %rd4354;
	shr.u64 	%rd4398, %rd4395, 32;
	and.b64  	%rd4399, %rd4396, 4294967295;
	add.s64 	%rd4400, %rd4398, %rd4399;
	and.b64  	%rd4401, %rd4397, 4294967295;
	add.s64 	%rd4402, %rd4400, %rd4401;
	shr.u64 	%rd4403, %rd4396, 32;
	mad.lo.s64 	%rd4404, %rd4393, %rd4354, %rd4403;
	shr.u64 	%rd4405, %rd4397, 32;
	add.s64 	%rd4406, %rd4404, %rd4405;
	shr.u64 	%rd4407, %rd4402, 32;
	shl.b64 	%rd4408, %rd4402, 32;
	and.b64  	%rd4409, %rd4395, 4294967295;
	or.b64  	%rd4410, %rd4408, %rd4409;
	add.s64 	%rd4411, %rd4406, %rd4407;
	shr.u64 	%rd4412, %rd21241, 32;
	and.b64  	%rd4413, %rd21241, 4294967295;
	mul.lo.s64 	%rd4414, %rd4413, %rd4353;
	mul.lo.s64 	%rd4415, %rd4412, %rd4353;
	mul.lo.s64 	%rd4416, %rd4413, %rd4354;
	shr.u64 	%rd4417, %rd4414, 32;
	and.b64  	%rd4418, %rd4415, 4294967295;
	add.s64 	%rd4419, %rd4417, %rd4418;
	and.b64  	%rd4420, %rd4416, 4294967295;
	add.s64 	%rd4421, %rd4419, %rd4420;
	shr.u64 	%rd4422, %rd4415, 32;
	mad.lo.s64 	%rd4423, %rd4412, %rd4354, %rd4422;
	shr.u64 	%rd4424, %rd4416, 32;
	add.s64 	%rd4425, %rd4423, %rd4424;
	shr.u64 	%rd4426, %rd4421, 32;
	shl.b64 	%rd4427, %rd4421, 32;
	and.b64  	%rd4428, %rd4414, 4294967295;
	or.b64  	%rd4429, %rd4427, %rd4428;
	add.s64 	%rd4430, %rd4425, %rd4426;
	and.b64  	%rd4431, %rd59, 4294967295;
	shr.u64 	%rd4432, %rd59, 32;
	mul.lo.s64 	%rd4433, %rd4356, %rd4431;
	mul.lo.s64 	%rd4434, %rd4355, %rd4431;
	mul.lo.s64 	%rd4435, %rd4356, %rd4432;
	shr.u64 	%rd4436, %rd4433, 32;
	and.b64  	%rd4437, %rd4434, 4294967295;
	add.s64 	%rd4438, %rd4436, %rd4437;
	and.b64  	%rd4439, %rd4435, 4294967295;
	add.s64 	%rd4440, %rd4438, %rd4439;
	shr.u64 	%rd4441, %rd4434, 32;
	mad.lo.s64 	%rd4442, %rd4355, %rd4432, %rd4441;
	shr.u64 	%rd4443, %rd4435, 32;
	add.s64 	%rd4444, %rd4442, %rd4443;
	shr.u64 	%rd4445, %rd4440, 32;
	shl.b64 	%rd4446, %rd4440, 32;
	and.b64  	%rd4447, %rd4433, 4294967295;
	or.b64  	%rd4448, %rd4446, %rd4447;
	add.s64 	%rd4449, %rd4391, %rd4448;
	setp.lt.u64 	%p234, %rd4449, %rd4391;
	selp.u64 	%rd4450, 1, 0, %p234;
	add.s64 	%rd4451, %rd4444, %rd4392;
	add.s64 	%rd4452, %rd4451, %rd4445;
	add.s64 	%rd4453, %rd4452, %rd4450;
	mul.lo.s64 	%rd4454, %rd4375, %rd4431;
	mul.lo.s64 	%rd4455, %rd4374, %rd4431;
	mul.lo.s64 	%rd4456, %rd4375, %rd4432;
	shr.u64 	%rd4457, %rd4454, 32;
	and.b64  	%rd4458, %rd4455, 4294967295;
	add.s64 	%rd4459, %rd4457, %rd4458;
	and.b64  	%rd4460, %rd4456, 4294967295;
	add.s64 	%rd4461, %rd4459, %rd4460;
	shr.u64 	%rd4462, %rd4455, 32;
	mad.lo.s64 	%rd4463, %rd4374, %rd4432, %rd4462;
	shr.u64 	%rd4464, %rd4456, 32;
	add.s64 	%rd4465, %rd4463, %rd4464;
	shr.u64 	%rd4466, %rd4461, 32;
	shl.b64 	%rd4467, %rd4461, 32;
	and.b64  	%rd4468, %rd4454, 4294967295;
	or.b64  	%rd4469, %rd4467, %rd4468;
	add.s64 	%rd4470, %rd4410, %rd4450;
	add.s64 	%rd4471, %rd4470, %rd4469;
	max.u64 	%rd4472, %rd4410, %rd4470;
	setp.gt.u64 	%p235, %rd4472, %rd4471;
	selp.u64 	%rd4473, 1, 0, %p235;
	add.s64 	%rd4474, %rd4465, %rd4411;
	add.s64 	%rd4475, %rd4474, %rd4466;
	add.s64 	%rd4476, %rd4475, %rd4473;
	mul.lo.s64 	%rd4477, %rd4394, %rd4431;
	mul.lo.s64 	%rd4478, %rd4393, %rd4431;
	mul.lo.s64 	%rd4479, %rd4394, %rd4432;
	shr.u64 	%rd4480, %rd4477, 32;
	and.b64  	%rd4481, %rd4478, 4294967295;
	add.s64 	%rd4482, %rd4480, %rd4481;
	and.b64  	%rd4483, %rd4479, 4294967295;
	add.s64 	%rd4484, %rd4482, %rd4483;
	shr.u64 	%rd4485, %rd4478, 32;
	mad.lo.s64 	%rd4486, %rd4393, %rd4432, %rd4485;
	shr.u64 	%rd4487, %rd4479, 32;
	add.s64 	%rd4488, %rd4486, %rd4487;
	shr.u64 	%rd4489, %rd4484, 32;
	shl.b64 	%rd4490, %rd4484, 32;
	and.b64  	%rd4491, %rd4477, 4294967295;
	or.b64  	%rd4492, %rd4490, %rd4491;
	add.s64 	%rd4493, %rd4429, %rd4473;
	add.s64 	%rd4494, %rd4493, %rd4492;
	max.u64 	%rd4495, %rd4429, %rd4493;
	setp.gt.u64 	%p236, %rd4495, %rd4494;
	selp.u64 	%rd4496, 1, 0, %p236;
	add.s64 	%rd4497, %rd4488, %rd4430;
	add.s64 	%rd4498, %rd4497, %rd4489;
	add.s64 	%rd4499, %rd4498, %rd4496;
	and.b64  	%rd4500, %rd58, 4294967295;
	shr.u64 	%rd4501, %rd58, 32;
	mul.lo.s64 	%rd4502, %rd4356, %rd4500;
	mul.lo.s64 	%rd4503, %rd4355, %rd4500;
	mul.lo.s64 	%rd4504, %rd4356, %rd4501;
	shr.u64 	%rd4505, %rd4502, 32;
	and.b64  	%rd4506, %rd4503, 4294967295;
	add.s64 	%rd4507, %rd4505, %rd4506;
	and.b64  	%rd4508, %rd4504, 4294967295;
	add.s64 	%rd4509, %rd4507, %rd4508;
	shr.u64 	%rd4510, %rd4503, 32;
	mad.lo.s64 	%rd4511, %rd4355, %rd4501, %rd4510;
	shr.u64 	%rd4512, %rd4504, 32;
	add.s64 	%rd4513, %rd4511, %rd4512;
	shr.u64 	%rd4514, %rd4509, 32;
	shl.b64 	%rd4515, %rd4509, 32;
	and.b64  	%rd4516, %rd4502, 4294967295;
	or.b64  	%rd4517, %rd4515, %rd4516;
	add.s64 	%rd4518, %rd4471, %rd4517;
	setp.lt.u64 	%p237, %rd4518, %rd4471;
	selp.u64 	%rd4519, 1, 0, %p237;
	add.s64 	%rd4520, %rd4513, %rd4476;
	add.s64 	%rd4521, %rd4520, %rd4514;
	add.s64 	%rd4522, %rd4521, %rd4519;
	mul.lo.s64 	%rd4523, %rd4375, %rd4500;
	mul.lo.s64 	%rd4524, %rd4374, %rd4500;
	mul.lo.s64 	%rd4525, %rd4375, %rd4501;
	shr.u64 	%rd4526, %rd4523, 32;
	and.b64  	%rd4527, %rd4524, 4294967295;
	add.s64 	%rd4528, %rd4526, %rd4527;
	and.b64  	%rd4529, %rd4525, 4294967295;
	add.s64 	%rd4530, %rd4528, %rd4529;
	shr.u64 	%rd4531, %rd4524, 32;
	mad.lo.s64 	%rd4532, %rd4374, %rd4501, %rd4531;
	shr.u64 	%rd4533, %rd4525, 32;
	add.s64 	%rd4534, %rd4532, %rd4533;
	shr.u64 	%rd4535, %rd4530, 32;
	shl.b64 	%rd4536, %rd4530, 32;
	and.b64  	%rd4537, %rd4523, 4294967295;
	or.b64  	%rd4538, %rd4536, %rd4537;
	add.s64 	%rd4539, %rd4494, %rd4519;
	add.s64 	%rd4540, %rd4539, %rd4538;
	max.u64 	%rd4541, %rd4494, %rd4539;
	setp.gt.u64 	%p238, %rd4541, %rd4540;
	selp.u64 	%rd4542, 1, 0, %p238;
	add.s64 	%rd4543, %rd4534, %rd4499;
	add.s64 	%rd4544, %rd4543, %rd4535;
	add.s64 	%rd4545, %rd4544, %rd4542;
	and.b64  	%rd4546, %rd57, 4294967295;
	shr.u64 	%rd4547, %rd57, 32;
	mul.lo.s64 	%rd4548, %rd4356, %rd4546;
	mul.lo.s64 	%rd4549, %rd4355, %rd4546;
	mul.lo.s64 	%rd4550, %rd4356, %rd4547;
	shr.u64 	%rd4551, %rd4548, 32;
	and.b64  	%rd4552, %rd4549, 4294967295;
	add.s64 	%rd4553, %rd4551, %rd4552;
	and.b64  	%rd4554, %rd4550, 4294967295;
	add.s64 	%rd4555, %rd4553, %rd4554;
	shr.u64 	%rd4556, %rd4549, 32;
	mad.lo.s64 	%rd4557, %rd4355, %rd4547, %rd4556;
	shr.u64 	%rd4558, %rd4550, 32;
	add.s64 	%rd4559, %rd4557, %rd4558;
	shr.u64 	%rd4560, %rd4555, 32;
	shl.b64 	%rd4561, %rd4555, 32;
	and.b64  	%rd4562, %rd4548, 4294967295;
	or.b64  	%rd4563, %rd4561, %rd4562;
	add.s64 	%rd4564, %rd4540, %rd4563;
	setp.lt.u64 	%p239, %rd4564, %rd4540;
	selp.u64 	%rd4565, 1, 0, %p239;
	add.s64 	%rd4566, %rd4559, %rd4545;
	add.s64 	%rd4567, %rd4566, %rd4560;
	add.s64 	%rd4568, %rd4567, %rd4565;
	ld.const.u64 	%rd4569, [MU_P];
	mul.lo.s64 	%rd4570, %rd4569, %rd4372;
	mul.lo.s64 	%rd4571, %rd4352, %rd4570;
	mul.hi.u64 	%rd4572, %rd4352, %rd4570;
	add.cc.s64 	%rd4573, %rd4571, %rd4372;
	addc.cc.s64 	%rd4574, %rd4572, 0;
	mul.lo.s64 	%rd4575, %rd4351, %rd4570;
	mul.hi.u64 	%rd4576, %rd4351, %rd4570;
	mov.b64 	%rd4577, 0;
	add.cc.s64 	%rd4578, %rd4574, %rd4449;
	addc.cc.s64 	%rd4579, %rd4577, 0;
	add.cc.s64 	%rd4580, %rd4578, %rd4575;
	addc.cc.s64 	%rd4581, %rd4579, %rd4576;
	mul.lo.s64 	%rd4582, %rd4350, %rd4570;
	mul.hi.u64 	%rd4583, %rd4350, %rd4570;
	add.cc.s64 	%rd4584, %rd4581, %rd4518;
	addc.cc.s64 	%rd4585, %rd4577, 0;
	add.cc.s64 	%rd4586, %rd4584, %rd4582;
	addc.cc.s64 	%rd4587, %rd4585, %rd4583;
	mul.lo.s64 	%rd4588, %rd4349, %rd4570;
	mul.hi.u64 	%rd4589, %rd4349, %rd4570;
	add.cc.s64 	%rd4590, %rd4587, %rd4564;
	addc.cc.s64 	%rd4591, %rd4577, 0;
	add.cc.s64 	%rd4592, %rd4590, %rd4588;
	addc.cc.s64 	%rd4593, %rd4591, %rd4589;
	add.s64 	%rd4594, %rd4373, %rd4593;
	setp.lt.u64 	%p240, %rd4594, %rd4373;
	selp.u64 	%rd4595, 1, 0, %p240;
	add.s64 	%rd4596, %rd4453, %rd4595;
	setp.lt.u64 	%p241, %rd4596, %rd4453;
	selp.u64 	%rd4597, 1, 0, %p241;
	add.s64 	%rd4598, %rd4522, %rd4597;
	setp.lt.u64 	%p242, %rd4598, %rd4522;
	selp.u64 	%rd4599, 1, 0, %p242;
	add.s64 	%rd4600, %rd4568, %rd4599;
	mul.lo.s64 	%rd4601, %rd4569, %rd4580;
	mul.lo.s64 	%rd4602, %rd4352, %rd4601;
	mul.hi.u64 	%rd4603, %rd4352, %rd4601;
	add.cc.s64 	%rd4604, %rd4602, %rd4580;
	addc.cc.s64 	%rd4605, %rd4603, 0;
	mul.lo.s64 	%rd4606, %rd4351, %rd4601;
	mul.hi.u64 	%rd4607, %rd4351, %rd4601;
	add.cc.s64 	%rd4608, %rd4605, %rd4586;
	addc.cc.s64 	%rd4609, %rd4577, 0;
	add.cc.s64 	%rd4610, %rd4608, %rd4606;
	addc.cc.s64 	%rd4611, %rd4609, %rd4607;
	mul.lo.s64 	%rd4612, %rd4350, %rd4601;
	mul.hi.u64 	%rd4613, %rd4350, %rd4601;
	add.cc.s64 	%rd4614, %rd4611, %rd4592;
	addc.cc.s64 	%rd4615, %rd4577, 0;
	add.cc.s64 	%rd4616, %rd4614, %rd4612;
	addc.cc.s64 	%rd4617, %rd4615, %rd4613;
	mul.lo.s64 	%rd4618, %rd4349, %rd4601;
	mul.hi.u64 	%rd4619, %rd4349, %rd4601;
	add.cc.s64 	%rd4620, %rd4617, %rd4594;
	addc.cc.s64 	%rd4621, %rd4577, 0;
	add.cc.s64 	%rd4622, %rd4620, %rd4618;
	addc.cc.s64 	%rd4623, %rd4621, %rd4619;
	add.s64 	%rd4624, %rd4596, %rd4623;
	setp.lt.u64 	%p243, %rd4624, %rd4596;
	selp.u64 	%rd4625, 1, 0, %p243;
	add.s64 	%rd4626, %rd4598, %rd4625;
	setp.lt.u64 	%p244, %rd4626, %rd4598;
	selp.u64 	%rd4627, 1, 0, %p244;
	add.s64 	%rd4628, %rd4600, %rd4627;
	mul.lo.s64 	%rd4629, %rd4569, %rd4610;
	mul.lo.s64 	%rd4630, %rd4352, %rd4629;
	mul.hi.u64 	%rd4631, %rd4352, %rd4629;
	add.cc.s64 	%rd4632, %rd4630, %rd4610;
	addc.cc.s64 	%rd4633, %rd4631, 0;
	mul.lo.s64 	%rd4634, %rd4351, %rd4629;
	mul.hi.u64 	%rd4635, %rd4351, %rd4629;
	add.cc.s64 	%rd4636, %rd4633, %rd4616;
	addc.cc.s64 	%rd4637, %rd4577, 0;
	add.cc.s64 	%rd4638, %rd4636, %rd4634;
	addc.cc.s64 	%rd4639, %rd4637, %rd4635;
	mul.lo.s64 	%rd4640, %rd4350, %rd4629;
	mul.hi.u64 	%rd4641, %rd4350, %rd4629;
	add.cc.s64 	%rd4642, %rd4639, %rd4622;
	addc.cc.s64 	%rd4643, %rd4577, 0;
	add.cc.s64 	%rd4644, %rd4642, %rd4640;
	addc.cc.s64 	%rd4645, %rd4643, %rd4641;
	mul.lo.s64 	%rd4646, %rd4349, %rd4629;
	mul.hi.u64 	%rd4647, %rd4349, %rd4629;
	add.cc.s64 	%rd4648, %rd4645, %rd4624;
	addc.cc.s64 	%rd4649, %rd4577, 0;
	add.cc.s64 	%rd4650, %rd4648, %rd4646;
	addc.cc.s64 	%rd4651, %rd4649, %rd4647;
	add.s64 	%rd4652, %rd4626, %rd4651;
	setp.lt.u64 	%p245, %rd4652, %rd4626;
	selp.u64 	%rd4653, 1, 0, %p245;
	add.s64 	%rd4654, %rd4628, %rd4653;
	mul.lo.s64 	%rd4655, %rd4569, %rd4638;
	mul.lo.s64 	%rd4656, %rd4352, %rd4655;
	mul.hi.u64 	%rd4657, %rd4352, %rd4655;
	add.cc.s64 	%rd4658, %rd4656, %rd4638;
	addc.cc.s64 	%rd4659, %rd4657, 0;
	mul.lo.s64 	%rd4660, %rd4351, %rd4655;
	mul.hi.u64 	%rd4661, %rd4351, %rd4655;
	add.cc.s64 	%rd4662, %rd4659, %rd4644;
	addc.cc.s64 	%rd4663, %rd4577, 0;
	add.cc.s64 	%rd1177, %rd4662, %rd4660;
	addc.cc.s64 	%rd4664, %rd4663, %rd4661;
	mul.lo.s64 	%rd4665, %rd4350, %rd4655;
	mul.hi.u64 	%rd4666, %rd4350, %rd4655;
	add.cc.s64 	%rd4667, %rd4664, %rd4650;
	addc.cc.s64 	%rd4668, %rd4577, 0;
	add.cc.s64 	%rd1178, %rd4667, %rd4665;
	addc.cc.s64 	%rd4669, %rd4668, %rd4666;
	mul.lo.s64 	%rd4670, %rd4349, %rd4655;
	mul.hi.u64 	%rd4671, %rd4349, %rd4655;
	add.cc.s64 	%rd4672, %rd4669, %rd4652;
	addc.cc.s64 	%rd4673, %rd4577, 0;
	add.cc.s64 	%rd1179, %rd4672, %rd4670;
	addc.cc.s64 	%rd4674, %rd4673, %rd4671;
	add.s64 	%rd21245, %rd4654, %rd4674;
	setp.gt.u64 	%p246, %rd21245, %rd4349;
	@%p246 bra 	$L__BB0_499;
	ld.const.u64 	%rd4675, [P_CONST+24];
	setp.lt.u64 	%p247, %rd21245, %rd4675;
	mov.u64 	%rd21242, %rd1177;
	mov.u64 	%rd21243, %rd1178;
	mov.u64 	%rd21244, %rd1179;
	@%p247 bra 	$L__BB0_500;
	ld.const.u64 	%rd4676, [P_CONST+16];
	setp.lt.u64 	%p248, %rd4676, %rd1179;
	@%p248 bra 	$L__BB0_499;
	ld.const.u64 	%rd4677, [P_CONST+16];
	setp.gt.u64 	%p249, %rd4677, %rd1179;
	mov.u64 	%rd21242, %rd1177;
	mov.u64 	%rd21243, %rd1178;
	mov.u64 	%rd21244, %rd1179;
	@%p249 bra 	$L__BB0_500;
	ld.const.u64 	%rd4678, [P_CONST+8];
	setp.lt.u64 	%p250, %rd4678, %rd1178;
	@%p250 bra 	$L__BB0_499;
	ld.const.u64 	%rd4679, [P_CONST+8];
	setp.gt.u64 	%p251, %rd4679, %rd1178;
	ld.const.u64 	%rd4680, [P_CONST];
	setp.gt.u64 	%p252, %rd4680, %rd1177;
	or.pred  	%p253, %p251, %p252;
	mov.u64 	%rd21242, %rd1177;
	mov.u64 	%rd21243, %rd1178;
	mov.u64 	%rd21244, %rd1179;
	@%p253 bra 	$L__BB0_500;
$L__BB0_499:
	ld.const.u64 	%rd4682, [P_CONST];
	sub.s64 	%rd21242, %rd1177, %rd4682;
	setp.lt.u64 	%p254, %rd1177, %rd4682;
	selp.u64 	%rd4683, 1, 0, %p254;
	ld.const.u64 	%rd4684, [P_CONST+8];
	add.s64 	%rd4685, %rd4684, %rd4683;
	sub.s64 	%rd21243, %rd1178, %rd4685;
	setp.lt.u64 	%p255, %rd1178, %rd4685;
	selp.u64 	%rd4686, 1, 0, %p255;
	ld.const.u64 	%rd4687, [P_CONST+16];
	add.s64 	%rd4688, %rd4687, %rd4686;
	sub.s64 	%rd21244, %rd1179, %rd4688;
	setp.lt.u64 	%p256, %rd1179, %rd4688;
	selp.u64 	%rd4689, 1, 0, %p256;
	ld.const.u64 	%rd4690, [P_CONST+24];
	add.s64 	%rd4691, %rd4690, %rd4689;
	sub.s64 	%rd21245, %rd21245, %rd4691;
$L__BB0_500:
	sub.s64 	%rd21246, %rd21226, %rd21222;
	setp.lt.u64 	%p257, %rd21226, %rd21222;
	selp.u64 	%rd4692, 1, 0, %p257;
	add.s64 	%rd4693, %rd21223, %rd4692;
	sub.s64 	%rd21247, %rd21227, %rd4693;
	setp.lt.u64 	%p258, %rd21227, %rd4693;
	selp.u64 	%rd4694, 1, 0, %p258;
	add.s64 	%rd4695, %rd21224, %rd4694;
	sub.s64 	%rd21248, %rd21228, %rd4695;
	setp.lt.u64 	%p259, %rd21228, %rd4695;
	selp.u64 	%rd4696, 1, 0, %p259;
	add.s64 	%rd4697, %rd21225, %rd4696;
	sub.s64 	%rd21249, %rd21229, %rd4697;
	setp.ge.u64 	%p260, %rd21229, %rd4697;
	@%p260 bra 	$L__BB0_502;
	ld.const.u64 	%rd4698, [P_CONST];
	add.s64 	%rd1193, %rd21246, %rd4698;
	setp.ge.u64 	%p261, %rd1193, %rd21246;
	setp.lt.u64 	%p262, %rd1193, %rd21246;
	selp.u64 	%rd4699, 1, 0, %p262;
	add.s64 	%rd4700, %rd21247, %rd4699;
	ld.const.u64 	%rd4701, [P_CONST+8];
	add.s64 	%rd1194, %rd4700, %rd4701;
	setp.lt.u64 	%p263, %rd1194, %rd21247;
	setp.eq.s64 	%p264, %rd1194, %rd21247;
	selp.u32 	%r55, -1, 0, %p264;
	selp.u32 	%r56, -1, 0, %p263;
	selp.b32 	%r57, %r56, %r55, %p261;
	and.b32  	%r59, %r57, 1;
	setp.eq.b32 	%p265, %r59, 1;
	or.pred  	%p266, %p263, %p265;
	selp.u64 	%rd4702, 1, 0, %p266;
	add.s64 	%rd4703, %rd21248, %rd4702;
	ld.const.u64 	%rd4704, [P_CONST+16];
	add.s64 	%rd1195, %rd4703, %rd4704;
	setp.ge.u64 	%p267, %rd1195, %rd21248;
	setp.lt.u64 	%p268, %rd1195, %rd21248;
	setp.eq.s64 	%p269, %rd1195, %rd21248;
	selp.u32 	%r60, -1, 0, %p268;
	selp.u32 	%r61, -1, 0, %p269;
	selp.b32 	%r62, %r61, %r60, %p266;
	selp.b32 	%r63, %r62, %r60, %p267;
	cvt.u64.u32 	%rd4705, %r63;
	and.b64  	%rd4706, %rd4705, 1;
	add.s64 	%rd4707, %rd21249, %rd4706;
	ld.const.u64 	%rd4708, [P_CONST+24];
	add.s64 	%rd21249, %rd4707, %rd4708;
	mov.u64 	%rd21246, %rd1193;
	mov.u64 	%rd21247, %rd1194;
	mov.u64 	%rd21248, %rd1195;
$L__BB0_502:
	sub.s64 	%rd21250, %rd21242, %rd21234;
	setp.lt.u64 	%p270, %rd21242, %rd21234;
	selp.u64 	%rd4709, 1, 0, %p270;
	add.s64 	%rd4710, %rd21235, %rd4709;
	sub.s64 	%rd21251, %rd21243, %rd4710;
	setp.lt.u64 	%p271, %rd21243, %rd4710;
	selp.u64 	%rd4711, 1, 0, %p271;
	add.s64 	%rd4712, %rd21236, %rd4711;
	sub.s64 	%rd21252, %rd21244, %rd4712;
	setp.lt.u64 	%p272, %rd21244, %rd4712;
	selp.u64 	%rd4713, 1, 0, %p272;
	add.s64 	%rd4714, %rd21237, %rd4713;
	sub.s64 	%rd21253, %rd21245, %rd4714;
	setp.ge.u64 	%p273, %rd21245, %rd4714;
	@%p273 bra 	$L__BB0_504;
	ld.const.u64 	%rd4715, [P_CONST];
	add.s64 	%rd1205, %rd21250, %rd4715;
	setp.ge.u64 	%p274, %rd1205, %rd21250;
	setp.lt.u64 	%p275, %rd1205, %rd21250;
	selp.u64 	%rd4716, 1, 0, %p275;
	add.s64 	%rd4717, %rd21251, %rd4716;
	ld.const.u64 	%rd4718, [P_CONST+8];
	add.s64 	%rd1206, %rd4717, %rd4718;
	setp.lt.u64 	%p276, %rd1206, %rd21251;
	setp.eq.s64 	%p277, %rd1206, %rd21251;
	selp.u32 	%r64, -1, 0, %p277;
	selp.u32 	%r65, -1, 0, %p276;
	selp.b32 	%r66, %r65, %r64, %p274;
	and.b32  	%r68, %r66, 1;
	setp.eq.b32 	%p278, %r68, 1;
	or.pred  	%p279, %p276, %p278;
	selp.u64 	%rd4719, 1, 0, %p279;
	add.s64 	%rd4720, %rd21252, %rd4719;
	ld.const.u64 	%rd4721, [P_CONST+16];
	add.s64 	%rd1207, %rd4720, %rd4721;
	setp.ge.u64 	%p280, %rd1207, %rd21252;
	setp.lt.u64 	%p281, %rd1207, %rd21252;
	setp.eq.s64 	%p282, %rd1207, %rd21252;
	selp.u32 	%r69, -1, 0, %p281;
	selp.u32 	%r70, -1, 0, %p282;
	selp.b32 	%r71, %r70, %r69, %p279;
	selp.b32 	%r72, %r71, %r69, %p280;
	cvt.u64.u32 	%rd4722, %r72;
	and.b64  	%rd4723, %rd4722, 1;
	add.s64 	%rd4724, %rd21253, %rd4723;
	ld.const.u64 	%rd4725, [P_CONST+24];
	add.s64 	%rd21253, %rd4724, %rd4725;
	mov.u64 	%rd21250, %rd1205;
	mov.u64 	%rd21251, %rd1206;
	mov.u64 	%rd21252, %rd1207;
$L__BB0_504:
	ld.const.u64 	%rd4726, [ZERO+24];
	setp.gt.u64 	%p283, %rd21249, %rd4726;
	@%p283 bra 	$L__BB0_630;
	ld.const.u64 	%rd1213, [ZERO+24];
	setp.lt.u64 	%p284, %rd21249, %rd1213;
	ld.const.u64 	%rd4727, [ZERO+16];
	setp.ne.s64 	%p285, %rd21248, %rd4727;
	ld.const.u64 	%rd4729, [ZERO+8];
	setp.ne.s64 	%p286, %rd21247, %rd4729;
	or.pred  	%p287, %p285, %p286;
	or.pred  	%p288, %p287, %p284;
	ld.const.u64 	%rd4731, [ZERO];
	setp.ne.s64 	%p289, %rd21246, %rd4731;
	or.pred  	%p290, %p288, %p289;
	@%p290 bra 	$L__BB0_630;
	setp.gt.u64 	%p291, %rd21253, %rd1213;
	mov.b64 	%rd21398, 0;
	mov.b32 	%r1012, 1;
	mov.u64 	%rd21399, %rd21398;
	mov.u64 	%rd21400, %rd21398;
	mov.u64 	%rd21401, %rd21398;
	mov.u64 	%rd21402, %rd20906;
	mov.u64 	%rd21403, %rd20907;
	mov.u64 	%rd21404, %rd20908;
	mov.u64 	%rd21405, %rd20909;
	mov.u64 	%rd21406, %rd20906;
	mov.u64 	%rd21407, %rd20907;
	mov.u64 	%rd21408, %rd20908;
	mov.u64 	%rd21409, %rd20909;
	@%p291 bra 	$L__BB0_732;
	setp.lt.u64 	%p292, %rd21253, %rd1213;
	setp.ne.s64 	%p293, %rd21252, %rd4727;
	setp.ne.s64 	%p294, %rd21251, %rd4729;
	or.pred  	%p295, %p293, %p294;
	or.pred  	%p296, %p295, %p292;
	setp.ne.s64 	%p297, %rd21250, %rd4731;
	or.pred  	%p298, %p296, %p297;
	mov.u64 	%rd21402, %rd20906;
	mov.u64 	%rd21403, %rd20907;
	mov.u64 	%rd21404, %rd20908;
	mov.u64 	%rd21405, %rd20909;
	mov.u64 	%rd21406, %rd20906;
	mov.u64 	%rd21407, %rd20907;
	mov.u64 	%rd21408, %rd20908;
	mov.u64 	%rd21409, %rd20909;
	@%p298 bra 	$L__BB0_732;
	or.b64  	%rd4742, %rd48, %rd47;
	or.b64  	%rd4743, %rd4742, %rd46;
	or.b64  	%rd4744, %rd4743, %rd45;
	setp.eq.s64 	%p299, %rd4744, 0;
	mov.u64 	%rd21399, %rd21398;
	mov.u64 	%rd21400, %rd21398;
	mov.u64 	%rd21401, %rd21398;
	mov.u64 	%rd21402, %rd20906;
	mov.u64 	%rd21403, %rd20907;
	mov.u64 	%rd21404, %rd20908;
	mov.u64 	%rd21405, %rd20909;
	mov.u64 	%rd21406, %rd20906;
	mov.u64 	%rd21407, %rd20907;
	mov.u64 	%rd21408, %rd20908;
	mov.u64 	%rd21409, %rd20909;
	@%p299 bra 	$L__BB0_732;
	ld.const.u64 	%rd1214, [P_CONST+24];
	ld.const.u64 	%rd1215, [P_CONST+16];
	ld.const.u64 	%rd1216, [P_CONST+8];
	ld.const.u64 	%rd1217, [P_CONST];
	mul.lo.s64 	%rd4745, %rd1145, %rd1145;
	mul.lo.s64 	%rd4746, %rd1146, %rd1145;
	shr.u64 	%rd4747, %rd4745, 32;
	shl.b64 	%rd4748, %rd4746, 1;
	and.b64  	%rd4749, %rd4748, 8589934590;
	add.s64 	%rd4750, %rd4747, %rd4749;
	shr.u64 	%rd4751, %rd4746, 31;
	and.b64  	%rd4752, %rd4751, 8589934590;
	mad.lo.s64 	%rd4753, %rd1146, %rd1146, %rd4752;
	shr.u64 	%rd4754, %rd4750, 32;
	shl.b64 	%rd4755, %rd4750, 32;
	and.b64  	%rd4756, %rd4745, 4294967295;
	or.b64  	%rd4757, %rd4755, %rd4756;
	add.s64 	%rd4758, %rd4753, %rd4754;
	mul.lo.s64 	%rd4759, %rd1147, %rd1145;
	mul.lo.s64 	%rd4760, %rd1148, %rd1145;
	mul.lo.s64 	%rd4761, %rd1147, %rd1146;
	shr.u64 	%rd4762, %rd4759, 32;
	and.b64  	%rd4763, %rd4760, 4294967295;
	add.s64 	%rd4764, %rd4762, %rd4763;
	and.b64  	%rd4765, %rd4761, 4294967295;
	add.s64 	%rd4766, %rd4764, %rd4765;
	shr.u64 	%rd4767, %rd4760, 32;
	mad.lo.s64 	%rd4768, %rd1148, %rd1146, %rd4767;
	shr.u64 	%rd4769, %rd4761, 32;
	add.s64 	%rd4770, %rd4768, %rd4769;
	shr.u64 	%rd4771, %rd4766, 32;
	shl.b64 	%rd4772, %rd4766, 32;
	and.b64  	%rd4773, %rd4759, 4294967295;
	or.b64  	%rd4774, %rd4772, %rd4773;
	add.s64 	%rd4775, %rd4770, %rd4771;
	mul.lo.s64 	%rd4776, %rd1149, %rd1145;
	mul.lo.s64 	%rd4777, %rd1150, %rd1145;
	mul.lo.s64 	%rd4778, %rd1149, %rd1146;
	shr.u64 	%rd4779, %rd4776, 32;
	and.b64  	%rd4780, %rd4777, 4294967295;
	add.s64 	%rd4781, %rd4779, %rd4780;
	and.b64  	%rd4782, %rd4778, 4294967295;
	add.s64 	%rd4783, %rd4781, %rd4782;
	shr.u64 	%rd4784, %rd4777, 32;
	mad.lo.s64 	%rd4785, %rd1150, %rd1146, %rd4784;
	shr.u64 	%rd4786, %rd4778, 32;
	add.s64 	%rd4787, %rd4785, %rd4786;
	shr.u64 	%rd4788, %rd4783, 32;
	shl.b64 	%rd4789, %rd4783, 32;
	and.b64  	%rd4790, %rd4776, 4294967295;
	or.b64  	%rd4791, %rd4789, %rd4790;
	add.s64 	%rd4792, %rd4787, %rd4788;
	mul.lo.s64 	%rd4793, %rd1151, %rd1145;
	mul.lo.s64 	%rd4794, %rd1152, %rd1145;
	mul.lo.s64 	%rd4795, %rd1151, %rd1146;
	shr.u64 	%rd4796, %rd4793, 32;
	and.b64  	%rd4797, %rd4794, 4294967295;
	add.s64 	%rd4798, %rd4796, %rd4797;
	and.b64  	%rd4799, %rd4795, 4294967295;
	add.s64 	%rd4800, %rd4798, %rd4799;
	shr.u64 	%rd4801, %rd4794, 32;
	mad.lo.s64 	%rd4802, %rd1152, %rd1146, %rd4801;
	shr.u64 	%rd4803, %rd4795, 32;
	add.s64 	%rd4804, %rd4802, %rd4803;
	shr.u64 	%rd4805, %rd4800, 32;
	shl.b64 	%rd4806, %rd4800, 32;
	and.b64  	%rd4807, %rd4793, 4294967295;
	or.b64  	%rd4808, %rd4806, %rd4807;
	add.s64 	%rd4809, %rd4804, %rd4805;
	shl.b64 	%rd4810, %rd4774, 1;
	shr.u64 	%rd4811, %rd4772, 63;
	add.s64 	%rd4812, %rd4775, %rd4775;
	add.s64 	%rd4813, %rd4812, %rd4811;
	mul.lo.s64 	%rd4814, %rd1147, %rd1147;
	mul.lo.s64 	%rd4815, %rd1148, %rd1147;
	shr.u64 	%rd4816, %rd4814, 32;
	shl.b64 	%rd4817, %rd4815, 1;
	and.b64  	%rd4818, %rd4817, 8589934590;
	add.s64 	%rd4819, %rd4816, %rd4818;
	shr.u64 	%rd4820, %rd4815, 31;
	and.b64  	%rd4821, %rd4820, 8589934590;
	mad.lo.s64 	%rd4822, %rd1148, %rd1148, %rd4821;
	shr.u64 	%rd4823, %rd4819, 32;
	shl.b64 	%rd4824, %rd4819, 32;
	and.b64  	%rd4825, %rd4814, 4294967295;
	or.b64  	%rd4826, %rd4824, %rd4825;
	add.s64 	%rd4827, %rd4791, %rd4811;
	add.s64 	%rd4828, %rd4827, %rd4826;
	max.u64 	%rd4829, %rd4791, %rd4827;
	setp.gt.u64 	%p300, %rd4829, %rd4828;
	selp.u64 	%rd4830, 1, 0, %p300;
	add.s64 	%rd4831, %rd4822, %rd4792;
	add.s64 	%rd4832, %rd4831, %rd4823;
	add.s64 	%rd4833, %rd4832, %rd4830;
	mul.lo.s64 	%rd4834, %rd1149, %rd1147;
	mul.lo.s64 	%rd4835, %rd1150, %rd1147;
	mul.lo.s64 	%rd4836, %rd1149, %rd1148;
	shr.u64 	%rd4837, %rd4834, 32;
	and.b64  	%rd4838, %rd4835, 4294967295;
	add.s64 	%rd4839, %rd4837, %rd4838;
	and.b64  	%rd4840, %rd4836, 4294967295;
	add.s64 	%rd4841, %rd4839, %rd4840;
	shr.u64 	%rd4842, %rd4835, 32;
	mad.lo.s64 	%rd4843, %rd1150, %rd1148, %rd4842;
	shr.u64 	%rd4844, %rd4836, 32;
	add.s64 	%rd4845, %rd4843, %rd4844;
	shr.u64 	%rd4846, %rd4841, 32;
	shl.b64 	%rd4847, %rd4841, 32;
	and.b64  	%rd4848, %rd4834, 4294967295;
	or.b64  	%rd4849, %rd4847, %rd4848;
	add.s64 	%rd4850, %rd4808, %rd4830;
	add.s64 	%rd4851, %rd4850, %rd4849;
	max.u64 	%rd4852, %rd4808, %rd4850;
	setp.gt.u64 	%p301, %rd4852, %rd4851;
	selp.u64 	%rd4853, 1, 0, %p301;
	add.s64 	%rd4854, %rd4845, %rd4809;
	add.s64 	%rd4855, %rd4854, %rd4846;
	add.s64 	%rd4856, %rd4855, %rd4853;
	add.s64 	%rd4857, %rd4828, %rd4791;
	setp.lt.u64 	%p302, %rd4857, %rd4828;
	selp.u64 	%rd4858, 1, 0, %p302;
	add.s64 	%rd4859, %rd4792, %rd4833;
	add.s64 	%rd4860, %rd4859, %rd4858;
	add.s64 	%rd4861, %rd4851, %rd4858;
	add.s64 	%rd4862, %rd4861, %rd4849;
	max.u64 	%rd4863, %rd4851, %rd4861;
	setp.gt.u64 	%p303, %rd4863, %rd4862;
	selp.u64 	%rd4864, 1, 0, %p303;
	add.s64 	%rd4865, %rd4845, %rd4856;
	add.s64 	%rd4866, %rd4865, %rd4846;
	add.s64 	%rd4867, %rd4866, %rd4864;
	add.s64 	%rd4868, %rd4862, %rd4808;
	setp.lt.u64 	%p304, %rd4868, %rd4862;
	selp.u64 	%rd4869, 1, 0, %p304;
	add.s64 	%rd4870, %rd4809, %rd4867;
	add.s64 	%rd4871, %rd4870, %rd4869;
	ld.const.u64 	%rd4872, [MU_P];
	mul.lo.s64 	%rd4873, %rd4872, %rd4757;
	mul.lo.s64 	%rd4874, %rd1217, %rd4873;
	mul.hi.u64 	%rd4875, %rd1217, %rd4873;
	add.cc.s64 	%rd4876, %rd4874, %rd4757;
	addc.cc.s64 	%rd4877, %rd4875, 0;
	mul.lo.s64 	%rd4878, %rd1216, %rd4873;
	mul.hi.u64 	%rd4879, %rd1216, %rd4873;
	mov.b64 	%rd4880, 0;
	add.cc.s64 	%rd4881, %rd4877, %rd4810;
	addc.cc.s64 	%rd4882, %rd4880, 0;
	add.cc.s64 	%rd4883, %rd4881, %rd4878;
	addc.cc.s64 	%rd4884, %rd4882, %rd4879;
	mul.lo.s64 	%rd4885, %rd1215, %rd4873;
	mul.hi.u64 	%rd4886, %rd1215, %rd4873;
	add.cc.s64 	%rd4887, %rd4884, %rd4857;
	addc.cc.s64 	%rd4888, %rd4880, 0;
	add.cc.s64 	%rd4889, %rd4887, %rd4885;
	addc.cc.s64 	%rd4890, %rd4888, %rd4886;
	mul.lo.s64 	%rd4891, %rd1214, %rd4873;
	mul.hi.u64 	%rd4892, %rd1214, %rd4873;
	add.cc.s64 	%rd4893, %rd4890, %rd4868;
	addc.cc.s64 	%rd4894, %rd4880, 0;
	add.cc.s64 	%rd4895, %rd4893, %rd4891;
	addc.cc.s64 	%rd4896, %rd4894, %rd4892;
	add.s64 	%rd4897, %rd4758, %rd4896;
	setp.lt.u64 	%p305, %rd4897, %rd4758;
	selp.u64 	%rd4898, 1, 0, %p305;
	add.s64 	%rd4899, %rd4813, %rd4898;
	setp.lt.u64 	%p306, %rd4899, %rd4813;
	selp.u64 	%rd4900, 1, 0, %p306;
	add.s64 	%rd4901, %rd4860, %rd4900;
	setp.lt.u64 	%p307, %rd4901, %rd4860;
	selp.u64 	%rd4902, 1, 0, %p307;
	add.s64 	%rd4903, %rd4871, %rd4902;
	mul.lo.s64 	%rd4904, %rd4872, %rd4883;
	mul.lo.s64 	%rd4905, %rd1217, %rd4904;
	mul.hi.u64 	%rd4906, %rd1217, %rd4904;
	add.cc.s64 	%rd4907, %rd4905, %rd4883;
	addc.cc.s64 	%rd4908, %rd4906, 0;
	mul.lo.s64 	%rd4909, %rd1216, %rd4904;
	mul.hi.u64 	%rd4910, %rd1216, %rd4904;
	add.cc.s64 	%rd4911, %rd4908, %rd4889;
	addc.cc.s64 	%rd4912, %rd4880, 0;
	add.cc.s64 	%rd4913, %rd4911, %rd4909;
	addc.cc.s64 	%rd4914, %rd4912, %rd4910;
	mul.lo.s64 	%rd4915, %rd1215, %rd4904;
	mul.hi.u64 	%rd4916, %rd1215, %rd4904;
	add.cc.s64 	%rd4917, %rd4914, %rd4895;
	addc.cc.s64 	%rd4918, %rd4880, 0;
	add.cc.s64 	%rd4919, %rd4917, %rd4915;
	addc.cc.s64 	%rd4920, %rd4918, %rd4916;
	mul.lo.s64 	%rd4921, %rd1214, %rd4904;
	mul.hi.u64 	%rd4922, %rd1214, %rd4904;
	add.cc.s64 	%rd4923, %rd4920, %rd4897;
	addc.cc.s64 	%rd4924, %rd4880, 0;
	add.cc.s64 	%rd4925, %rd4923, %rd4921;
	addc.cc.s64 	%rd4926, %rd4924, %rd4922;
	add.s64 	%rd4927, %rd4899, %rd4926;
	setp.lt.u64 	%p308, %rd4927, %rd4899;
	selp.u64 	%rd4928, 1, 0, %p308;
	add.s64 	%rd4929, %rd4901, %rd4928;
	setp.lt.u64 	%p309, %rd4929, %rd4901;
	selp.u64 	%rd4930, 1, 0, %p309;
	add.s64 	%rd4931, %rd4903, %rd4930;
	mul.lo.s64 	%rd4932, %rd4872, %rd4913;
	mul.lo.s64 	%rd4933, %rd1217, %rd4932;
	mul.hi.u64 	%rd4934, %rd1217, %rd4932;
	add.cc.s64 	%rd4935, %rd4933, %rd4913;
	addc.cc.s64 	%rd4936, %rd4934, 0;
	mul.lo.s64 	%rd4937, %rd1216, %rd4932;
	mul.hi.u64 	%rd4938, %rd1216, %rd4932;
	add.cc.s64 	%rd4939, %rd4936, %rd4919;
	addc.cc.s64 	%rd4940, %rd4880, 0;
	add.cc.s64 	%rd4941, %rd4939, %rd4937;
	addc.cc.s64 	%rd4942, %rd4940, %rd4938;
	mul.lo.s64 	%rd4943, %rd1215, %rd4932;
	mul.hi.u64 	%rd4944, %rd1215, %rd4932;
	add.cc.s64 	%rd4945, %rd4942, %rd4925;
	addc.cc.s64 	%rd4946, %rd4880, 0;
	add.cc.s64 	%rd4947, %rd4945, %rd4943;
	addc.cc.s64 	%rd4948, %rd4946, %rd4944;
	mul.lo.s64 	%rd4949, %rd1214, %rd4932;
	mul.hi.u64 	%rd4950, %rd1214, %rd4932;
	add.cc.s64 	%rd4951, %rd4948, %rd4927;
	addc.cc.s64 	%rd4952, %rd4880, 0;
	add.cc.s64 	%rd4953, %rd4951, %rd4949;
	addc.cc.s64 	%rd4954, %rd4952, %rd4950;
	add.s64 	%rd4955, %rd4929, %rd4954;
	setp.lt.u64 	%p310, %rd4955, %rd4929;
	selp.u64 	%rd4956, 1, 0, %p310;
	add.s64 	%rd4957, %rd4931, %rd4956;
	mul.lo.s64 	%rd4958, %rd4872, %rd4941;
	mul.lo.s64 	%rd4959, %rd1217, %rd4958;
	mul.hi.u64 	%rd4960, %rd1217, %rd4958;
	add.cc.s64 	%rd4961, %rd4959, %rd4941;
	addc.cc.s64 	%rd4962, %rd4960, 0;
	mul.lo.s64 	%rd4963, %rd1216, %rd4958;
	mul.hi.u64 	%rd4964, %rd1216, %rd4958;
	add.cc.s64 	%rd4965, %rd4962, %rd4947;
	addc.cc.s64 	%rd4966, %rd4880, 0;
	add.cc.s64 	%rd1218, %rd4965, %rd4963;
	addc.cc.s64 	%rd4967, %rd4966, %rd4964;
	mul.lo.s64 	%rd4968, %rd1215, %rd4958;
	mul.hi.u64 	%rd4969, %rd1215, %rd4958;
	add.cc.s64 	%rd4970, %rd4967, %rd4953;
	addc.cc.s64 	%rd4971, %rd4880, 0;
	add.cc.s64 	%rd1219, %rd4970, %rd4968;
	addc.cc.s64 	%rd4972, %rd4971, %rd4969;
	mul.lo.s64 	%rd4973, %rd1214, %rd4958;
	mul.hi.u64 	%rd4974, %rd1214, %rd4958;
	add.cc.s64 	%rd4975, %rd4972, %rd4955;
	addc.cc.s64 	%rd4976, %rd4880, 0;
	add.cc.s64 	%rd1220, %rd4975, %rd4973;
	addc.cc.s64 	%rd4977, %rd4976, %rd4974;
	add.s64 	%rd21257, %rd4957, %rd4977;
	setp.gt.u64 	%p311, %rd21257, %rd1214;
	@%p311 bra 	$L__BB0_515;
	setp.lt.u64 	%p312, %rd21257, %rd1214;
	mov.u64 	%rd21254, %rd1218;
	mov.u64 	%rd21255, %rd1219;
	mov.u64 	%rd21256, %rd1220;
	@%p312 bra 	$L__BB0_516;
	setp.lt.u64 	%p313, %rd1215, %rd1220;
	@%p313 bra 	$L__BB0_515;
	setp.gt.u64 	%p314, %rd1215, %rd1220;
	mov.u64 	%rd21254, %rd1218;
	mov.u64 	%rd21255, %rd1219;
	mov.u64 	%rd21256, %rd1220;
	@%p314 bra 	$L__BB0_516;
	setp.lt.u64 	%p315, %rd1216, %rd1219;
	@%p315 bra 	$L__BB0_515;
	setp.gt.u64 	%p316, %rd1216, %rd1219;
	setp.gt.u64 	%p317, %rd1217, %rd1218;
	or.pred  	%p318, %p316, %p317;
	mov.u64 	%rd21254, %rd1218;
	mov.u64 	%rd21255, %rd1219;
	mov.u64 	%rd21256, %rd1220;
	@%p318 bra 	$L__BB0_516;
$L__BB0_515:
	sub.s64 	%rd21254, %rd1218, %rd1217;
	setp.lt.u64 	%p319, %rd1218, %rd1217;
	selp.u64 	%rd4978, 1, 0, %p319;
	add.s64 	%rd4979, %rd1216, %rd4978;
	sub.s64 	%rd21255, %rd1219, %rd4979;
	setp.lt.u64 	%p320, %rd1219, %rd4979;
	selp.u64 	%rd4980, 1, 0, %p320;
	add.s64 	%rd4981, %rd1215, %rd4980;
	sub.s64 	%rd21256, %rd1220, %rd4981;
	setp.lt.u64 	%p321, %rd1220, %rd4981;
	selp.u64 	%rd4982, 1, 0, %p321;
	add.s64 	%rd4983, %rd1214, %rd4982;
	sub.s64 	%rd21257, %rd21257, %rd4983;
$L__BB0_516:
	ld.const.u64 	%rd1230, [P_CONST+24];
	ld.const.u64 	%rd1231, [P_CONST+16];
	ld.const.u64 	%rd1232, [P_CONST+8];
	ld.const.u64 	%rd4984, [P_CONST];
	shr.u64 	%rd1233, %rd21254, 32;
	and.b64  	%rd1234, %rd21254, 4294967295;
	mul.lo.s64 	%rd4985, %rd1234, %rd1101;
	mul.lo.s64 	%rd4986, %rd1233, %rd1101;
	mul.lo.s64 	%rd4987, %rd1234, %rd1102;
	shr.u64 	%rd4988, %rd4985, 32;
	and.b64  	%rd4989, %rd4986, 4294967295;
	add.s64 	%rd4990, %rd4988, %rd4989;
	and.b64  	%rd4991, %rd4987, 4294967295;
	add.s64 	%rd4992, %rd4990, %rd4991;
	shr.u64 	%rd4993, %rd4986, 32;
	mad.lo.s64 	%rd4994, %rd1233, %rd1102, %rd4993;
	shr.u64 	%rd4995, %rd4987, 32;
	add.s64 	%rd4996, %rd4994, %rd4995;
	shr.u64 	%rd4997, %rd4992, 32;
	shl.b64 	%rd4998, %rd4992, 32;
	and.b64  	%rd4999, %rd4985, 4294967295;
	or.b64  	%rd5000, %rd4998, %rd4999;
	add.s64 	%rd5001, %rd4996, %rd4997;
	shr.u64 	%rd1235, %rd21255, 32;
	and.b64  	%rd1236, %rd21255, 4294967295;
	mul.lo.s64 	%rd5002, %rd1236, %rd1101;
	mul.lo.s64 	%rd5003, %rd1235, %rd1101;
	mul.lo.s64 	%rd5004, %rd1236, %rd1102;
	shr.u64 	%rd5005, %rd5002, 32;
	and.b64  	%rd5006, %rd5003, 4294967295;
	add.s64 	%rd5007, %rd5005, %rd5006;
	and.b64  	%rd5008, %rd5004, 4294967295;
	add.s64 	%rd5009, %rd5007, %rd5008;
	shr.u64 	%rd5010, %rd5003, 32;
	mad.lo.s64 	%rd5011, %rd1235, %rd1102, %rd5010;
	shr.u64 	%rd5012, %rd5004, 32;
	add.s64 	%rd5013, %rd5011, %rd5012;
	shr.u64 	%rd5014, %rd5009, 32;
	shl.b64 	%rd5015, %rd5009, 32;
	and.b64  	%rd5016, %rd5002, 4294967295;
	or.b64  	%rd5017, %rd5015, %rd5016;
	add.s64 	%rd5018, %rd5013, %rd5014;
	shr.u64 	%rd1237, %rd21256, 32;
	and.b64  	%rd1238, %rd21256, 4294967295;
	mul.lo.s64 	%rd5019, %rd1238, %rd1101;
	mul.lo.s64 	%rd5020, %rd1237, %rd1101;
	mul.lo.s64 	%rd5021, %rd1238, %rd1102;
	shr.u64 	%rd5022, %rd5019, 32;
	and.b64  	%rd5023, %rd5020, 4294967295;
	add.s64 	%rd5024, %rd5022, %rd5023;
	and.b64  	%rd5025, %rd5021, 4294967295;
	add.s64 	%rd5026, %rd5024, %rd5025;
	shr.u64 	%rd5027, %rd5020, 32;
	mad.lo.s64 	%rd5028, %rd1237, %rd1102, %rd5027;
	shr.u64 	%rd5029, %rd5021, 32;
	add.s64 	%rd5030, %rd5028, %rd5029;
	shr.u64 	%rd5031, %rd5026, 32;
	shl.b64 	%rd5032, %rd5026, 32;
	and.b64  	%rd5033, %rd5019, 4294967295;
	or.b64  	%rd5034, %rd5032, %rd5033;
	add.s64 	%rd5035, %rd5030, %rd5031;
	shr.u64 	%rd1239, %rd21257, 32;
	and.b64  	%rd1240, %rd21257, 4294967295;
	mul.lo.s64 	%rd5036, %rd1240, %rd1101;
	mul.lo.s64 	%rd5037, %rd1239, %rd1101;
	mul.lo.s64 	%rd5038, %rd1240, %rd1102;
	shr.u64 	%rd5039, %rd5036, 32;
	and.b64  	%rd5040, %rd5037, 4294967295;
	add.s64 	%rd5041, %rd5039, %rd5040;
	and.b64  	%rd5042, %rd5038, 4294967295;
	add.s64 	%rd5043, %rd5041, %rd5042;
	shr.u64 	%rd5044, %rd5037, 32;
	mad.lo.s64 	%rd5045, %rd1239, %rd1102, %rd5044;
	shr.u64 	%rd5046, %rd5038, 32;
	add.s64 	%rd5047, %rd5045, %rd5046;
	shr.u64 	%rd5048, %rd5043, 32;
	shl.b64 	%rd5049, %rd5043, 32;
	and.b64  	%rd5050, %rd5036, 4294967295;
	or.b64  	%rd5051, %rd5049, %rd5050;
	add.s64 	%rd5052, %rd5047, %rd5048;
	mul.lo.s64 	%rd5053, %rd1234, %rd1103;
	mul.lo.s64 	%rd5054, %rd1233, %rd1103;
	mul.lo.s64 	%rd5055, %rd1234, %rd1104;
	shr.u64 	%rd5056, %rd5053, 32;
	and.b64  	%rd5057, %rd5054, 4294967295;
	add.s64 	%rd5058, %rd5056, %rd5057;
	and.b64  	%rd5059, %rd5055, 4294967295;
	add.s64 	%rd5060, %rd5058, %rd5059;
	shr.u64 	%rd5061, %rd5054, 32;
	mad.lo.s64 	%rd5062, %rd1233, %rd1104, %rd5061;
	shr.u64 	%rd5063, %rd5055, 32;
	add.s64 	%rd5064, %rd5062, %rd5063;
	shr.u64 	%rd5065, %rd5060, 32;
	shl.b64 	%rd5066, %rd5060, 32;
	and.b64  	%rd5067, %rd5053, 4294967295;
	or.b64  	%rd5068, %rd5066, %rd5067;
	add.s64 	%rd5069, %rd5017, %rd5068;
	setp.lt.u64 	%p322, %rd5069, %rd5017;
	selp.u64 	%rd5070, 1, 0, %p322;
	add.s64 	%rd5071, %rd5064, %rd5018;
	add.s64 	%rd5072, %rd5071, %rd5065;
	add.s64 	%rd5073, %rd5072, %rd5070;
	mul.lo.s64 	%rd5074, %rd1236, %rd1103;
	mul.lo.s64 	%rd5075, %rd1235, %rd1103;
	mul.lo.s64 	%rd5076, %rd1236, %rd1104;
	shr.u64 	%rd5077, %rd5074, 32;
	and.b64  	%rd5078, %rd5075, 4294967295;
	add.s64 	%rd5079, %rd5077, %rd5078;
	and.b64  	%rd5080, %rd5076, 4294967295;
	add.s64 	%rd5081, %rd5079, %rd5080;
	shr.u64 	%rd5082, %rd5075, 32;
	mad.lo.s64 	%rd5083, %rd1235, %rd1104, %rd5082;
	shr.u64 	%rd5084, %rd5076, 32;
	add.s64 	%rd5085, %rd5083, %rd5084;
	shr.u64 	%rd5086, %rd5081, 32;
	shl.b64 	%rd5087, %rd5081, 32;
	and.b64  	%rd5088, %rd5074, 4294967295;
	or.b64  	%rd5089, %rd5087, %rd5088;
	add.s64 	%rd5090, %rd5034, %rd5070;
	add.s64 	%rd5091, %rd5090, %rd5089;
	max.u64 	%rd5092, %rd5034, %rd5090;
	setp.gt.u64 	%p323, %rd5092, %rd5091;
	selp.u64 	%rd5093, 1, 0, %p323;
	add.s64 	%rd5094, %rd5085, %rd5035;
	add.s64 	%rd5095, %rd5094, %rd5086;
	add.s64 	%rd5096, %rd5095, %rd5093;
	mul.lo.s64 	%rd5097, %rd1238, %rd1103;
	mul.lo.s64 	%rd5098, %rd1237, %rd1103;
	mul.lo.s64 	%rd5099, %rd1238, %rd1104;
	shr.u64 	%rd5100, %rd5097, 32;
	and.b64  	%rd5101, %rd5098, 4294967295;
	add.s64 	%rd5102, %rd5100, %rd5101;
	and.b64  	%rd5103, %rd5099, 4294967295;
	add.s64 	%rd5104, %rd5102, %rd5103;
	shr.u64 	%rd5105, %rd5098, 32;
	mad.lo.s64 	%rd5106, %rd1237, %rd1104, %rd5105;
	shr.u64 	%rd5107, %rd5099, 32;
	add.s64 	%rd5108, %rd5106, %rd5107;
	shr.u64 	%rd5109, %rd5104, 32;
	shl.b64 	%rd5110, %rd5104, 32;
	and.b64  	%rd5111, %rd5097, 4294967295;
	or.b64  	%rd5112, %rd5110, %rd5111;
	add.s64 	%rd5113, %rd5051, %rd5093;
	add.s64 	%rd5114, %rd5113, %rd5112;
	max.u64 	%rd5115, %rd5051, %rd5113;
	setp.gt.u64 	%p324, %rd5115, %rd5114;
	selp.u64 	%rd5116, 1, 0, %p324;
	add.s64 	%rd5117, %rd5108, %rd5052;
	add.s64 	%rd5118, %rd5117, %rd5109;
	add.s64 	%rd5119, %rd5118, %rd5116;
	mul.lo.s64 	%rd5120, %rd1234, %rd1105;
	mul.lo.s64 	%rd5121, %rd1233, %rd1105;
	mul.lo.s64 	%rd5122, %rd1234, %rd1106;
	shr.u64 	%rd5123, %rd5120, 32;
	and.b64  	%rd5124, %rd5121, 4294967295;
	add.s64 	%rd5125, %rd5123, %rd5124;
	and.b64  	%rd5126, %rd5122, 4294967295;
	add.s64 	%rd5127, %rd5125, %rd5126;
	shr.u64 	%rd5128, %rd5121, 32;
	mad.lo.s64 	%rd5129, %rd1233, %rd1106, %rd5128;
	shr.u64 	%rd5130, %rd5122, 32;
	add.s64 	%rd5131, %rd5129, %rd5130;
	shr.u64 	%rd5132, %rd5127, 32;
	shl.b64 	%rd5133, %rd5127, 32;
	and.b64  	%rd5134, %rd5120, 4294967295;
	or.b64  	%rd5135, %rd5133, %rd5134;
	add.s64 	%rd5136, %rd5091, %rd5135;
	setp.lt.u64 	%p325, %rd5136, %rd5091;
	selp.u64 	%rd5137, 1, 0, %p325;
	add.s64 	%rd5138, %rd5131, %rd5096;
	add.s64 	%rd5139, %rd5138, %rd5132;
	add.s64 	%rd5140, %rd5139, %rd5137;
	mul.lo.s64 	%rd5141, %rd1236, %rd1105;
	mul.lo.s64 	%rd5142, %rd1235, %rd1105;
	mul.lo.s64 	%rd5143, %rd1236, %rd1106;
	shr.u64 	%rd5144, %rd5141, 32;
	and.b64  	%rd5145, %rd5142, 4294967295;
	add.s64 	%rd5146, %rd5144, %rd5145;
	and.b64  	%rd5147, %rd5143, 4294967295;
	add.s64 	%rd5148, %rd5146, %rd5147;
	shr.u64 	%rd5149, %rd5142, 32;
	mad.lo.s64 	%rd5150, %rd1235, %rd1106, %rd5149;
	shr.u64 	%rd5151, %rd5143, 32;
	add.s64 	%rd5152, %rd5150, %rd5151;
	shr.u64 	%rd5153, %rd5148, 32;
	shl.b64 	%rd5154, %rd5148, 32;
	and.b64  	%rd5155, %rd5141, 4294967295;
	or.b64  	%rd5156, %rd5154, %rd5155;
	add.s64 	%rd5157, %rd5114, %rd5137;
	add.s64 	%rd5158, %rd5157, %rd5156;
	max.u64 	%rd5159, %rd5114, %rd5157;
	setp.gt.u64 	%p326, %rd5159, %rd5158;
	selp.u64 	%rd5160, 1, 0, %p326;
	add.s64 	%rd5161, %rd5152, %rd5119;
	add.s64 	%rd5162, %rd5161, %rd5153;
	add.s64 	%rd5163, %rd5162, %rd5160;
	mul.lo.s64 	%rd5164, %rd1234, %rd1107;
	mul.lo.s64 	%rd5165, %rd1233, %rd1107;
	mul.lo.s64 	%rd5166, %rd1234, %rd1108;
	shr.u64 	%rd5167, %rd5164, 32;
	and.b64  	%rd5168, %rd5165, 4294967295;
	add.s64 	%rd5169, %rd5167, %rd5168;
	and.b64  	%rd5170, %rd5166, 4294967295;
	add.s64 	%rd5171, %rd5169, %rd5170;
	shr.u64 	%rd5172, %rd5165, 32;
	mad.lo.s64 	%rd5173, %rd1233, %rd1108, %rd5172;
	shr.u64 	%rd5174, %rd5166, 32;
	add.s64 	%rd5175, %rd5173, %rd5174;
	shr.u64 	%rd5176, %rd5171, 32;
	shl.b64 	%rd5177, %rd5171, 32;
	and.b64  	%rd5178, %rd5164, 4294967295;
	or.b64  	%rd5179, %rd5177, %rd5178;
	add.s64 	%rd5180, %rd5158, %rd5179;
	setp.lt.u64 	%p327, %rd5180, %rd5158;
	selp.u64 	%rd5181, 1, 0, %p327;
	add.s64 	%rd5182, %rd5175, %rd5163;
	add.s64 	%rd5183, %rd5182, %rd5176;
	add.s64 	%rd5184, %rd5183, %rd5181;
	ld.const.u64 	%rd5185, [MU_P];
	mul.lo.s64 	%rd5186, %rd5185, %rd5000;
	mul.lo.s64 	%rd5187, %rd4984, %rd5186;
	mul.hi.u64 	%rd5188, %rd4984, %rd5186;
	add.cc.s64 	%rd5189, %rd5187, %rd5000;
	addc.cc.s64 	%rd5190, %rd5188, 0;
	mul.lo.s64 	%rd5191, %rd1232, %rd5186;
	mul.hi.u64 	%rd5192, %rd1232, %rd5186;
	mov.b64 	%rd5193, 0;
	add.cc.s64 	%rd5194, %rd5190, %rd5069;
	addc.cc.s64 	%rd5195, %rd5193, 0;
	add.cc.s64 	%rd5196, %rd5194, %rd5191;
	addc.cc.s64 	%rd5197, %rd5195, %rd5192;
	mul.lo.s64 	%rd5198, %rd1231, %rd5186;
	mul.hi.u64 	%rd5199, %rd1231, %rd5186;
	add.cc.s64 	%rd5200, %rd5197, %rd5136;
	addc.cc.s64 	%rd5201, %rd5193, 0;
	add.cc.s64 	%rd5202, %rd5200, %rd5198;
	addc.cc.s64 	%rd5203, %rd5201, %rd5199;
	mul.lo.s64 	%rd5204, %rd1230, %rd5186;
	mul.hi.u64 	%rd5205, %rd1230, %rd5186;
	add.cc.s64 	%rd5206, %rd5203, %rd5180;
	addc.cc.s64 	%rd5207, %rd5193, 0;
	add.cc.s64 	%rd5208, %rd5206, %rd5204;
	addc.cc.s64 	%rd5209, %rd5207, %rd5205;
	add.s64 	%rd5210, %rd5001, %rd5209;
	setp.lt.u64 	%p328, %rd5210, %rd5001;
	selp.u64 	%rd5211, 1, 0, %p328;
	add.s64 	%rd5212, %rd5073, %rd5211;
	setp.lt.u64 	%p329, %rd5212, %rd5073;
	selp.u64 	%rd5213, 1, 0, %p329;
	add.s64 	%rd5214, %rd5140, %rd5213;
	setp.lt.u64 	%p330, %rd5214, %rd5140;
	selp.u64 	%rd5215, 1, 0, %p330;
	add.s64 	%rd5216, %rd5184, %rd5215;
	mul.lo.s64 	%rd5217, %rd5185, %rd5196;
	mul.lo.s64 	%rd5218, %rd4984, %rd5217;
	mul.hi.u64 	%rd5219, %rd4984, %rd5217;
	add.cc.s64 	%rd5220, %rd5218, %rd5196;
	addc.cc.s64 	%rd5221, %rd5219, 0;
	mul.lo.s64 	%rd5222, %rd1232, %rd5217;
	mul.hi.u64 	%rd5223, %rd1232, %rd5217;
	add.cc.s64 	%rd5224, %rd5221, %rd5202;
	addc.cc.s64 	%rd5225, %rd5193, 0;
	add.cc.s64 	%rd5226, %rd5224, %rd5222;
	addc.cc.s64 	%rd5227, %rd5225, %rd5223;
	mul.lo.s64 	%rd5228, %rd1231, %rd5217;
	mul.hi.u64 	%rd5229, %rd1231, %rd5217;
	add.cc.s64 	%rd5230, %rd5227, %rd5208;
	addc.cc.s64 	%rd5231, %rd5193, 0;
	add.cc.s64 	%rd5232, %rd5230, %rd5228;
	addc.cc.s64 	%rd5233, %rd5231, %rd5229;
	mul.lo.s64 	%rd5234, %rd1230, %rd5217;
	mul.hi.u64 	%rd5235, %rd1230, %rd5217;
	add.cc.s64 	%rd5236, %rd5233, %rd5210;
	addc.cc.s64 	%rd5237, %rd5193, 0;
	add.cc.s64 	%rd5238, %rd5236, %rd5234;
	addc.cc.s64 	%rd5239, %rd5237, %rd5235;
	add.s64 	%rd5240, %rd5212, %rd5239;
	setp.lt.u64 	%p331, %rd5240, %rd5212;
	selp.u64 	%rd5241, 1, 0, %p331;
	add.s64 	%rd5242, %rd5214, %rd5241;
	setp.lt.u64 	%p332, %rd5242, %rd5214;
	selp.u64 	%rd5243, 1, 0, %p332;
	add.s64 	%rd5244, %rd5216, %rd5243;
	mul.lo.s64 	%rd5245, %rd5185, %rd5226;
	mul.lo.s64 	%rd5246, %rd4984, %rd5245;
	mul.hi.u64 	%rd5247, %rd4984, %rd5245;
	add.cc.s64 	%rd5248, %rd5246, %rd5226;
	addc.cc.s64 	%rd5249, %rd5247, 0;
	mul.lo.s64 	%rd5250, %rd1232, %rd5245;
	mul.hi.u64 	%rd5251, %rd1232, %rd5245;
	add.cc.s64 	%rd5252, %rd5249, %rd5232;
	addc.cc.s64 	%rd5253, %rd5193, 0;
	add.cc.s64 	%rd5254, %rd5252, %rd5250;
	addc.cc.s64 	%rd5255, %rd5253, %rd5251;
	mul.lo.s64 	%rd5256, %rd1231, %rd5245;
	mul.hi.u64 	%rd5257, %rd1231, %rd5245;
	add.cc.s64 	%rd5258, %rd5255, %rd5238;
	addc.cc.s64 	%rd5259, %rd5193, 0;
	add.cc.s64 	%rd5260, %rd5258, %rd5256;
	addc.cc.s64 	%rd5261, %rd5259, %rd5257;
	mul.lo.s64 	%rd5262, %rd1230, %rd5245;
	mul.hi.u64 	%rd5263, %rd1230, %rd5245;
	add.cc.s64 	%rd5264, %rd5261, %rd5240;
	addc.cc.s64 	%rd5265, %rd5193, 0;
	add.cc.s64 	%rd5266, %rd5264, %rd5262;
	addc.cc.s64 	%rd5267, %rd5265, %rd5263;
	add.s64 	%rd5268, %rd5242, %rd5267;
	setp.lt.u64 	%p333, %rd5268, %rd5242;
	selp.u64 	%rd5269, 1, 0, %p333;
	add.s64 	%rd5270, %rd5244, %rd5269;
	mul.lo.s64 	%rd5271, %rd5185, %rd5254;
	mul.lo.s64 	%rd5272, %rd4984, %rd5271;
	mul.hi.u64 	%rd5273, %rd4984, %rd5271;
	add.cc.s64 	%rd5274, %rd5272, %rd5254;
	addc.cc.s64 	%rd5275, %rd5273, 0;
	mul.lo.s64 	%rd5276, %rd1232, %rd5271;
	mul.hi.u64 	%rd5277, %rd1232, %rd5271;
	add.cc.s64 	%rd5278, %rd5275, %rd5260;
	addc.cc.s64 	%rd5279, %rd5193, 0;
	add.cc.s64 	%rd1241, %rd5278, %rd5276;
	addc.cc.s64 	%rd5280, %rd5279, %rd5277;
	mul.lo.s64 	%rd5281, %rd1231, %rd5271;
	mul.hi.u64 	%rd5282, %rd1231, %rd5271;
	add.cc.s64 	%rd5283, %rd5280, %rd5266;
	addc.cc.s64 	%rd5284, %rd5193, 0;
	add.cc.s64 	%rd1242, %rd5283, %rd5281;
	addc.cc.s64 	%rd5285, %rd5284, %rd5282;
	mul.lo.s64 	%rd5286, %rd1230, %rd5271;
	mul.hi.u64 	%rd5287, %rd1230, %rd5271;
	add.cc.s64 	%rd5288, %rd5285, %rd5268;
	addc.cc.s64 	%rd5289, %rd5193, 0;
	add.cc.s64 	%rd1243, %rd5288, %rd5286;
	addc.cc.s64 	%rd5290, %rd5289, %rd5287;
	add.s64 	%rd21261, %rd5270, %rd5290;
	setp.gt.u64 	%p334, %rd21261, %rd1230;
	@%p334 bra 	$L__BB0_522;
	setp.lt.u64 	%p335, %rd21261, %rd1230;
	mov.u64 	%rd21258, %rd1241;
	mov.u64 	%rd21259, %rd1242;
	mov.u64 	%rd21260, %rd1243;
	@%p335 bra 	$L__BB0_523;
	setp.lt.u64 	%p336, %rd1231, %rd1243;
	@%p336 bra 	$L__BB0_522;
	setp.gt.u64 	%p337, %rd1231, %rd1243;
	mov.u64 	%rd21258, %rd1241;
	mov.u64 	%rd21259, %rd1242;
	mov.u64 	%rd21260, %rd1243;
	@%p337 bra 	$L__BB0_523;
	setp.lt.u64 	%p338, %rd1232, %rd1242;
	@%p338 bra 	$L__BB0_522;
	setp.gt.u64 	%p339, %rd1232, %rd1242;
	setp.gt.u64 	%p340, %rd4984, %rd1241;
	or.pred  	%p341, %p339, %p340;
	mov.u64 	%rd21258, %rd1241;
	mov.u64 	%rd21259, %rd1242;
	mov.u64 	%rd21260, %rd1243;
	@%p341 bra 	$L__BB0_523;
$L__BB0_522:
	sub.s64 	%rd21258, %rd1241, %rd4984;
	setp.lt.u64 	%p342, %rd1241, %rd4984;
	selp.u64 	%rd5294, 1, 0, %p342;
	add.s64 	%rd5295, %rd1232, %rd5294;
	sub.s64 	%rd21259, %rd1242, %rd5295;
	setp.lt.u64 	%p343, %rd1242, %rd5295;
	selp.u64 	%rd5296, 1, 0, %p343;
	add.s64 	%rd5298, %rd1231, %rd5296;
	sub.s64 	%rd21260, %rd1243, %rd5298;
	setp.lt.u64 	%p344, %rd1243, %rd5298;
	selp.u64 	%rd5299, 1, 0, %p344;
	add.s64 	%rd5301, %rd1230, %rd5299;
	sub.s64 	%rd21261, %rd21261, %rd5301;
$L__BB0_523:
	shl.b64 	%rd1254, %rd21258, 1;
	setp.gt.s64 	%p345, %rd21258, -1;
	mov.b64 	{%r76, %r77}, %rd21259;
	mov.b64 	{%r78, %r79}, %rd21258;
	shf.l.wrap.b32 	%r80, %r79, %r76, 1;
	shf.l.wrap.b32 	%r81, %r76, %r77, 1;
	mov.b64 	%rd1255, {%r80, %r81};
	setp.lt.u64 	%p346, %rd1255, %rd21259;
	setp.eq.s64 	%p347, %rd1255, %rd21259;
	selp.u32 	%r82, -1, 0, %p347;
	selp.u32 	%r83, -1, 0, %p346;
	selp.b32 	%r84, %r83, %r82, %p345;
	and.b32  	%r86, %r84, 1;
	setp.eq.b32 	%p348, %r86, 1;
	or.pred  	%p349, %p346, %p348;
	selp.u64 	%rd5302, 1, 0, %p349;
	shl.b64 	%rd5303, %rd21260, 1;
	or.b64  	%rd1256, %rd5303, %rd5302;
	setp.ge.u64 	%p350, %rd1256, %rd21260;
	setp.lt.u64 	%p351, %rd1256, %rd21260;
	setp.eq.s64 	%p352, %rd1256, %rd21260;
	selp.u32 	%r87, -1, 0, %p351;
	selp.u32 	%r88, -1, 0, %p352;
	selp.b32 	%r89, %r88, %r87, %p349;
	selp.b32 	%r90, %r89, %r87, %p350;
	and.b32  	%r91, %r90, 1;
	setp.eq.b32 	%p21, %r91, 1;
	cvt.u64.u32 	%rd5304, %r90;
	and.b64  	%rd5305, %rd5304, 1;
	shl.b64 	%rd5306, %rd21261, 1;
	or.b64  	%rd21265, %rd5306, %rd5305;
	setp.lt.u64 	%p353, %rd21265, %rd21261;
	@%p353 bra 	$L__BB0_530;
	setp.eq.s64 	%p354, %rd21265, %rd21261;
	and.pred  	%p355, %p354, %p21;
	setp.gt.u64 	%p356, %rd21265, %rd1230;
	or.pred  	%p357, %p355, %p356;
	@%p357 bra 	$L__BB0_530;
	setp.lt.u64 	%p358, %rd21265, %rd1230;
	mov.u64 	%rd21262, %rd1254;
	mov.u64 	%rd21263, %rd1255;
	mov.u64 	%rd21264, %rd1256;
	@%p358 bra 	$L__BB0_531;
	setp.gt.u64 	%p359, %rd1256, %rd1231;
	@%p359 bra 	$L__BB0_530;
	setp.lt.u64 	%p360, %rd1256, %rd1231;
	mov.u64 	%rd21262, %rd1254;
	mov.u64 	%rd21263, %rd1255;
	mov.u64 	%rd21264, %rd1256;
	@%p360 bra 	$L__BB0_531;
	setp.gt.u64 	%p361, %rd1255, %rd1232;
	@%p361 bra 	$L__BB0_530;
	setp.lt.u64 	%p362, %rd1255, %rd1232;
	setp.lt.u64 	%p363, %rd1254, %rd4984;
	or.pred  	%p364, %p362, %p363;
	mov.u64 	%rd21262, %rd1254;
	mov.u64 	%rd21263, %rd1255;
	mov.u64 	%rd21264, %rd1256;
	@%p364 bra 	$L__BB0_531;
$L__BB0_530:
	sub.s64 	%rd21262, %rd1254, %rd4984;
	setp.lt.u64 	%p365, %rd1254, %rd4984;
	selp.u64 	%rd5311, 1, 0, %p365;
	add.s64 	%rd5312, %rd1232, %rd5311;
	sub.s64 	%rd21263, %rd1255, %rd5312;
	setp.lt.u64 	%p366, %rd1255, %rd5312;
	selp.u64 	%rd5313, 1, 0, %p366;
	add.s64 	%rd5315, %rd1231, %rd5313;
	sub.s64 	%rd21264, %rd1256, %rd5315;
	setp.lt.u64 	%p367, %rd1256, %rd5315;
	selp.u64 	%rd5316, 1, 0, %p367;
	ld.const.u64 	%rd5317, [P_CONST+24];
	add.s64 	%rd5318, %rd5317, %rd5316;
	sub.s64 	%rd21265, %rd21265, %rd5318;
$L__BB0_531:
	shl.b64 	%rd1269, %rd21262, 1;
	setp.gt.s64 	%p368, %rd21262, -1;
	mov.b64 	{%r92, %r93}, %rd21263;
	mov.b64 	{%r94, %r95}, %rd21262;
	shf.l.wrap.b32 	%r96, %r95, %r92, 1;
	shf.l.wrap.b32 	%r97, %r92, %r93, 1;
	mov.b64 	%rd1270, {%r96, %r97};
	setp.lt.u64 	%p369, %rd1270, %rd21263;
	setp.eq.s64 	%p370, %rd1270, %rd21263;
	selp.u32 	%r98, -1, 0, %p370;
	selp.u32 	%r99, -1, 0, %p369;
	selp.b32 	%r100, %r99, %r98, %p368;
	and.b32  	%r102, %r100, 1;
	setp.eq.b32 	%p371, %r102, 1;
	or.pred  	%p372, %p369, %p371;
	selp.u64 	%rd5319, 1, 0, %p372;
	shl.b64 	%rd5320, %rd21264, 1;
	or.b64  	%rd1271, %rd5320, %rd5319;
	setp.ge.u64 	%p373, %rd1271, %rd21264;
	setp.lt.u64 	%p374, %rd1271, %rd21264;
	setp.eq.s64 	%p375, %rd1271, %rd21264;
	selp.u32 	%r103, -1, 0, %p374;
	selp.u32 	%r104, -1, 0, %p375;
	selp.b32 	%r105, %r104, %r103, %p372;
	selp.b32 	%r106, %r105, %r103, %p373;
	and.b32  	%r107, %r106, 1;
	setp.eq.b32 	%p22, %r107, 1;
	cvt.u64.u32 	%rd5321, %r106;
	and.b64  	%rd5322, %rd5321, 1;
	shl.b64 	%rd5323, %rd21265, 1;
	or.b64  	%rd21269, %rd5323, %rd5322;
	setp.lt.u64 	%p376, %rd21269, %rd21265;
	@%p376 bra 	$L__BB0_538;
	setp.eq.s64 	%p377, %rd21269, %rd21265;
	and.pred  	%p378, %p377, %p22;
	setp.gt.u64 	%p379, %rd21269, %rd1230;
	or.pred  	%p380, %p378, %p379;
	@%p380 bra 	$L__BB0_538;
	setp.lt.u64 	%p381, %rd21269, %rd1230;
	mov.u64 	%rd21266, %rd1269;
	mov.u64 	%rd21267, %rd1270;
	mov.u64 	%rd21268, %rd1271;
	@%p381 bra 	$L__BB0_539;
	setp.gt.u64 	%p382, %rd1271, %rd1231;
	@%p382 bra 	$L__BB0_538;
	setp.lt.u64 	%p383, %rd1271, %rd1231;
	mov.u64 	%rd21266, %rd1269;
	mov.u64 	%rd21267, %rd1270;
	mov.u64 	%rd21268, %rd1271;
	@%p383 bra 	$L__BB0_539;
	setp.gt.u64 	%p384, %rd1270, %rd1232;
	@%p384 bra 	$L__BB0_538;
	setp.lt.u64 	%p385, %rd1270, %rd1232;
	setp.lt.u64 	%p386, %rd1269, %rd4984;
	or.pred  	%p387, %p385, %p386;
	mov.u64 	%rd21266, %rd1269;
	mov.u64 	%rd21267, %rd1270;
	mov.u64 	%rd21268, %rd1271;
	@%p387 bra 	$L__BB0_539;
$L__BB0_538:
	sub.s64 	%rd21266, %rd1269, %rd4984;
	setp.lt.u64 	%p388, %rd1269, %rd4984;
	selp.u64 	%rd5328, 1, 0, %p388;
	add.s64 	%rd5329, %rd1232, %rd5328;
	sub.s64 	%rd21267, %rd1270, %rd5329;
	setp.lt.u64 	%p389, %rd1270, %rd5329;
	selp.u64 	%rd5330, 1, 0, %p389;
	add.s64 	%rd5332, %rd1231, %rd5330;
	sub.s64 	%rd21268, %rd1271, %rd5332;
	setp.lt.u64 	%p390, %rd1271, %rd5332;
	selp.u64 	%rd5333, 1, 0, %p390;
	ld.const.u64 	%rd5334, [P_CONST+24];
	add.s64 	%rd5335, %rd5334, %rd5333;
	sub.s64 	%rd21269, %rd21269, %rd5335;
$L__BB0_539:
	ld.const.u64 	%rd1283, [P_CONST+24];
	ld.const.u64 	%rd1284, [P_CONST+16];
	ld.const.u64 	%rd1285, [P_CONST+8];
	ld.const.u64 	%rd1286, [P_CONST];
	mul.lo.s64 	%rd5336, %rd1234, %rd1234;
	mul.lo.s64 	%rd5337, %rd1233, %rd1234;
	shr.u64 	%rd5338, %rd5336, 32;
	shl.b64 	%rd5339, %rd5337, 1;
	and.b64  	%rd5340, %rd5339, 8589934590;
	add.s64 	%rd5341, %rd5338, %rd5340;
	shr.u64 	%rd5342, %rd5337, 31;
	and.b64  	%rd5343, %rd5342, 8589934590;
	mad.lo.s64 	%rd5344, %rd1233, %rd1233, %rd5343;
	shr.u64 	%rd5345, %rd5341, 32;
	shl.b64 	%rd5346, %rd5341, 32;
	and.b64  	%rd5347, %rd5336, 4294967295;
	or.b64  	%rd5348, %rd5346, %rd5347;
	add.s64 	%rd5349, %rd5344, %rd5345;
	mul.lo.s64 	%rd5350, %rd1236, %rd1234;
	mul.lo.s64 	%rd5351, %rd1235, %rd1234;
	mul.lo.s64 	%rd5352, %rd1236, %rd1233;
	shr.u64 	%rd5353, %rd5350, 32;
	and.b64  	%rd5354, %rd5351, 4294967295;
	add.s64 	%rd5355, %rd5353, %rd5354;
	and.b64  	%rd5356, %rd5352, 4294967295;
	add.s64 	%rd5357, %rd5355, %rd5356;
	shr.u64 	%rd5358, %rd5351, 32;
	mad.lo.s64 	%rd5359, %rd1235, %rd1233, %rd5358;
	shr.u64 	%rd5360, %rd5352, 32;
	add.s64 	%rd5361, %rd5359, %rd5360;
	shr.u64 	%rd5362, %rd5357, 32;
	shl.b64 	%rd5363, %rd5357, 32;
	and.b64  	%rd5364, %rd5350, 4294967295;
	or.b64  	%rd5365, %rd5363, %rd5364;
	add.s64 	%rd5366, %rd5361, %rd5362;
	mul.lo.s64 	%rd5367, %rd1238, %rd1234;
	mul.lo.s64 	%rd5368, %rd1237, %rd1234;
	mul.lo.s64 	%rd5369, %rd1238, %rd1233;
	shr.u64 	%rd5370, %rd5367, 32;
	and.b64  	%rd5371, %rd5368, 4294967295;
	add.s64 	%rd5372, %rd5370, %rd5371;
	and.b64  	%rd5373, %rd5369, 4294967295;
	add.s64 	%rd5374, %rd5372, %rd5373;
	shr.u64 	%rd5375, %rd5368, 32;
	mad.lo.s64 	%rd5376, %rd1237, %rd1233, %rd5375;
	shr.u64 	%rd5377, %rd5369, 32;
	add.s64 	%rd5378, %rd5376, %rd5377;
	shr.u64 	%rd5379, %rd5374, 32;
	shl.b64 	%rd5380, %rd5374, 32;
	and.b64  	%rd5381, %rd5367, 4294967295;
	or.b64  	%rd5382, %rd5380, %rd5381;
	add.s64 	%rd5383, %rd5378, %rd5379;
	mul.lo.s64 	%rd5384, %rd1240, %rd1234;
	mul.lo.s64 	%rd5385, %rd1239, %rd1234;
	mul.lo.s64 	%rd5386, %rd1240, %rd1233;
	shr.u64 	%rd5387, %rd5384, 32;
	and.b64  	%rd5388, %rd5385, 4294967295;
	add.s64 	%rd5389, %rd5387, %rd5388;
	and.b64  	%rd5390, %rd5386, 4294967295;
	add.s64 	%rd5391, %rd5389, %rd5390;
	shr.u64 	%rd5392, %rd5385, 32;
	mad.lo.s64 	%rd5393, %rd1239, %rd1233, %rd5392;
	shr.u64 	%rd5394, %rd5386, 32;
	add.s64 	%rd5395, %rd5393, %rd5394;
	shr.u64 	%rd5396, %rd5391, 32;
	shl.b64 	%rd5397, %rd5391, 32;
	and.b64  	%rd5398, %rd5384, 4294967295;
	or.b64  	%rd5399, %rd5397, %rd5398;
	add.s64 	%rd5400, %rd5395, %rd5396;
	shl.b64 	%rd5401, %rd5365, 1;
	shr.u64 	%rd5402, %rd5363, 63;
	add.s64 	%rd5403, %rd5366, %rd5366;
	add.s64 	%rd5404, %rd5403, %rd5402;
	mul.lo.s64 	%rd5405, %rd1236, %rd1236;
	mul.lo.s64 	%rd5406, %rd1235, %rd1236;
	shr.u64 	%rd5407, %rd5405, 32;
	shl.b64 	%rd5408, %rd5406, 1;
	and.b64  	%rd5409, %rd5408, 8589934590;
	add.s64 	%rd5410, %rd5407, %rd5409;
	shr.u64 	%rd5411, %rd5406, 31;
	and.b64  	%rd5412, %rd5411, 8589934590;
	mad.lo.s64 	%rd5413, %rd1235, %rd1235, %rd5412;
	shr.u64 	%rd5414, %rd5410, 32;
	shl.b64 	%rd5415, %rd5410, 32;
	and.b64  	%rd5416, %rd5405, 4294967295;
	or.b64  	%rd5417, %rd5415, %rd5416;
	add.s64 	%rd5418, %rd5382, %rd5402;
	add.s64 	%rd5419, %rd5418, %rd5417;
	max.u64 	%rd5420, %rd5382, %rd5418;
	setp.gt.u64 	%p391, %rd5420, %rd5419;
	selp.u64 	%rd5421, 1, 0, %p391;
	add.s64 	%rd5422, %rd5413, %rd5383;
	add.s64 	%rd5423, %rd5422, %rd5414;
	add.s64 	%rd5424, %rd5423, %rd5421;
	mul.lo.s64 	%rd5425, %rd1238, %rd1236;
	mul.lo.s64 	%rd5426, %rd1237, %rd1236;
	mul.lo.s64 	%rd5427, %rd1238, %rd1235;
	shr.u64 	%rd5428, %rd5425, 32;
	and.b64  	%rd5429, %rd5426, 4294967295;
	add.s64 	%rd5430, %rd5428, %rd5429;
	and.b64  	%rd5431, %rd5427, 4294967295;
	add.s64 	%rd5432, %rd5430, %rd5431;
	shr.u64 	%rd5433, %rd5426, 32;
	mad.lo.s64 	%rd5434, %rd1237, %rd1235, %rd5433;
	shr.u64 	%rd5435, %rd5427, 32;
	add.s64 	%rd5436, %rd5434, %rd5435;
	shr.u64 	%rd5437, %rd5432, 32;
	shl.b64 	%rd5438, %rd5432, 32;
	and.b64  	%rd5439, %rd5425, 4294967295;
	or.b64  	%rd5440, %rd5438, %rd5439;
	add.s64 	%rd5441, %rd5399, %rd5421;
	add.s64 	%rd5442, %rd5441, %rd5440;
	max.u64 	%rd5443, %rd5399, %rd5441;
	setp.gt.u64 	%p392, %rd5443, %rd5442;
	selp.u64 	%rd5444, 1, 0, %p392;
	add.s64 	%rd5445, %rd5436, %rd5400;
	add.s64 	%rd5446, %rd5445, %rd5437;
	add.s64 	%rd5447, %rd5446, %rd5444;
	add.s64 	%rd5448, %rd5419, %rd5382;
	setp.lt.u64 	%p393, %rd5448, %rd5419;
	selp.u64 	%rd5449, 1, 0, %p393;
	add.s64 	%rd5450, %rd5383, %rd5424;
	add.s64 	%rd5451, %rd5450, %rd5449;
	add.s64 	%rd5452, %rd5442, %rd5449;
	add.s64 	%rd5453, %rd5452, %rd5440;
	max.u64 	%rd5454, %rd5442, %rd5452;
	setp.gt.u64 	%p394, %rd5454, %rd5453;
	selp.u64 	%rd5455, 1, 0, %p394;
	add.s64 	%rd5456, %rd5436, %rd5447;
	add.s64 	%rd5457, %rd5456, %rd5437;
	add.s64 	%rd5458, %rd5457, %rd5455;
	add.s64 	%rd5459, %rd5453, %rd5399;
	setp.lt.u64 	%p395, %rd5459, %rd5453;
	selp.u64 	%rd5460, 1, 0, %p395;
	add.s64 	%rd5461, %rd5400, %rd5458;
	add.s64 	%rd5462, %rd5461, %rd5460;
	ld.const.u64 	%rd5463, [MU_P];
	mul.lo.s64 	%rd5464, %rd5463, %rd5348;
	mul.lo.s64 	%rd5465, %rd1286, %rd5464;
	mul.hi.u64 	%rd5466, %rd1286, %rd5464;
	add.cc.s64 	%rd5467, %rd5465, %rd5348;
	addc.cc.s64 	%rd5468, %rd5466, 0;
	mul.lo.s64 	%rd5469, %rd1285, %rd5464;
	mul.hi.u64 	%rd5470, %rd1285, %rd5464;
	mov.b64 	%rd5471, 0;
	add.cc.s64 	%rd5472, %rd5468, %rd5401;
	addc.cc.s64 	%rd5473, %rd5471, 0;
	add.cc.s64 	%rd5474, %rd5472, %rd5469;
	addc.cc.s64 	%rd5475, %rd5473, %rd5470;
	mul.lo.s64 	%rd5476, %rd1284, %rd5464;
	mul.hi.u64 	%rd5477, %rd1284, %rd5464;
	add.cc.s64 	%rd5478, %rd5475, %rd5448;
	addc.cc.s64 	%rd5479, %rd5471, 0;
	add.cc.s64 	%rd5480, %rd5478, %rd5476;
	addc.cc.s64 	%rd5481, %rd5479, %rd5477;
	mul.lo.s64 	%rd5482, %rd1283, %rd5464;
	mul.hi.u64 	%rd5483, %rd1283, %rd5464;
	add.cc.s64 	%rd5484, %rd5481, %rd5459;
	addc.cc.s64 	%rd5485, %rd5471, 0;
	add.cc.s64 	%rd5486, %rd5484, %rd5482;
	addc.cc.s64 	%rd5487, %rd5485, %rd5483;
	add.s64 	%rd5488, %rd5349, %rd5487;
	setp.lt.u64 	%p396, %rd5488, %rd5349;
	selp.u64 	%rd5489, 1, 0, %p396;
	add.s64 	%rd5490, %rd5404, %rd5489;
	setp.lt.u64 	%p397, %rd5490, %rd5404;
	selp.u64 	%rd5491, 1, 0, %p397;
	add.s64 	%rd5492, %rd5451, %rd5491;
	setp.lt.u64 	%p398, %rd5492, %rd5451;
	selp.u64 	%rd5493, 1, 0, %p398;
	add.s64 	%rd5494, %rd5462, %rd5493;
	mul.lo.s64 	%rd5495, %rd5463, %rd5474;
	mul.lo.s64 	%rd5496, %rd1286, %rd5495;
	mul.hi.u64 	%rd5497, %rd1286, %rd5495;
	add.cc.s64 	%rd5498, %rd5496, %rd5474;
	addc.cc.s64 	%rd5499, %rd5497, 0;
	mul.lo.s64 	%rd5500, %rd1285, %rd5495;
	mul.hi.u64 	%rd5501, %rd1285, %rd5495;
	add.cc.s64 	%rd5502, %rd5499, %rd5480;
	addc.cc.s64 	%rd5503, %rd5471, 0;
	add.cc.s64 	%rd5504, %rd5502, %rd5500;
	addc.cc.s64 	%rd5505, %rd5503, %rd5501;
	mul.lo.s64 	%rd5506, %rd1284, %rd5495;
	mul.hi.u64 	%rd5507, %rd1284, %rd5495;
	add.cc.s64 	%rd5508, %rd5505, %rd5486;
	addc.cc.s64 	%rd5509, %rd5471, 0;
	add.cc.s64 	%rd5510, %rd5508, %rd5506;
	addc.cc.s64 	%rd5511, %rd5509, %rd5507;
	mul.lo.s64 	%rd5512, %rd1283, %rd5495;
	mul.hi.u64 	%rd5513, %rd1283, %rd5495;
	add.cc.s64 	%rd5514, %rd5511, %rd5488;
	addc.cc.s64 	%rd5515, %rd5471, 0;
	add.cc.s64 	%rd5516, %rd5514, %rd5512;
	addc.cc.s64 	%rd5517, %rd5515, %rd5513;
	add.s64 	%rd5518, %rd5490, %rd5517;
	setp.lt.u64 	%p399, %rd5518, %rd5490;
	selp.u64 	%rd5519, 1, 0, %p399;
	add.s64 	%rd5520, %rd5492, %rd5519;
	setp.lt.u64 	%p400, %rd5520, %rd5492;
	selp.u64 	%rd5521, 1, 0, %p400;
	add.s64 	%rd5522, %rd5494, %rd5521;
	mul.lo.s64 	%rd5523, %rd5463, %rd5504;
	mul.lo.s64 	%rd5524, %rd1286, %rd5523;
	mul.hi.u64 	%rd5525, %rd1286, %rd5523;
	add.cc.s64 	%rd5526, %rd5524, %rd5504;
	addc.cc.s64 	%rd5527, %rd5525, 0;
	mul.lo.s64 	%rd5528, %rd1285, %rd5523;
	mul.hi.u64 	%rd5529, %rd1285, %rd5523;
	add.cc.s64 	%rd5530, %rd5527, %rd5510;
	addc.cc.s64 	%rd5531, %rd5471, 0;
	add.cc.s64 	%rd5532, %rd5530, %rd5528;
	addc.cc.s64 	%rd5533, %rd5531, %rd5529;
	mul.lo.s64 	%rd5534, %rd1284, %rd5523;
	mul.hi.u64 	%rd5535, %rd1284, %rd5523;
	add.cc.s64 	%rd5536, %rd5533, %rd5516;
	addc.cc.s64 	%rd5537, %rd5471, 0;
	add.cc.s64 	%rd5538, %rd5536, %rd5534;
	addc.cc.s64 	%rd5539, %rd5537, %rd5535;
	mul.lo.s64 	%rd5540, %rd1283, %rd5523;
	mul.hi.u64 	%rd5541, %rd1283, %rd5523;
	add.cc.s64 	%rd5542, %rd5539, %rd5518;
	addc.cc.s64 	%rd5543, %rd5471, 0;
	add.cc.s64 	%rd5544, %rd5542, %rd5540;
	addc.cc.s64 	%rd5545, %rd5543, %rd5541;
	add.s64 	%rd5546, %rd5520, %rd5545;
	setp.lt.u64 	%p401, %rd5546, %rd5520;
	selp.u64 	%rd5547, 1, 0, %p401;
	add.s64 	%rd5548, %rd5522, %rd5547;
	mul.lo.s64 	%rd5549, %rd5463, %rd5532;
	mul.lo.s64 	%rd5550, %rd1286, %rd5549;
	mul.hi.u64 	%rd5551, %rd1286, %rd5549;
	add.cc.s64 	%rd5552, %rd5550, %rd5532;
	addc.cc.s64 	%rd5553, %rd5551, 0;
	mul.lo.s64 	%rd5554, %rd1285, %rd5549;
	mul.hi.u64 	%rd5555, %rd1285, %rd5549;
	add.cc.s64 	%rd5556, %rd5553, %rd5538;
	addc.cc.s64 	%rd5557, %rd5471, 0;
	add.cc.s64 	%rd1287, %rd5556, %rd5554;
	addc.cc.s64 	%rd5558, %rd5557, %rd5555;
	mul.lo.s64 	%rd5559, %rd1284, %rd5549;
	mul.hi.u64 	%rd5560, %rd1284, %rd5549;
	add.cc.s64 	%rd5561, %rd5558, %rd5544;
	addc.cc.s64 	%rd5562, %rd5471, 0;
	add.cc.s64 	%rd1288, %rd5561, %rd5559;
	addc.cc.s64 	%rd5563, %rd5562, %rd5560;
	mul.lo.s64 	%rd5564, %rd1283, %rd5549;
	mul.hi.u64 	%rd5565, %rd1283, %rd5549;
	add.cc.s64 	%rd5566, %rd5563, %rd5546;
	addc.cc.s64 	%rd5567, %rd5471, 0;
	add.cc.s64 	%rd1289, %rd5566, %rd5564;
	addc.cc.s64 	%rd5568, %rd5567, %rd5565;
	add.s64 	%rd21273, %rd5548, %rd5568;
	setp.gt.u64 	%p402, %rd21273, %rd1283;
	@%p402 bra 	$L__BB0_545;
	setp.lt.u64 	%p403, %rd21273, %rd1283;
	mov.u64 	%rd21270, %rd1287;
	mov.u64 	%rd21271, %rd1288;
	mov.u64 	%rd21272, %rd1289;
	@%p403 bra 	$L__BB0_546;
	setp.lt.u64 	%p404, %rd1284, %rd1289;
	@%p404 bra 	$L__BB0_545;
	setp.gt.u64 	%p405, %rd1284, %rd1289;
	mov.u64 	%rd21270, %rd1287;
	mov.u64 	%rd21271, %rd1288;
	mov.u64 	%rd21272, %rd1289;
	@%p405 bra 	$L__BB0_546;
	setp.lt.u64 	%p406, %rd1285, %rd1288;
	@%p406 bra 	$L__BB0_545;
	setp.gt.u64 	%p407, %rd1285, %rd1288;
	setp.gt.u64 	%p408, %rd1286, %rd1287;
	or.pred  	%p409, %p407, %p408;
	mov.u64 	%rd21270, %rd1287;
	mov.u64 	%rd21271, %rd1288;
	mov.u64 	%rd21272, %rd1289;
	@%p409 bra 	$L__BB0_546;
$L__BB0_545:
	sub.s64 	%rd21270, %rd1287, %rd1286;
	setp.lt.u64 	%p410, %rd1287, %rd1286;
	selp.u64 	%rd5569, 1, 0, %p410;
	add.s64 	%rd5570, %rd1285, %rd5569;
	sub.s64 	%rd21271, %rd1288, %rd5570;
	setp.lt.u64 	%p411, %rd1288, %rd5570;
	selp.u64 	%rd5571, 1, 0, %p411;
	add.s64 	%rd5572, %rd1284, %rd5571;
	sub.s64 	%rd21272, %rd1289, %rd5572;
	setp.lt.u64 	%p412, %rd1289, %rd5572;
	selp.u64 	%rd5573, 1, 0, %p412;
	add.s64 	%rd5574, %rd1283, %rd5573;
	sub.s64 	%rd21273, %rd21273, %rd5574;
$L__BB0_546:
	shl.b64 	%rd1299, %rd21270, 1;
	setp.gt.s64 	%p413, %rd21270, -1;
	mov.b64 	{%r108, %r109}, %rd21271;
	mov.b64 	{%r110, %r111}, %rd21270;
	shf.l.wrap.b32 	%r112, %r111, %r108, 1;
	shf.l.wrap.b32 	%r113, %r108, %r109, 1;
	mov.b64 	%rd1300, {%r112, %r113};
	setp.lt.u64 	%p414, %rd1300, %rd21271;
	setp.eq.s64 	%p415, %rd1300, %rd21271;
	selp.u32 	%r114, -1, 0, %p415;
	selp.u32 	%r115, -1, 0, %p414;
	selp.b32 	%r116, %r115, %r114, %p413;
	and.b32  	%r118, %r116, 1;
	setp.eq.b32 	%p416, %r118, 1;
	or.pred  	%p417, %p414, %p416;
	selp.u64 	%rd5575, 1, 0, %p417;
	shl.b64 	%rd5576, %rd21272, 1;
	or.b64  	%rd1301, %rd5576, %rd5575;
	setp.ge.u64 	%p418, %rd1301, %rd21272;
	setp.lt.u64 	%p419, %rd1301, %rd21272;
	setp.eq.s64 	%p420, %rd1301, %rd21272;
	selp.u32 	%r119, -1, 0, %p419;
	selp.u32 	%r120, -1, 0, %p420;
	selp.b32 	%r121, %r120, %r119, %p417;
	selp.b32 	%r122, %r121, %r119, %p418;
	and.b32  	%r123, %r122, 1;
	setp.eq.b32 	%p23, %r123, 1;
	cvt.u64.u32 	%rd5577, %r122;
	and.b64  	%rd5578, %rd5577, 1;
	shl.b64 	%rd5579, %rd21273, 1;
	or.b64  	%rd21277, %rd5579, %rd5578;
	setp.lt.u64 	%p421, %rd21277, %rd21273;
	@%p421 bra 	$L__BB0_553;
	setp.eq.s64 	%p422, %rd21277, %rd21273;
	and.pred  	%p423, %p422, %p23;
	setp.gt.u64 	%p424, %rd21277, %rd1283;
	or.pred  	%p425, %p423, %p424;
	@%p425 bra 	$L__BB0_553;
	setp.lt.u64 	%p426, %rd21277, %rd1283;
	mov.u64 	%rd21274, %rd1299;
	mov.u64 	%rd21275, %rd1300;
	mov.u64 	%rd21276, %rd1301;
	@%p426 bra 	$L__BB0_554;
	setp.gt.u64 	%p427, %rd1301, %rd1284;
	@%p427 bra 	$L__BB0_553;
	setp.lt.u64 	%p428, %rd1301, %rd1284;
	mov.u64 	%rd21274, %rd1299;
	mov.u64 	%rd21275, %rd1300;
	mov.u64 	%rd21276, %rd1301;
	@%p428 bra 	$L__BB0_554;
	setp.gt.u64 	%p429, %rd1300, %rd1285;
	@%p429 bra 	$L__BB0_553;
	setp.lt.u64 	%p430, %rd1300, %rd1285;
	setp.lt.u64 	%p431, %rd1299, %rd1286;
	or.pred  	%p432, %p430, %p431;
	mov.u64 	%rd21274, %rd1299;
	mov.u64 	%rd21275, %rd1300;
	mov.u64 	%rd21276, %rd1301;
	@%p432 bra 	$L__BB0_554;
$L__BB0_553:
	sub.s64 	%rd21274, %rd1299, %rd1286;
	setp.lt.u64 	%p433, %rd1299, %rd1286;
	selp.u64 	%rd5580, 1, 0, %p433;
	add.s64 	%rd5581, %rd1285, %rd5580;
	sub.s64 	%rd21275, %rd1300, %rd5581;
	setp.lt.u64 	%p434, %rd1300, %rd5581;
	selp.u64 	%rd5582, 1, 0, %p434;
	add.s64 	%rd5583, %rd1284, %rd5582;
	sub.s64 	%rd21276, %rd1301, %rd5583;
	setp.lt.u64 	%p435, %rd1301, %rd5583;
	selp.u64 	%rd5584, 1, 0, %p435;
	add.s64 	%rd5585, %rd1283, %rd5584;
	sub.s64 	%rd21277, %rd21277, %rd5585;
$L__BB0_554:
	shl.b64 	%rd1311, %rd21274, 1;
	setp.gt.s64 	%p436, %rd21274, -1;
	mov.b64 	{%r124, %r125}, %rd21275;
	mov.b64 	{%r126, %r127}, %rd21274;
	shf.l.wrap.b32 	%r128, %r127, %r124, 1;
	shf.l.wrap.b32 	%r129, %r124, %r125, 1;
	mov.b64 	%rd1312, {%r128, %r129};
	setp.lt.u64 	%p437, %rd1312, %rd21275;
	setp.eq.s64 	%p438, %rd1312, %rd21275;
	selp.u32 	%r130, -1, 0, %p438;
	selp.u32 	%r131, -1, 0, %p437;
	selp.b32 	%r132, %r131, %r130, %p436;
	and.b32  	%r134, %r132, 1;
	setp.eq.b32 	%p439, %r134, 1;
	or.pred  	%p440, %p437, %p439;
	selp.u64 	%rd5586, 1, 0, %p440;
	shl.b64 	%rd5587, %rd21276, 1;
	or.b64  	%rd1313, %rd5587, %rd5586;
	setp.ge.u64 	%p441, %rd1313, %rd21276;
	setp.lt.u64 	%p442, %rd1313, %rd21276;
	setp.eq.s64 	%p443, %rd1313, %rd21276;
	selp.u32 	%r135, -1, 0, %p442;
	selp.u32 	%r136, -1, 0, %p443;
	selp.b32 	%r137, %r136, %r135, %p440;
	selp.b32 	%r138, %r137, %r135, %p441;
	and.b32  	%r139, %r138, 1;
	setp.eq.b32 	%p24, %r139, 1;
	cvt.u64.u32 	%rd5588, %r138;
	and.b64  	%rd5589, %rd5588, 1;
	shl.b64 	%rd5590, %rd21277, 1;
	or.b64  	%rd21281, %rd5590, %rd5589;
	setp.lt.u64 	%p444, %rd21281, %rd21277;
	@%p444 bra 	$L__BB0_561;
	setp.eq.s64 	%p445, %rd21281, %rd21277;
	and.pred  	%p446, %p445, %p24;
	setp.gt.u64 	%p447, %rd21281, %rd1283;
	or.pred  	%p448, %p446, %p447;
	@%p448 bra 	$L__BB0_561;
	setp.lt.u64 	%p449, %rd21281, %rd1283;
	mov.u64 	%rd21278, %rd1311;
	mov.u64 	%rd21279, %rd1312;
	mov.u64 	%rd21280, %rd1313;
	@%p449 bra 	$L__BB0_562;
	setp.gt.u64 	%p450, %rd1313, %rd1284;
	@%p450 bra 	$L__BB0_561;
	setp.lt.u64 	%p451, %rd1313, %rd1284;
	mov.u64 	%rd21278, %rd1311;
	mov.u64 	%rd21279, %rd1312;
	mov.u64 	%rd21280, %rd1313;
	@%p451 bra 	$L__BB0_562;
	setp.gt.u64 	%p452, %rd1312, %rd1285;
	@%p452 bra 	$L__BB0_561;
	setp.lt.u64 	%p453, %rd1312, %rd1285;
	setp.lt.u64 	%p454, %rd1311, %rd1286;
	or.pred  	%p455, %p453, %p454;
	mov.u64 	%rd21278, %rd1311;
	mov.u64 	%rd21279, %rd1312;
	mov.u64 	%rd21280, %rd1313;
	@%p455 bra 	$L__BB0_562;
$L__BB0_561:
	sub.s64 	%rd21278, %rd1311, %rd1286;
	setp.lt.u64 	%p456, %rd1311, %rd1286;
	selp.u64 	%rd5591, 1, 0, %p456;
	add.s64 	%rd5592, %rd1285, %rd5591;
	sub.s64 	%rd21279, %rd1312, %rd5592;
	setp.lt.u64 	%p457, %rd1312, %rd5592;
	selp.u64 	%rd5593, 1, 0, %p457;
	add.s64 	%rd5594, %rd1284, %rd5593;
	sub.s64 	%rd21280, %rd1313, %rd5594;
	setp.lt.u64 	%p458, %rd1313, %rd5594;
	selp.u64 	%rd5595, 1, 0, %p458;
	add.s64 	%rd5596, %rd1283, %rd5595;
	sub.s64 	%rd21281, %rd21281, %rd5596;
$L__BB0_562:
	shl.b64 	%rd1323, %rd21278, 1;
	setp.gt.s64 	%p459, %rd21278, -1;
	mov.b64 	{%r140, %r141}, %rd21279;
	mov.b64 	{%r142, %r143}, %rd21278;
	shf.l.wrap.b32 	%r144, %r143, %r140, 1;
	shf.l.wrap.b32 	%r145, %r140, %r141, 1;
	mov.b64 	%rd1324, {%r144, %r145};
	setp.lt.u64 	%p460, %rd1324, %rd21279;
	setp.eq.s64 	%p461, %rd1324, %rd21279;
	selp.u32 	%r146, -1, 0, %p461;
	selp.u32 	%r147, -1, 0, %p460;
	selp.b32 	%r148, %r147, %r146, %p459;
	and.b32  	%r150, %r148, 1;
	setp.eq.b32 	%p462, %r150, 1;
	or.pred  	%p463, %p460, %p462;
	selp.u64 	%rd5597, 1, 0, %p463;
	shl.b64 	%rd5598, %rd21280, 1;
	or.b64  	%rd1325, %rd5598, %rd5597;
	setp.ge.u64 	%p464, %rd1325, %rd21280;
	setp.lt.u64 	%p465, %rd1325, %rd21280;
	setp.eq.s64 	%p466, %rd1325, %rd21280;
	selp.u32 	%r151, -1, 0, %p465;
	selp.u32 	%r152, -1, 0, %p466;
	selp.b32 	%r153, %r152, %r151, %p463;
	selp.b32 	%r154, %r153, %r151, %p464;
	and.b32  	%r155, %r154, 1;
	setp.eq.b32 	%p25, %r155, 1;
	cvt.u64.u32 	%rd5599, %r154;
	and.b64  	%rd5600, %rd5599, 1;
	shl.b64 	%rd5601, %rd21281, 1;
	or.b64  	%rd21285, %rd5601, %rd5600;
	setp.lt.u64 	%p467, %rd21285, %rd21281;
	@%p467 bra 	$L__BB0_569;
	setp.eq.s64 	%p468, %rd21285, %rd21281;
	and.pred  	%p469, %p468, %p25;
	setp.gt.u64 	%p470, %rd21285, %rd1283;
	or.pred  	%p471, %p469, %p470;
	@%p471 bra 	$L__BB0_569;
	setp.lt.u64 	%p472, %rd21285, %rd1283;
	mov.u64 	%rd21282, %rd1323;
	mov.u64 	%rd21283, %rd1324;
	mov.u64 	%rd21284, %rd1325;
	@%p472 bra 	$L__BB0_570;
	setp.gt.u64 	%p473, %rd1325, %rd1284;
	@%p473 bra 	$L__BB0_569;
	setp.lt.u64 	%p474, %rd1325, %rd1284;
	mov.u64 	%rd21282, %rd1323;
	mov.u64 	%rd21283, %rd1324;
	mov.u64 	%rd21284, %rd1325;
	@%p474 bra 	$L__BB0_570;
	setp.gt.u64 	%p475, %rd1324, %rd1285;
	@%p475 bra 	$L__BB0_569;
	setp.lt.u64 	%p476, %rd1324, %rd1285;
	setp.lt.u64 	%p477, %rd1323, %rd1286;
	or.pred  	%p478, %p476, %p477;
	mov.u64 	%rd21282, %rd1323;
	mov.u64 	%rd21283, %rd1324;
	mov.u64 	%rd21284, %rd1325;
	@%p478 bra 	$L__BB0_570;
$L__BB0_569:
	sub.s64 	%rd21282, %rd1323, %rd1286;
	setp.lt.u64 	%p479, %rd1323, %rd1286;
	selp.u64 	%rd5602, 1, 0, %p479;
	add.s64 	%rd5603, %rd1285, %rd5602;
	sub.s64 	%rd21283, %rd1324, %rd5603;
	setp.lt.u64 	%p480, %rd1324, %rd5603;
	selp.u64 	%rd5604, 1, 0, %p480;
	add.s64 	%rd5605, %rd1284, %rd5604;
	sub.s64 	%rd21284, %rd1325, %rd5605;
	setp.lt.u64 	%p481, %rd1325, %rd5605;
	selp.u64 	%rd5606, 1, 0, %p481;
	add.s64 	%rd5607, %rd1283, %rd5606;
	sub.s64 	%rd21285, %rd21285, %rd5607;
$L__BB0_570:
	ld.const.u64 	%rd1335, [P_CONST+24];
	ld.const.u64 	%rd1336, [P_CONST+16];
	ld.const.u64 	%rd1337, [P_CONST+8];
	ld.const.u64 	%rd1338, [P_CONST];
	mul.lo.s64 	%rd5608, %rd1101, %rd1101;
	mul.lo.s64 	%rd5609, %rd1102, %rd1101;
	shr.u64 	%rd5610, %rd5608, 32;
	shl.b64 	%rd5611, %rd5609, 1;
	and.b64  	%rd5612, %rd5611, 8589934590;
	add.s64 	%rd5613, %rd5610, %rd5612;
	shr.u64 	%rd5614, %rd5609, 31;
	and.b64  	%rd5615, %rd5614, 8589934590;
	mad.lo.s64 	%rd5616, %rd1102, %rd1102, %rd5615;
	shr.u64 	%rd5617, %rd5613, 32;
	shl.b64 	%rd5618, %rd5613, 32;
	and.b64  	%rd5619, %rd5608, 4294967295;
	or.b64  	%rd5620, %rd5618, %rd5619;
	add.s64 	%rd5621, %rd5616, %rd5617;
	mul.lo.s64 	%rd5622, %rd1103, %rd1101;
	mul.lo.s64 	%rd5623, %rd1104, %rd1101;
	mul.lo.s64 	%rd5624, %rd1103, %rd1102;
	shr.u64 	%rd5625, %rd5622, 32;
	and.b64  	%rd5626, %rd5623, 4294967295;
	add.s64 	%rd5627, %rd5625, %rd5626;
	and.b64  	%rd5628, %rd5624, 4294967295;
	add.s64 	%rd5629, %rd5627, %rd5628;
	shr.u64 	%rd5630, %rd5623, 32;
	mad.lo.s64 	%rd5631, %rd1104, %rd1102, %rd5630;
	shr.u64 	%rd5632, %rd5624, 32;
	add.s64 	%rd5633, %rd5631, %rd5632;
	shr.u64 	%rd5634, %rd5629, 32;
	shl.b64 	%rd5635, %rd5629, 32;
	and.b64  	%rd5636, %rd5622, 4294967295;
	or.b64  	%rd5637, %rd5635, %rd5636;
	add.s64 	%rd5638, %rd5633, %rd5634;
	mul.lo.s64 	%rd5639, %rd1105, %rd1101;
	mul.lo.s64 	%rd5640, %rd1106, %rd1101;
	mul.lo.s64 	%rd5641, %rd1105, %rd1102;
	shr.u64 	%rd5642, %rd5639, 32;
	and.b64  	%rd5643, %rd5640, 4294967295;
	add.s64 	%rd5644, %rd5642, %rd5643;
	and.b64  	%rd5645, %rd5641, 4294967295;
	add.s64 	%rd5646, %rd5644, %rd5645;
	shr.u64 	%rd5647, %rd5640, 32;
	mad.lo.s64 	%rd5648, %rd1106, %rd1102, %rd5647;
	shr.u64 	%rd5649, %rd5641, 32;
	add.s64 	%rd5650, %rd5648, %rd5649;
	shr.u64 	%rd5651, %rd5646, 32;
	shl.b64 	%rd5652, %rd5646, 32;
	and.b64  	%rd5653, %rd5639, 4294967295;
	or.b64  	%rd5654, %rd5652, %rd5653;
	add.s64 	%rd5655, %rd5650, %rd5651;
	mul.lo.s64 	%rd5656, %rd1107, %rd1101;
	mul.lo.s64 	%rd5657, %rd1108, %rd1101;
	mul.lo.s64 	%rd5658, %rd1107, %rd1102;
	shr.u64 	%rd5659, %rd5656, 32;
	and.b64  	%rd5660, %rd5657, 4294967295;
	add.s64 	%rd5661, %rd5659, %rd5660;
	and.b64  	%rd5662, %rd5658, 4294967295;
	add.s64 	%rd5663, %rd5661, %rd5662;
	shr.u64 	%rd5664, %rd5657, 32;
	mad.lo.s64 	%rd5665, %rd1108, %rd1102, %rd5664;
	shr.u64 	%rd5666, %rd5658, 32;
	add.s64 	%rd5667, %rd5665, %rd5666;
	shr.u64 	%rd5668, %rd5663, 32;
	shl.b64 	%rd5669, %rd5663, 32;
	and.b64  	%rd5670, %rd5656, 4294967295;
	or.b64  	%rd5671, %rd5669, %rd5670;
	add.s64 	%rd5672, %rd5667, %rd5668;
	shl.b64 	%rd5673, %rd5637, 1;
	shr.u64 	%rd5674, %rd5635, 63;
	add.s64 	%rd5675, %rd5638, %rd5638;
	add.s64 	%rd5676, %rd5675, %rd5674;
	mul.lo.s64 	%rd5677, %rd1103, %rd1103;
	mul.lo.s64 	%rd5678, %rd1104, %rd1103;
	shr.u64 	%rd5679, %rd5677, 32;
	shl.b64 	%rd5680, %rd5678, 1;
	and.b64  	%rd5681, %rd5680, 8589934590;
	add.s64 	%rd5682, %rd5679, %rd5681;
	shr.u64 	%rd5683, %rd5678, 31;
	and.b64  	%rd5684, %rd5683, 8589934590;
	mad.lo.s64 	%rd5685, %rd1104, %rd1104, %rd5684;
	shr.u64 	%rd5686, %rd5682, 32;
	shl.b64 	%rd5687, %rd5682, 32;
	and.b64  	%rd5688, %rd5677, 4294967295;
	or.b64  	%rd5689, %rd5687, %rd5688;
	add.s64 	%rd5690, %rd5654, %rd5674;
	add.s64 	%rd5691, %rd5690, %rd5689;
	max.u64 	%rd5692, %rd5654, %rd5690;
	setp.gt.u64 	%p482, %rd5692, %rd5691;
	selp.u64 	%rd5693, 1, 0, %p482;
	add.s64 	%rd5694, %rd5685, %rd5655;
	add.s64 	%rd5695, %rd5694, %rd5686;
	add.s64 	%rd5696, %rd5695, %rd5693;
	mul.lo.s64 	%rd5697, %rd1105, %rd1103;
	mul.lo.s64 	%rd5698, %rd1106, %rd1103;
	mul.lo.s64 	%rd5699, %rd1105, %rd1104;
	shr.u64 	%rd5700, %rd5697, 32;
	and.b64  	%rd5701, %rd5698, 4294967295;
	add.s64 	%rd5702, %rd5700, %rd5701;
	and.b64  	%rd5703, %rd5699, 4294967295;
	add.s64 	%rd5704, %rd5702, %rd5703;
	shr.u64 	%rd5705, %rd5698, 32;
	mad.lo.s64 	%rd5706, %rd1106, %rd1104, %rd5705;
	shr.u64 	%rd5707, %rd5699, 32;
	add.s64 	%rd5708, %rd5706, %rd5707;
	shr.u64 	%rd5709, %rd5704, 32;
	shl.b64 	%rd5710, %rd5704, 32;
	and.b64  	%rd5711, %rd5697, 4294967295;
	or.b64  	%rd5712, %rd5710, %rd5711;
	add.s64 	%rd5713, %rd5671, %rd5693;
	add.s64 	%rd5714, %rd5713, %rd5712;
	max.u64 	%rd5715, %rd5671, %rd5713;
	setp.gt.u64 	%p483, %rd5715, %rd5714;
	selp.u64 	%rd5716, 1, 0, %p483;
	add.s64 	%rd5717, %rd5708, %rd5672;
	add.s64 	%rd5718, %rd5717, %rd5709;
	add.s64 	%rd5719, %rd5718, %rd5716;
	add.s64 	%rd5720, %rd5691, %rd5654;
	setp.lt.u64 	%p484, %rd5720, %rd5691;
	selp.u64 	%rd5721, 1, 0, %p484;
	add.s64 	%rd5722, %rd5655, %rd5696;
	add.s64 	%rd5723, %rd5722, %rd5721;
	add.s64 	%rd5724, %rd5714, %rd5721;
	add.s64 	%rd5725, %rd5724, %rd5712;
	max.u64 	%rd5726, %rd5714, %rd5724;
	setp.gt.u64 	%p485, %rd5726, %rd5725;
	selp.u64 	%rd5727, 1, 0, %p485;
	add.s64 	%rd5728, %rd5708, %rd5719;
	add.s64 	%rd5729, %rd5728, %rd5709;
	add.s64 	%rd5730, %rd5729, %rd5727;
	add.s64 	%rd5731, %rd5725, %rd5671;
	setp.lt.u64 	%p486, %rd5731, %rd5725;
	selp.u64 	%rd5732, 1, 0, %p486;
	add.s64 	%rd5733, %rd5672, %rd5730;
	add.s64 	%rd5734, %rd5733, %rd5732;
	ld.const.u64 	%rd5735, [MU_P];
	mul.lo.s64 	%rd5736, %rd5735, %rd5620;
	mul.lo.s64 	%rd5737, %rd1338, %rd5736;
	mul.hi.u64 	%rd5738, %rd1338, %rd5736;
	add.cc.s64 	%rd5739, %rd5737, %rd5620;
	addc.cc.s64 	%rd5740, %rd5738, 0;
	mul.lo.s64 	%rd5741, %rd1337, %rd5736;
	mul.hi.u64 	%rd5742, %rd1337, %rd5736;
	mov.b64 	%rd5743, 0;
	add.cc.s64 	%rd5744, %rd5740, %rd5673;
	addc.cc.s64 	%rd5745, %rd5743, 0;
	add.cc.s64 	%rd5746, %rd5744, %rd5741;
	addc.cc.s64 	%rd5747, %rd5745, %rd5742;
	mul.lo.s64 	%rd5748, %rd1336, %rd5736;
	mul.hi.u64 	%rd5749, %rd1336, %rd5736;
	add.cc.s64 	%rd5750, %rd5747, %rd5720;
	addc.cc.s64 	%rd5751, %rd5743, 0;
	add.cc.s64 	%rd5752, %rd5750, %rd5748;
	addc.cc.s64 	%rd5753, %rd5751, %rd5749;
	mul.lo.s64 	%rd5754, %rd1335, %rd5736;
	mul.hi.u64 	%rd5755, %rd1335, %rd5736;
	add.cc.s64 	%rd5756, %rd5753, %rd5731;
	addc.cc.s64 	%rd5757, %rd5743, 0;
	add.cc.s64 	%rd5758, %rd5756, %rd5754;
	addc.cc.s64 	%rd5759, %rd5757, %rd5755;
	add.s64 	%rd5760, %rd5621, %rd5759;
	setp.lt.u64 	%p487, %rd5760, %rd5621;
	selp.u64 	%rd5761, 1, 0, %p487;
	add.s64 	%rd5762, %rd5676, %rd5761;
	setp.lt.u64 	%p488, %rd5762, %rd5676;
	selp.u64 	%rd5763, 1, 0, %p488;
	add.s64 	%rd5764, %rd5723, %rd5763;
	setp.lt.u64 	%p489, %rd5764, %rd5723;
	selp.u64 	%rd5765, 1, 0, %p489;
	add.s64 	%rd5766, %rd5734, %rd5765;
	mul.lo.s64 	%rd5767, %rd5735, %rd5746;
	mul.lo.s64 	%rd5768, %rd1338, %rd5767;
	mul.hi.u64 	%rd5769, %rd1338, %rd5767;
	add.cc.s64 	%rd5770, %rd5768, %rd5746;
	addc.cc.s64 	%rd5771, %rd5769, 0;
	mul.lo.s64 	%rd5772, %rd1337, %rd5767;
	mul.hi.u64 	%rd5773, %rd1337, %rd5767;
	add.cc.s64 	%rd5774, %rd5771, %rd5752;
	addc.cc.s64 	%rd5775, %rd5743, 0;
	add.cc.s64 	%rd5776, %rd5774, %rd5772;
	addc.cc.s64 	%rd5777, %rd5775, %rd5773;
	mul.lo.s64 	%rd5778, %rd1336, %rd5767;
	mul.hi.u64 	%rd5779, %rd1336, %rd5767;
	add.cc.s64 	%rd5780, %rd5777, %rd5758;
	addc.cc.s64 	%rd5781, %rd5743, 0;
	add.cc.s64 	%rd5782, %rd5780, %rd5778;
	addc.cc.s64 	%rd5783, %rd5781, %rd5779;
	mul.lo.s64 	%rd5784, %rd1335, %rd5767;
	mul.hi.u64 	%rd5785, %rd1335, %rd5767;
	add.cc.s64 	%rd5786, %rd5783, %rd5760;
	addc.cc.s64 	%rd5787, %rd5743, 0;
	add.cc.s64 	%rd5788, %rd5786, %rd5784;
	addc.cc.s64 	%rd5789, %rd5787, %rd5785;
	add.s64 	%rd5790, %rd5762, %rd5789;
	setp.lt.u64 	%p490, %rd5790, %rd5762;
	selp.u64 	%rd5791, 1, 0, %p490;
	add.s64 	%rd5792, %rd5764, %rd5791;
	setp.lt.u64 	%p491, %rd5792, %rd5764;
	selp.u64 	%rd5793, 1, 0, %p491;
	add.s64 	%rd5794, %rd5766, %rd5793;
	mul.lo.s64 	%rd5795, %rd5735, %rd5776;
	mul.lo.s64 	%rd5796, %rd1338, %rd5795;
	mul.hi.u64 	%rd5797, %rd1338, %rd5795;
	add.cc.s64 	%rd5798, %rd5796, %rd5776;
	addc.cc.s64 	%rd5799, %rd5797, 0;
	mul.lo.s64 	%rd5800, %rd1337, %rd5795;
	mul.hi.u64 	%rd5801, %rd1337, %rd5795;
	add.cc.s64 	%rd5802, %rd5799, %rd5782;
	addc.cc.s64 	%rd5803, %rd5743, 0;
	add.cc.s64 	%rd5804, %rd5802, %rd5800;
	addc.cc.s64 	%rd5805, %rd5803, %rd5801;
	mul.lo.s64 	%rd5806, %rd1336, %rd5795;
	mul.hi.u64 	%rd5807, %rd1336, %rd5795;
	add.cc.s64 	%rd5808, %rd5805, %rd5788;
	addc.cc.s64 	%rd5809, %rd5743, 0;
	add.cc.s64 	%rd5810, %rd5808, %rd5806;
	addc.cc.s64 	%rd5811, %rd5809, %rd5807;
	mul.lo.s64 	%rd5812, %rd1335, %rd5795;
	mul.hi.u64 	%rd5813, %rd1335, %rd5795;
	add.cc.s64 	%rd5814, %rd5811, %rd5790;
	addc.cc.s64 	%rd5815, %rd5743, 0;
	add.cc.s64 	%rd5816, %rd5814, %rd5812;
	addc.cc.s64 	%rd5817, %rd5815, %rd5813;
	add.s64 	%rd5818, %rd5792, %rd5817;
	setp.lt.u64 	%p492, %rd5818, %rd5792;
	selp.u64 	%rd5819, 1, 0, %p492;
	add.s64 	%rd5820, %rd5794, %rd5819;
	mul.lo.s64 	%rd5821, %rd5735, %rd5804;
	mul.lo.s64 	%rd5822, %rd1338, %rd5821;
	mul.hi.u64 	%rd5823, %rd1338, %rd5821;
	add.cc.s64 	%rd5824, %rd5822, %rd5804;
	addc.cc.s64 	%rd5825, %rd5823, 0;
	mul.lo.s64 	%rd5826, %rd1337, %rd5821;
	mul.hi.u64 	%rd5827, %rd1337, %rd5821;
	add.cc.s64 	%rd5828, %rd5825, %rd5810;
	addc.cc.s64 	%rd5829, %rd5743, 0;
	add.cc.s64 	%rd1339, %rd5828, %rd5826;
	addc.cc.s64 	%rd5830, %rd5829, %rd5827;
	mul.lo.s64 	%rd5831, %rd1336, %rd5821;
	mul.hi.u64 	%rd5832, %rd1336, %rd5821;
	add.cc.s64 	%rd5833, %rd5830, %rd5816;
	addc.cc.s64 	%rd5834, %rd5743, 0;
	add.cc.s64 	%rd1340, %rd5833, %rd5831;
	addc.cc.s64 	%rd5835, %rd5834, %rd5832;
	mul.lo.s64 	%rd5836, %rd1335, %rd5821;
	mul.hi.u64 	%rd5837, %rd1335, %rd5821;
	add.cc.s64 	%rd5838, %rd5835, %rd5818;
	addc.cc.s64 	%rd5839, %rd5743, 0;
	add.cc.s64 	%rd1341, %rd5838, %rd5836;
	addc.cc.s64 	%rd5840, %rd5839, %rd5837;
	add.s64 	%rd21289, %rd5820, %rd5840;
	setp.gt.u64 	%p493, %rd21289, %rd1335;
	@%p493 bra 	$L__BB0_576;
	setp.lt.u64 	%p494, %rd21289, %rd1335;
	mov.u64 	%rd21286, %rd1339;
	mov.u64 	%rd21287, %rd1340;
	mov.u64 	%rd21288, %rd1341;
	@%p494 bra 	$L__BB0_577;
	setp.lt.u64 	%p495, %rd1336, %rd1341;
	@%p495 bra 	$L__BB0_576;
	setp.gt.u64 	%p496, %rd1336, %rd1341;
	mov.u64 	%rd21286, %rd1339;
	mov.u64 	%rd21287, %rd1340;
	mov.u64 	%rd21288, %rd1341;
	@%p496 bra 	$L__BB0_577;
	setp.lt.u64 	%p497, %rd1337, %rd1340;
	@%p497 bra 	$L__BB0_576;
	setp.gt.u64 	%p498, %rd1337, %rd1340;
	setp.gt.u64 	%p499, %rd1338, %rd1339;
	or.pred  	%p500, %p498, %p499;
	mov.u64 	%rd21286, %rd1339;
	mov.u64 	%rd21287, %rd1340;
	mov.u64 	%rd21288, %rd1341;
	@%p500 bra 	$L__BB0_577;
$L__BB0_576:
	sub.s64 	%rd21286, %rd1339, %rd1338;
	setp.lt.u64 	%p501, %rd1339, %rd1338;
	selp.u64 	%rd5841, 1, 0, %p501;
	add.s64 	%rd5842, %rd1337, %rd5841;
	sub.s64 	%rd21287, %rd1340, %rd5842;
	setp.lt.u64 	%p502, %rd1340, %rd5842;
	selp.u64 	%rd5843, 1, 0, %p502;
	add.s64 	%rd5844, %rd1336, %rd5843;
	sub.s64 	%rd21288, %rd1341, %rd5844;
	setp.lt.u64 	%p503, %rd1341, %rd5844;
	selp.u64 	%rd5845, 1, 0, %p503;
	add.s64 	%rd5846, %rd1335, %rd5845;
	sub.s64 	%rd21289, %rd21289, %rd5846;
$L__BB0_577:
	shl.b64 	%rd1351, %rd21286, 1;
	setp.gt.s64 	%p504, %rd21286, -1;
	mov.b64 	{%r156, %r157}, %rd21287;
	mov.b64 	{%r158, %r159}, %rd21286;
	shf.l.wrap.b32 	%r160, %r159, %r156, 1;
	shf.l.wrap.b32 	%r161, %r156, %r157, 1;
	mov.b64 	%rd1352, {%r160, %r161};
	setp.lt.u64 	%p505, %rd1352, %rd21287;
	setp.eq.s64 	%p506, %rd1352, %rd21287;
	selp.u32 	%r162, -1, 0, %p506;
	selp.u32 	%r163, -1, 0, %p505;
	selp.b32 	%r164, %r163, %r162, %p504;
	and.b32  	%r166, %r164, 1;
	setp.eq.b32 	%p507, %r166, 1;
	or.pred  	%p508, %p505, %p507;
	selp.u64 	%rd5847, 1, 0, %p508;
	shl.b64 	%rd5848, %rd21288, 1;
	or.b64  	%rd1353, %rd5848, %rd5847;
	setp.ge.u64 	%p509, %rd1353, %rd21288;
	setp.lt.u64 	%p510, %rd1353, %rd21288;
	setp.eq.s64 	%p511, %rd1353, %rd21288;
	selp.u32 	%r167, -1, 0, %p510;
	selp.u32 	%r168, -1, 0, %p511;
	selp.b32 	%r169, %r168, %r167, %p508;
	selp.b32 	%r170, %r169, %r167, %p509;
	and.b32  	%r171, %r170, 1;
	setp.eq.b32 	%p26, %r171, 1;
	cvt.u64.u32 	%rd5849, %r170;
	and.b64  	%rd5850, %rd5849, 1;
	shl.b64 	%rd5851, %rd21289, 1;
	or.b64  	%rd21293, %rd5851, %rd5850;
	setp.lt.u64 	%p512, %rd21293, %rd21289;
	@%p512 bra 	$L__BB0_584;
	setp.eq.s64 	%p513, %rd21293, %rd21289;
	and.pred  	%p514, %p513, %p26;
	setp.gt.u64 	%p515, %rd21293, %rd1335;
	or.pred  	%p516, %p514, %p515;
	@%p516 bra 	$L__BB0_584;
	setp.lt.u64 	%p517, %rd21293, %rd1335;
	mov.u64 	%rd21290, %rd1351;
	mov.u64 	%rd21291, %rd1352;
	mov.u64 	%rd21292, %rd1353;
	@%p517 bra 	$L__BB0_585;
	setp.gt.u64 	%p518, %rd1353, %rd1336;
	@%p518 bra 	$L__BB0_584;
	setp.lt.u64 	%p519, %rd1353, %rd1336;
	mov.u64 	%rd21290, %rd1351;
	mov.u64 	%rd21291, %rd1352;
	mov.u64 	%rd21292, %rd1353;
	@%p519 bra 	$L__BB0_585;
	setp.gt.u64 	%p520, %rd1352, %rd1337;
	@%p520 bra 	$L__BB0_584;
	setp.lt.u64 	%p521, %rd1352, %rd1337;
	setp.lt.u64 	%p522, %rd1351, %rd1338;
	or.pred  	%p523, %p521, %p522;
	mov.u64 	%rd21290, %rd1351;
	mov.u64 	%rd21291, %rd1352;
	mov.u64 	%rd21292, %rd1353;
	@%p523 bra 	$L__BB0_585;
$L__BB0_584:
	sub.s64 	%rd21290, %rd1351, %rd1338;
	setp.lt.u64 	%p524, %rd1351, %rd1338;
	selp.u64 	%rd5852, 1, 0, %p524;
	add.s64 	%rd5853, %rd1337, %rd5852;
	sub.s64 	%rd21291, %rd1352, %rd5853;
	setp.lt.u64 	%p525, %rd1352, %rd5853;
	selp.u64 	%rd5854, 1, 0, %p525;
	add.s64 	%rd5855, %rd1336, %rd5854;
	sub.s64 	%rd21292, %rd1353, %rd5855;
	setp.lt.u64 	%p526, %rd1353, %rd5855;
	selp.u64 	%rd5856, 1, 0, %p526;
	add.s64 	%rd5857, %rd1335, %rd5856;
	sub.s64 	%rd21293, %rd21293, %rd5857;
$L__BB0_585:
	add.s64 	%rd1363, %rd21290, %rd21286;
	setp.ge.u64 	%p527, %rd1363, %rd21290;
	setp.lt.u64 	%p528, %rd1363, %rd21290;
	selp.u64 	%rd5858, 1, 0, %p528;
	add.s64 	%rd5859, %rd21291, %rd5858;
	add.s64 	%rd1364, %rd5859, %rd21287;
	setp.lt.u64 	%p529, %rd1364, %rd21291;
	setp.eq.s64 	%p530, %rd1364, %rd21291;
	selp.u32 	%r172, -1, 0, %p530;
	selp.u32 	%r173, -1, 0, %p529;
	selp.b32 	%r174, %r173, %r172, %p527;
	and.b32  	%r176, %r174, 1;
	setp.eq.b32 	%p531, %r176, 1;
	or.pred  	%p532, %p529, %p531;
	selp.u64 	%rd5860, 1, 0, %p532;
	add.s64 	%rd5861, %rd21292, %rd5860;
	add.s64 	%rd1365, %rd5861, %rd21288;
	setp.ge.u64 	%p533, %rd1365, %rd21292;
	setp.lt.u64 	%p534, %rd1365, %rd21292;
	setp.eq.s64 	%p535, %rd1365, %rd21292;
	selp.u32 	%r177, -1, 0, %p534;
	selp.u32 	%r178, -1, 0, %p535;
	selp.b32 	%r179, %r178, %r177, %p532;
	selp.b32 	%r180, %r179, %r177, %p533;
	and.b32  	%r181, %r180, 1;
	setp.eq.b32 	%p27, %r181, 1;
	cvt.u64.u32 	%rd5862, %r180;
	and.b64  	%rd5863, %rd5862, 1;
	add.s64 	%rd5864, %rd21293, %rd5863;
	add.s64 	%rd21297, %rd5864, %rd21289;
	setp.lt.u64 	%p536, %rd21297, %rd21293;
	@%p536 bra 	$L__BB0_592;
	setp.eq.s64 	%p537, %rd21297, %rd21293;
	and.pred  	%p538, %p537, %p27;
	setp.gt.u64 	%p539, %rd21297, %rd1335;
	or.pred  	%p540, %p538, %p539;
	@%p540 bra 	$L__BB0_592;
	setp.lt.u64 	%p541, %rd21297, %rd1335;
	mov.u64 	%rd21294, %rd1363;
	mov.u64 	%rd21295, %rd1364;
	mov.u64 	%rd21296, %rd1365;
	@%p541 bra 	$L__BB0_593;
	setp.gt.u64 	%p542, %rd1365, %rd1336;
	@%p542 bra 	$L__BB0_592;
	setp.lt.u64 	%p543, %rd1365, %rd1336;
	mov.u64 	%rd21294, %rd1363;
	mov.u64 	%rd21295, %rd1364;
	mov.u64 	%rd21296, %rd1365;
	@%p543 bra 	$L__BB0_593;
	setp.gt.u64 	%p544, %rd1364, %rd1337;
	@%p544 bra 	$L__BB0_592;
	setp.lt.u64 	%p545, %rd1364, %rd1337;
	setp.lt.u64 	%p546, %rd1363, %rd1338;
	or.pred  	%p547, %p545, %p546;
	mov.u64 	%rd21294, %rd1363;
	mov.u64 	%rd21295, %rd1364;
	mov.u64 	%rd21296, %rd1365;
	@%p547 bra 	$L__BB0_593;
$L__BB0_592:
	sub.s64 	%rd21294, %rd1363, %rd1338;
	setp.lt.u64 	%p548, %rd1363, %rd1338;
	selp.u64 	%rd5865, 1, 0, %p548;
	add.s64 	%rd5866, %rd1337, %rd5865;
	sub.s64 	%rd21295, %rd1364, %rd5866;
	setp.lt.u64 	%p549, %rd1364, %rd5866;
	selp.u64 	%rd5867, 1, 0, %p549;
	add.s64 	%rd5868, %rd1336, %rd5867;
	sub.s64 	%rd21296, %rd1365, %rd5868;
	setp.lt.u64 	%p550, %rd1365, %rd5868;
	selp.u64 	%rd5869, 1, 0, %p550;
	add.s64 	%rd5870, %rd1335, %rd5869;
	sub.s64 	%rd21297, %rd21297, %rd5870;
$L__BB0_593:
	ld.const.u64 	%rd1375, [P_CONST+24];
	ld.const.u64 	%rd1376, [P_CONST+16];
	ld.const.u64 	%rd1377, [P_CONST+8];
	ld.const.u64 	%rd5871, [P_CONST];
	and.b64  	%rd1378, %rd21294, 4294967295;
	shr.u64 	%rd1379, %rd21294, 32;
	mul.lo.s64 	%rd5872, %rd1378, %rd1378;
	mul.lo.s64 	%rd5873, %rd1379, %rd1378;
	shr.u64 	%rd5874, %rd5872, 32;
	shl.b64 	%rd5875, %rd5873, 1;
	and.b64  	%rd5876, %rd5875, 8589934590;
	add.s64 	%rd5877, %rd5874, %rd5876;
	shr.u64 	%rd5878, %rd5873, 31;
	and.b64  	%rd5879, %rd5878, 8589934590;
	mad.lo.s64 	%rd5880, %rd1379, %rd1379, %rd5879;
	shr.u64 	%rd5881, %rd5877, 32;
	shl.b64 	%rd5882, %rd5877, 32;
	and.b64  	%rd5883, %rd5872, 4294967293;
	or.b64  	%rd5884, %rd5882, %rd5883;
	add.s64 	%rd5885, %rd5880, %rd5881;
	shr.u64 	%rd1380, %rd21295, 32;
	and.b64  	%rd1381, %rd21295, 4294967295;
	mul.lo.s64 	%rd5886, %rd1381, %rd1378;
	mul.lo.s64 	%rd5887, %rd1380, %rd1378;
	mul.lo.s64 	%rd5888, %rd1381, %rd1379;
	shr.u64 	%rd5889, %rd5886, 32;
	and.b64  	%rd5890, %rd5887, 4294967295;
	add.s64 	%rd5891, %rd5889, %rd5890;
	and.b64  	%rd5892, %rd5888, 4294967295;
	add.s64 	%rd5893, %rd5891, %rd5892;
	shr.u64 	%rd5894, %rd5887, 32;
	mad.lo.s64 	%rd5895, %rd1380, %rd1379, %rd5894;
	shr.u64 	%rd5896, %rd5888, 32;
	add.s64 	%rd5897, %rd5895, %rd5896;
	shr.u64 	%rd5898, %rd5893, 32;
	shl.b64 	%rd5899, %rd5893, 32;
	and.b64  	%rd5900, %rd5886, 4294967295;
	or.b64  	%rd5901, %rd5899, %rd5900;
	add.s64 	%rd5902, %rd5897, %rd5898;
	shr.u64 	%rd1382, %rd21296, 32;
	and.b64  	%rd1383, %rd21296, 4294967295;
	mul.lo.s64 	%rd5903, %rd1383, %rd1378;
	mul.lo.s64 	%rd5904, %rd1382, %rd1378;
	mul.lo.s64 	%rd5905, %rd1383, %rd1379;
	shr.u64 	%rd5906, %rd5903, 32;
	and.b64  	%rd5907, %rd5904, 4294967295;
	add.s64 	%rd5908, %rd5906, %rd5907;
	and.b64  	%rd5909, %rd5905, 4294967295;
	add.s64 	%rd5910, %rd5908, %rd5909;
	shr.u64 	%rd5911, %rd5904, 32;
	mad.lo.s64 	%rd5912, %rd1382, %rd1379, %rd5911;
	shr.u64 	%rd5913, %rd5905, 32;
	add.s64 	%rd5914, %rd5912, %rd5913;
	shr.u64 	%rd5915, %rd5910, 32;
	shl.b64 	%rd5916, %rd5910, 32;
	and.b64  	%rd5917, %rd5903, 4294967295;
	or.b64  	%rd5918, %rd5916, %rd5917;
	add.s64 	%rd5919, %rd5914, %rd5915;
	shr.u64 	%rd1384, %rd21297, 32;
	and.b64  	%rd1385, %rd21297, 4294967295;
	mul.lo.s64 	%rd5920, %rd1385, %rd1378;
	mul.lo.s64 	%rd5921, %rd1384, %rd1378;
	mul.lo.s64 	%rd5922, %rd1385, %rd1379;
	shr.u64 	%rd5923, %rd5920, 32;
	and.b64  	%rd5924, %rd5921, 4294967295;
	add.s64 	%rd5925, %rd5923, %rd5924;
	and.b64  	%rd5926, %rd5922, 4294967295;
	add.s64 	%rd5927, %rd5925, %rd5926;
	shr.u64 	%rd5928, %rd5921, 32;
	mad.lo.s64 	%rd5929, %rd1384, %rd1379, %rd5928;
	shr.u64 	%rd5930, %rd5922, 32;
	add.s64 	%rd5931, %rd5929, %rd5930;
	shr.u64 	%rd5932, %rd5927, 32;
	shl.b64 	%rd5933, %rd5927, 32;
	and.b64  	%rd5934, %rd5920, 4294967295;
	or.b64  	%rd5935, %rd5933, %rd5934;
	add.s64 	%rd5936, %rd5931, %rd5932;
	shl.b64 	%rd5937, %rd5901, 1;
	shr.u64 	%rd5938, %rd5899, 63;
	add.s64 	%rd5939, %rd5902, %rd5902;
	add.s64 	%rd5940, %rd5939, %rd5938;
	mul.lo.s64 	%rd5941, %rd1381, %rd1381;
	mul.lo.s64 	%rd5942, %rd1380, %rd1381;
	shr.u64 	%rd5943, %rd5941, 32;
	shl.b64 	%rd5944, %rd5942, 1;
	and.b64  	%rd5945, %rd5944, 8589934590;
	add.s64 	%rd5946, %rd5943, %rd5945;
	shr.u64 	%rd5947, %rd5942, 31;
	and.b64  	%rd5948, %rd5947, 8589934590;
	mad.lo.s64 	%rd5949, %rd1380, %rd1380, %rd5948;
	shr.u64 	%rd5950, %rd5946, 32;
	shl.b64 	%rd5951, %rd5946, 32;
	and.b64  	%rd5952, %rd5941, 4294967293;
	or.b64  	%rd5953, %rd5951, %rd5952;
	add.s64 	%rd5954, %rd5918, %rd5938;
	add.s64 	%rd5955, %rd5954, %rd5953;
	max.u64 	%rd5956, %rd5918, %rd5954;
	setp.gt.u64 	%p551, %rd5956, %rd5955;
	selp.u64 	%rd5957, 1, 0, %p551;
	add.s64 	%rd5958, %rd5949, %rd5919;
	add.s64 	%rd5959, %rd5958, %rd5950;
	add.s64 	%rd5960, %rd5959, %rd5957;
	mul.lo.s64 	%rd5961, %rd1383, %rd1381;
	mul.lo.s64 	%rd5962, %rd1382, %rd1381;
	mul.lo.s64 	%rd5963, %rd1383, %rd1380;
	shr.u64 	%rd5964, %rd5961, 32;
	and.b64  	%rd5965, %rd5962, 4294967295;
	add.s64 	%rd5966, %rd5964, %rd5965;
	and.b64  	%rd5967, %rd5963, 4294967295;
	add.s64 	%rd5968, %rd5966, %rd5967;
	shr.u64 	%rd5969, %rd5962, 32;
	mad.lo.s64 	%rd5970, %rd1382, %rd1380, %rd5969;
	shr.u64 	%rd5971, %rd5963, 32;
	add.s64 	%rd5972, %rd5970, %rd5971;
	shr.u64 	%rd5973, %rd5968, 32;
	shl.b64 	%rd5974, %rd5968, 32;
	and.b64  	%rd5975, %rd5961, 4294967295;
	or.b64  	%rd5976, %rd5974, %rd5975;
	add.s64 	%rd5977, %rd5935, %rd5957;
	add.s64 	%rd5978, %rd5977, %rd5976;
	max.u64 	%rd5979, %rd5935, %rd5977;
	setp.gt.u64 	%p552, %rd5979, %rd5978;
	selp.u64 	%rd5980, 1, 0, %p552;
	add.s64 	%rd5981, %rd5972, %rd5936;
	add.s64 	%rd5982, %rd5981, %rd5973;
	add.s64 	%rd5983, %rd5982, %rd5980;
	add.s64 	%rd5984, %rd5955, %rd5918;
	setp.lt.u64 	%p553, %rd5984, %rd5955;
	selp.u64 	%rd5985, 1, 0, %p553;
	add.s64 	%rd5986, %rd5919, %rd5960;
	add.s64 	%rd5987, %rd5986, %rd5985;
	add.s64 	%rd5988, %rd5978, %rd5985;
	add.s64 	%rd5989, %rd5988, %rd5976;
	max.u64 	%rd5990, %rd5978, %rd5988;
	setp.gt.u64 	%p554, %rd5990, %rd5989;
	selp.u64 	%rd5991, 1, 0, %p554;
	add.s64 	%rd5992, %rd5972, %rd5983;
	add.s64 	%rd5993, %rd5992, %rd5973;
	add.s64 	%rd5994, %rd5993, %rd5991;
	add.s64 	%rd5995, %rd5989, %rd5935;
	setp.lt.u64 	%p555, %rd5995, %rd5989;
	selp.u64 	%rd5996, 1, 0, %p555;
	add.s64 	%rd5997, %rd5936, %rd5994;
	add.s64 	%rd5998, %rd5997, %rd5996;
	ld.const.u64 	%rd5999, [MU_P];
	mul.lo.s64 	%rd6000, %rd5999, %rd5884;
	mul.lo.s64 	%rd6001, %rd5871, %rd6000;
	mul.hi.u64 	%rd6002, %rd5871, %rd6000;
	add.cc.s64 	%rd6003, %rd6001, %rd5884;
	addc.cc.s64 	%rd6004, %rd6002, 0;
	mul.lo.s64 	%rd6005, %rd1377, %rd6000;
	mul.hi.u64 	%rd6006, %rd1377, %rd6000;
	mov.b64 	%rd6007, 0;
	add.cc.s64 	%rd6008, %rd6004, %rd5937;
	addc.cc.s64 	%rd6009, %rd6007, 0;
	add.cc.s64 	%rd6010, %rd6008, %rd6005;
	addc.cc.s64 	%rd6011, %rd6009, %rd6006;
	mul.lo.s64 	%rd6012, %rd1376, %rd6000;
	mul.hi.u64 	%rd6013, %rd1376, %rd6000;
	add.cc.s64 	%rd6014, %rd6011, %rd5984;
	addc.cc.s64 	%rd6015, %rd6007, 0;
	add.cc.s64 	%rd6016, %rd6014, %rd6012;
	addc.cc.s64 	%rd6017, %rd6015, %rd6013;
	mul.lo.s64 	%rd6018, %rd1375, %rd6000;
	mul.hi.u64 	%rd6019, %rd1375, %rd6000;
	add.cc.s64 	%rd6020, %rd6017, %rd5995;
	addc.cc.s64 	%rd6021, %rd6007, 0;
	add.cc.s64 	%rd6022, %rd6020, %rd6018;
	addc.cc.s64 	%rd6023, %rd6021, %rd6019;
	add.s64 	%rd6024, %rd5885, %rd6023;
	setp.lt.u64 	%p556, %rd6024, %rd5885;
	selp.u64 	%rd6025, 1, 0, %p556;
	add.s64 	%rd6026, %rd5940, %rd6025;
	setp.lt.u64 	%p557, %rd6026, %rd5940;
	selp.u64 	%rd6027, 1, 0, %p557;
	add.s64 	%rd6028, %rd5987, %rd6027;
	setp.lt.u64 	%p558, %rd6028, %rd5987;
	selp.u64 	%rd6029, 1, 0, %p558;
	add.s64 	%rd6030, %rd5998, %rd6029;
	mul.lo.s64 	%rd6031, %rd5999, %rd6010;
	mul.lo.s64 	%rd6032, %rd5871, %rd6031;
	mul.hi.u64 	%rd6033, %rd5871, %rd6031;
	add.cc.s64 	%rd6034, %rd6032, %rd6010;
	addc.cc.s64 	%rd6035, %rd6033, 0;
	mul.lo.s64 	%rd6036, %rd1377, %rd6031;
	mul.hi.u64 	%rd6037, %rd1377, %rd6031;
	add.cc.s64 	%rd6038, %rd6035, %rd6016;
	addc.cc.s64 	%rd6039, %rd6007, 0;
	add.cc.s64 	%rd6040, %rd6038, %rd6036;
	addc.cc.s64 	%rd6041, %rd6039, %rd6037;
	mul.lo.s64 	%rd6042, %rd1376, %rd6031;
	mul.hi.u64 	%rd6043, %rd1376, %rd6031;
	add.cc.s64 	%rd6044, %rd6041, %rd6022;
	addc.cc.s64 	%rd6045, %rd6007, 0;
	add.cc.s64 	%rd6046, %rd6044, %rd6042;
	addc.cc.s64 	%rd6047, %rd6045, %rd6043;
	mul.lo.s64 	%rd6048, %rd1375, %rd6031;
	mul.hi.u64 	%rd6049, %rd1375, %rd6031;
	add.cc.s64 	%rd6050, %rd6047, %rd6024;
	addc.cc.s64 	%rd6051, %rd6007, 0;
	add.cc.s64 	%rd6052, %rd6050, %rd6048;
	addc.cc.s64 	%rd6053, %rd6051, %rd6049;
	add.s64 	%rd6054, %rd6026, %rd6053;
	setp.lt.u64 	%p559, %rd6054, %rd6026;
	selp.u64 	%rd6055, 1, 0, %p559;
	add.s64 	%rd6056, %rd6028, %rd6055;
	setp.lt.u64 	%p560, %rd6056, %rd6028;
	selp.u64 	%rd6057, 1, 0, %p560;
	add.s64 	%rd6058, %rd6030, %rd6057;
	mul.lo.s64 	%rd6059, %rd5999, %rd6040;
	mul.lo.s64 	%rd6060, %rd5871, %rd6059;
	mul.hi.u64 	%rd6061, %rd5871, %rd6059;
	add.cc.s64 	%rd6062, %rd6060, %rd6040;
	addc.cc.s64 	%rd6063, %rd6061, 0;
	mul.lo.s64 	%rd6064, %rd1377, %rd6059;
	mul.hi.u64 	%rd6065, %rd1377, %rd6059;
	add.cc.s64 	%rd6066, %rd6063, %rd6046;
	addc.cc.s64 	%rd6067, %rd6007, 0;
	add.cc.s64 	%rd6068, %rd6066, %rd6064;
	addc.cc.s64 	%rd6069, %rd6067, %rd6065;
	mul.lo.s64 	%rd6070, %rd1376, %rd6059;
	mul.hi.u64 	%rd6071, %rd1376, %rd6059;
	add.cc.s64 	%rd6072, %rd6069, %rd6052;
	addc.cc.s64 	%rd6073, %rd6007, 0;
	add.cc.s64 	%rd6074, %rd6072, %rd6070;
	addc.cc.s64 	%rd6075, %rd6073, %rd6071;
	mul.lo.s64 	%rd6076, %rd1375, %rd6059;
	mul.hi.u64 	%rd6077, %rd1375, %rd6059;
	add.cc.s64 	%rd6078, %rd6075, %rd6054;
	addc.cc.s64 	%rd6079, %rd6007, 0;
	add.cc.s64 	%rd6080, %rd6078, %rd6076;
	addc.cc.s64 	%rd6081, %rd6079, %rd6077;
	add.s64 	%rd6082, %rd6056, %rd6081;
	setp.lt.u64 	%p561, %rd6082, %rd6056;
	selp.u64 	%rd6083, 1, 0, %p561;
	add.s64 	%rd6084, %rd6058, %rd6083;
	mul.lo.s64 	%rd6085, %rd5999, %rd6068;
	mul.lo.s64 	%rd6086, %rd5871, %rd6085;
	mul.hi.u64 	%rd6087, %rd5871, %rd6085;
	add.cc.s64 	%rd6088, %rd6086, %rd6068;
	addc.cc.s64 	%rd6089, %rd6087, 0;
	mul.lo.s64 	%rd6090, %rd1377, %rd6085;
	mul.hi.u64 	%rd6091, %rd1377, %rd6085;
	add.cc.s64 	%rd6092, %rd6089, %rd6074;
	addc.cc.s64 	%rd6093, %rd6007, 0;
	add.cc.s64 	%rd1386, %rd6092, %rd6090;
	addc.cc.s64 	%rd6094, %rd6093, %rd6091;
	mul.lo.s64 	%rd6095, %rd1376, %rd6085;
	mul.hi.u64 	%rd6096, %rd1376, %rd6085;
	add.cc.s64 	%rd6097, %rd6094, %rd6080;
	addc.cc.s64 	%rd6098, %rd6007, 0;
	add.cc.s64 	%rd1387, %rd6097, %rd6095;
	addc.cc.s64 	%rd6099, %rd6098, %rd6096;
	mul.lo.s64 	%rd6100, %rd1375, %rd6085;
	mul.hi.u64 	%rd6101, %rd1375, %rd6085;
	add.cc.s64 	%rd6102, %rd6099, %rd6082;
	addc.cc.s64 	%rd6103, %rd6007, 0;
	add.cc.s64 	%rd1388, %rd6102, %rd6100;
	addc.cc.s64 	%rd6104, %rd6103, %rd6101;
	add.s64 	%rd21298, %rd6084, %rd6104;
	setp.gt.u64 	%p562, %rd21298, %rd1375;
	@%p562 bra 	$L__BB0_599;
	setp.lt.u64 	%p563, %rd21298, %rd1375;
	mov.u64 	%rd21299, %rd1388;
	mov.u64 	%rd21300, %rd1387;
	mov.u64 	%rd21301, %rd1386;
	@%p563 bra 	$L__BB0_600;
	setp.lt.u64 	%p564, %rd1376, %rd1388;
	@%p564 bra 	$L__BB0_599;
	setp.gt.u64 	%p565, %rd1376, %rd1388;
	mov.u64 	%rd21299, %rd1388;
	mov.u64 	%rd21300, %rd1387;
	mov.u64 	%rd21301, %rd1386;
	@%p565 bra 	$L__BB0_600;
	setp.lt.u64 	%p566, %rd1377, %rd1387;
	@%p566 bra 	$L__BB0_599;
	setp.gt.u64 	%p567, %rd1377, %rd1387;
	setp.gt.u64 	%p568, %rd5871, %rd1386;
	or.pred  	%p569, %p567, %p568;
	mov.u64 	%rd21299, %rd1388;
	mov.u64 	%rd21300, %rd1387;
	mov.u64 	%rd21301, %rd1386;
	@%p569 bra 	$L__BB0_600;
$L__BB0_599:
	sub.s64 	%rd21301, %rd1386, %rd5871;
	setp.lt.u64 	%p570, %rd1386, %rd5871;
	selp.u64 	%rd6108, 1, 0, %p570;
	add.s64 	%rd6109, %rd1377, %rd6108;
	sub.s64 	%rd21300, %rd1387, %rd6109;
	setp.lt.u64 	%p571, %rd1387, %rd6109;
	selp.u64 	%rd6110, 1, 0, %p571;
	add.s64 	%rd6112, %rd1376, %rd6110;
	sub.s64 	%rd21299, %rd1388, %rd6112;
	setp.lt.u64 	%p572, %rd1388, %rd6112;
	selp.u64 	%rd6113, 1, 0, %p572;
	add.s64 	%rd6115, %rd1375, %rd6113;
	sub.s64 	%rd21298, %rd21298, %rd6115;
$L__BB0_600:
	sub.s64 	%rd21305, %rd21301, %rd21266;
	setp.lt.u64 	%p573, %rd21301, %rd21266;
	selp.u64 	%rd6116, 1, 0, %p573;
	add.s64 	%rd6117, %rd21267, %rd6116;
	sub.s64 	%rd21304, %rd21300, %rd6117;
	setp.lt.u64 	%p574, %rd21300, %rd6117;
	selp.u64 	%rd6118, 1, 0, %p574;
	add.s64 	%rd6119, %rd21268, %rd6118;
	sub.s64 	%rd21303, %rd21299, %rd6119;
	setp.lt.u64 	%p575, %rd21299, %rd6119;
	selp.u64 	%rd6120, 1, 0, %p575;
	add.s64 	%rd6121, %rd21269, %rd6120;
	sub.s64 	%rd21302, %rd21298, %rd6121;
	setp.ge.u64 	%p576, %rd21298, %rd6121;
	@%p576 bra 	$L__BB0_602;
	add.s64 	%rd1402, %rd21305, %rd5871;
	setp.ge.u64 	%p577, %rd1402, %rd21305;
	setp.lt.u64 	%p578, %rd1402, %rd21305;
	selp.u64 	%rd6123, 1, 0, %p578;
	add.s64 	%rd6124, %rd21304, %rd6123;
	add.s64 	%rd1403, %rd6124, %rd1377;
	setp.lt.u64 	%p579, %rd1403, %rd21304;
	setp.eq.s64 	%p580, %rd1403, %rd21304;
	selp.u32 	%r182, -1, 0, %p580;
	selp.u32 	%r183, -1, 0, %p579;
	selp.b32 	%r184, %r183, %r182, %p577;
	and.b32  	%r186, %r184, 1;
	setp.eq.b32 	%p581, %r186, 1;
	or.pred  	%p582, %p579, %p581;
	selp.u64 	%rd6125, 1, 0, %p582;
	add.s64 	%rd6126, %rd21303, %rd6125;
	add.s64 	%rd1404, %rd6126, %rd1376;
	setp.ge.u64 	%p583, %rd1404, %rd21303;
	setp.lt.u64 	%p584, %rd1404, %rd21303;
	setp.eq.s64 	%p585, %rd1404, %rd21303;
	selp.u32 	%r187, -1, 0, %p584;
	selp.u32 	%r188, -1, 0, %p585;
	selp.b32 	%r189, %r188, %r187, %p582;
	selp.b32 	%r190, %r189, %r187, %p583;
	cvt.u64.u32 	%rd6128, %r190;
	and.b64  	%rd6129, %rd6128, 1;
	add.s64 	%rd6130, %rd21302, %rd6129;
	add.s64 	%rd21302, %rd6130, %rd1375;
	mov.u64 	%rd21303, %rd1404;
	mov.u64 	%rd21304, %rd1403;
	mov.u64 	%rd21305, %rd1402;
$L__BB0_602:
	sub.s64 	%rd21409, %rd21305, %rd21266;
	setp.lt.u64 	%p586, %rd21305, %rd21266;
	selp.u64 	%rd6132, 1, 0, %p586;
	add.s64 	%rd6133, %rd21267, %rd6132;
	sub.s64 	%rd21408, %rd21304, %rd6133;
	setp.lt.u64 	%p587, %rd21304, %rd6133;
	selp.u64 	%rd6134, 1, 0, %p587;
	add.s64 	%rd6135, %rd21268, %rd6134;
	sub.s64 	%rd21407, %rd21303, %rd6135;
	setp.lt.u64 	%p588, %rd21303, %rd6135;
	selp.u64 	%rd6136, 1, 0, %p588;
	add.s64 	%rd6137, %rd21269, %rd6136;
	sub.s64 	%rd21406, %rd21302, %rd6137;
	setp.ge.u64 	%p589, %rd21302, %rd6137;
	@%p589 bra 	$L__BB0_604;
	add.s64 	%rd1414, %rd21409, %rd5871;
	setp.ge.u64 	%p590, %rd1414, %rd21409;
	setp.lt.u64 	%p591, %rd1414, %rd21409;
	selp.u64 	%rd6139, 1, 0, %p591;
	add.s64 	%rd6140, %rd21408, %rd6139;
	add.s64 	%rd1415, %rd6140, %rd1377;
	setp.lt.u64 	%p592, %rd1415, %rd21408;
	setp.eq.s64 	%p593, %rd1415, %rd21408;
	selp.u32 	%r191, -1, 0, %p593;
	selp.u32 	%r192, -1, 0, %p592;
	selp.b32 	%r193, %r192, %r191, %p590;
	and.b32  	%r195, %r193, 1;
	setp.eq.b32 	%p594, %r195, 1;
	or.pred  	%p595, %p592, %p594;
	selp.u64 	%rd6141, 1, 0, %p595;
	add.s64 	%rd6142, %rd21407, %rd6141;
	add.s64 	%rd1416, %rd6142, %rd1376;
	setp.ge.u64 	%p596, %rd1416, %rd21407;
	setp.lt.u64 	%p597, %rd1416, %rd21407;
	setp.eq.s64 	%p598, %rd1416, %rd21407;
	selp.u32 	%r196, -1, 0, %p597;
	selp.u32 	%r197, -1, 0, %p598;
	selp.b32 	%r198, %r197, %r196, %p595;
	selp.b32 	%r199, %r198, %r196, %p596;
	cvt.u64.u32 	%rd6144, %r199;
	and.b64  	%rd6145, %rd6144, 1;
	add.s64 	%rd6146, %rd21406, %rd6145;
	add.s64 	%rd21406, %rd6146, %rd1375;
	mov.u64 	%rd21407, %rd1416;
	mov.u64 	%rd21408, %rd1415;
	mov.u64 	%rd21409, %rd1414;
$L__BB0_604:
	sub.s64 	%rd21310, %rd21266, %rd21409;
	setp.lt.u64 	%p599, %rd21266, %rd21409;
	selp.u64 	%rd6148, 1, 0, %p599;
	add.s64 	%rd6149, %rd21408, %rd6148;
	sub.s64 	%rd21311, %rd21267, %rd6149;
	setp.lt.u64 	%p600, %rd21267, %rd6149;
	selp.u64 	%rd6150, 1, 0, %p600;
	add.s64 	%rd6151, %rd21407, %rd6150;
	sub.s64 	%rd21312, %rd21268, %rd6151;
	setp.lt.u64 	%p601, %rd21268, %rd6151;
	selp.u64 	%rd6152, 1, 0, %p601;
	add.s64 	%rd6153, %rd21406, %rd6152;
	sub.s64 	%rd21313, %rd21269, %rd6153;
	setp.ge.u64 	%p602, %rd21269, %rd6153;
	@%p602 bra 	$L__BB0_606;
	add.s64 	%rd1426, %rd21310, %rd5871;
	setp.ge.u64 	%p603, %rd1426, %rd21310;
	setp.lt.u64 	%p604, %rd1426, %rd21310;
	selp.u64 	%rd6155, 1, 0, %p604;
	add.s64 	%rd6156, %rd21311, %rd6155;
	add.s64 	%rd1427, %rd6156, %rd1377;
	setp.lt.u64 	%p605, %rd1427, %rd21311;
	setp.eq.s64 	%p606, %rd1427, %rd21311;
	selp.u32 	%r200, -1, 0, %p606;
	selp.u32 	%r201, -1, 0, %p605;
	selp.b32 	%r202, %r201, %r200, %p603;
	and.b32  	%r204, %r202, 1;
	setp.eq.b32 	%p607, %r204, 1;
	or.pred  	%p608, %p605, %p607;
	selp.u64 	%rd6157, 1, 0, %p608;
	add.s64 	%rd6158, %rd21312, %rd6157;
	add.s64 	%rd1428, %rd6158, %rd1376;
	setp.ge.u64 	%p609, %rd1428, %rd21312;
	setp.lt.u64 	%p610, %rd1428, %rd21312;
	setp.eq.s64 	%p611, %rd1428, %rd21312;
	selp.u32 	%r205, -1, 0, %p610;
	selp.u32 	%r206, -1, 0, %p611;
	selp.b32 	%r207, %r206, %r205, %p608;
	selp.b32 	%r208, %r207, %r205, %p609;
	cvt.u64.u32 	%rd6160, %r208;
	and.b64  	%rd6161, %rd6160, 1;
	add.s64 	%rd6162, %rd21313, %rd6161;
	add.s64 	%rd21313, %rd6162, %rd1375;
	mov.u64 	%rd21310, %rd1426;
	mov.u64 	%rd21311, %rd1427;
	mov.u64 	%rd21312, %rd1428;
$L__BB0_606:
	ld.const.u64 	%rd1434, [P_CONST+24];
	ld.const.u64 	%rd1435, [P_CONST+16];
	ld.const.u64 	%rd1436, [P_CONST+8];
	ld.const.u64 	%rd1437, [P_CONST];
	shr.u64 	%rd6164, %rd21310, 32;
	and.b64  	%rd6165, %rd21310, 4294967295;
	mul.lo.s64 	%rd6166, %rd6165, %rd1378;
	mul.lo.s64 	%rd6167, %rd6164, %rd1378;
	mul.lo.s64 	%rd6168, %rd6165, %rd1379;
	shr.u64 	%rd6169, %rd6166, 32;
	and.b64  	%rd6170, %rd6167, 4294967295;
	add.s64 	%rd6171, %rd6169, %rd6170;
	and.b64  	%rd6172, %rd6168, 4294967295;
	add.s64 	%rd6173, %rd6171, %rd6172;
	shr.u64 	%rd6174, %rd6167, 32;
	mad.lo.s64 	%rd6175, %rd6164, %rd1379, %rd6174;
	shr.u64 	%rd6176, %rd6168, 32;
	add.s64 	%rd6177, %rd6175, %rd6176;
	shr.u64 	%rd6178, %rd6173, 32;
	shl.b64 	%rd6179, %rd6173, 32;
	and.b64  	%rd6180, %rd6166, 4294967295;
	or.b64  	%rd6181, %rd6179, %rd6180;
	add.s64 	%rd6182, %rd6177, %rd6178;
	shr.u64 	%rd6183, %rd21311, 32;
	and.b64  	%rd6184, %rd21311, 4294967295;
	mul.lo.s64 	%rd6185, %rd6184, %rd1378;
	mul.lo.s64 	%rd6186, %rd6183, %rd1378;
	mul.lo.s64 	%rd6187, %rd6184, %rd1379;
	shr.u64 	%rd6188, %rd6185, 32;
	and.b64  	%rd6189, %rd6186, 4294967295;
	add.s64 	%rd6190, %rd6188, %rd6189;
	and.b64  	%rd6191, %rd6187, 4294967295;
	add.s64 	%rd6192, %rd6190, %rd6191;
	shr.u64 	%rd6193, %rd6186, 32;
	mad.lo.s64 	%rd6194, %rd6183, %rd1379, %rd6193;
	shr.u64 	%rd6195, %rd6187, 32;
	add.s64 	%rd6196, %rd6194, %rd6195;
	shr.u64 	%rd6197, %rd6192, 32;
	shl.b64 	%rd6198, %rd6192, 32;
	and.b64  	%rd6199, %rd6185, 4294967295;
	or.b64  	%rd6200, %rd6198, %rd6199;
	add.s64 	%rd6201, %rd6196, %rd6197;
	shr.u64 	%rd6202, %rd21312, 32;
	and.b64  	%rd6203, %rd21312, 4294967295;
	mul.lo.s64 	%rd6204, %rd6203, %rd1378;
	mul.lo.s64 	%rd6205, %rd6202, %rd1378;
	mul.lo.s64 	%rd6206, %rd6203, %rd1379;
	shr.u64 	%rd6207, %rd6204, 32;
	and.b64  	%rd6208, %rd6205, 4294967295;
	add.s64 	%rd6209, %rd6207, %rd6208;
	and.b64  	%rd6210, %rd6206, 4294967295;
	add.s64 	%rd6211, %rd6209, %rd6210;
	shr.u64 	%rd6212, %rd6205, 32;
	mad.lo.s64 	%rd6213, %rd6202, %rd1379, %rd6212;
	shr.u64 	%rd6214, %rd6206, 32;
	add.s64 	%rd6215, %rd6213, %rd6214;
	shr.u64 	%rd6216, %rd6211, 32;
	shl.b64 	%rd6217, %rd6211, 32;
	and.b64  	%rd6218, %rd6204, 4294967295;
	or.b64  	%rd6219, %rd6217, %rd6218;
	add.s64 	%rd6220, %rd6215, %rd6216;
	shr.u64 	%rd6221, %rd21313, 32;
	and.b64  	%rd6222, %rd21313, 4294967295;
	mul.lo.s64 	%rd6223, %rd6222, %rd1378;
	mul.lo.s64 	%rd6224, %rd6221, %rd1378;
	mul.lo.s64 	%rd6225, %rd6222, %rd1379;
	shr.u64 	%rd6226, %rd6223, 32;
	and.b64  	%rd6227, %rd6224, 4294967295;
	add.s64 	%rd6228, %rd6226, %rd6227;
	and.b64  	%rd6229, %rd6225, 4294967295;
	add.s64 	%rd6230, %rd6228, %rd6229;
	shr.u64 	%rd6231, %rd6224, 32;
	mad.lo.s64 	%rd6232, %rd6221, %rd1379, %rd6231;
	shr.u64 	%rd6233, %rd6225, 32;
	add.s64 	%rd6234, %rd6232, %rd6233;
	shr.u64 	%rd6235, %rd6230, 32;
	shl.b64 	%rd6236, %rd6230, 32;
	and.b64  	%rd6237, %rd6223, 4294967295;
	or.b64  	%rd6238, %rd6236, %rd6237;
	add.s64 	%rd6239, %rd6234, %rd6235;
	mul.lo.s64 	%rd6240, %rd6165, %rd1381;
	mul.lo.s64 	%rd6241, %rd6164, %rd1381;
	mul.lo.s64 	%rd6242, %rd6165, %rd1380;
	shr.u64 	%rd6243, %rd6240, 32;
	and.b64  	%rd6244, %rd6241, 4294967295;
	add.s64 	%rd6245, %rd6243, %rd6244;
	and.b64  	%rd6246, %rd6242, 4294967295;
	add.s64 	%rd6247, %rd6245, %rd6246;
	shr.u64 	%rd6248, %rd6241, 32;
	mad.lo.s64 	%rd6249, %rd6164, %rd1380, %rd6248;
	shr.u64 	%rd6250, %rd6242, 32;
	add.s64 	%rd6251, %rd6249, %rd6250;
	shr.u64 	%rd6252, %rd6247, 32;
	shl.b64 	%rd6253, %rd6247, 32;
	and.b64  	%rd6254, %rd6240, 4294967295;
	or.b64  	%rd6255, %rd6253, %rd6254;
	add.s64 	%rd6256, %rd6200, %rd6255;
	setp.lt.u64 	%p612, %rd6256, %rd6200;
	selp.u64 	%rd6257, 1, 0, %p612;
	add.s64 	%rd6258, %rd6251, %rd6201;
	add.s64 	%rd6259, %rd6258, %rd6252;
	add.s64 	%rd6260, %rd6259, %rd6257;
	mul.lo.s64 	%rd6261, %rd6184, %rd1381;
	mul.lo.s64 	%rd6262, %rd6183, %rd1381;
	mul.lo.s64 	%rd6263, %rd6184, %rd1380;
	shr.u64 	%rd6264, %rd6261, 32;
	and.b64  	%rd6265, %rd6262, 4294967295;
	add.s64 	%rd6266, %rd6264, %rd6265;
	and.b64  	%rd6267, %rd6263, 4294967295;
	add.s64 	%rd6268, %rd6266, %rd6267;
	shr.u64 	%rd6269, %rd6262, 32;
	mad.lo.s64 	%rd6270, %rd6183, %rd1380, %rd6269;
	shr.u64 	%rd6271, %rd6263, 32;
	add.s64 	%rd6272, %rd6270, %rd6271;
	shr.u64 	%rd6273, %rd6268, 32;
	shl.b64 	%rd6274, %rd6268, 32;
	and.b64  	%rd6275, %rd6261, 4294967295;
	or.b64  	%rd6276, %rd6274, %rd6275;
	add.s64 	%rd6277, %rd6219, %rd6257;
	add.s64 	%rd6278, %rd6277, %rd6276;
	max.u64 	%rd6279, %rd6219, %rd6277;
	setp.gt.u64 	%p613, %rd6279, %rd6278;
	selp.u64 	%rd6280, 1, 0, %p613;
	add.s64 	%rd6281, %rd6272, %rd6220;
	add.s64 	%rd6282, %rd6281, %rd6273;
	add.s64 	%rd6283, %rd6282, %rd6280;
	mul.lo.s64 	%rd6284, %rd6203, %rd1381;
	mul.lo.s64 	%rd6285, %rd6202, %rd1381;
	mul.lo.s64 	%rd6286, %rd6203, %rd1380;
	shr.u64 	%rd6287, %rd6284, 32;
	and.b64  	%rd6288, %rd6285, 4294967295;
	add.s64 	%rd6289, %rd6287, %rd6288;
	and.b64  	%rd6290, %rd6286, 4294967295;
	add.s64 	%rd6291, %rd6289, %rd6290;
	shr.u64 	%rd6292, %rd6285, 32;
	mad.lo.s64 	%rd6293, %rd6202, %rd1380, %rd6292;
	shr.u64 	%rd6294, %rd6286, 32;
	add.s64 	%rd6295, %rd6293, %rd6294;
	shr.u64 	%rd6296, %rd6291, 32;
	shl.b64 	%rd6297, %rd6291, 32;
	and.b64  	%rd6298, %rd6284, 4294967295;
	or.b64  	%rd6299, %rd6297, %rd6298;
	add.s64 	%rd6300, %rd6238, %rd6280;
	add.s64 	%rd6301, %rd6300, %rd6299;
	max.u64 	%rd6302, %rd6238, %rd6300;
	setp.gt.u64 	%p614, %rd6302, %rd6301;
	selp.u64 	%rd6303, 1, 0, %p614;
	add.s64 	%rd6304, %rd6295, %rd6239;
	add.s64 	%rd6305, %rd6304, %rd6296;
	add.s64 	%rd6306, %rd6305, %rd6303;
	mul.lo.s64 	%rd6307, %rd6165, %rd1383;
	mul.lo.s64 	%rd6308, %rd6164, %rd1383;
	mul.lo.s64 	%rd6309, %rd6165, %rd1382;
	shr.u64 	%rd6310, %rd6307, 32;
	and.b64  	%rd6311, %rd6308, 4294967295;
	add.s64 	%rd6312, %rd6310, %rd6311;
	and.b64  	%rd6313, %rd6309, 4294967295;
	add.s64 	%rd6314, %rd6312, %rd6313;
	shr.u64 	%rd6315, %rd6308, 32;
	mad.lo.s64 	%rd6316, %rd6164, %rd1382, %rd6315;
	shr.u64 	%rd6317, %rd6309, 32;
	add.s64 	%rd6318, %rd6316, %rd6317;
	shr.u64 	%rd6319, %rd6314, 32;
	shl.b64 	%rd6320, %rd6314, 32;
	and.b64  	%rd6321, %rd6307, 4294967295;
	or.b64  	%rd6322, %rd6320, %rd6321;
	add.s64 	%rd6323, %rd6278, %rd6322;
	setp.lt.u64 	%p615, %rd6323, %rd6278;
	selp.u64 	%rd6324, 1, 0, %p615;
	add.s64 	%rd6325, %rd6318, %rd6283;
	add.s64 	%rd6326, %rd6325, %rd6319;
	add.s64 	%rd6327, %rd6326, %rd6324;
	mul.lo.s64 	%rd6328, %rd6184, %rd1383;
	mul.lo.s64 	%rd6329, %rd6183, %rd1383;
	mul.lo.s64 	%rd6330, %rd6184, %rd1382;
	shr.u64 	%rd6331, %rd6328, 32;
	and.b64  	%rd6332, %rd6329, 4294967295;
	add.s64 	%rd6333, %rd6331, %rd6332;
	and.b64  	%rd6334, %rd6330, 4294967295;
	add.s64 	%rd6335, %rd6333, %rd6334;
	shr.u64 	%rd6336, %rd6329, 32;
	mad.lo.s64 	%rd6337, %rd6183, %rd1382, %rd6336;
	shr.u64 	%rd6338, %rd6330, 32;
	add.s64 	%rd6339, %rd6337, %rd6338;
	shr.u64 	%rd6340, %rd6335, 32;
	shl.b64 	%rd6341, %rd6335, 32;
	and.b64  	%rd6342, %rd6328, 4294967295;
	or.b64  	%rd6343, %rd6341, %rd6342;
	add.s64 	%rd6344, %rd6301, %rd6324;
	add.s64 	%rd6345, %rd6344, %rd6343;
	max.u64 	%rd6346, %rd6301, %rd6344;
	setp.gt.u64 	%p616, %rd6346, %rd6345;
	selp.u64 	%rd6347, 1, 0, %p616;
	add.s64 	%rd6348, %rd6339, %rd6306;
	add.s64 	%rd6349, %rd6348, %rd6340;
	add.s64 	%rd6350, %rd6349, %rd6347;
	mul.lo.s64 	%rd6351, %rd6165, %rd1385;
	mul.lo.s64 	%rd6352, %rd6164, %rd1385;
	mul.lo.s64 	%rd6353, %rd6165, %rd1384;
	shr.u64 	%rd6354, %rd6351, 32;
	and.b64  	%rd6355, %rd6352, 4294967295;
	add.s64 	%rd6356, %rd6354, %rd6355;
	and.b64  	%rd6357, %rd6353, 4294967295;
	add.s64 	%rd6358, %rd6356, %rd6357;
	shr.u64 	%rd6359, %rd6352, 32;
	mad.lo.s64 	%rd6360, %rd6164, %rd1384, %rd6359;
	shr.u64 	%rd6361, %rd6353, 32;
	add.s64 	%rd6362, %rd6360, %rd6361;
	shr.u64 	%rd6363, %rd6358, 32;
	shl.b64 	%rd6364, %rd6358, 32;
	and.b64  	%rd6365, %rd6351, 4294967295;
	or.b64  	%rd6366, %rd6364, %rd6365;
	add.s64 	%rd6367, %rd6345, %rd6366;
	setp.lt.u64 	%p617, %rd6367, %rd6345;
	selp.u64 	%rd6368, 1, 0, %p617;
	add.s64 	%rd6369, %rd6362, %rd6350;
	add.s64 	%rd6370, %rd6369, %rd6363;
	add.s64 	%rd6371, %rd6370, %rd6368;
	ld.const.u64 	%rd6372, [MU_P];
	mul.lo.s64 	%rd6373, %rd6372, %rd6181;
	mul.lo.s64 	%rd6374, %rd1437, %rd6373;
	mul.hi.u64 	%rd6375, %rd1437, %rd6373;
	add.cc.s64 	%rd6376, %rd6374, %rd6181;
	addc.cc.s64 	%rd6377, %rd6375, 0;
	mul.lo.s64 	%rd6378, %rd1436, %rd6373;
	mul.hi.u64 	%rd6379, %rd1436, %rd6373;
	mov.b64 	%rd6380, 0;
	add.cc.s64 	%rd6381, %rd6377, %rd6256;
	addc.cc.s64 	%rd6382, %rd6380, 0;
	add.cc.s64 	%rd6383, %rd6381, %rd6378;
	addc.cc.s64 	%rd6384, %rd6382, %rd6379;
	mul.lo.s64 	%rd6385, %rd1435, %rd6373;
	mul.hi.u64 	%rd6386, %rd1435, %rd6373;
	add.cc.s64 	%rd6387, %rd6384, %rd6323;
	addc.cc.s64 	%rd6388, %rd6380, 0;
	add.cc.s64 	%rd6389, %rd6387, %rd6385;
	addc.cc.s64 	%rd6390, %rd6388, %rd6386;
	mul.lo.s64 	%rd6391, %rd1434, %rd6373;
	mul.hi.u64 	%rd6392, %rd1434, %rd6373;
	add.cc.s64 	%rd6393, %rd6390, %rd6367;
	addc.cc.s64 	%rd6394, %rd6380, 0;
	add.cc.s64 	%rd6395, %rd6393, %rd6391;
	addc.cc.s64 	%rd6396, %rd6394, %rd6392;
	add.s64 	%rd6397, %rd6182, %rd6396;
	setp.lt.u64 	%p618, %rd6397, %rd6182;
	selp.u64 	%rd6398, 1, 0, %p618;
	add.s64 	%rd6399, %rd6260, %rd6398;
	setp.lt.u64 	%p619, %rd6399, %rd6260;
	selp.u64 	%rd6400, 1, 0, %p619;
	add.s64 	%rd6401, %rd6327, %rd6400;
	setp.lt.u64 	%p620, %rd6401, %rd6327;
	selp.u64 	%rd6402, 1, 0, %p620;
	add.s64 	%rd6403, %rd6371, %rd6402;
	mul.lo.s64 	%rd6404, %rd6372, %rd6383;
	mul.lo.s64 	%rd6405, %rd1437, %rd6404;
	mul.hi.u64 	%rd6406, %rd1437, %rd6404;
	add.cc.s64 	%rd6407, %rd6405, %rd6383;
	addc.cc.s64 	%rd6408, %rd6406, 0;
	mul.lo.s64 	%rd6409, %rd1436, %rd6404;
	mul.hi.u64 	%rd6410, %rd1436, %rd6404;
	add.cc.s64 	%rd6411, %rd6408, %rd6389;
	addc.cc.s64 	%rd6412, %rd6380, 0;
	add.cc.s64 	%rd6413, %rd6411, %rd6409;
	addc.cc.s64 	%rd6414, %rd6412, %rd6410;
	mul.lo.s64 	%rd6415, %rd1435, %rd6404;
	mul.hi.u64 	%rd6416, %rd1435, %rd6404;
	add.cc.s64 	%rd6417, %rd6414, %rd6395;
	addc.cc.s64 	%rd6418, %rd6380, 0;
	add.cc.s64 	%rd6419, %rd6417, %rd6415;
	addc.cc.s64 	%rd6420, %rd6418, %rd6416;
	mul.lo.s64 	%rd6421, %rd1434, %rd6404;
	mul.hi.u64 	%rd6422, %rd1434, %rd6404;
	add.cc.s64 	%rd6423, %rd6420, %rd6397;
	addc.cc.s64 	%rd6424, %rd6380, 0;
	add.cc.s64 	%rd6425, %rd6423, %rd6421;
	addc.cc.s64 	%rd6426, %rd6424, %rd6422;
	add.s64 	%rd6427, %rd6399, %rd6426;
	setp.lt.u64 	%p621, %rd6427, %rd6399;
	selp.u64 	%rd6428, 1, 0, %p621;
	add.s64 	%rd6429, %rd6401, %rd6428;
	setp.lt.u64 	%p622, %rd6429, %rd6401;
	selp.u64 	%rd6430, 1, 0, %p622;
	add.s64 	%rd6431, %rd6403, %rd6430;
	mul.lo.s64 	%rd6432, %rd6372, %rd6413;
	mul.lo.s64 	%rd6433, %rd1437, %rd6432;
	mul.hi.u64 	%rd6434, %rd1437, %rd6432;
	add.cc.s64 	%rd6435, %rd6433, %rd6413;
	addc.cc.s64 	%rd6436, %rd6434, 0;
	mul.lo.s64 	%rd6437, %rd1436, %rd6432;
	mul.hi.u64 	%rd6438, %rd1436, %rd6432;
	add.cc.s64 	%rd6439, %rd6436, %rd6419;
	addc.cc.s64 	%rd6440, %rd6380, 0;
	add.cc.s64 	%rd6441, %rd6439, %rd6437;
	addc.cc.s64 	%rd6442, %rd6440, %rd6438;
	mul.lo.s64 	%rd6443, %rd1435, %rd6432;
	mul.hi.u64 	%rd6444, %rd1435, %rd6432;
	add.cc.s64 	%rd6445, %rd6442, %rd6425;
	addc.cc.s64 	%rd6446, %rd6380, 0;
	add.cc.s64 	%rd6447, %rd6445, %rd6443;
	addc.cc.s64 	%rd6448, %rd6446, %rd6444;
	mul.lo.s64 	%rd6449, %rd1434, %rd6432;
	mul.hi.u64 	%rd6450, %rd1434, %rd6432;
	add.cc.s64 	%rd6451, %rd6448, %rd6427;
	addc.cc.s64 	%rd6452, %rd6380, 0;
	add.cc.s64 	%rd6453, %rd6451, %rd6449;
	addc.cc.s64 	%rd6454, %rd6452, %rd6450;
	add.s64 	%rd6455, %rd6429, %rd6454;
	setp.lt.u64 	%p623, %rd6455, %rd6429;
	selp.u64 	%rd6456, 1, 0, %p623;
	add.s64 	%rd6457, %rd6431, %rd6456;
	mul.lo.s64 	%rd6458, %rd6372, %rd6441;
	mul.lo.s64 	%rd6459, %rd1437, %rd6458;
	mul.hi.u64 	%rd6460, %rd1437, %rd6458;
	add.cc.s64 	%rd6461, %rd6459, %rd6441;
	addc.cc.s64 	%rd6462, %rd6460, 0;
	mul.lo.s64 	%rd6463, %rd1436, %rd6458;
	mul.hi.u64 	%rd6464, %rd1436, %rd6458;
	add.cc.s64 	%rd6465, %rd6462, %rd6447;
	addc.cc.s64 	%rd6466, %rd6380, 0;
	add.cc.s64 	%rd1438, %rd6465, %rd6463;
	addc.cc.s64 	%rd6467, %rd6466, %rd6464;
	mul.lo.s64 	%rd6468, %rd1435, %rd6458;
	mul.hi.u64 	%rd6469, %rd1435, %rd6458;
	add.cc.s64 	%rd6470, %rd6467, %rd6453;
	addc.cc.s64 	%rd6471, %rd6380, 0;
	add.cc.s64 	%rd1439, %rd6470, %rd6468;
	addc.cc.s64 	%rd6472, %rd6471, %rd6469;
	mul.lo.s64 	%rd6473, %rd1434, %rd6458;
	mul.hi.u64 	%rd6474, %rd1434, %rd6458;
	add.cc.s64 	%rd6475, %rd6472, %rd6455;
	addc.cc.s64 	%rd6476, %rd6380, 0;
	add.cc.s64 	%rd1440, %rd6475, %rd6473;
	addc.cc.s64 	%rd6477, %rd6476, %rd6474;
	add.s64 	%rd21314, %rd6457, %rd6477;
	setp.gt.u64 	%p624, %rd21314, %rd1434;
	@%p624 bra 	$L__BB0_612;
	setp.lt.u64 	%p625, %rd21314, %rd1434;
	mov.u64 	%rd21315, %rd1440;
	mov.u64 	%rd21316, %rd1439;
	mov.u64 	%rd21317, %rd1438;
	@%p625 bra 	$L__BB0_613;
	setp.lt.u64 	%p626, %rd1435, %rd1440;
	@%p626 bra 	$L__BB0_612;
	setp.gt.u64 	%p627, %rd1435, %rd1440;
	mov.u64 	%rd21315, %rd1440;
	mov.u64 	%rd21316, %rd1439;
	mov.u64 	%rd21317, %rd1438;
	@%p627 bra 	$L__BB0_613;
	setp.lt.u64 	%p628, %rd1436, %rd1439;
	@%p628 bra 	$L__BB0_612;
	setp.gt.u64 	%p629, %rd1436, %rd1439;
	setp.gt.u64 	%p630, %rd1437, %rd1438;
	or.pred  	%p631, %p629, %p630;
	mov.u64 	%rd21315, %rd1440;
	mov.u64 	%rd21316, %rd1439;
	mov.u64 	%rd21317, %rd1438;
	@%p631 bra 	$L__BB0_613;
$L__BB0_612:
	sub.s64 	%rd21317, %rd1438, %rd1437;
	setp.lt.u64 	%p632, %rd1438, %rd1437;
	selp.u64 	%rd6478, 1, 0, %p632;
	add.s64 	%rd6479, %rd1436, %rd6478;
	sub.s64 	%rd21316, %rd1439, %rd6479;
	setp.lt.u64 	%p633, %rd1439, %rd6479;
	selp.u64 	%rd6480, 1, 0, %p633;
	add.s64 	%rd6481, %rd1435, %rd6480;
	sub.s64 	%rd21315, %rd1440, %rd6481;
	setp.lt.u64 	%p634, %rd1440, %rd6481;
	selp.u64 	%rd6482, 1, 0, %p634;
	add.s64 	%rd6483, %rd1434, %rd6482;
	sub.s64 	%rd21314, %rd21314, %rd6483;
$L__BB0_613:
	sub.s64 	%rd21405, %rd21317, %rd21282;
	setp.lt.u64 	%p635, %rd21317, %rd21282;
	selp.u64 	%rd6484, 1, 0, %p635;
	add.s64 	%rd6485, %rd21283, %rd6484;
	sub.s64 	%rd21404, %rd21316, %rd6485;
	setp.lt.u64 	%p636, %rd21316, %rd6485;
	selp.u64 	%rd6486, 1, 0, %p636;
	add.s64 	%rd6487, %rd21284, %rd6486;
	sub.s64 	%rd21403, %rd21315, %rd6487;
	setp.lt.u64 	%p637, %rd21315, %rd6487;
	selp.u64 	%rd6488, 1, 0, %p637;
	add.s64 	%rd6489, %rd21285, %rd6488;
	sub.s64 	%rd21402, %rd21314, %rd6489;
	setp.ge.u64 	%p638, %rd21314, %rd6489;
	@%p638 bra 	$L__BB0_615;
	add.s64 	%rd1454, %rd21405, %rd1437;
	setp.ge.u64 	%p639, %rd1454, %rd21405;
	setp.lt.u64 	%p640, %rd1454, %rd21405;
	selp.u64 	%rd6490, 1, 0, %p640;
	add.s64 	%rd6491, %rd21404, %rd6490;
	add.s64 	%rd1455, %rd6491, %rd1436;
	setp.lt.u64 	%p641, %rd1455, %rd21404;
	setp.eq.s64 	%p642, %rd1455, %rd21404;
	selp.u32 	%r209, -1, 0, %p642;
	selp.u32 	%r210, -1, 0, %p641;
	selp.b32 	%r211, %r210, %r209, %p639;
	and.b32  	%r213, %r211, 1;
	setp.eq.b32 	%p643, %r213, 1;
	or.pred  	%p644, %p641, %p643;
	selp.u64 	%rd6492, 1, 0, %p644;
	add.s64 	%rd6493, %rd21403, %rd6492;
	add.s64 	%rd1456, %rd6493, %rd1435;
	setp.ge.u64 	%p645, %rd1456, %rd21403;
	setp.lt.u64 	%p646, %rd1456, %rd21403;
	setp.eq.s64 	%p647, %rd1456, %rd21403;
	selp.u32 	%r214, -1, 0, %p646;
	selp.u32 	%r215, -1, 0, %p647;
	selp.b32 	%r216, %r215, %r214, %p644;
	selp.b32 	%r217, %r216, %r214, %p645;
	cvt.u64.u32 	%rd6494, %r217;
	and.b64  	%rd6495, %rd6494, 1;
	add.s64 	%rd6496, %rd21402, %rd6495;
	add.s64 	%rd21402, %rd6496, %rd1434;
	mov.u64 	%rd21403, %rd1456;
	mov.u64 	%rd21404, %rd1455;
	mov.u64 	%rd21405, %rd1454;
$L__BB0_615:
	mul.lo.s64 	%rd6497, %rd1062, %rd1145;
	mul.lo.s64 	%rd6498, %rd1063, %rd1145;
	mul.lo.s64 	%rd6499, %rd1062, %rd1146;
	shr.u64 	%rd6500, %rd6497, 32;
	and.b64  	%rd6501, %rd6498, 4294967295;
	add.s64 	%rd6502, %rd6500, %rd6501;
	and.b64  	%rd6503, %rd6499, 4294967295;
	add.s64 	%rd6504, %rd6502, %rd6503;
	shr.u64 	%rd6505, %rd6498, 32;
	mad.lo.s64 	%rd6506, %rd1063, %rd1146, %rd6505;
	shr.u64 	%rd6507, %rd6499, 32;
	add.s64 	%rd6508, %rd6506, %rd6507;
	shr.u64 	%rd6509, %rd6504, 32;
	shl.b64 	%rd6510, %rd6504, 32;
	and.b64  	%rd6511, %rd6497, 4294967295;
	or.b64  	%rd6512, %rd6510, %rd6511;
	add.s64 	%rd6513, %rd6508, %rd6509;
	mul.lo.s64 	%rd6514, %rd1065, %rd1145;
	mul.lo.s64 	%rd6515, %rd1064, %rd1145;
	mul.lo.s64 	%rd6516, %rd1065, %rd1146;
	shr.u64 	%rd6517, %rd6514, 32;
	and.b64  	%rd6518, %rd6515, 4294967295;
	add.s64 	%rd6519, %rd6517, %rd6518;
	and.b64  	%rd6520, %rd6516, 4294967295;
	add.s64 	%rd6521, %rd6519, %rd6520;
	shr.u64 	%rd6522, %rd6515, 32;
	mad.lo.s64 	%rd6523, %rd1064, %rd1146, %rd6522;
	shr.u64 	%rd6524, %rd6516, 32;
	add.s64 	%rd6525, %rd6523, %rd6524;
	shr.u64 	%rd6526, %rd6521, 32;
	shl.b64 	%rd6527, %rd6521, 32;
	and.b64  	%rd6528, %rd6514, 4294967295;
	or.b64  	%rd6529, %rd6527, %rd6528;
	add.s64 	%rd6530, %rd6525, %rd6526;
	mul.lo.s64 	%rd6531, %rd1067, %rd1145;
	mul.lo.s64 	%rd6532, %rd1066, %rd1145;
	mul.lo.s64 	%rd6533, %rd1067, %rd1146;
	shr.u64 	%rd6534, %rd6531, 32;
	and.b64  	%rd6535, %rd6532, 4294967295;
	add.s64 	%rd6536, %rd6534, %rd6535;
	and.b64  	%rd6537, %rd6533, 4294967295;
	add.s64 	%rd6538, %rd6536, %rd6537;
	shr.u64 	%rd6539, %rd6532, 32;
	mad.lo.s64 	%rd6540, %rd1066, %rd1146, %rd6539;
	shr.u64 	%rd6541, %rd6533, 32;
	add.s64 	%rd6542, %rd6540, %rd6541;
	shr.u64 	%rd6543, %rd6538, 32;
	shl.b64 	%rd6544, %rd6538, 32;
	and.b64  	%rd6545, %rd6531, 4294967295;
	or.b64  	%rd6546, %rd6544, %rd6545;
	add.s64 	%rd6547, %rd6542, %rd6543;
	mul.lo.s64 	%rd6548, %rd1069, %rd1145;
	mul.lo.s64 	%rd6549, %rd1068, %rd1145;
	mul.lo.s64 	%rd6550, %rd1069, %rd1146;
	shr.u64 	%rd6551, %rd6548, 32;
	and.b64  	%rd6552, %rd6549, 4294967295;
	add.s64 	%rd6553, %rd6551, %rd6552;
	and.b64  	%rd6554, %rd6550, 4294967295;
	add.s64 	%rd6555, %rd6553, %rd6554;
	shr.u64 	%rd6556, %rd6549, 32;
	mad.lo.s64 	%rd6557, %rd1068, %rd1146, %rd6556;
	shr.u64 	%rd6558, %rd6550, 32;
	add.s64 	%rd6559, %rd6557, %rd6558;
	shr.u64 	%rd6560, %rd6555, 32;
	shl.b64 	%rd6561, %rd6555, 32;
	and.b64  	%rd6562, %rd6548, 4294967295;
	or.b64  	%rd6563, %rd6561, %rd6562;
	add.s64 	%rd6564, %rd6559, %rd6560;
	mul.lo.s64 	%rd6565, %rd1062, %rd1147;
	mul.lo.s64 	%rd6566, %rd1063, %rd1147;
	mul.lo.s64 	%rd6567, %rd1062, %rd1148;
	shr.u64 	%rd6568, %rd6565, 32;
	and.b64  	%rd6569, %rd6566, 4294967295;
	add.s64 	%rd6570, %rd6568, %rd6569;
	and.b64  	%rd6571, %rd6567, 4294967295;
	add.s64 	%rd6572, %rd6570, %rd6571;
	shr.u64 	%rd6573, %rd6566, 32;
	mad.lo.s64 	%rd6574, %rd1063, %rd1148, %rd6573;
	shr.u64 	%rd6575, %rd6567, 32;
	add.s64 	%rd6576, %rd6574, %rd6575;
	shr.u64 	%rd6577, %rd6572, 32;
	shl.b64 	%rd6578, %rd6572, 32;
	and.b64  	%rd6579, %rd6565, 4294967295;
	or.b64  	%rd6580, %rd6578, %rd6579;
	add.s64 	%rd6581, %rd6529, %rd6580;
	setp.lt.u64 	%p648, %rd6581, %rd6529;
	selp.u64 	%rd6582, 1, 0, %p648;
	add.s64 	%rd6583, %rd6576, %rd6530;
	add.s64 	%rd6584, %rd6583, %rd6577;
	add.s64 	%rd6585, %rd6584, %rd6582;
	mul.lo.s64 	%rd6586, %rd1065, %rd1147;
	mul.lo.s64 	%rd6587, %rd1064, %rd1147;
	mul.lo.s64 	%rd6588, %rd1065, %rd1148;
	shr.u64 	%rd6589, %rd6586, 32;
	and.b64  	%rd6590, %rd6587, 4294967295;
	add.s64 	%rd6591, %rd6589, %rd6590;
	and.b64  	%rd6592, %rd6588, 4294967295;
	add.s64 	%rd6593, %rd6591, %rd6592;
	shr.u64 	%rd6594, %rd6587, 32;
	mad.lo.s64 	%rd6595, %rd1064, %rd1148, %rd6594;
	shr.u64 	%rd6596, %rd6588, 32;
	add.s64 	%rd6597, %rd6595, %rd6596;
	shr.u64 	%rd6598, %rd6593, 32;
	shl.b64 	%rd6599, %rd6593, 32;
	and.b64  	%rd6600, %rd6586, 4294967295;
	or.b64  	%rd6601, %rd6599, %rd6600;
	add.s64 	%rd6602, %rd6546, %rd6582;
	add.s64 	%rd6603, %rd6602, %rd6601;
	max.u64 	%rd6604, %rd6546, %rd6602;
	setp.gt.u64 	%p649, %rd6604, %rd6603;
	selp.u64 	%rd6605, 1, 0, %p649;
	add.s64 	%rd6606, %rd6597, %rd6547;
	add.s64 	%rd6607, %rd6606, %rd6598;
	add.s64 	%rd6608, %rd6607, %rd6605;
	mul.lo.s64 	%rd6609, %rd1067, %rd1147;
	mul.lo.s64 	%rd6610, %rd1066, %rd1147;
	mul.lo.s64 	%rd6611, %rd1067, %rd1148;
	shr.u64 	%rd6612, %rd6609, 32;
	and.b64  	%rd6613, %rd6610, 4294967295;
	add.s64 	%rd6614, %rd6612, %rd6613;
	and.b64  	%rd6615, %rd6611, 4294967295;
	add.s64 	%rd6616, %rd6614, %rd6615;
	shr.u64 	%rd6617, %rd6610, 32;
	mad.lo.s64 	%rd6618, %rd1066, %rd1148, %rd6617;
	shr.u64 	%rd6619, %rd6611, 32;
	add.s64 	%rd6620, %rd6618, %rd6619;
	shr.u64 	%rd6621, %rd6616, 32;
	shl.b64 	%rd6622, %rd6616, 32;
	and.b64  	%rd6623, %rd6609, 4294967295;
	or.b64  	%rd6624, %rd6622, %rd6623;
	add.s64 	%rd6625, %rd6563, %rd6605;
	add.s64 	%rd6626, %rd6625, %rd6624;
	max.u64 	%rd6627, %rd6563, %rd6625;
	setp.gt.u64 	%p650, %rd6627, %rd6626;
	selp.u64 	%rd6628, 1, 0, %p650;
	add.s64 	%rd6629, %rd6620, %rd6564;
	add.s64 	%rd6630, %rd6629, %rd6621;
	add.s64 	%rd6631, %rd6630, %rd6628;
	mul.lo.s64 	%rd6632, %rd1062, %rd1149;
	mul.lo.s64 	%rd6633, %rd1063, %rd1149;
	mul.lo.s64 	%rd6634, %rd1062, %rd1150;
	shr.u64 	%rd6635, %rd6632, 32;
	and.b64  	%rd6636, %rd6633, 4294967295;
	add.s64 	%rd6637, %rd6635, %rd6636;
	and.b64  	%rd6638, %rd6634, 4294967295;
	add.s64 	%rd6639, %rd6637, %rd6638;
	shr.u64 	%rd6640, %rd6633, 32;
	mad.lo.s64 	%rd6641, %rd1063, %rd1150, %rd6640;
	shr.u64 	%rd6642, %rd6634, 32;
	add.s64 	%rd6643, %rd6641, %rd6642;
	shr.u64 	%rd6644, %rd6639, 32;
	shl.b64 	%rd6645, %rd6639, 32;
	and.b64  	%rd6646, %rd6632, 4294967295;
	or.b64  	%rd6647, %rd6645, %rd6646;
	add.s64 	%rd6648, %rd6603, %rd6647;
	setp.lt.u64 	%p651, %rd6648, %rd6603;
	selp.u64 	%rd6649, 1, 0, %p651;
	add.s64 	%rd6650, %rd6643, %rd6608;
	add.s64 	%rd6651, %rd6650, %rd6644;
	add.s64 	%rd6652, %rd6651, %rd6649;
	mul.lo.s64 	%rd6653, %rd1065, %rd1149;
	mul.lo.s64 	%rd6654, %rd1064, %rd1149;
	mul.lo.s64 	%rd6655, %rd1065, %rd1150;
	shr.u64 	%rd6656, %rd6653, 32;
	and.b64  	%rd6657, %rd6654, 4294967295;
	add.s64 	%rd6658, %rd6656, %rd6657;
	and.b64  	%rd6659, %rd6655, 4294967295;
	add.s64 	%rd6660, %rd6658, %rd6659;
	shr.u64 	%rd6661, %rd6654, 32;
	mad.lo.s64 	%rd6662, %rd1064, %rd1150, %rd6661;
	shr.u64 	%rd6663, %rd6655, 32;
	add.s64 	%rd6664, %rd6662, %rd6663;
	shr.u64 	%rd6665, %rd6660, 32;
	shl.b64 	%rd6666, %rd6660, 32;
	and.b64  	%rd6667, %rd6653, 4294967295;
	or.b64  	%rd6668, %rd6666, %rd6667;
	add.s64 	%rd6669, %rd6626, %rd6649;
	add.s64 	%rd6670, %rd6669, %rd6668;
	max.u64 	%rd6671, %rd6626, %rd6669;
	setp.gt.u64 	%p652, %rd6671, %rd6670;
	selp.u64 	%rd6672, 1, 0, %p652;
	add.s64 	%rd6673, %rd6664, %rd6631;
	add.s64 	%rd6674, %rd6673, %rd6665;
	add.s64 	%rd6675, %rd6674, %rd6672;
	mul.lo.s64 	%rd6676, %rd1062, %rd1151;
	mul.lo.s64 	%rd6677, %rd1063, %rd1151;
	mul.lo.s64 	%rd6678, %rd1062, %rd1152;
	shr.u64 	%rd6679, %rd6676, 32;
	and.b64  	%rd6680, %rd6677, 4294967295;
	add.s64 	%rd6681, %rd6679, %rd6680;
	and.b64  	%rd6682, %rd6678, 4294967295;
	add.s64 	%rd6683, %rd6681, %rd6682;
	shr.u64 	%rd6684, %rd6677, 32;
	mad.lo.s64 	%rd6685, %rd1063, %rd1152, %rd6684;
	shr.u64 	%rd6686, %rd6678, 32;
	add.s64 	%rd6687, %rd6685, %rd6686;
	shr.u64 	%rd6688, %rd6683, 32;
	shl.b64 	%rd6689, %rd6683, 32;
	and.b64  	%rd6690, %rd6676, 4294967295;
	or.b64  	%rd6691, %rd6689, %rd6690;
	add.s64 	%rd6692, %rd6670, %rd6691;
	setp.lt.u64 	%p653, %rd6692, %rd6670;
	selp.u64 	%rd6693, 1, 0, %p653;
	add.s64 	%rd6694, %rd6687, %rd6675;
	add.s64 	%rd6695, %rd6694, %rd6688;
	add.s64 	%rd6696, %rd6695, %rd6693;
	mul.lo.s64 	%rd6698, %rd6372, %rd6512;
	mul.lo.s64 	%rd6699, %rd1437, %rd6698;
	mul.hi.u64 	%rd6700, %rd1437, %rd6698;
	add.cc.s64 	%rd6701, %rd6699, %rd6512;
	addc.cc.s64 	%rd6702, %rd6700, 0;
	mul.lo.s64 	%rd6703, %rd1436, %rd6698;
	mul.hi.u64 	%rd6704, %rd1436, %rd6698;
	mov.b64 	%rd6705, 0;
	add.cc.s64 	%rd6706, %rd6702, %rd6581;
	addc.cc.s64 	%rd6707, %rd6705, 0;
	add.cc.s64 	%rd6708, %rd6706, %rd6703;
	addc.cc.s64 	%rd6709, %rd6707, %rd6704;
	mul.lo.s64 	%rd6710, %rd1435, %rd6698;
	mul.hi.u64 	%rd6711, %rd1435, %rd6698;
	add.cc.s64 	%rd6712, %rd6709, %rd6648;
	addc.cc.s64 	%rd6713, %rd6705, 0;
	add.cc.s64 	%rd6714, %rd6712, %rd6710;
	addc.cc.s64 	%rd6715, %rd6713, %rd6711;
	mul.lo.s64 	%rd6716, %rd1434, %rd6698;
	mul.hi.u64 	%rd6717, %rd1434, %rd6698;
	add.cc.s64 	%rd6718, %rd6715, %rd6692;
	addc.cc.s64 	%rd6719, %rd6705, 0;
	add.cc.s64 	%rd6720, %rd6718, %rd6716;
	addc.cc.s64 	%rd6721, %rd6719, %rd6717;
	add.s64 	%rd6722, %rd6513, %rd6721;
	setp.lt.u64 	%p654, %rd6722, %rd6513;
	selp.u64 	%rd6723, 1, 0, %p654;
	add.s64 	%rd6724, %rd6585, %rd6723;
	setp.lt.u64 	%p655, %rd6724, %rd6585;
	selp.u64 	%rd6725, 1, 0, %p655;
	add.s64 	%rd6726, %rd6652, %rd6725;
	setp.lt.u64 	%p656, %rd6726, %rd6652;
	selp.u64 	%rd6727, 1, 0, %p656;
	add.s64 	%rd6728, %rd6696, %rd6727;
	mul.lo.s64 	%rd6729, %rd6372, %rd6708;
	mul.lo.s64 	%rd6730, %rd1437, %rd6729;
	mul.hi.u64 	%rd6731, %rd1437, %rd6729;
	add.cc.s64 	%rd6732, %rd6730, %rd6708;
	addc.cc.s64 	%rd6733, %rd6731, 0;
	mul.lo.s64 	%rd6734, %rd1436, %rd6729;
	mul.hi.u64 	%rd6735, %rd1436, %rd6729;
	add.cc.s64 	%rd6736, %rd6733, %rd6714;
	addc.cc.s64 	%rd6737, %rd6705, 0;
	add.cc.s64 	%rd6738, %rd6736, %rd6734;
	addc.cc.s64 	%rd6739, %rd6737, %rd6735;
	mul.lo.s64 	%rd6740, %rd1435, %rd6729;
	mul.hi.u64 	%rd6741, %rd1435, %rd6729;
	add.cc.s64 	%rd6742, %rd6739, %rd6720;
	addc.cc.s64 	%rd6743, %rd6705, 0;
	add.cc.s64 	%rd6744, %rd6742, %rd6740;
	addc.cc.s64 	%rd6745, %rd6743, %rd6741;
	mul.lo.s64 	%rd6746, %rd1434, %rd6729;
	mul.hi.u64 	%rd6747, %rd1434, %rd6729;
	add.cc.s64 	%rd6748, %rd6745, %rd6722;
	addc.cc.s64 	%rd6749, %rd6705, 0;
	add.cc.s64 	%rd6750, %rd6748, %rd6746;
	addc.cc.s64 	%rd6751, %rd6749, %rd6747;
	add.s64 	%rd6752, %rd6724, %rd6751;
	setp.lt.u64 	%p657, %rd6752, %rd6724;
	selp.u64 	%rd6753, 1, 0, %p657;
	add.s64 	%rd6754, %rd6726, %rd6753;
	setp.lt.u64 	%p658, %rd6754, %rd6726;
	selp.u64 	%rd6755, 1, 0, %p658;
	add.s64 	%rd6756, %rd6728, %rd6755;
	mul.lo.s64 	%rd6757, %rd6372, %rd6738;
	mul.lo.s64 	%rd6758, %rd1437, %rd6757;
	mul.hi.u64 	%rd6759, %rd1437, %rd6757;
	add.cc.s64 	%rd6760, %rd6758, %rd6738;
	addc.cc.s64 	%rd6761, %rd6759, 0;
	mul.lo.s64 	%rd6762, %rd1436, %rd6757;
	mul.hi.u64 	%rd6763, %rd1436, %rd6757;
	add.cc.s64 	%rd6764, %rd6761, %rd6744;
	addc.cc.s64 	%rd6765, %rd6705, 0;
	add.cc.s64 	%rd6766, %rd6764, %rd6762;
	addc.cc.s64 	%rd6767, %rd6765, %rd6763;
	mul.lo.s64 	%rd6768, %rd1435, %rd6757;
	mul.hi.u64 	%rd6769, %rd1435, %rd6757;
	add.cc.s64 	%rd6770, %rd6767, %rd6750;
	addc.cc.s64 	%rd6771, %rd6705, 0;
	add.cc.s64 	%rd6772, %rd6770, %rd6768;
	addc.cc.s64 	%rd6773, %rd6771, %rd6769;
	mul.lo.s64 	%rd6774, %rd1434, %rd6757;
	mul.hi.u64 	%rd6775, %rd1434, %rd6757;
	add.cc.s64 	%rd6776, %rd6773, %rd6752;
	addc.cc.s64 	%rd6777, %rd6705, 0;
	add.cc.s64 	%rd6778, %rd6776, %rd6774;
	addc.cc.s64 	%rd6779, %rd6777, %rd6775;
	add.s64 	%rd6780, %rd6754, %rd6779;
	setp.lt.u64 	%p659, %rd6780, %rd6754;
	selp.u64 	%rd6781, 1, 0, %p659;
	add.s64 	%rd6782, %rd6756, %rd6781;
	mul.lo.s64 	%rd6783, %rd6372, %rd6766;
	mul.lo.s64 	%rd6784, %rd1437, %rd6783;
	mul.hi.u64 	%rd6785, %rd1437, %rd6783;
	add.cc.s64 	%rd6786, %rd6784, %rd6766;
	addc.cc.s64 	%rd6787, %rd6785, 0;
	mul.lo.s64 	%rd6788, %rd1436, %rd6783;
	mul.hi.u64 	%rd6789, %rd1436, %rd6783;
	add.cc.s64 	%rd6790, %rd6787, %rd6772;
	addc.cc.s64 	%rd6791, %rd6705, 0;
	add.cc.s64 	%rd1466, %rd6790, %rd6788;
	addc.cc.s64 	%rd6792, %rd6791, %rd6789;
	mul.lo.s64 	%rd6793, %rd1435, %rd6783;
	mul.hi.u64 	%rd6794, %rd1435, %rd6783;
	add.cc.s64 	%rd6795, %rd6792, %rd6778;
	addc.cc.s64 	%rd6796, %rd6705, 0;
	add.cc.s64 	%rd1467, %rd6795, %rd6793;
	addc.cc.s64 	%rd6797, %rd6796, %rd6794;
	mul.lo.s64 	%rd6798, %rd1434, %rd6783;
	mul.hi.u64 	%rd6799, %rd1434, %rd6783;
	add.cc.s64 	%rd6800, %rd6797, %rd6780;
	addc.cc.s64 	%rd6801, %rd6705, 0;
	add.cc.s64 	%rd1468, %rd6800, %rd6798;
	addc.cc.s64 	%rd6802, %rd6801, %rd6799;
	add.s64 	%rd21322, %rd6782, %rd6802;
	setp.gt.u64 	%p660, %rd21322, %rd1434;
	@%p660 bra 	$L__BB0_621;
	setp.lt.u64 	%p661, %rd21322, %rd1434;
	mov.u64 	%rd21323, %rd1468;
	mov.u64 	%rd21324, %rd1467;
	mov.u64 	%rd21325, %rd1466;
	@%p661 bra 	$L__BB0_622;
	setp.lt.u64 	%p662, %rd1435, %rd1468;
	@%p662 bra 	$L__BB0_621;
	setp.gt.u64 	%p663, %rd1435, %rd1468;
	mov.u64 	%rd21323, %rd1468;
	mov.u64 	%rd21324, %rd1467;
	mov.u64 	%rd21325, %rd1466;
	@%p663 bra 	$L__BB0_622;
	setp.lt.u64 	%p664, %rd1436, %rd1467;
	@%p664 bra 	$L__BB0_621;
	setp.gt.u64 	%p665, %rd1436, %rd1467;
	setp.gt.u64 	%p666, %rd1437, %rd1466;
	or.pred  	%p667, %p665, %p666;
	mov.u64 	%rd21323, %rd1468;
	mov.u64 	%rd21324, %rd1467;
	mov.u64 	%rd21325, %rd1466;
	@%p667 bra 	$L__BB0_622;
$L__BB0_621:
	sub.s64 	%rd21325, %rd1466, %rd1437;
	setp.lt.u64 	%p668, %rd1466, %rd1437;
	selp.u64 	%rd6803, 1, 0, %p668;
	add.s64 	%rd6804, %rd1436, %rd6803;
	sub.s64 	%rd21324, %rd1467, %rd6804;
	setp.lt.u64 	%p669, %rd1467, %rd6804;
	selp.u64 	%rd6805, 1, 0, %p669;
	add.s64 	%rd6806, %rd1435, %rd6805;
	sub.s64 	%rd21323, %rd1468, %rd6806;
	setp.lt.u64 	%p670, %rd1468, %rd6806;
	selp.u64 	%rd6807, 1, 0, %p670;
	add.s64 	%rd6808, %rd1434, %rd6807;
	sub.s64 	%rd21322, %rd21322, %rd6808;
$L__BB0_622:
	shl.b64 	%rd1478, %rd21325, 1;
	setp.gt.s64 	%p671, %rd21325, -1;
	mov.b64 	{%r218, %r219}, %rd21324;
	mov.b64 	{%r220, %r221}, %rd21325;
	shf.l.wrap.b32 	%r222, %r221, %r218, 1;
	shf.l.wrap.b32 	%r223, %r218, %r219, 1;
	mov.b64 	%rd1479, {%r222, %r223};
	setp.lt.u64 	%p672, %rd1479, %rd21324;
	setp.eq.s64 	%p673, %rd1479, %rd21324;
	selp.u32 	%r224, -1, 0, %p673;
	selp.u32 	%r225, -1, 0, %p672;
	selp.b32 	%r226, %r225, %r224, %p671;
	and.b32  	%r228, %r226, 1;
	setp.eq.b32 	%p674, %r228, 1;
	or.pred  	%p675, %p672, %p674;
	selp.u64 	%rd6809, 1, 0, %p675;
	shl.b64 	%rd6810, %rd21323, 1;
	or.b64  	%rd1480, %rd6810, %rd6809;
	setp.ge.u64 	%p676, %rd1480, %rd21323;
	setp.lt.u64 	%p677, %rd1480, %rd21323;
	setp.eq.s64 	%p678, %rd1480, %rd21323;
	selp.u32 	%r229, -1, 0, %p677;
	selp.u32 	%r230, -1, 0, %p678;
	selp.b32 	%r231, %r230, %r229, %p675;
	selp.b32 	%r232, %r231, %r229, %p676;
	and.b32  	%r233, %r232, 1;
	setp.eq.b32 	%p28, %r233, 1;
	cvt.u64.u32 	%rd6811, %r232;
	and.b64  	%rd6812, %rd6811, 1;
	shl.b64 	%rd6813, %rd21322, 1;
	or.b64  	%rd21398, %rd6813, %rd6812;
	setp.lt.u64 	%p679, %rd21398, %rd21322;
	@%p679 bra 	$L__BB0_629;
	setp.eq.s64 	%p680, %rd21398, %rd21322;
	and.pred  	%p681, %p680, %p28;
	setp.gt.u64 	%p682, %rd21398, %rd1434;
	or.pred  	%p683, %p681, %p682;
	@%p683 bra 	$L__BB0_629;
	setp.lt.u64 	%p684, %rd21398, %rd1434;
	mov.u32 	%r1012, %r53;
	mov.u64 	%rd21399, %rd1480;
	mov.u64 	%rd21400, %rd1479;
	mov.u64 	%rd21401, %rd1478;
	@%p684 bra 	$L__BB0_732;
	setp.gt.u64 	%p685, %rd1480, %rd1435;
	@%p685 bra 	$L__BB0_629;
	setp.lt.u64 	%p686, %rd1480, %rd1435;
	mov.u32 	%r1012, %r53;
	mov.u64 	%rd21399, %rd1480;
	mov.u64 	%rd21400, %rd1479;
	mov.u64 	%rd21401, %rd1478;
	@%p686 bra 	$L__BB0_732;
	setp.gt.u64 	%p687, %rd1479, %rd1436;
	@%p687 bra 	$L__BB0_629;
	setp.lt.u64 	%p688, %rd1479, %rd1436;
	setp.lt.u64 	%p689, %rd1478, %rd1437;
	or.pred  	%p690, %p688, %p689;
	mov.u32 	%r1012, %r53;
	mov.u64 	%rd21399, %rd1480;
	mov.u64 	%rd21400, %rd1479;
	mov.u64 	%rd21401, %rd1478;
	@%p690 bra 	$L__BB0_732;
$L__BB0_629:
	sub.s64 	%rd21401, %rd1478, %rd1437;
	setp.lt.u64 	%p691, %rd1478, %rd1437;
	selp.u64 	%rd6814, 1, 0, %p691;
	add.s64 	%rd6815, %rd1436, %rd6814;
	sub.s64 	%rd21400, %rd1479, %rd6815;
	setp.lt.u64 	%p692, %rd1479, %rd6815;
	selp.u64 	%rd6816, 1, 0, %p692;
	add.s64 	%rd6817, %rd1435, %rd6816;
	sub.s64 	%rd21399, %rd1480, %rd6817;
	setp.lt.u64 	%p693, %rd1480, %rd6817;
	selp.u64 	%rd6818, 1, 0, %p693;
	add.s64 	%rd6819, %rd1434, %rd6818;
	sub.s64 	%rd21398, %rd21398, %rd6819;
	mov.u32 	%r1012, %r53;
	bra.uni 	$L__BB0_732;
$L__BB0_630:
	ld.const.u64 	%rd1486, [P_CONST+8];
	ld.const.u64 	%rd1487, [P_CONST+16];
	ld.const.u64 	%rd1488, [P_CONST+24];
	ld.const.u64 	%rd1489, [P_CONST];
	shl.b64 	%rd1490, %rd21246, 1;
	setp.gt.s64 	%p694, %rd21246, -1;
	mov.b64 	{%r238, %r239}, %rd21247;
	mov.b64 	{%r240, %r241}, %rd21246;
	shf.l.wrap.b32 	%r242, %r241, %r238, 1;
	shf.l.wrap.b32 	%r243, %r238, %r239, 1;
	mov.b64 	%rd1491, {%r242, %r243};
	setp.lt.u64 	%p695, %rd1491, %rd21247;
	setp.eq.s64 	%p696, %rd1491, %rd21247;
	selp.u32 	%r244, -1, 0, %p696;
	selp.u32 	%r245, -1, 0, %p695;
	selp.b32 	%r246, %r245, %r244, %p694;
	and.b32  	%r248, %r246, 1;
	setp.eq.b32 	%p697, %r248, 1;
	or.pred  	%p698, %p695, %p697;
	selp.u64 	%rd6820, 1, 0, %p698;
	shl.b64 	%rd6821, %rd21248, 1;
	or.b64  	%rd1492, %rd6821, %rd6820;
	setp.ge.u64 	%p699, %rd1492, %rd21248;
	setp.lt.u64 	%p700, %rd1492, %rd21248;
	setp.eq.s64 	%p701, %rd1492, %rd21248;
	selp.u32 	%r249, -1, 0, %p700;
	selp.u32 	%r250, -1, 0, %p701;
	selp.b32 	%r251, %r250, %r249, %p698;
	selp.b32 	%r252, %r251, %r249, %p699;
	and.b32  	%r253, %r252, 1;
	setp.eq.b32 	%p29, %r253, 1;
	cvt.u64.u32 	%rd6822, %r252;
	and.b64  	%rd6823, %rd6822, 1;
	shl.b64 	%rd6824, %rd21249, 1;
	or.b64  	%rd21329, %rd6824, %rd6823;
	setp.lt.u64 	%p702, %rd21329, %rd21249;
	@%p702 bra 	$L__BB0_637;
	setp.eq.s64 	%p703, %rd21329, %rd21249;
	and.pred  	%p704, %p29, %p703;
	setp.gt.u64 	%p705, %rd21329, %rd1488;
	or.pred  	%p706, %p704, %p705;
	@%p706 bra 	$L__BB0_637;
	setp.lt.u64 	%p707, %rd21329, %rd1488;
	mov.u64 	%rd21326, %rd1490;
	mov.u64 	%rd21327, %rd1491;
	mov.u64 	%rd21328, %rd1492;
	@%p707 bra 	$L__BB0_638;
	setp.gt.u64 	%p708, %rd1492, %rd1487;
	@%p708 bra 	$L__BB0_637;
	setp.lt.u64 	%p709, %rd1492, %rd1487;
	mov.u64 	%rd21326, %rd1490;
	mov.u64 	%rd21327, %rd1491;
	mov.u64 	%rd21328, %rd1492;
	@%p709 bra 	$L__BB0_638;
	setp.gt.u64 	%p710, %rd1491, %rd1486;
	@%p710 bra 	$L__BB0_637;
	setp.lt.u64 	%p711, %rd1491, %rd1486;
	setp.lt.u64 	%p712, %rd1490, %rd1489;
	or.pred  	%p713, %p711, %p712;
	mov.u64 	%rd21326, %rd1490;
	mov.u64 	%rd21327, %rd1491;
	mov.u64 	%rd21328, %rd1492;
	@%p713 bra 	$L__BB0_638;
$L__BB0_637:
	sub.s64 	%rd21326, %rd1490, %rd1489;
	setp.lt.u64 	%p714, %rd1490, %rd1489;
	selp.u64 	%rd6825, 1, 0, %p714;
	add.s64 	%rd6826, %rd1486, %rd6825;
	sub.s64 	%rd21327, %rd1491, %rd6826;
	setp.lt.u64 	%p715, %rd1491, %rd6826;
	selp.u64 	%rd6827, 1, 0, %p715;
	add.s64 	%rd6828, %rd1487, %rd6827;
	sub.s64 	%rd21328, %rd1492, %rd6828;
	setp.lt.u64 	%p716, %rd1492, %rd6828;
	selp.u64 	%rd6829, 1, 0, %p716;
	add.s64 	%rd6830, %rd1488, %rd6829;
	sub.s64 	%rd21329, %rd21329, %rd6830;
$L__BB0_638:
	ld.const.u64 	%rd1502, [P_CONST+24];
	ld.const.u64 	%rd1503, [P_CONST+16];
	ld.const.u64 	%rd1504, [P_CONST+8];
	ld.const.u64 	%rd1505, [P_CONST];
	and.b64  	%rd6831, %rd21326, 4294967295;
	shr.u64 	%rd6832, %rd21326, 32;
	mul.lo.s64 	%rd6833, %rd6831, %rd6831;
	mul.lo.s64 	%rd6834, %rd6832, %rd6831;
	shr.u64 	%rd6835, %rd6833, 32;
	shl.b64 	%rd6836, %rd6834, 1;
	and.b64  	%rd6837, %rd6836, 8589934590;
	add.s64 	%rd6838, %rd6835, %rd6837;
	shr.u64 	%rd6839, %rd6834, 31;
	and.b64  	%rd6840, %rd6839, 8589934590;
	mad.lo.s64 	%rd6841, %rd6832, %rd6832, %rd6840;
	shr.u64 	%rd6842, %rd6838, 32;
	shl.b64 	%rd6843, %rd6838, 32;
	and.b64  	%rd6844, %rd6833, 4294967293;
	or.b64  	%rd6845, %rd6843, %rd6844;
	add.s64 	%rd6846, %rd6841, %rd6842;
	shr.u64 	%rd6847, %rd21327, 32;
	and.b64  	%rd6848, %rd21327, 4294967295;
	mul.lo.s64 	%rd6849, %rd6848, %rd6831;
	mul.lo.s64 	%rd6850, %rd6847, %rd6831;
	mul.lo.s64 	%rd6851, %rd6848, %rd6832;
	shr.u64 	%rd6852, %rd6849, 32;
	and.b64  	%rd6853, %rd6850, 4294967295;
	add.s64 	%rd6854, %rd6852, %rd6853;
	and.b64  	%rd6855, %rd6851, 4294967295;
	add.s64 	%rd6856, %rd6854, %rd6855;
	shr.u64 	%rd6857, %rd6850, 32;
	mad.lo.s64 	%rd6858, %rd6847, %rd6832, %rd6857;
	shr.u64 	%rd6859, %rd6851, 32;
	add.s64 	%rd6860, %rd6858, %rd6859;
	shr.u64 	%rd6861, %rd6856, 32;
	shl.b64 	%rd6862, %rd6856, 32;
	and.b64  	%rd6863, %rd6849, 4294967295;
	or.b64  	%rd6864, %rd6862, %rd6863;
	add.s64 	%rd6865, %rd6860, %rd6861;
	shr.u64 	%rd6866, %rd21328, 32;
	and.b64  	%rd6867, %rd21328, 4294967295;
	mul.lo.s64 	%rd6868, %rd6867, %rd6831;
	mul.lo.s64 	%rd6869, %rd6866, %rd6831;
	mul.lo.s64 	%rd6870, %rd6867, %rd6832;
	shr.u64 	%rd6871, %rd6868, 32;
	and.b64  	%rd6872, %rd6869, 4294967295;
	add.s64 	%rd6873, %rd6871, %rd6872;
	and.b64  	%rd6874, %rd6870, 4294967295;
	add.s64 	%rd6875, %rd6873, %rd6874;
	shr.u64 	%rd6876, %rd6869, 32;
	mad.lo.s64 	%rd6877, %rd6866, %rd6832, %rd6876;
	shr.u64 	%rd6878, %rd6870, 32;
	add.s64 	%rd6879, %rd6877, %rd6878;
	shr.u64 	%rd6880, %rd6875, 32;
	shl.b64 	%rd6881, %rd6875, 32;
	and.b64  	%rd6882, %rd6868, 4294967295;
	or.b64  	%rd6883, %rd6881, %rd6882;
	add.s64 	%rd6884, %rd6879, %rd6880;
	shr.u64 	%rd6885, %rd21329, 32;
	and.b64  	%rd6886, %rd21329, 4294967295;
	mul.lo.s64 	%rd6887, %rd6886, %rd6831;
	mul.lo.s64 	%rd6888, %rd6885, %rd6831;
	mul.lo.s64 	%rd6889, %rd6886, %rd6832;
	shr.u64 	%rd6890, %rd6887, 32;
	and.b64  	%rd6891, %rd6888, 4294967295;
	add.s64 	%rd6892, %rd6890, %rd6891;
	and.b64  	%rd6893, %rd6889, 4294967295;
	add.s64 	%rd6894, %rd6892, %rd6893;
	shr.u64 	%rd6895, %rd6888, 32;
	mad.lo.s64 	%rd6896, %rd6885, %rd6832, %rd6895;
	shr.u64 	%rd6897, %rd6889, 32;
	add.s64 	%rd6898, %rd6896, %rd6897;
	shr.u64 	%rd6899, %rd6894, 32;
	shl.b64 	%rd6900, %rd6894, 32;
	and.b64  	%rd6901, %rd6887, 4294967295;
	or.b64  	%rd6902, %rd6900, %rd6901;
	add.s64 	%rd6903, %rd6898, %rd6899;
	shl.b64 	%rd6904, %rd6864, 1;
	shr.u64 	%rd6905, %rd6862, 63;
	add.s64 	%rd6906, %rd6865, %rd6865;
	add.s64 	%rd6907, %rd6906, %rd6905;
	mul.lo.s64 	%rd6908, %rd6848, %rd6848;
	mul.lo.s64 	%rd6909, %rd6847, %rd6848;
	shr.u64 	%rd6910, %rd6908, 32;
	shl.b64 	%rd6911, %rd6909, 1;
	and.b64  	%rd6912, %rd6911, 8589934590;
	add.s64 	%rd6913, %rd6910, %rd6912;
	shr.u64 	%rd6914, %rd6909, 31;
	and.b64  	%rd6915, %rd6914, 8589934590;
	mad.lo.s64 	%rd6916, %rd6847, %rd6847, %rd6915;
	shr.u64 	%rd6917, %rd6913, 32;
	shl.b64 	%rd6918, %rd6913, 32;
	and.b64  	%rd6919, %rd6908, 4294967293;
	or.b64  	%rd6920, %rd6918, %rd6919;
	add.s64 	%rd6921, %rd6883, %rd6905;
	add.s64 	%rd6922, %rd6921, %rd6920;
	max.u64 	%rd6923, %rd6883, %rd6921;
	setp.gt.u64 	%p717, %rd6923, %rd6922;
	selp.u64 	%rd6924, 1, 0, %p717;
	add.s64 	%rd6925, %rd6916, %rd6884;
	add.s64 	%rd6926, %rd6925, %rd6917;
	add.s64 	%rd6927, %rd6926, %rd6924;
	mul.lo.s64 	%rd6928, %rd6867, %rd6848;
	mul.lo.s64 	%rd6929, %rd6866, %rd6848;
	mul.lo.s64 	%rd6930, %rd6867, %rd6847;
	shr.u64 	%rd6931, %rd6928, 32;
	and.b64  	%rd6932, %rd6929, 4294967295;
	add.s64 	%rd6933, %rd6931, %rd6932;
	and.b64  	%rd6934, %rd6930, 4294967295;
	add.s64 	%rd6935, %rd6933, %rd6934;
	shr.u64 	%rd6936, %rd6929, 32;
	mad.lo.s64 	%rd6937, %rd6866, %rd6847, %rd6936;
	shr.u64 	%rd6938, %rd6930, 32;
	add.s64 	%rd6939, %rd6937, %rd6938;
	shr.u64 	%rd6940, %rd6935, 32;
	shl.b64 	%rd6941, %rd6935, 32;
	and.b64  	%rd6942, %rd6928, 4294967295;
	or.b64  	%rd6943, %rd6941, %rd6942;
	add.s64 	%rd6944, %rd6902, %rd6924;
	add.s64 	%rd6945, %rd6944, %rd6943;
	max.u64 	%rd6946, %rd6902, %rd6944;
	setp.gt.u64 	%p718, %rd6946, %rd6945;
	selp.u64 	%rd6947, 1, 0, %p718;
	add.s64 	%rd6948, %rd6939, %rd6903;
	add.s64 	%rd6949, %rd6948, %rd6940;
	add.s64 	%rd6950, %rd6949, %rd6947;
	add.s64 	%rd6951, %rd6922, %rd6883;
	setp.lt.u64 	%p719, %rd6951, %rd6922;
	selp.u64 	%rd6952, 1, 0, %p719;
	add.s64 	%rd6953, %rd6884, %rd6927;
	add.s64 	%rd6954, %rd6953, %rd6952;
	add.s64 	%rd6955, %rd6945, %rd6952;
	add.s64 	%rd6956, %rd6955, %rd6943;
	max.u64 	%rd6957, %rd6945, %rd6955;
	setp.gt.u64 	%p720, %rd6957, %rd6956;
	selp.u64 	%rd6958, 1, 0, %p720;
	add.s64 	%rd6959, %rd6939, %rd6950;
	add.s64 	%rd6960, %rd6959, %rd6940;
	add.s64 	%rd6961, %rd6960, %rd6958;
	add.s64 	%rd6962, %rd6956, %rd6902;
	setp.lt.u64 	%p721, %rd6962, %rd6956;
	selp.u64 	%rd6963, 1, 0, %p721;
	add.s64 	%rd6964, %rd6903, %rd6961;
	add.s64 	%rd6965, %rd6964, %rd6963;
	ld.const.u64 	%rd6966, [MU_P];
	mul.lo.s64 	%rd6967, %rd6966, %rd6845;
	mul.lo.s64 	%rd6968, %rd1505, %rd6967;
	mul.hi.u64 	%rd6969, %rd1505, %rd6967;
	add.cc.s64 	%rd6970, %rd6968, %rd6845;
	addc.cc.s64 	%rd6971, %rd6969, 0;
	mul.lo.s64 	%rd6972, %rd1504, %rd6967;
	mul.hi.u64 	%rd6973, %rd1504, %rd6967;
	mov.b64 	%rd6974, 0;
	add.cc.s64 	%rd6975, %rd6971, %rd6904;
	addc.cc.s64 	%rd6976, %rd6974, 0;
	add.cc.s64 	%rd6977, %rd6975, %rd6972;
	addc.cc.s64 	%rd6978, %rd6976, %rd6973;
	mul.lo.s64 	%rd6979, %rd1503, %rd6967;
	mul.hi.u64 	%rd6980, %rd1503, %rd6967;
	add.cc.s64 	%rd6981, %rd6978, %rd6951;
	addc.cc.s64 	%rd6982, %rd6974, 0;
	add.cc.s64 	%rd6983, %rd6981, %rd6979;
	addc.cc.s64 	%rd6984, %rd6982, %rd6980;
	mul.lo.s64 	%rd6985, %rd1502, %rd6967;
	mul.hi.u64 	%rd6986, %rd1502, %rd6967;
	add.cc.s64 	%rd6987, %rd6984, %rd6962;
	addc.cc.s64 	%rd6988, %rd6974, 0;
	add.cc.s64 	%rd6989, %rd6987, %rd6985;
	addc.cc.s64 	%rd6990, %rd6988, %rd6986;
	add.s64 	%rd6991, %rd6846, %rd6990;
	setp.lt.u64 	%p722, %rd6991, %rd6846;
	selp.u64 	%rd6992, 1, 0, %p722;
	add.s64 	%rd6993, %rd6907, %rd6992;
	setp.lt.u64 	%p723, %rd6993, %rd6907;
	selp.u64 	%rd6994, 1, 0, %p723;
	add.s64 	%rd6995, %rd6954, %rd6994;
	setp.lt.u64 	%p724, %rd6995, %rd6954;
	selp.u64 	%rd6996, 1, 0, %p724;
	add.s64 	%rd6997, %rd6965, %rd6996;
	mul.lo.s64 	%rd6998, %rd6966, %rd6977;
	mul.lo.s64 	%rd6999, %rd1505, %rd6998;
	mul.hi.u64 	%rd7000, %rd1505, %rd6998;
	add.cc.s64 	%rd7001, %rd6999, %rd6977;
	addc.cc.s64 	%rd7002, %rd7000, 0;
	mul.lo.s64 	%rd7003, %rd1504, %rd6998;
	mul.hi.u64 	%rd7004, %rd1504, %rd6998;
	add.cc.s64 	%rd7005, %rd7002, %rd6983;
	addc.cc.s64 	%rd7006, %rd6974, 0;
	add.cc.s64 	%rd7007, %rd7005, %rd7003;
	addc.cc.s64 	%rd7008, %rd7006, %rd7004;
	mul.lo.s64 	%rd7009, %rd1503, %rd6998;
	mul.hi.u64 	%rd7010, %rd1503, %rd6998;
	add.cc.s64 	%rd7011, %rd7008, %rd6989;
	addc.cc.s64 	%rd7012, %rd6974, 0;
	add.cc.s64 	%rd7013, %rd7011, %rd7009;
	addc.cc.s64 	%rd7014, %rd7012, %rd7010;
	mul.lo.s64 	%rd7015, %rd1502, %rd6998;
	mul.hi.u64 	%rd7016, %rd1502, %rd6998;
	add.cc.s64 	%rd7017, %rd7014, %rd6991;
	addc.cc.s64 	%rd7018, %rd6974, 0;
	add.cc.s64 	%rd7019, %rd7017, %rd7015;
	addc.cc.s64 	%rd7020, %rd7018, %rd7016;
	add.s64 	%rd7021, %rd6993, %rd7020;
	setp.lt.u64 	%p725, %rd7021, %rd6993;
	selp.u64 	%rd7022, 1, 0, %p725;
	add.s64 	%rd7023, %rd6995, %rd7022;
	setp.lt.u64 	%p726, %rd7023, %rd6995;
	selp.u64 	%rd7024, 1, 0, %p726;
	add.s64 	%rd7025, %rd6997, %rd7024;
	mul.lo.s64 	%rd7026, %rd6966, %rd7007;
	mul.lo.s64 	%rd7027, %rd1505, %rd7026;
	mul.hi.u64 	%rd7028, %rd1505, %rd7026;
	add.cc.s64 	%rd7029, %rd7027, %rd7007;
	addc.cc.s64 	%rd7030, %rd7028, 0;
	mul.lo.s64 	%rd7031, %rd1504, %rd7026;
	mul.hi.u64 	%rd7032, %rd1504, %rd7026;
	add.cc.s64 	%rd7033, %rd7030, %rd7013;
	addc.cc.s64 	%rd7034, %rd6974, 0;
	add.cc.s64 	%rd7035, %rd7033, %rd7031;
	addc.cc.s64 	%rd7036, %rd7034, %rd7032;
	mul.lo.s64 	%rd7037, %rd1503, %rd7026;
	mul.hi.u64 	%rd7038, %rd1503, %rd7026;
	add.cc.s64 	%rd7039, %rd7036, %rd7019;
	addc.cc.s64 	%rd7040, %rd6974, 0;
	add.cc.s64 	%rd7041, %rd7039, %rd7037;
	addc.cc.s64 	%rd7042, %rd7040, %rd7038;
	mul.lo.s64 	%rd7043, %rd1502, %rd7026;
	mul.hi.u64 	%rd7044, %rd1502, %rd7026;
	add.cc.s64 	%rd7045, %rd7042, %rd7021;
	addc.cc.s64 	%rd7046, %rd6974, 0;
	add.cc.s64 	%rd7047, %rd7045, %rd7043;
	addc.cc.s64 	%rd7048, %rd7046, %rd7044;
	add.s64 	%rd7049, %rd7023, %rd7048;
	setp.lt.u64 	%p727, %rd7049, %rd7023;
	selp.u64 	%rd7050, 1, 0, %p727;
	add.s64 	%rd7051, %rd7025, %rd7050;
	mul.lo.s64 	%rd7052, %rd6966, %rd7035;
	mul.lo.s64 	%rd7053, %rd1505, %rd7052;
	mul.hi.u64 	%rd7054, %rd1505, %rd7052;
	add.cc.s64 	%rd7055, %rd7053, %rd7035;
	addc.cc.s64 	%rd7056, %rd7054, 0;
	mul.lo.s64 	%rd7057, %rd1504, %rd7052;
	mul.hi.u64 	%rd7058, %rd1504, %rd7052;
	add.cc.s64 	%rd7059, %rd7056, %rd7041;
	addc.cc.s64 	%rd7060, %rd6974, 0;
	add.cc.s64 	%rd1506, %rd7059, %rd7057;
	addc.cc.s64 	%rd7061, %rd7060, %rd7058;
	mul.lo.s64 	%rd7062, %rd1503, %rd7052;
	mul.hi.u64 	%rd7063, %rd1503, %rd7052;
	add.cc.s64 	%rd7064, %rd7061, %rd7047;
	addc.cc.s64 	%rd7065, %rd6974, 0;
	add.cc.s64 	%rd1507, %rd7064, %rd7062;
	addc.cc.s64 	%rd7066, %rd7065, %rd7063;
	mul.lo.s64 	%rd7067, %rd1502, %rd7052;
	mul.hi.u64 	%rd7068, %rd1502, %rd7052;
	add.cc.s64 	%rd7069, %rd7066, %rd7049;
	addc.cc.s64 	%rd7070, %rd6974, 0;
	add.cc.s64 	%rd1508, %rd7069, %rd7067;
	addc.cc.s64 	%rd7071, %rd7070, %rd7068;
	add.s64 	%rd21333, %rd7051, %rd7071;
	setp.gt.u64 	%p728, %rd21333, %rd1502;
	@%p728 bra 	$L__BB0_644;
	setp.lt.u64 	%p729, %rd21333, %rd1502;
	mov.u64 	%rd21330, %rd1506;
	mov.u64 	%rd21331, %rd1507;
	mov.u64 	%rd21332, %rd1508;
	@%p729 bra 	$L__BB0_645;
	setp.lt.u64 	%p730, %rd1503, %rd1508;
	@%p730 bra 	$L__BB0_644;
	setp.gt.u64 	%p731, %rd1503, %rd1508;
	mov.u64 	%rd21330, %rd1506;
	mov.u64 	%rd21331, %rd1507;
	mov.u64 	%rd21332, %rd1508;
	@%p731 bra 	$L__BB0_645;
	setp.lt.u64 	%p732, %rd1504, %rd1507;
	@%p732 bra 	$L__BB0_644;
	setp.gt.u64 	%p733, %rd1504, %rd1507;
	setp.gt.u64 	%p734, %rd1505, %rd1506;
	or.pred  	%p735, %p733, %p734;
	mov.u64 	%rd21330, %rd1506;
	mov.u64 	%rd21331, %rd1507;
	mov.u64 	%rd21332, %rd1508;
	@%p735 bra 	$L__BB0_645;
$L__BB0_644:
	sub.s64 	%rd21330, %rd1506, %rd1505;
	setp.lt.u64 	%p736, %rd1506, %rd1505;
	selp.u64 	%rd7072, 1, 0, %p736;
	add.s64 	%rd7073, %rd1504, %rd7072;
	sub.s64 	%rd21331, %rd1507, %rd7073;
	setp.lt.u64 	%p737, %rd1507, %rd7073;
	selp.u64 	%rd7074, 1, 0, %p737;
	add.s64 	%rd7075, %rd1503, %rd7074;
	sub.s64 	%rd21332, %rd1508, %rd7075;
	setp.lt.u64 	%p738, %rd1508, %rd7075;
	selp.u64 	%rd7076, 1, 0, %p738;
	add.s64 	%rd7077, %rd1502, %rd7076;
	sub.s64 	%rd21333, %rd21333, %rd7077;
$L__BB0_645:
	ld.const.u64 	%rd7078, [P_CONST+24];
	ld.const.u64 	%rd7079, [P_CONST+16];
	ld.const.u64 	%rd7080, [P_CONST+8];
	ld.const.u64 	%rd7081, [P_CONST];
	and.b64  	%rd1518, %rd21246, 4294967295;
	shr.u64 	%rd1519, %rd21246, 32;
	shr.u64 	%rd1520, %rd21330, 32;
	and.b64  	%rd1521, %rd21330, 4294967295;
	mul.lo.s64 	%rd7082, %rd1521, %rd1518;
	mul.lo.s64 	%rd7083, %rd1520, %rd1518;
	mul.lo.s64 	%rd7084, %rd1521, %rd1519;
	shr.u64 	%rd7085, %rd7082, 32;
	and.b64  	%rd7086, %rd7083, 4294967295;
	add.s64 	%rd7087, %rd7085, %rd7086;
	and.b64  	%rd7088, %rd7084, 4294967295;
	add.s64 	%rd7089, %rd7087, %rd7088;
	shr.u64 	%rd7090, %rd7083, 32;
	mad.lo.s64 	%rd7091, %rd1520, %rd1519, %rd7090;
	shr.u64 	%rd7092, %rd7084, 32;
	add.s64 	%rd7093, %rd7091, %rd7092;
	shr.u64 	%rd7094, %rd7089, 32;
	shl.b64 	%rd7095, %rd7089, 32;
	and.b64  	%rd7096, %rd7082, 4294967295;
	or.b64  	%rd7097, %rd7095, %rd7096;
	add.s64 	%rd7098, %rd7093, %rd7094;
	shr.u64 	%rd1522, %rd21331, 32;
	and.b64  	%rd1523, %rd21331, 4294967295;
	mul.lo.s64 	%rd7099, %rd1523, %rd1518;
	mul.lo.s64 	%rd7100, %rd1522, %rd1518;
	mul.lo.s64 	%rd7101, %rd1523, %rd1519;
	shr.u64 	%rd7102, %rd7099, 32;
	and.b64  	%rd7103, %rd7100, 4294967295;
	add.s64 	%rd7104, %rd7102, %rd7103;
	and.b64  	%rd7105, %rd7101, 4294967295;
	add.s64 	%rd7106, %rd7104, %rd7105;
	shr.u64 	%rd7107, %rd7100, 32;
	mad.lo.s64 	%rd7108, %rd1522, %rd1519, %rd7107;
	shr.u64 	%rd7109, %rd7101, 32;
	add.s64 	%rd7110, %rd7108, %rd7109;
	shr.u64 	%rd7111, %rd7106, 32;
	shl.b64 	%rd7112, %rd7106, 32;
	and.b64  	%rd7113, %rd7099, 4294967295;
	or.b64  	%rd7114, %rd7112, %rd7113;
	add.s64 	%rd7115, %rd7110, %rd7111;
	shr.u64 	%rd1524, %rd21332, 32;
	and.b64  	%rd1525, %rd21332, 4294967295;
	mul.lo.s64 	%rd7116, %rd1525, %rd1518;
	mul.lo.s64 	%rd7117, %rd1524, %rd1518;
	mul.lo.s64 	%rd7118, %rd1525, %rd1519;
	shr.u64 	%rd7119, %rd7116, 32;
	and.b64  	%rd7120, %rd7117, 4294967295;
	add.s64 	%rd7121, %rd7119, %rd7120;
	and.b64  	%rd7122, %rd7118, 4294967295;
	add.s64 	%rd7123, %rd7121, %rd7122;
	shr.u64 	%rd7124, %rd7117, 32;
	mad.lo.s64 	%rd7125, %rd1524, %rd1519, %rd7124;
	shr.u64 	%rd7126, %rd7118, 32;
	add.s64 	%rd7127, %rd7125, %rd7126;
	shr.u64 	%rd7128, %rd7123, 32;
	shl.b64 	%rd7129, %rd7123, 32;
	and.b64  	%rd7130, %rd7116, 4294967295;
	or.b64  	%rd7131, %rd7129, %rd7130;
	add.s64 	%rd7132, %rd7127, %rd7128;
	shr.u64 	%rd1526, %rd21333, 32;
	and.b64  	%rd1527, %rd21333, 4294967295;
	mul.lo.s64 	%rd7133, %rd1527, %rd1518;
	mul.lo.s64 	%rd7134, %rd1526, %rd1518;
	mul.lo.s64 	%rd7135, %rd1527, %rd1519;
	shr.u64 	%rd7136, %rd7133, 32;
	and.b64  	%rd7137, %rd7134, 4294967295;
	add.s64 	%rd7138, %rd7136, %rd7137;
	and.b64  	%rd7139, %rd7135, 4294967295;
	add.s64 	%rd7140, %rd7138, %rd7139;
	shr.u64 	%rd7141, %rd7134, 32;
	mad.lo.s64 	%rd7142, %rd1526, %rd1519, %rd7141;
	shr.u64 	%rd7143, %rd7135, 32;
	add.s64 	%rd7144, %rd7142, %rd7143;
	shr.u64 	%rd7145, %rd7140, 32;
	shl.b64 	%rd7146, %rd7140, 32;
	and.b64  	%rd7147, %rd7133, 4294967295;
	or.b64  	%rd7148, %rd7146, %rd7147;
	add.s64 	%rd7149, %rd7144, %rd7145;
	and.b64  	%rd1528, %rd21247, 4294967295;
	shr.u64 	%rd1529, %rd21247, 32;
	mul.lo.s64 	%rd7150, %rd1521, %rd1528;
	mul.lo.s64 	%rd7151, %rd1520, %rd1528;
	mul.lo.s64 	%rd7152, %rd1521, %rd1529;
	shr.u64 	%rd7153, %rd7150, 32;
	and.b64  	%rd7154, %rd7151, 4294967295;
	add.s64 	%rd7155, %rd7153, %rd7154;
	and.b64  	%rd7156, %rd7152, 4294967295;
	add.s64 	%rd7157, %rd7155, %rd7156;
	shr.u64 	%rd7158, %rd7151, 32;
	mad.lo.s64 	%rd7159, %rd1520, %rd1529, %rd7158;
	shr.u64 	%rd7160, %rd7152, 32;
	add.s64 	%rd7161, %rd7159, %rd7160;
	shr.u64 	%rd7162, %rd7157, 32;
	shl.b64 	%rd7163, %rd7157, 32;
	and.b64  	%rd7164, %rd7150, 4294967295;
	or.b64  	%rd7165, %rd7163, %rd7164;
	add.s64 	%rd7166, %rd7114, %rd7165;
	setp.lt.u64 	%p739, %rd7166, %rd7114;
	selp.u64 	%rd7167, 1, 0, %p739;
	add.s64 	%rd7168, %rd7161, %rd7115;
	add.s64 	%rd7169, %rd7168, %rd7162;
	add.s64 	%rd7170, %rd7169, %rd7167;
	mul.lo.s64 	%rd7171, %rd1523, %rd1528;
	mul.lo.s64 	%rd7172, %rd1522, %rd1528;
	mul.lo.s64 	%rd7173, %rd1523, %rd1529;
	shr.u64 	%rd7174, %rd7171, 32;
	and.b64  	%rd7175, %rd7172, 4294967295;
	add.s64 	%rd7176, %rd7174, %rd7175;
	and.b64  	%rd7177, %rd7173, 4294967295;
	add.s64 	%rd7178, %rd7176, %rd7177;
	shr.u64 	%rd7179, %rd7172, 32;
	mad.lo.s64 	%rd7180, %rd1522, %rd1529, %rd7179;
	shr.u64 	%rd7181, %rd7173, 32;
	add.s64 	%rd7182, %rd7180, %rd7181;
	shr.u64 	%rd7183, %rd7178, 32;
	shl.b64 	%rd7184, %rd7178, 32;
	and.b64  	%rd7185, %rd7171, 4294967295;
	or.b64  	%rd7186, %rd7184, %rd7185;
	add.s64 	%rd7187, %rd7131, %rd7167;
	add.s64 	%rd7188, %rd7187, %rd7186;
	max.u64 	%rd7189, %rd7131, %rd7187;
	setp.gt.u64 	%p740, %rd7189, %rd7188;
	selp.u64 	%rd7190, 1, 0, %p740;
	add.s64 	%rd7191, %rd7182, %rd7132;
	add.s64 	%rd7192, %rd7191, %rd7183;
	add.s64 	%rd7193, %rd7192, %rd7190;
	mul.lo.s64 	%rd7194, %rd1525, %rd1528;
	mul.lo.s64 	%rd7195, %rd1524, %rd1528;
	mul.lo.s64 	%rd7196, %rd1525, %rd1529;
	shr.u64 	%rd7197, %rd7194, 32;
	and.b64  	%rd7198, %rd7195, 4294967295;
	add.s64 	%rd7199, %rd7197, %rd7198;
	and.b64  	%rd7200, %rd7196, 4294967295;
	add.s64 	%rd7201, %rd7199, %rd7200;
	shr.u64 	%rd7202, %rd7195, 32;
	mad.lo.s64 	%rd7203, %rd1524, %rd1529, %rd7202;
	shr.u64 	%rd7204, %rd7196, 32;
	add.s64 	%rd7205, %rd7203, %rd7204;
	shr.u64 	%rd7206, %rd7201, 32;
	shl.b64 	%rd7207, %rd7201, 32;
	and.b64  	%rd7208, %rd7194, 4294967295;
	or.b64  	%rd7209, %rd7207, %rd7208;
	add.s64 	%rd7210, %rd7148, %rd7190;
	add.s64 	%rd7211, %rd7210, %rd7209;
	max.u64 	%rd7212, %rd7148, %rd7210;
	setp.gt.u64 	%p741, %rd7212, %rd7211;
	selp.u64 	%rd7213, 1, 0, %p741;
	add.s64 	%rd7214, %rd7205, %rd7149;
	add.s64 	%rd7215, %rd7214, %rd7206;
	add.s64 	%rd7216, %rd7215, %rd7213;
	and.b64  	%rd1530, %rd21248, 4294967295;
	shr.u64 	%rd1531, %rd21248, 32;
	mul.lo.s64 	%rd7217, %rd1521, %rd1530;
	mul.lo.s64 	%rd7218, %rd1520, %rd1530;
	mul.lo.s64 	%rd7219, %rd1521, %rd1531;
	shr.u64 	%rd7220, %rd7217, 32;
	and.b64  	%rd7221, %rd7218, 4294967295;
	add.s64 	%rd7222, %rd7220, %rd7221;
	and.b64  	%rd7223, %rd7219, 4294967295;
	add.s64 	%rd7224, %rd7222, %rd7223;
	shr.u64 	%rd7225, %rd7218, 32;
	mad.lo.s64 	%rd7226, %rd1520, %rd1531, %rd7225;
	shr.u64 	%rd7227, %rd7219, 32;
	add.s64 	%rd7228, %rd7226, %rd7227;
	shr.u64 	%rd7229, %rd7224, 32;
	shl.b64 	%rd7230, %rd7224, 32;
	and.b64  	%rd7231, %rd7217, 4294967295;
	or.b64  	%rd7232, %rd7230, %rd7231;
	add.s64 	%rd7233, %rd7188, %rd7232;
	setp.lt.u64 	%p742, %rd7233, %rd7188;
	selp.u64 	%rd7234, 1, 0, %p742;
	add.s64 	%rd7235, %rd7228, %rd7193;
	add.s64 	%rd7236, %rd7235, %rd7229;
	add.s64 	%rd7237, %rd7236, %rd7234;
	mul.lo.s64 	%rd7238, %rd1523, %rd1530;
	mul.lo.s64 	%rd7239, %rd1522, %rd1530;
	mul.lo.s64 	%rd7240, %rd1523, %rd1531;
	shr.u64 	%rd7241, %rd7238, 32;
	and.b64  	%rd7242, %rd7239, 4294967295;
	add.s64 	%rd7243, %rd7241, %rd7242;
	and.b64  	%rd7244, %rd7240, 4294967295;
	add.s64 	%rd7245, %rd7243, %rd7244;
	shr.u64 	%rd7246, %rd7239, 32;
	mad.lo.s64 	%rd7247, %rd1522, %rd1531, %rd7246;
	shr.u64 	%rd7248, %rd7240, 32;
	add.s64 	%rd7249, %rd7247, %rd7248;
	shr.u64 	%rd7250, %rd7245, 32;
	shl.b64 	%rd7251, %rd7245, 32;
	and.b64  	%rd7252, %rd7238, 4294967295;
	or.b64  	%rd7253, %rd7251, %rd7252;
	add.s64 	%rd7254, %rd7211, %rd7234;
	add.s64 	%rd7255, %rd7254, %rd7253;
	max.u64 	%rd7256, %rd7211, %rd7254;
	setp.gt.u64 	%p743, %rd7256, %rd7255;
	selp.u64 	%rd7257, 1, 0, %p743;
	add.s64 	%rd7258, %rd7249, %rd7216;
	add.s64 	%rd7259, %rd7258, %rd7250;
	add.s64 	%rd7260, %rd7259, %rd7257;
	and.b64  	%rd1532, %rd21249, 4294967295;
	shr.u64 	%rd1533, %rd21249, 32;
	mul.lo.s64 	%rd7261, %rd1521, %rd1532;
	mul.lo.s64 	%rd7262, %rd1520, %rd1532;
	mul.lo.s64 	%rd7263, %rd1521, %rd1533;
	shr.u64 	%rd7264, %rd7261, 32;
	and.b64  	%rd7265, %rd7262, 4294967295;
	add.s64 	%rd7266, %rd7264, %rd7265;
	and.b64  	%rd7267, %rd7263, 4294967295;
	add.s64 	%rd7268, %rd7266, %rd7267;
	shr.u64 	%rd7269, %rd7262, 32;
	mad.lo.s64 	%rd7270, %rd1520, %rd1533, %rd7269;
	shr.u64 	%rd7271, %rd7263, 32;
	add.s64 	%rd7272, %rd7270, %rd7271;
	shr.u64 	%rd7273, %rd7268, 32;
	shl.b64 	%rd7274, %rd7268, 32;
	and.b64  	%rd7275, %rd7261, 4294967295;
	or.b64  	%rd7276, %rd7274, %rd7275;
	add.s64 	%rd7277, %rd7255, %rd7276;
	setp.lt.u64 	%p744, %rd7277, %rd7255;
	selp.u64 	%rd7278, 1, 0, %p744;
	add.s64 	%rd7279, %rd7272, %rd7260;
	add.s64 	%rd7280, %rd7279, %rd7273;
	add.s64 	%rd7281, %rd7280, %rd7278;
	ld.const.u64 	%rd7282, [MU_P];
	mul.lo.s64 	%rd7283, %rd7282, %rd7097;
	mul.lo.s64 	%rd7284, %rd7081, %rd7283;
	mul.hi.u64 	%rd7285, %rd7081, %rd7283;
	add.cc.s64 	%rd7286, %rd7284, %rd7097;
	addc.cc.s64 	%rd7287, %rd7285, 0;
	mul.lo.s64 	%rd7288, %rd7080, %rd7283;
	mul.hi.u64 	%rd7289, %rd7080, %rd7283;
	mov.b64 	%rd7290, 0;
	add.cc.s64 	%rd7291, %rd7287, %rd7166;
	addc.cc.s64 	%rd7292, %rd7290, 0;
	add.cc.s64 	%rd7293, %rd7291, %rd7288;
	addc.cc.s64 	%rd7294, %rd7292, %rd7289;
	mul.lo.s64 	%rd7295, %rd7079, %rd7283;
	mul.hi.u64 	%rd7296, %rd7079, %rd7283;
	add.cc.s64 	%rd7297, %rd7294, %rd7233;
	addc.cc.s64 	%rd7298, %rd7290, 0;
	add.cc.s64 	%rd7299, %rd7297, %rd7295;
	addc.cc.s64 	%rd7300, %rd7298, %rd7296;
	mul.lo.s64 	%rd7301, %rd7078, %rd7283;
	mul.hi.u64 	%rd7302, %rd7078, %rd7283;
	add.cc.s64 	%rd7303, %rd7300, %rd7277;
	addc.cc.s64 	%rd7304, %rd7290, 0;
	add.cc.s64 	%rd7305, %rd7303, %rd7301;
	addc.cc.s64 	%rd7306, %rd7304, %rd7302;
	add.s64 	%rd7307, %rd7098, %rd7306;
	setp.lt.u64 	%p745, %rd7307, %rd7098;
	selp.u64 	%rd7308, 1, 0, %p745;
	add.s64 	%rd7309, %rd7170, %rd7308;
	setp.lt.u64 	%p746, %rd7309, %rd7170;
	selp.u64 	%rd7310, 1, 0, %p746;
	add.s64 	%rd7311, %rd7237, %rd7310;
	setp.lt.u64 	%p747, %rd7311, %rd7237;
	selp.u64 	%rd7312, 1, 0, %p747;
	add.s64 	%rd7313, %rd7281, %rd7312;
	mul.lo.s64 	%rd7314, %rd7282, %rd7293;
	mul.lo.s64 	%rd7315, %rd7081, %rd7314;
	mul.hi.u64 	%rd7316, %rd7081, %rd7314;
	add.cc.s64 	%rd7317, %rd7315, %rd7293;
	addc.cc.s64 	%rd7318, %rd7316, 0;
	mul.lo.s64 	%rd7319, %rd7080, %rd7314;
	mul.hi.u64 	%rd7320, %rd7080, %rd7314;
	add.cc.s64 	%rd7321, %rd7318, %rd7299;
	addc.cc.s64 	%rd7322, %rd7290, 0;
	add.cc.s64 	%rd7323, %rd7321, %rd7319;
	addc.cc.s64 	%rd7324, %rd7322, %rd7320;
	mul.lo.s64 	%rd7325, %rd7079, %rd7314;
	mul.hi.u64 	%rd7326, %rd7079, %rd7314;
	add.cc.s64 	%rd7327, %rd7324, %rd7305;
	addc.cc.s64 	%rd7328, %rd7290, 0;
	add.cc.s64 	%rd7329, %rd7327, %rd7325;
	addc.cc.s64 	%rd7330, %rd7328, %rd7326;
	mul.lo.s64 	%rd7331, %rd7078, %rd7314;
	mul.hi.u64 	%rd7332, %rd7078, %rd7314;
	add.cc.s64 	%rd7333, %rd7330, %rd7307;
	addc.cc.s64 	%rd7334, %rd7290, 0;
	add.cc.s64 	%rd7335, %rd7333, %rd7331;
	addc.cc.s64 	%rd7336, %rd7334, %rd7332;
	add.s64 	%rd7337, %rd7309, %rd7336;
	setp.lt.u64 	%p748, %rd7337, %rd7309;
	selp.u64 	%rd7338, 1, 0, %p748;
	add.s64 	%rd7339, %rd7311, %rd7338;
	setp.lt.u64 	%p749, %rd7339, %rd7311;
	selp.u64 	%rd7340, 1, 0, %p749;
	add.s64 	%rd7341, %rd7313, %rd7340;
	mul.lo.s64 	%rd7342, %rd7282, %rd7323;
	mul.lo.s64 	%rd7343, %rd7081, %rd7342;
	mul.hi.u64 	%rd7344, %rd7081, %rd7342;
	add.cc.s64 	%rd7345, %rd7343, %rd7323;
	addc.cc.s64 	%rd7346, %rd7344, 0;
	mul.lo.s64 	%rd7347, %rd7080, %rd7342;
	mul.hi.u64 	%rd7348, %rd7080, %rd7342;
	add.cc.s64 	%rd7349, %rd7346, %rd7329;
	addc.cc.s64 	%rd7350, %rd7290, 0;
	add.cc.s64 	%rd7351, %rd7349, %rd7347;
	addc.cc.s64 	%rd7352, %rd7350, %rd7348;
	mul.lo.s64 	%rd7353, %rd7079, %rd7342;
	mul.hi.u64 	%rd7354, %rd7079, %rd7342;
	add.cc.s64 	%rd7355, %rd7352, %rd7335;
	addc.cc.s64 	%rd7356, %rd7290, 0;
	add.cc.s64 	%rd7357, %rd7355, %rd7353;
	addc.cc.s64 	%rd7358, %rd7356, %rd7354;
	mul.lo.s64 	%rd7359, %rd7078, %rd7342;
	mul.hi.u64 	%rd7360, %rd7078, %rd7342;
	add.cc.s64 	%rd7361, %rd7358, %rd7337;
	addc.cc.s64 	%rd7362, %rd7290, 0;
	add.cc.s64 	%rd7363, %rd7361, %rd7359;
	addc.cc.s64 	%rd7364, %rd7362, %rd7360;
	add.s64 	%rd7365, %rd7339, %rd7364;
	setp.lt.u64 	%p750, %rd7365, %rd7339;
	selp.u64 	%rd7366, 1, 0, %p750;
	add.s64 	%rd7367, %rd7341, %rd7366;
	mul.lo.s64 	%rd7368, %rd7282, %rd7351;
	mul.lo.s64 	%rd7369, %rd7081, %rd7368;
	mul.hi.u64 	%rd7370, %rd7081, %rd7368;
	add.cc.s64 	%rd7371, %rd7369, %rd7351;
	addc.cc.s64 	%rd7372, %rd7370, 0;
	mul.lo.s64 	%rd7373, %rd7080, %rd7368;
	mul.hi.u64 	%rd7374, %rd7080, %rd7368;
	add.cc.s64 	%rd7375, %rd7372, %rd7357;
	addc.cc.s64 	%rd7376, %rd7290, 0;
	add.cc.s64 	%rd1534, %rd7375, %rd7373;
	addc.cc.s64 	%rd7377, %rd7376, %rd7374;
	mul.lo.s64 	%rd7378, %rd7079, %rd7368;
	mul.hi.u64 	%rd7379, %rd7079, %rd7368;
	add.cc.s64 	%rd7380, %rd7377, %rd7363;
	addc.cc.s64 	%rd7381, %rd7290, 0;
	add.cc.s64 	%rd1535, %rd7380, %rd7378;
	addc.cc.s64 	%rd7382, %rd7381, %rd7379;
	mul.lo.s64 	%rd7383, %rd7078, %rd7368;
	mul.hi.u64 	%rd7384, %rd7078, %rd7368;
	add.cc.s64 	%rd7385, %rd7382, %rd7365;
	addc.cc.s64 	%rd7386, %rd7290, 0;
	add.cc.s64 	%rd1536, %rd7385, %rd7383;
	addc.cc.s64 	%rd7387, %rd7386, %rd7384;
	add.s64 	%rd21337, %rd7367, %rd7387;
	setp.gt.u64 	%p751, %rd21337, %rd7078;
	@%p751 bra 	$L__BB0_651;
	setp.lt.u64 	%p752, %rd21337, %rd7078;
	mov.u64 	%rd21334, %rd1534;
	mov.u64 	%rd21335, %rd1535;
	mov.u64 	%rd21336, %rd1536;
	@%p752 bra 	$L__BB0_652;
	ld.const.u64 	%rd7389, [P_CONST+16];
	setp.lt.u64 	%p753, %rd7389, %rd1536;
	@%p753 bra 	$L__BB0_651;
	setp.gt.u64 	%p754, %rd7389, %rd1536;
	mov.u64 	%rd21334, %rd1534;
	mov.u64 	%rd21335, %rd1535;
	mov.u64 	%rd21336, %rd1536;
	@%p754 bra 	$L__BB0_652;
	ld.const.u64 	%rd7391, [P_CONST+8];
	setp.lt.u64 	%p755, %rd7391, %rd1535;
	@%p755 bra 	$L__BB0_651;
	setp.gt.u64 	%p756, %rd7391, %rd1535;
	ld.const.u64 	%rd7393, [P_CONST];
	setp.gt.u64 	%p757, %rd7393, %rd1534;
	or.pred  	%p758, %p756, %p757;
	mov.u64 	%rd21334, %rd1534;
	mov.u64 	%rd21335, %rd1535;
	mov.u64 	%rd21336, %rd1536;
	@%p758 bra 	$L__BB0_652;
$L__BB0_651:
	ld.const.u64 	%rd7395, [P_CONST];
	sub.s64 	%rd21334, %rd1534, %rd7395;
	setp.lt.u64 	%p759, %rd1534, %rd7395;
	selp.u64 	%rd7396, 1, 0, %p759;
	ld.const.u64 	%rd7397, [P_CONST+8];
	add.s64 	%rd7398, %rd7397, %rd7396;
	sub.s64 	%rd21335, %rd1535, %rd7398;
	setp.lt.u64 	%p760, %rd1535, %rd7398;
	selp.u64 	%rd7399, 1, 0, %p760;
	ld.const.u64 	%rd7400, [P_CONST+16];
	add.s64 	%rd7401, %rd7400, %rd7399;
	sub.s64 	%rd21336, %rd1536, %rd7401;
	setp.lt.u64 	%p761, %rd1536, %rd7401;
	selp.u64 	%rd7402, 1, 0, %p761;
	ld.const.u64 	%rd7403, [P_CONST+24];
	add.s64 	%rd7404, %rd7403, %rd7402;
	sub.s64 	%rd21337, %rd21337, %rd7404;
$L__BB0_652:
	ld.const.u64 	%rd1546, [P_CONST+24];
	ld.const.u64 	%rd1547, [P_CONST+16];
	ld.const.u64 	%rd1548, [P_CONST+8];
	ld.const.u64 	%rd7405, [P_CONST];
	and.b64  	%rd7406, %rd21222, 4294967295;
	shr.u64 	%rd7407, %rd21222, 32;
	mul.lo.s64 	%rd7408, %rd1521, %rd7406;
	mul.lo.s64 	%rd7409, %rd1520, %rd7406;
	mul.lo.s64 	%rd7410, %rd1521, %rd7407;
	shr.u64 	%rd7411, %rd7408, 32;
	and.b64  	%rd7412, %rd7409, 4294967295;
	add.s64 	%rd7413, %rd7411, %rd7412;
	and.b64  	%rd7414, %rd7410, 4294967295;
	add.s64 	%rd7415, %rd7413, %rd7414;
	shr.u64 	%rd7416, %rd7409, 32;
	mad.lo.s64 	%rd7417, %rd1520, %rd7407, %rd7416;
	shr.u64 	%rd7418, %rd7410, 32;
	add.s64 	%rd7419, %rd7417, %rd7418;
	shr.u64 	%rd7420, %rd7415, 32;
	shl.b64 	%rd7421, %rd7415, 32;
	and.b64  	%rd7422, %rd7408, 4294967295;
	or.b64  	%rd7423, %rd7421, %rd7422;
	add.s64 	%rd7424, %rd7419, %rd7420;
	mul.lo.s64 	%rd7425, %rd1523, %rd7406;
	mul.lo.s64 	%rd7426, %rd1522, %rd7406;
	mul.lo.s64 	%rd7427, %rd1523, %rd7407;
	shr.u64 	%rd7428, %rd7425, 32;
	and.b64  	%rd7429, %rd7426, 4294967295;
	add.s64 	%rd7430, %rd7428, %rd7429;
	and.b64  	%rd7431, %rd7427, 4294967295;
	add.s64 	%rd7432, %rd7430, %rd7431;
	shr.u64 	%rd7433, %rd7426, 32;
	mad.lo.s64 	%rd7434, %rd1522, %rd7407, %rd7433;
	shr.u64 	%rd7435, %rd7427, 32;
	add.s64 	%rd7436, %rd7434, %rd7435;
	shr.u64 	%rd7437, %rd7432, 32;
	shl.b64 	%rd7438, %rd7432, 32;
	and.b64  	%rd7439, %rd7425, 4294967295;
	or.b64  	%rd7440, %rd7438, %rd7439;
	add.s64 	%rd7441, %rd7436, %rd7437;
	mul.lo.s64 	%rd7442, %rd1525, %rd7406;
	mul.lo.s64 	%rd7443, %rd1524, %rd7406;
	mul.lo.s64 	%rd7444, %rd1525, %rd7407;
	shr.u64 	%rd7445, %rd7442, 32;
	and.b64  	%rd7446, %rd7443, 4294967295;
	add.s64 	%rd7447, %rd7445, %rd7446;
	and.b64  	%rd7448, %rd7444, 4294967295;
	add.s64 	%rd7449, %rd7447, %rd7448;
	shr.u64 	%rd7450, %rd7443, 32;
	mad.lo.s64 	%rd7451, %rd1524, %rd7407, %rd7450;
	shr.u64 	%rd7452, %rd7444, 32;
	add.s64 	%rd7453, %rd7451, %rd7452;
	shr.u64 	%rd7454, %rd7449, 32;
	shl.b64 	%rd7455, %rd7449, 32;
	and.b64  	%rd7456, %rd7442, 4294967295;
	or.b64  	%rd7457, %rd7455, %rd7456;
	add.s64 	%rd7458, %rd7453, %rd7454;
	mul.lo.s64 	%rd7459, %rd1527, %rd7406;
	mul.lo.s64 	%rd7460, %rd1526, %rd7406;
	mul.lo.s64 	%rd7461, %rd1527, %rd7407;
	shr.u64 	%rd7462, %rd7459, 32;
	and.b64  	%rd7463, %rd7460, 4294967295;
	add.s64 	%rd7464, %rd7462, %rd7463;
	and.b64  	%rd7465, %rd7461, 4294967295;
	add.s64 	%rd7466, %rd7464, %rd7465;
	shr.u64 	%rd7467, %rd7460, 32;
	mad.lo.s64 	%rd7468, %rd1526, %rd7407, %rd7467;
	shr.u64 	%rd7469, %rd7461, 32;
	add.s64 	%rd7470, %rd7468, %rd7469;
	shr.u64 	%rd7471, %rd7466, 32;
	shl.b64 	%rd7472, %rd7466, 32;
	and.b64  	%rd7473, %rd7459, 4294967295;
	or.b64  	%rd7474, %rd7472, %rd7473;
	add.s64 	%rd7475, %rd7470, %rd7471;
	and.b64  	%rd7476, %rd21223, 4294967295;
	shr.u64 	%rd7477, %rd21223, 32;
	mul.lo.s64 	%rd7478, %rd1521, %rd7476;
	mul.lo.s64 	%rd7479, %rd1520, %rd7476;
	mul.lo.s64 	%rd7480, %rd1521, %rd7477;
	shr.u64 	%rd7481, %rd7478, 32;
	and.b64  	%rd7482, %rd7479, 4294967295;
	add.s64 	%rd7483, %rd7481, %rd7482;
	and.b64  	%rd7484, %rd7480, 4294967295;
	add.s64 	%rd7485, %rd7483, %rd7484;
	shr.u64 	%rd7486, %rd7479, 32;
	mad.lo.s64 	%rd7487, %rd1520, %rd7477, %rd7486;
	shr.u64 	%rd7488, %rd7480, 32;
	add.s64 	%rd7489, %rd7487, %rd7488;
	shr.u64 	%rd7490, %rd7485, 32;
	shl.b64 	%rd7491, %rd7485, 32;
	and.b64  	%rd7492, %rd7478, 4294967295;
	or.b64  	%rd7493, %rd7491, %rd7492;
	add.s64 	%rd7494, %rd7440, %rd7493;
	setp.lt.u64 	%p762, %rd7494, %rd7440;
	selp.u64 	%rd7495, 1, 0, %p762;
	add.s64 	%rd7496, %rd7489, %rd7441;
	add.s64 	%rd7497, %rd7496, %rd7490;
	add.s64 	%rd7498, %rd7497, %rd7495;
	mul.lo.s64 	%rd7499, %rd1523, %rd7476;
	mul.lo.s64 	%rd7500, %rd1522, %rd7476;
	mul.lo.s64 	%rd7501, %rd1523, %rd7477;
	shr.u64 	%rd7502, %rd7499, 32;
	and.b64  	%rd7503, %rd7500, 4294967295;
	add.s64 	%rd7504, %rd7502, %rd7503;
	and.b64  	%rd7505, %rd7501, 4294967295;
	add.s64 	%rd7506, %rd7504, %rd7505;
	shr.u64 	%rd7507, %rd7500, 32;
	mad.lo.s64 	%rd7508, %rd1522, %rd7477, %rd7507;
	shr.u64 	%rd7509, %rd7501, 32;
	add.s64 	%rd7510, %rd7508, %rd7509;
	shr.u64 	%rd7511, %rd7506, 32;
	shl.b64 	%rd7512, %rd7506, 32;
	and.b64  	%rd7513, %rd7499, 4294967295;
	or.b64  	%rd7514, %rd7512, %rd7513;
	add.s64 	%rd7515, %rd7457, %rd7495;
	add.s64 	%rd7516, %rd7515, %rd7514;
	max.u64 	%rd7517, %rd7457, %rd7515;
	setp.gt.u64 	%p763, %rd7517, %rd7516;
	selp.u64 	%rd7518, 1, 0, %p763;
	add.s64 	%rd7519, %rd7510, %rd7458;
	add.s64 	%rd7520, %rd7519, %rd7511;
	add.s64 	%rd7521, %rd7520, %rd7518;
	mul.lo.s64 	%rd7522, %rd1525, %rd7476;
	mul.lo.s64 	%rd7523, %rd1524, %rd7476;
	mul.lo.s64 	%rd7524, %rd1525, %rd7477;
	shr.u64 	%rd7525, %rd7522, 32;
	and.b64  	%rd7526, %rd7523, 4294967295;
	add.s64 	%rd7527, %rd7525, %rd7526;
	and.b64  	%rd7528, %rd7524, 4294967295;
	add.s64 	%rd7529, %rd7527, %rd7528;
	shr.u64 	%rd7530, %rd7523, 32;
	mad.lo.s64 	%rd7531, %rd1524, %rd7477, %rd7530;
	shr.u64 	%rd7532, %rd7524, 32;
	add.s64 	%rd7533, %rd7531, %rd7532;
	shr.u64 	%rd7534, %rd7529, 32;
	shl.b64 	%rd7535, %rd7529, 32;
	and.b64  	%rd7536, %rd7522, 4294967295;
	or.b64  	%rd7537, %rd7535, %rd7536;
	add.s64 	%rd7538, %rd7474, %rd7518;
	add.s64 	%rd7539, %rd7538, %rd7537;
	max.u64 	%rd7540, %rd7474, %rd7538;
	setp.gt.u64 	%p764, %rd7540, %rd7539;
	selp.u64 	%rd7541, 1, 0, %p764;
	add.s64 	%rd7542, %rd7533, %rd7475;
	add.s64 	%rd7543, %rd7542, %rd7534;
	add.s64 	%rd7544, %rd7543, %rd7541;
	and.b64  	%rd7545, %rd21224, 4294967295;
	shr.u64 	%rd7546, %rd21224, 32;
	mul.lo.s64 	%rd7547, %rd1521, %rd7545;
	mul.lo.s64 	%rd7548, %rd1520, %rd7545;
	mul.lo.s64 	%rd7549, %rd1521, %rd7546;
	shr.u64 	%rd7550, %rd7547, 32;
	and.b64  	%rd7551, %rd7548, 4294967295;
	add.s64 	%rd7552, %rd7550, %rd7551;
	and.b64  	%rd7553, %rd7549, 4294967295;
	add.s64 	%rd7554, %rd7552, %rd7553;
	shr.u64 	%rd7555, %rd7548, 32;
	mad.lo.s64 	%rd7556, %rd1520, %rd7546, %rd7555;
	shr.u64 	%rd7557, %rd7549, 32;
	add.s64 	%rd7558, %rd7556, %rd7557;
	shr.u64 	%rd7559, %rd7554, 32;
	shl.b64 	%rd7560, %rd7554, 32;
	and.b64  	%rd7561, %rd7547, 4294967295;
	or.b64  	%rd7562, %rd7560, %rd7561;
	add.s64 	%rd7563, %rd7516, %rd7562;
	setp.lt.u64 	%p765, %rd7563, %rd7516;
	selp.u64 	%rd7564, 1, 0, %p765;
	add.s64 	%rd7565, %rd7558, %rd7521;
	add.s64 	%rd7566, %rd7565, %rd7559;
	add.s64 	%rd7567, %rd7566, %rd7564;
	mul.lo.s64 	%rd7568, %rd1523, %rd7545;
	mul.lo.s64 	%rd7569, %rd1522, %rd7545;
	mul.lo.s64 	%rd7570, %rd1523, %rd7546;
	shr.u64 	%rd7571, %rd7568, 32;
	and.b64  	%rd7572, %rd7569, 4294967295;
	add.s64 	%rd7573, %rd7571, %rd7572;
	and.b64  	%rd7574, %rd7570, 4294967295;
	add.s64 	%rd7575, %rd7573, %rd7574;
	shr.u64 	%rd7576, %rd7569, 32;
	mad.lo.s64 	%rd7577, %rd1522, %rd7546, %rd7576;
	shr.u64 	%rd7578, %rd7570, 32;
	add.s64 	%rd7579, %rd7577, %rd7578;
	shr.u64 	%rd7580, %rd7575, 32;
	shl.b64 	%rd7581, %rd7575, 32;
	and.b64  	%rd7582, %rd7568, 4294967295;
	or.b64  	%rd7583, %rd7581, %rd7582;
	add.s64 	%rd7584, %rd7539, %rd7564;
	add.s64 	%rd7585, %rd7584, %rd7583;
	max.u64 	%rd7586, %rd7539, %rd7584;
	setp.gt.u64 	%p766, %rd7586, %rd7585;
	selp.u64 	%rd7587, 1, 0, %p766;
	add.s64 	%rd7588, %rd7579, %rd7544;
	add.s64 	%rd7589, %rd7588, %rd7580;
	add.s64 	%rd7590, %rd7589, %rd7587;
	and.b64  	%rd7591, %rd21225, 4294967295;
	shr.u64 	%rd7592, %rd21225, 32;
	mul.lo.s64 	%rd7593, %rd1521, %rd7591;
	mul.lo.s64 	%rd7594, %rd1520, %rd7591;
	mul.lo.s64 	%rd7595, %rd1521, %rd7592;
	shr.u64 	%rd7596, %rd7593, 32;
	and.b64  	%rd7597, %rd7594, 4294967295;
	add.s64 	%rd7598, %rd7596, %rd7597;
	and.b64  	%rd7599, %rd7595, 4294967295;
	add.s64 	%rd7600, %rd7598, %rd7599;
	shr.u64 	%rd7601, %rd7594, 32;
	mad.lo.s64 	%rd7602, %rd1520, %rd7592, %rd7601;
	shr.u64 	%rd7603, %rd7595, 32;
	add.s64 	%rd7604, %rd7602, %rd7603;
	shr.u64 	%rd7605, %rd7600, 32;
	shl.b64 	%rd7606, %rd7600, 32;
	and.b64  	%rd7607, %rd7593, 4294967295;
	or.b64  	%rd7608, %rd7606, %rd7607;
	add.s64 	%rd7609, %rd7585, %rd7608;
	setp.lt.u64 	%p767, %rd7609, %rd7585;
	selp.u64 	%rd7610, 1, 0, %p767;
	add.s64 	%rd7611, %rd7604, %rd7590;
	add.s64 	%rd7612, %rd7611, %rd7605;
	add.s64 	%rd7613, %rd7612, %rd7610;
	ld.const.u64 	%rd7614, [MU_P];
	mul.lo.s64 	%rd7615, %rd7614, %rd7423;
	mul.lo.s64 	%rd7616, %rd7405, %rd7615;
	mul.hi.u64 	%rd7617, %rd7405, %rd7615;
	add.cc.s64 	%rd7618, %rd7616, %rd7423;
	addc.cc.s64 	%rd7619, %rd7617, 0;
	mul.lo.s64 	%rd7620, %rd1548, %rd7615;
	mul.hi.u64 	%rd7621, %rd1548, %rd7615;
	mov.b64 	%rd7622, 0;
	add.cc.s64 	%rd7623, %rd7619, %rd7494;
	addc.cc.s64 	%rd7624, %rd7622, 0;
	add.cc.s64 	%rd7625, %rd7623, %rd7620;
	addc.cc.s64 	%rd7626, %rd7624, %rd7621;
	mul.lo.s64 	%rd7627, %rd1547, %rd7615;
	mul.hi.u64 	%rd7628, %rd1547, %rd7615;
	add.cc.s64 	%rd7629, %rd7626, %rd7563;
	addc.cc.s64 	%rd7630, %rd7622, 0;
	add.cc.s64 	%rd7631, %rd7629, %rd7627;
	addc.cc.s64 	%rd7632, %rd7630, %rd7628;
	mul.lo.s64 	%rd7633, %rd1546, %rd7615;
	mul.hi.u64 	%rd7634, %rd1546, %rd7615;
	add.cc.s64 	%rd7635, %rd7632, %rd7609;
	addc.cc.s64 	%rd7636, %rd7622, 0;
	add.cc.s64 	%rd7637, %rd7635, %rd7633;
	addc.cc.s64 	%rd7638, %rd7636, %rd7634;
	add.s64 	%rd7639, %rd7424, %rd7638;
	setp.lt.u64 	%p768, %rd7639, %rd7424;
	selp.u64 	%rd7640, 1, 0, %p768;
	add.s64 	%rd7641, %rd7498, %rd7640;
	setp.lt.u64 	%p769, %rd7641, %rd7498;
	selp.u64 	%rd7642, 1, 0, %p769;
	add.s64 	%rd7643, %rd7567, %rd7642;
	setp.lt.u64 	%p770, %rd7643, %rd7567;
	selp.u64 	%rd7644, 1, 0, %p770;
	add.s64 	%rd7645, %rd7613, %rd7644;
	mul.lo.s64 	%rd7646, %rd7614, %rd7625;
	mul.lo.s64 	%rd7647, %rd7405, %rd7646;
	mul.hi.u64 	%rd7648, %rd7405, %rd7646;
	add.cc.s64 	%rd7649, %rd7647, %rd7625;
	addc.cc.s64 	%rd7650, %rd7648, 0;
	mul.lo.s64 	%rd7651, %rd1548, %rd7646;
	mul.hi.u64 	%rd7652, %rd1548, %rd7646;
	add.cc.s64 	%rd7653, %rd7650, %rd7631;
	addc.cc.s64 	%rd7654, %rd7622, 0;
	add.cc.s64 	%rd7655, %rd7653, %rd7651;
	addc.cc.s64 	%rd7656, %rd7654, %rd7652;
	mul.lo.s64 	%rd7657, %rd1547, %rd7646;
	mul.hi.u64 	%rd7658, %rd1547, %rd7646;
	add.cc.s64 	%rd7659, %rd7656, %rd7637;
	addc.cc.s64 	%rd7660, %rd7622, 0;
	add.cc.s64 	%rd7661, %rd7659, %rd7657;
	addc.cc.s64 	%rd7662, %rd7660, %rd7658;
	mul.lo.s64 	%rd7663, %rd1546, %rd7646;
	mul.hi.u64 	%rd7664, %rd1546, %rd7646;
	add.cc.s64 	%rd7665, %rd7662, %rd7639;
	addc.cc.s64 	%rd7666, %rd7622, 0;
	add.cc.s64 	%rd7667, %rd7665, %rd7663;
	addc.cc.s64 	%rd7668, %rd7666, %rd7664;
	add.s64 	%rd7669, %rd7641, %rd7668;
	setp.lt.u64 	%p771, %rd7669, %rd7641;
	selp.u64 	%rd7670, 1, 0, %p771;
	add.s64 	%rd7671, %rd7643, %rd7670;
	setp.lt.u64 	%p772, %rd7671, %rd7643;
	selp.u64 	%rd7672, 1, 0, %p772;
	add.s64 	%rd7673, %rd7645, %rd7672;
	mul.lo.s64 	%rd7674, %rd7614, %rd7655;
	mul.lo.s64 	%rd7675, %rd7405, %rd7674;
	mul.hi.u64 	%rd7676, %rd7405, %rd7674;
	add.cc.s64 	%rd7677, %rd7675, %rd7655;
	addc.cc.s64 	%rd7678, %rd7676, 0;
	mul.lo.s64 	%rd7679, %rd1548, %rd7674;
	mul.hi.u64 	%rd7680, %rd1548, %rd7674;
	add.cc.s64 	%rd7681, %rd7678, %rd7661;
	addc.cc.s64 	%rd7682, %rd7622, 0;
	add.cc.s64 	%rd7683, %rd7681, %rd7679;
	addc.cc.s64 	%rd7684, %rd7682, %rd7680;
	mul.lo.s64 	%rd7685, %rd1547, %rd7674;
	mul.hi.u64 	%rd7686, %rd1547, %rd7674;
	add.cc.s64 	%rd7687, %rd7684, %rd7667;
	addc.cc.s64 	%rd7688, %rd7622, 0;
	add.cc.s64 	%rd7689, %rd7687, %rd7685;
	addc.cc.s64 	%rd7690, %rd7688, %rd7686;
	mul.lo.s64 	%rd7691, %rd1546, %rd7674;
	mul.hi.u64 	%rd7692, %rd1546, %rd7674;
	add.cc.s64 	%rd7693, %rd7690, %rd7669;
	addc.cc.s64 	%rd7694, %rd7622, 0;
	add.cc.s64 	%rd7695, %rd7693, %rd7691;
	addc.cc.s64 	%rd7696, %rd7694, %rd7692;
	add.s64 	%rd7697, %rd7671, %rd7696;
	setp.lt.u64 	%p773, %rd7697, %rd7671;
	selp.u64 	%rd7698, 1, 0, %p773;
	add.s64 	%rd7699, %rd7673, %rd7698;
	mul.lo.s64 	%rd7700, %rd7614, %rd7683;
	mul.lo.s64 	%rd7701, %rd7405, %rd7700;
	mul.hi.u64 	%rd7702, %rd7405, %rd7700;
	add.cc.s64 	%rd7703, %rd7701, %rd7683;
	addc.cc.s64 	%rd7704, %rd7702, 0;
	mul.lo.s64 	%rd7705, %rd1548, %rd7700;
	mul.hi.u64 	%rd7706, %rd1548, %rd7700;
	add.cc.s64 	%rd7707, %rd7704, %rd7689;
	addc.cc.s64 	%rd7708, %rd7622, 0;
	add.cc.s64 	%rd1549, %rd7707, %rd7705;
	addc.cc.s64 	%rd7709, %rd7708, %rd7706;
	mul.lo.s64 	%rd7710, %rd1547, %rd7700;
	mul.hi.u64 	%rd7711, %rd1547, %rd7700;
	add.cc.s64 	%rd7712, %rd7709, %rd7695;
	addc.cc.s64 	%rd7713, %rd7622, 0;
	add.cc.s64 	%rd1550, %rd7712, %rd7710;
	addc.cc.s64 	%rd7714, %rd7713, %rd7711;
	mul.lo.s64 	%rd7715, %rd1546, %rd7700;
	mul.hi.u64 	%rd7716, %rd1546, %rd7700;
	add.cc.s64 	%rd7717, %rd7714, %rd7697;
	addc.cc.s64 	%rd7718, %rd7622, 0;
	add.cc.s64 	%rd1551, %rd7717, %rd7715;
	addc.cc.s64 	%rd7719, %rd7718, %rd7716;
	add.s64 	%rd21341, %rd7699, %rd7719;
	setp.gt.u64 	%p774, %rd21341, %rd1546;
	@%p774 bra 	$L__BB0_658;
	setp.lt.u64 	%p775, %rd21341, %rd1546;
	mov.u64 	%rd21338, %rd1549;
	mov.u64 	%rd21339, %rd1550;
	mov.u64 	%rd21340, %rd1551;
	@%p775 bra 	$L__BB0_659;
	setp.lt.u64 	%p776, %rd1547, %rd1551;
	@%p776 bra 	$L__BB0_658;
	setp.gt.u64 	%p777, %rd1547, %rd1551;
	mov.u64 	%rd21338, %rd1549;
	mov.u64 	%rd21339, %rd1550;
	mov.u64 	%rd21340, %rd1551;
	@%p777 bra 	$L__BB0_659;
	setp.lt.u64 	%p778, %rd1548, %rd1550;
	@%p778 bra 	$L__BB0_658;
	setp.gt.u64 	%p779, %rd1548, %rd1550;
	setp.gt.u64 	%p780, %rd7405, %rd1549;
	or.pred  	%p781, %p779, %p780;
	mov.u64 	%rd21338, %rd1549;
	mov.u64 	%rd21339, %rd1550;
	mov.u64 	%rd21340, %rd1551;
	@%p781 bra 	$L__BB0_659;
$L__BB0_658:
	sub.s64 	%rd21338, %rd1549, %rd7405;
	setp.lt.u64 	%p782, %rd1549, %rd7405;
	selp.u64 	%rd7723, 1, 0, %p782;
	add.s64 	%rd7724, %rd1548, %rd7723;
	sub.s64 	%rd21339, %rd1550, %rd7724;
	setp.lt.u64 	%p783, %rd1550, %rd7724;
	selp.u64 	%rd7725, 1, 0, %p783;
	add.s64 	%rd7727, %rd1547, %rd7725;
	sub.s64 	%rd21340, %rd1551, %rd7727;
	setp.lt.u64 	%p784, %rd1551, %rd7727;
	selp.u64 	%rd7728, 1, 0, %p784;
	add.s64 	%rd7730, %rd1546, %rd7728;
	sub.s64 	%rd21341, %rd21341, %rd7730;
$L__BB0_659:
	shl.b64 	%rd1562, %rd21250, 1;
	setp.gt.s64 	%p785, %rd21250, -1;
	mov.b64 	{%r254, %r255}, %rd21251;
	mov.b64 	{%r256, %r257}, %rd21250;
	shf.l.wrap.b32 	%r258, %r257, %r254, 1;
	shf.l.wrap.b32 	%r259, %r254, %r255, 1;
	mov.b64 	%rd1563, {%r258, %r259};
	setp.lt.u64 	%p786, %rd1563, %rd21251;
	setp.eq.s64 	%p787, %rd1563, %rd21251;
	selp.u32 	%r260, -1, 0, %p787;
	selp.u32 	%r261, -1, 0, %p786;
	selp.b32 	%r262, %r261, %r260, %p785;
	and.b32  	%r264, %r262, 1;
	setp.eq.b32 	%p788, %r264, 1;
	or.pred  	%p789, %p786, %p788;
	selp.u64 	%rd7731, 1, 0, %p789;
	shl.b64 	%rd7732, %rd21252, 1;
	or.b64  	%rd1564, %rd7732, %rd7731;
	setp.ge.u64 	%p790, %rd1564, %rd21252;
	setp.lt.u64 	%p791, %rd1564, %rd21252;
	setp.eq.s64 	%p792, %rd1564, %rd21252;
	selp.u32 	%r265, -1, 0, %p791;
	selp.u32 	%r266, -1, 0, %p792;
	selp.b32 	%r267, %r266, %r265, %p789;
	selp.b32 	%r268, %r267, %r265, %p790;
	and.b32  	%r269, %r268, 1;
	setp.eq.b32 	%p30, %r269, 1;
	cvt.u64.u32 	%rd7733, %r268;
	and.b64  	%rd7734, %rd7733, 1;
	shl.b64 	%rd7735, %rd21253, 1;
	or.b64  	%rd21345, %rd7735, %rd7734;
	setp.lt.u64 	%p793, %rd21345, %rd21253;
	@%p793 bra 	$L__BB0_666;
	setp.eq.s64 	%p794, %rd21345, %rd21253;
	and.pred  	%p795, %p30, %p794;
	setp.gt.u64 	%p796, %rd21345, %rd1546;
	or.pred  	%p797, %p795, %p796;
	@%p797 bra 	$L__BB0_666;
	setp.lt.u64 	%p798, %rd21345, %rd1546;
	mov.u64 	%rd21342, %rd1562;
	mov.u64 	%rd21343, %rd1563;
	mov.u64 	%rd21344, %rd1564;
	@%p798 bra 	$L__BB0_667;
	setp.gt.u64 	%p799, %rd1564, %rd1547;
	@%p799 bra 	$L__BB0_666;
	setp.lt.u64 	%p800, %rd1564, %rd1547;
	mov.u64 	%rd21342, %rd1562;
	mov.u64 	%rd21343, %rd1563;
	mov.u64 	%rd21344, %rd1564;
	@%p800 bra 	$L__BB0_667;
	setp.gt.u64 	%p801, %rd1563, %rd1548;
	@%p801 bra 	$L__BB0_666;
	setp.lt.u64 	%p802, %rd1563, %rd1548;
	setp.lt.u64 	%p803, %rd1562, %rd7405;
	or.pred  	%p804, %p802, %p803;
	mov.u64 	%rd21342, %rd1562;
	mov.u64 	%rd21343, %rd1563;
	mov.u64 	%rd21344, %rd1564;
	@%p804 bra 	$L__BB0_667;
$L__BB0_666:
	sub.s64 	%rd21342, %rd1562, %rd7405;
	setp.lt.u64 	%p805, %rd1562, %rd7405;
	selp.u64 	%rd7740, 1, 0, %p805;
	add.s64 	%rd7741, %rd1548, %rd7740;
	sub.s64 	%rd21343, %rd1563, %rd7741;
	setp.lt.u64 	%p806, %rd1563, %rd7741;
	selp.u64 	%rd7742, 1, 0, %p806;
	add.s64 	%rd7744, %rd1547, %rd7742;
	sub.s64 	%rd21344, %rd1564, %rd7744;
	setp.lt.u64 	%p807, %rd1564, %rd7744;
	selp.u64 	%rd7745, 1, 0, %p807;
	ld.const.u64 	%rd7746, [P_CONST+24];
	add.s64 	%rd7747, %rd7746, %rd7745;
	sub.s64 	%rd21345, %rd21345, %rd7747;
$L__BB0_667:
	ld.const.u64 	%rd7748, [P_CONST+24];
	ld.const.u64 	%rd7749, [P_CONST+16];
	ld.const.u64 	%rd7750, [P_CONST+8];
	ld.const.u64 	%rd7751, [P_CONST];
	and.b64  	%rd1576, %rd21342, 4294967295;
	shr.u64 	%rd1577, %rd21342, 32;
	mul.lo.s64 	%rd7752, %rd1576, %rd1576;
	mul.lo.s64 	%rd7753, %rd1577, %rd1576;
	shr.u64 	%rd7754, %rd7752, 32;
	shl.b64 	%rd7755, %rd7753, 1;
	and.b64  	%rd7756, %rd7755, 8589934590;
	add.s64 	%rd7757, %rd7754, %rd7756;
	shr.u64 	%rd7758, %rd7753, 31;
	and.b64  	%rd7759, %rd7758, 8589934590;
	mad.lo.s64 	%rd7760, %rd1577, %rd1577, %rd7759;
	shr.u64 	%rd7761, %rd7757, 32;
	shl.b64 	%rd7762, %rd7757, 32;
	and.b64  	%rd7763, %rd7752, 4294967293;
	or.b64  	%rd7764, %rd7762, %rd7763;
	add.s64 	%rd7765, %rd7760, %rd7761;
	shr.u64 	%rd1578, %rd21343, 32;
	and.b64  	%rd1579, %rd21343, 4294967295;
	mul.lo.s64 	%rd7766, %rd1579, %rd1576;
	mul.lo.s64 	%rd7767, %rd1578, %rd1576;
	mul.lo.s64 	%rd7768, %rd1579, %rd1577;
	shr.u64 	%rd7769, %rd7766, 32;
	and.b64  	%rd7770, %rd7767, 4294967295;
	add.s64 	%rd7771, %rd7769, %rd7770;
	and.b64  	%rd7772, %rd7768, 4294967295;
	add.s64 	%rd7773, %rd7771, %rd7772;
	shr.u64 	%rd7774, %rd7767, 32;
	mad.lo.s64 	%rd7775, %rd1578, %rd1577, %rd7774;
	shr.u64 	%rd7776, %rd7768, 32;
	add.s64 	%rd7777, %rd7775, %rd7776;
	shr.u64 	%rd7778, %rd7773, 32;
	shl.b64 	%rd7779, %rd7773, 32;
	and.b64  	%rd7780, %rd7766, 4294967295;
	or.b64  	%rd7781, %rd7779, %rd7780;
	add.s64 	%rd7782, %rd7777, %rd7778;
	shr.u64 	%rd1580, %rd21344, 32;
	and.b64  	%rd1581, %rd21344, 4294967295;
	mul.lo.s64 	%rd7783, %rd1581, %rd1576;
	mul.lo.s64 	%rd7784, %rd1580, %rd1576;
	mul.lo.s64 	%rd7785, %rd1581, %rd1577;
	shr.u64 	%rd7786, %rd7783, 32;
	and.b64  	%rd7787, %rd7784, 4294967295;
	add.s64 	%rd7788, %rd7786, %rd7787;
	and.b64  	%rd7789, %rd7785, 4294967295;
	add.s64 	%rd7790, %rd7788, %rd7789;
	shr.u64 	%rd7791, %rd7784, 32;
	mad.lo.s64 	%rd7792, %rd1580, %rd1577, %rd7791;
	shr.u64 	%rd7793, %rd7785, 32;
	add.s64 	%rd7794, %rd7792, %rd7793;
	shr.u64 	%rd7795, %rd7790, 32;
	shl.b64 	%rd7796, %rd7790, 32;
	and.b64  	%rd7797, %rd7783, 4294967295;
	or.b64  	%rd7798, %rd7796, %rd7797;
	add.s64 	%rd7799, %rd7794, %rd7795;
	shr.u64 	%rd1582, %rd21345, 32;
	and.b64  	%rd1583, %rd21345, 4294967295;
	mul.lo.s64 	%rd7800, %rd1583, %rd1576;
	mul.lo.s64 	%rd7801, %rd1582, %rd1576;
	mul.lo.s64 	%rd7802, %rd1583, %rd1577;
	shr.u64 	%rd7803, %rd7800, 32;
	and.b64  	%rd7804, %rd7801, 4294967295;
	add.s64 	%rd7805, %rd7803, %rd7804;
	and.b64  	%rd7806, %rd7802, 4294967295;
	add.s64 	%rd7807, %rd7805, %rd7806;
	shr.u64 	%rd7808, %rd7801, 32;
	mad.lo.s64 	%rd7809, %rd1582, %rd1577, %rd7808;
	shr.u64 	%rd7810, %rd7802, 32;
	add.s64 	%rd7811, %rd7809, %rd7810;
	shr.u64 	%rd7812, %rd7807, 32;
	shl.b64 	%rd7813, %rd7807, 32;
	and.b64  	%rd7814, %rd7800, 4294967295;
	or.b64  	%rd7815, %rd7813, %rd7814;
	add.s64 	%rd7816, %rd7811, %rd7812;
	shl.b64 	%rd7817, %rd7781, 1;
	shr.u64 	%rd7818, %rd7779, 63;
	add.s64 	%rd7819, %rd7782, %rd7782;
	add.s64 	%rd7820, %rd7819, %rd7818;
	mul.lo.s64 	%rd7821, %rd1579, %rd1579;
	mul.lo.s64 	%rd7822, %rd1578, %rd1579;
	shr.u64 	%rd7823, %rd7821, 32;
	shl.b64 	%rd7824, %rd7822, 1;
	and.b64  	%rd7825, %rd7824, 8589934590;
	add.s64 	%rd7826, %rd7823, %rd7825;
	shr.u64 	%rd7827, %rd7822, 31;
	and.b64  	%rd7828, %rd7827, 8589934590;
	mad.lo.s64 	%rd7829, %rd1578, %rd1578, %rd7828;
	shr.u64 	%rd7830, %rd7826, 32;
	shl.b64 	%rd7831, %rd7826, 32;
	and.b64  	%rd7832, %rd7821, 4294967293;
	or.b64  	%rd7833, %rd7831, %rd7832;
	add.s64 	%rd7834, %rd7798, %rd7818;
	add.s64 	%rd7835, %rd7834, %rd7833;
	max.u64 	%rd7836, %rd7798, %rd7834;
	setp.gt.u64 	%p808, %rd7836, %rd7835;
	selp.u64 	%rd7837, 1, 0, %p808;
	add.s64 	%rd7838, %rd7829, %rd7799;
	add.s64 	%rd7839, %rd7838, %rd7830;
	add.s64 	%rd7840, %rd7839, %rd7837;
	mul.lo.s64 	%rd7841, %rd1581, %rd1579;
	mul.lo.s64 	%rd7842, %rd1580, %rd1579;
	mul.lo.s64 	%rd7843, %rd1581, %rd1578;
	shr.u64 	%rd7844, %rd7841, 32;
	and.b64  	%rd7845, %rd7842, 4294967295;
	add.s64 	%rd7846, %rd7844, %rd7845;
	and.b64  	%rd7847, %rd7843, 4294967295;
	add.s64 	%rd7848, %rd7846, %rd7847;
	shr.u64 	%rd7849, %rd7842, 32;
	mad.lo.s64 	%rd7850, %rd1580, %rd1578, %rd7849;
	shr.u64 	%rd7851, %rd7843, 32;
	add.s64 	%rd7852, %rd7850, %rd7851;
	shr.u64 	%rd7853, %rd7848, 32;
	shl.b64 	%rd7854, %rd7848, 32;
	and.b64  	%rd7855, %rd7841, 4294967295;
	or.b64  	%rd7856, %rd7854, %rd7855;
	add.s64 	%rd7857, %rd7815, %rd7837;
	add.s64 	%rd7858, %rd7857, %rd7856;
	max.u64 	%rd7859, %rd7815, %rd7857;
	setp.gt.u64 	%p809, %rd7859, %rd7858;
	selp.u64 	%rd7860, 1, 0, %p809;
	add.s64 	%rd7861, %rd7852, %rd7816;
	add.s64 	%rd7862, %rd7861, %rd7853;
	add.s64 	%rd7863, %rd7862, %rd7860;
	add.s64 	%rd7864, %rd7835, %rd7798;
	setp.lt.u64 	%p810, %rd7864, %rd7835;
	selp.u64 	%rd7865, 1, 0, %p810;
	add.s64 	%rd7866, %rd7799, %rd7840;
	add.s64 	%rd7867, %rd7866, %rd7865;
	add.s64 	%rd7868, %rd7858, %rd7865;
	add.s64 	%rd7869, %rd7868, %rd7856;
	max.u64 	%rd7870, %rd7858, %rd7868;
	setp.gt.u64 	%p811, %rd7870, %rd7869;
	selp.u64 	%rd7871, 1, 0, %p811;
	add.s64 	%rd7872, %rd7852, %rd7863;
	add.s64 	%rd7873, %rd7872, %rd7853;
	add.s64 	%rd7874, %rd7873, %rd7871;
	add.s64 	%rd7875, %rd7869, %rd7815;
	setp.lt.u64 	%p812, %rd7875, %rd7869;
	selp.u64 	%rd7876, 1, 0, %p812;
	add.s64 	%rd7877, %rd7816, %rd7874;
	add.s64 	%rd7878, %rd7877, %rd7876;
	ld.const.u64 	%rd7879, [MU_P];
	mul.lo.s64 	%rd7880, %rd7879, %rd7764;
	mul.lo.s64 	%rd7881, %rd7751, %rd7880;
	mul.hi.u64 	%rd7882, %rd7751, %rd7880;
	add.cc.s64 	%rd7883, %rd7881, %rd7764;
	addc.cc.s64 	%rd7884, %rd7882, 0;
	mul.lo.s64 	%rd7885, %rd7750, %rd7880;
	mul.hi.u64 	%rd7886, %rd7750, %rd7880;
	mov.b64 	%rd7887, 0;
	add.cc.s64 	%rd7888, %rd7884, %rd7817;
	addc.cc.s64 	%rd7889, %rd7887, 0;
	add.cc.s64 	%rd7890, %rd7888, %rd7885;
	addc.cc.s64 	%rd7891, %rd7889, %rd7886;
	mul.lo.s64 	%rd7892, %rd7749, %rd7880;
	mul.hi.u64 	%rd7893, %rd7749, %rd7880;
	add.cc.s64 	%rd7894, %rd7891, %rd7864;
	addc.cc.s64 	%rd7895, %rd7887, 0;
	add.cc.s64 	%rd7896, %rd7894, %rd7892;
	addc.cc.s64 	%rd7897, %rd7895, %rd7893;
	mul.lo.s64 	%rd7898, %rd7748, %rd7880;
	mul.hi.u64 	%rd7899, %rd7748, %rd7880;
	add.cc.s64 	%rd7900, %rd7897, %rd7875;
	addc.cc.s64 	%rd7901, %rd7887, 0;
	add.cc.s64 	%rd7902, %rd7900, %rd7898;
	addc.cc.s64 	%rd7903, %rd7901, %rd7899;
	add.s64 	%rd7904, %rd7765, %rd7903;
	setp.lt.u64 	%p813, %rd7904, %rd7765;
	selp.u64 	%rd7905, 1, 0, %p813;
	add.s64 	%rd7906, %rd7820, %rd7905;
	setp.lt.u64 	%p814, %rd7906, %rd7820;
	selp.u64 	%rd7907, 1, 0, %p814;
	add.s64 	%rd7908, %rd7867, %rd7907;
	setp.lt.u64 	%p815, %rd7908, %rd7867;
	selp.u64 	%rd7909, 1, 0, %p815;
	add.s64 	%rd7910, %rd7878, %rd7909;
	mul.lo.s64 	%rd7911, %rd7879, %rd7890;
	mul.lo.s64 	%rd7912, %rd7751, %rd7911;
	mul.hi.u64 	%rd7913, %rd7751, %rd7911;
	add.cc.s64 	%rd7914, %rd7912, %rd7890;
	addc.cc.s64 	%rd7915, %rd7913, 0;
	mul.lo.s64 	%rd7916, %rd7750, %rd7911;
	mul.hi.u64 	%rd7917, %rd7750, %rd7911;
	add.cc.s64 	%rd7918, %rd7915, %rd7896;
	addc.cc.s64 	%rd7919, %rd7887, 0;
	add.cc.s64 	%rd7920, %rd7918, %rd7916;
	addc.cc.s64 	%rd7921, %rd7919, %rd7917;
	mul.lo.s64 	%rd7922, %rd7749, %rd7911;
	mul.hi.u64 	%rd7923, %rd7749, %rd7911;
	add.cc.s64 	%rd7924, %rd7921, %rd7902;
	addc.cc.s64 	%rd7925, %rd7887, 0;
	add.cc.s64 	%rd7926, %rd7924, %rd7922;
	addc.cc.s64 	%rd7927, %rd7925, %rd7923;
	mul.lo.s64 	%rd7928, %rd7748, %rd7911;
	mul.hi.u64 	%rd7929, %rd7748, %rd7911;
	add.cc.s64 	%rd7930, %rd7927, %rd7904;
	addc.cc.s64 	%rd7931, %rd7887, 0;
	add.cc.s64 	%rd7932, %rd7930, %rd7928;
	addc.cc.s64 	%rd7933, %rd7931, %rd7929;
	add.s64 	%rd7934, %rd7906, %rd7933;
	setp.lt.u64 	%p816, %rd7934, %rd7906;
	selp.u64 	%rd7935, 1, 0, %p816;
	add.s64 	%rd7936, %rd7908, %rd7935;
	setp.lt.u64 	%p817, %rd7936, %rd7908;
	selp.u64 	%rd7937, 1, 0, %p817;
	add.s64 	%rd7938, %rd7910, %rd7937;
	mul.lo.s64 	%rd7939, %rd7879, %rd7920;
	mul.lo.s64 	%rd7940, %rd7751, %rd7939;
	mul.hi.u64 	%rd7941, %rd7751, %rd7939;
	add.cc.s64 	%rd7942, %rd7940, %rd7920;
	addc.cc.s64 	%rd7943, %rd7941, 0;
	mul.lo.s64 	%rd7944, %rd7750, %rd7939;
	mul.hi.u64 	%rd7945, %rd7750, %rd7939;
	add.cc.s64 	%rd7946, %rd7943, %rd7926;
	addc.cc.s64 	%rd7947, %rd7887, 0;
	add.cc.s64 	%rd7948, %rd7946, %rd7944;
	addc.cc.s64 	%rd7949, %rd7947, %rd7945;
	mul.lo.s64 	%rd7950, %rd7749, %rd7939;
	mul.hi.u64 	%rd7951, %rd7749, %rd7939;
	add.cc.s64 	%rd7952, %rd7949, %rd7932;
	addc.cc.s64 	%rd7953, %rd7887, 0;
	add.cc.s64 	%rd7954, %rd7952, %rd7950;
	addc.cc.s64 	%rd7955, %rd7953, %rd7951;
	mul.lo.s64 	%rd7956, %rd7748, %rd7939;
	mul.hi.u64 	%rd7957, %rd7748, %rd7939;
	add.cc.s64 	%rd7958, %rd7955, %rd7934;
	addc.cc.s64 	%rd7959, %rd7887, 0;
	add.cc.s64 	%rd7960, %rd7958, %rd7956;
	addc.cc.s64 	%rd7961, %rd7959, %rd7957;
	add.s64 	%rd7962, %rd7936, %rd7961;
	setp.lt.u64 	%p818, %rd7962, %rd7936;
	selp.u64 	%rd7963, 1, 0, %p818;
	add.s64 	%rd7964, %rd7938, %rd7963;
	mul.lo.s64 	%rd7965, %rd7879, %rd7948;
	mul.lo.s64 	%rd7966, %rd7751, %rd7965;
	mul.hi.u64 	%rd7967, %rd7751, %rd7965;
	add.cc.s64 	%rd7968, %rd7966, %rd7948;
	addc.cc.s64 	%rd7969, %rd7967, 0;
	mul.lo.s64 	%rd7970, %rd7750, %rd7965;
	mul.hi.u64 	%rd7971, %rd7750, %rd7965;
	add.cc.s64 	%rd7972, %rd7969, %rd7954;
	addc.cc.s64 	%rd7973, %rd7887, 0;
	add.cc.s64 	%rd1584, %rd7972, %rd7970;
	addc.cc.s64 	%rd7974, %rd7973, %rd7971;
	mul.lo.s64 	%rd7975, %rd7749, %rd7965;
	mul.hi.u64 	%rd7976, %rd7749, %rd7965;
	add.cc.s64 	%rd7977, %rd7974, %rd7960;
	addc.cc.s64 	%rd7978, %rd7887, 0;
	add.cc.s64 	%rd1585, %rd7977, %rd7975;
	addc.cc.s64 	%rd7979, %rd7978, %rd7976;
	mul.lo.s64 	%rd7980, %rd7748, %rd7965;
	mul.hi.u64 	%rd7981, %rd7748, %rd7965;
	add.cc.s64 	%rd7982, %rd7979, %rd7962;
	addc.cc.s64 	%rd7983, %rd7887, 0;
	add.cc.s64 	%rd1586, %rd7982, %rd7980;
	addc.cc.s64 	%rd7984, %rd7983, %rd7981;
	add.s64 	%rd21346, %rd7964, %rd7984;
	setp.gt.u64 	%p819, %rd21346, %rd7748;
	@%p819 bra 	$L__BB0_673;
	setp.lt.u64 	%p820, %rd21346, %rd7748;
	mov.u64 	%rd21347, %rd1586;
	mov.u64 	%rd21348, %rd1585;
	mov.u64 	%rd21349, %rd1584;
	@%p820 bra 	$L__BB0_674;
	ld.const.u64 	%rd7986, [P_CONST+16];
	setp.lt.u64 	%p821, %rd7986, %rd1586;
	@%p821 bra 	$L__BB0_673;
	setp.gt.u64 	%p822, %rd7986, %rd1586;
	mov.u64 	%rd21347, %rd1586;
	mov.u64 	%rd21348, %rd1585;
	mov.u64 	%rd21349, %rd1584;
	@%p822 bra 	$L__BB0_674;
	ld.const.u64 	%rd7988, [P_CONST+8];
	setp.lt.u64 	%p823, %rd7988, %rd1585;
	@%p823 bra 	$L__BB0_673;
	setp.gt.u64 	%p824, %rd7988, %rd1585;
	ld.const.u64 	%rd7990, [P_CONST];
	setp.gt.u64 	%p825, %rd7990, %rd1584;
	or.pred  	%p826, %p824, %p825;
	mov.u64 	%rd21347, %rd1586;
	mov.u64 	%rd21348, %rd1585;
	mov.u64 	%rd21349, %rd1584;
	@%p826 bra 	$L__BB0_674;
$L__BB0_673:
	ld.const.u64 	%rd7992, [P_CONST];
	sub.s64 	%rd21349, %rd1584, %rd7992;
	setp.lt.u64 	%p827, %rd1584, %rd7992;
	selp.u64 	%rd7993, 1, 0, %p827;
	ld.const.u64 	%rd7994, [P_CONST+8];
	add.s64 	%rd7995, %rd7994, %rd7993;
	sub.s64 	%rd21348, %rd1585, %rd7995;
	setp.lt.u64 	%p828, %rd1585, %rd7995;
	selp.u64 	%rd7996, 1, 0, %p828;
	ld.const.u64 	%rd7997, [P_CONST+16];
	add.s64 	%rd7998, %rd7997, %rd7996;
	sub.s64 	%rd21347, %rd1586, %rd7998;
	setp.lt.u64 	%p829, %rd1586, %rd7998;
	selp.u64 	%rd7999, 1, 0, %p829;
	ld.const.u64 	%rd8000, [P_CONST+24];
	add.s64 	%rd8001, %rd8000, %rd7999;
	sub.s64 	%rd21346, %rd21346, %rd8001;
$L__BB0_674:
	sub.s64 	%rd21353, %rd21349, %rd21334;
	setp.lt.u64 	%p830, %rd21349, %rd21334;
	selp.u64 	%rd8002, 1, 0, %p830;
	add.s64 	%rd8003, %rd21335, %rd8002;
	sub.s64 	%rd21352, %rd21348, %rd8003;
	setp.lt.u64 	%p831, %rd21348, %rd8003;
	selp.u64 	%rd8004, 1, 0, %p831;
	add.s64 	%rd8005, %rd21336, %rd8004;
	sub.s64 	%rd21351, %rd21347, %rd8005;
	setp.lt.u64 	%p832, %rd21347, %rd8005;
	selp.u64 	%rd8006, 1, 0, %p832;
	add.s64 	%rd8007, %rd21337, %rd8006;
	sub.s64 	%rd21350, %rd21346, %rd8007;
	setp.ge.u64 	%p833, %rd21346, %rd8007;
	@%p833 bra 	$L__BB0_676;
	ld.const.u64 	%rd8008, [P_CONST];
	add.s64 	%rd1600, %rd21353, %rd8008;
	setp.ge.u64 	%p834, %rd1600, %rd21353;
	setp.lt.u64 	%p835, %rd1600, %rd21353;
	selp.u64 	%rd8009, 1, 0, %p835;
	add.s64 	%rd8010, %rd21352, %rd8009;
	ld.const.u64 	%rd8011, [P_CONST+8];
	add.s64 	%rd1601, %rd8010, %rd8011;
	setp.lt.u64 	%p836, %rd1601, %rd21352;
	setp.eq.s64 	%p837, %rd1601, %rd21352;
	selp.u32 	%r270, -1, 0, %p837;
	selp.u32 	%r271, -1, 0, %p836;
	selp.b32 	%r272, %r271, %r270, %p834;
	and.b32  	%r274, %r272, 1;
	setp.eq.b32 	%p838, %r274, 1;
	or.pred  	%p839, %p836, %p838;
	selp.u64 	%rd8012, 1, 0, %p839;
	add.s64 	%rd8013, %rd21351, %rd8012;
	ld.const.u64 	%rd8014, [P_CONST+16];
	add.s64 	%rd1602, %rd8013, %rd8014;
	setp.ge.u64 	%p840, %rd1602, %rd21351;
	setp.lt.u64 	%p841, %rd1602, %rd21351;
	setp.eq.s64 	%p842, %rd1602, %rd21351;
	selp.u32 	%r275, -1, 0, %p841;
	selp.u32 	%r276, -1, 0, %p842;
	selp.b32 	%r277, %r276, %r275, %p839;
	selp.b32 	%r278, %r277, %r275, %p840;
	cvt.u64.u32 	%rd8015, %r278;
	and.b64  	%rd8016, %rd8015, 1;
	add.s64 	%rd8017, %rd21350, %rd8016;
	ld.const.u64 	%rd8018, [P_CONST+24];
	add.s64 	%rd21350, %rd8017, %rd8018;
	mov.u64 	%rd21351, %rd1602;
	mov.u64 	%rd21352, %rd1601;
	mov.u64 	%rd21353, %rd1600;
$L__BB0_676:
	sub.s64 	%rd21357, %rd21353, %rd21338;
	setp.lt.u64 	%p843, %rd21353, %rd21338;
	selp.u64 	%rd8019, 1, 0, %p843;
	add.s64 	%rd8020, %rd21339, %rd8019;
	sub.s64 	%rd21356, %rd21352, %rd8020;
	setp.lt.u64 	%p844, %rd21352, %rd8020;
	selp.u64 	%rd8021, 1, 0, %p844;
	add.s64 	%rd8022, %rd21340, %rd8021;
	sub.s64 	%rd21355, %rd21351, %rd8022;
	setp.lt.u64 	%p845, %rd21351, %rd8022;
	selp.u64 	%rd8023, 1, 0, %p845;
	add.s64 	%rd8024, %rd21341, %rd8023;
	sub.s64 	%rd21354, %rd21350, %rd8024;
	setp.ge.u64 	%p846, %rd21350, %rd8024;
	@%p846 bra 	$L__BB0_678;
	ld.const.u64 	%rd8025, [P_CONST];
	add.s64 	%rd1612, %rd21357, %rd8025;
	setp.ge.u64 	%p847, %rd1612, %rd21357;
	setp.lt.u64 	%p848, %rd1612, %rd21357;
	selp.u64 	%rd8026, 1, 0, %p848;
	add.s64 	%rd8027, %rd21356, %rd8026;
	ld.const.u64 	%rd8028, [P_CONST+8];
	add.s64 	%rd1613, %rd8027, %rd8028;
	setp.lt.u64 	%p849, %rd1613, %rd21356;
	setp.eq.s64 	%p850, %rd1613, %rd21356;
	selp.u32 	%r279, -1, 0, %p850;
	selp.u32 	%r280, -1, 0, %p849;
	selp.b32 	%r281, %r280, %r279, %p847;
	and.b32  	%r283, %r281, 1;
	setp.eq.b32 	%p851, %r283, 1;
	or.pred  	%p852, %p849, %p851;
	selp.u64 	%rd8029, 1, 0, %p852;
	add.s64 	%rd8030, %rd21355, %rd8029;
	ld.const.u64 	%rd8031, [P_CONST+16];
	add.s64 	%rd1614, %rd8030, %rd8031;
	setp.ge.u64 	%p853, %rd1614, %rd21355;
	setp.lt.u64 	%p854, %rd1614, %rd21355;
	setp.eq.s64 	%p855, %rd1614, %rd21355;
	selp.u32 	%r284, -1, 0, %p854;
	selp.u32 	%r285, -1, 0, %p855;
	selp.b32 	%r286, %r285, %r284, %p852;
	selp.b32 	%r287, %r286, %r284, %p853;
	cvt.u64.u32 	%rd8032, %r287;
	and.b64  	%rd8033, %rd8032, 1;
	add.s64 	%rd8034, %rd21354, %rd8033;
	ld.const.u64 	%rd8035, [P_CONST+24];
	add.s64 	%rd21354, %rd8034, %rd8035;
	mov.u64 	%rd21355, %rd1614;
	mov.u64 	%rd21356, %rd1613;
	mov.u64 	%rd21357, %rd1612;
$L__BB0_678:
	sub.s64 	%rd21409, %rd21357, %rd21338;
	setp.lt.u64 	%p856, %rd21357, %rd21338;
	selp.u64 	%rd8036, 1, 0, %p856;
	add.s64 	%rd8037, %rd21339, %rd8036;
	sub.s64 	%rd21408, %rd21356, %rd8037;
	setp.lt.u64 	%p857, %rd21356, %rd8037;
	selp.u64 	%rd8038, 1, 0, %p857;
	add.s64 	%rd8039, %rd21340, %rd8038;
	sub.s64 	%rd21407, %rd21355, %rd8039;
	setp.lt.u64 	%p858, %rd21355, %rd8039;
	selp.u64 	%rd8040, 1, 0, %p858;
	add.s64 	%rd8041, %rd21341, %rd8040;
	sub.s64 	%rd21406, %rd21354, %rd8041;
	setp.ge.u64 	%p859, %rd21354, %rd8041;
	@%p859 bra 	$L__BB0_680;
	ld.const.u64 	%rd8042, [P_CONST];
	add.s64 	%rd1624, %rd21409, %rd8042;
	setp.ge.u64 	%p860, %rd1624, %rd21409;
	setp.lt.u64 	%p861, %rd1624, %rd21409;
	selp.u64 	%rd8043, 1, 0, %p861;
	add.s64 	%rd8044, %rd21408, %rd8043;
	ld.const.u64 	%rd8045, [P_CONST+8];
	add.s64 	%rd1625, %rd8044, %rd8045;
	setp.lt.u64 	%p862, %rd1625, %rd21408;
	setp.eq.s64 	%p863, %rd1625, %rd21408;
	selp.u32 	%r288, -1, 0, %p863;
	selp.u32 	%r289, -1, 0, %p862;
	selp.b32 	%r290, %r289, %r288, %p860;
	and.b32  	%r292, %r290, 1;
	setp.eq.b32 	%p864, %r292, 1;
	or.pred  	%p865, %p862, %p864;
	selp.u64 	%rd8046, 1, 0, %p865;
	add.s64 	%rd8047, %rd21407, %rd8046;
	ld.const.u64 	%rd8048, [P_CONST+16];
	add.s64 	%rd1626, %rd8047, %rd8048;
	setp.ge.u64 	%p866, %rd1626, %rd21407;
	setp.lt.u64 	%p867, %rd1626, %rd21407;
	setp.eq.s64 	%p868, %rd1626, %rd21407;
	selp.u32 	%r293, -1, 0, %p867;
	selp.u32 	%r294, -1, 0, %p868;
	selp.b32 	%r295, %r294, %r293, %p865;
	selp.b32 	%r296, %r295, %r293, %p866;
	cvt.u64.u32 	%rd8049, %r296;
	and.b64  	%rd8050, %rd8049, 1;
	add.s64 	%rd8051, %rd21406, %rd8050;
	ld.const.u64 	%rd8052, [P_CONST+24];
	add.s64 	%rd21406, %rd8051, %rd8052;
	mov.u64 	%rd21407, %rd1626;
	mov.u64 	%rd21408, %rd1625;
	mov.u64 	%rd21409, %rd1624;
$L__BB0_680:
	sub.s64 	%rd21362, %rd21338, %rd21409;
	setp.lt.u64 	%p869, %rd21338, %rd21409;
	selp.u64 	%rd8053, 1, 0, %p869;
	add.s64 	%rd8054, %rd21408, %rd8053;
	sub.s64 	%rd21363, %rd21339, %rd8054;
	setp.lt.u64 	%p870, %rd21339, %rd8054;
	selp.u64 	%rd8055, 1, 0, %p870;
	add.s64 	%rd8056, %rd21407, %rd8055;
	sub.s64 	%rd21364, %rd21340, %rd8056;
	setp.lt.u64 	%p871, %rd21340, %rd8056;
	selp.u64 	%rd8057, 1, 0, %p871;
	add.s64 	%rd8058, %rd21406, %rd8057;
	sub.s64 	%rd21365, %rd21341, %rd8058;
	setp.ge.u64 	%p872, %rd21341, %rd8058;
	@%p872 bra 	$L__BB0_682;
	ld.const.u64 	%rd8059, [P_CONST];
	add.s64 	%rd1636, %rd21362, %rd8059;
	setp.ge.u64 	%p873, %rd1636, %rd21362;
	setp.lt.u64 	%p874, %rd1636, %rd21362;
	selp.u64 	%rd8060, 1, 0, %p874;
	add.s64 	%rd8061, %rd21363, %rd8060;
	ld.const.u64 	%rd8062, [P_CONST+8];
	add.s64 	%rd1637, %rd8061, %rd8062;
	setp.lt.u64 	%p875, %rd1637, %rd21363;
	setp.eq.s64 	%p876, %rd1637, %rd21363;
	selp.u32 	%r297, -1, 0, %p876;
	selp.u32 	%r298, -1, 0, %p875;
	selp.b32 	%r299, %r298, %r297, %p873;
	and.b32  	%r301, %r299, 1;
	setp.eq.b32 	%p877, %r301, 1;
	or.pred  	%p878, %p875, %p877;
	selp.u64 	%rd8063, 1, 0, %p878;
	add.s64 	%rd8064, %rd21364, %rd8063;
	ld.const.u64 	%rd8065, [P_CONST+16];
	add.s64 	%rd1638, %rd8064, %rd8065;
	setp.ge.u64 	%p879, %rd1638, %rd21364;
	setp.lt.u64 	%p880, %rd1638, %rd21364;
	setp.eq.s64 	%p881, %rd1638, %rd21364;
	selp.u32 	%r302, -1, 0, %p880;
	selp.u32 	%r303, -1, 0, %p881;
	selp.b32 	%r304, %r303, %r302, %p878;
	selp.b32 	%r305, %r304, %r302, %p879;
	cvt.u64.u32 	%rd8066, %r305;
	and.b64  	%rd8067, %rd8066, 1;
	add.s64 	%rd8068, %rd21365, %rd8067;
	ld.const.u64 	%rd8069, [P_CONST+24];
	add.s64 	%rd21365, %rd8068, %rd8069;
	mov.u64 	%rd21362, %rd1636;
	mov.u64 	%rd21363, %rd1637;
	mov.u64 	%rd21364, %rd1638;
$L__BB0_682:
	ld.const.u64 	%rd1644, [P_CONST+24];
	ld.const.u64 	%rd1645, [P_CONST+16];
	ld.const.u64 	%rd1646, [P_CONST+8];
	ld.const.u64 	%rd8070, [P_CONST];
	shr.u64 	%rd8071, %rd21362, 32;
	and.b64  	%rd8072, %rd21362, 4294967295;
	mul.lo.s64 	%rd8073, %rd8072, %rd1576;
	mul.lo.s64 	%rd8074, %rd8071, %rd1576;
	mul.lo.s64 	%rd8075, %rd8072, %rd1577;
	shr.u64 	%rd8076, %rd8073, 32;
	and.b64  	%rd8077, %rd8074, 4294967295;
	add.s64 	%rd8078, %rd8076, %rd8077;
	and.b64  	%rd8079, %rd8075, 4294967295;
	add.s64 	%rd8080, %rd8078, %rd8079;
	shr.u64 	%rd8081, %rd8074, 32;
	mad.lo.s64 	%rd8082, %rd8071, %rd1577, %rd8081;
	shr.u64 	%rd8083, %rd8075, 32;
	add.s64 	%rd8084, %rd8082, %rd8083;
	shr.u64 	%rd8085, %rd8080, 32;
	shl.b64 	%rd8086, %rd8080, 32;
	and.b64  	%rd8087, %rd8073, 4294967295;
	or.b64  	%rd8088, %rd8086, %rd8087;
	add.s64 	%rd8089, %rd8084, %rd8085;
	shr.u64 	%rd8090, %rd21363, 32;
	and.b64  	%rd8091, %rd21363, 4294967295;
	mul.lo.s64 	%rd8092, %rd8091, %rd1576;
	mul.lo.s64 	%rd8093, %rd8090, %rd1576;
	mul.lo.s64 	%rd8094, %rd8091, %rd1577;
	shr.u64 	%rd8095, %rd8092, 32;
	and.b64  	%rd8096, %rd8093, 4294967295;
	add.s64 	%rd8097, %rd8095, %rd8096;
	and.b64  	%rd8098, %rd8094, 4294967295;
	add.s64 	%rd8099, %rd8097, %rd8098;
	shr.u64 	%rd8100, %rd8093, 32;
	mad.lo.s64 	%rd8101, %rd8090, %rd1577, %rd8100;
	shr.u64 	%rd8102, %rd8094, 32;
	add.s64 	%rd8103, %rd8101, %rd8102;
	shr.u64 	%rd8104, %rd8099, 32;
	shl.b64 	%rd8105, %rd8099, 32;
	and.b64  	%rd8106, %rd8092, 4294967295;
	or.b64  	%rd8107, %rd8105, %rd8106;
	add.s64 	%rd8108, %rd8103, %rd8104;
	shr.u64 	%rd8109, %rd21364, 32;
	and.b64  	%rd8110, %rd21364, 4294967295;
	mul.lo.s64 	%rd8111, %rd8110, %rd1576;
	mul.lo.s64 	%rd8112, %rd8109, %rd1576;
	mul.lo.s64 	%rd8113, %rd8110, %rd1577;
	shr.u64 	%rd8114, %rd8111, 32;
	and.b64  	%rd8115, %rd8112, 4294967295;
	add.s64 	%rd8116, %rd8114, %rd8115;
	and.b64  	%rd8117, %rd8113, 4294967295;
	add.s64 	%rd8118, %rd8116, %rd8117;
	shr.u64 	%rd8119, %rd8112, 32;
	mad.lo.s64 	%rd8120, %rd8109, %rd1577, %rd8119;
	shr.u64 	%rd8121, %rd8113, 32;
	add.s64 	%rd8122, %rd8120, %rd8121;
	shr.u64 	%rd8123, %rd8118, 32;
	shl.b64 	%rd8124, %rd8118, 32;
	and.b64  	%rd8125, %rd8111, 4294967295;
	or.b64  	%rd8126, %rd8124, %rd8125;
	add.s64 	%rd8127, %rd8122, %rd8123;
	shr.u64 	%rd8128, %rd21365, 32;
	and.b64  	%rd8129, %rd21365, 4294967295;
	mul.lo.s64 	%rd8130, %rd8129, %rd1576;
	mul.lo.s64 	%rd8131, %rd8128, %rd1576;
	mul.lo.s64 	%rd8132, %rd8129, %rd1577;
	shr.u64 	%rd8133, %rd8130, 32;
	and.b64  	%rd8134, %rd8131, 4294967295;
	add.s64 	%rd8135, %rd8133, %rd8134;
	and.b64  	%rd8136, %rd8132, 4294967295;
	add.s64 	%rd8137, %rd8135, %rd8136;
	shr.u64 	%rd8138, %rd8131, 32;
	mad.lo.s64 	%rd8139, %rd8128, %rd1577, %rd8138;
	shr.u64 	%rd8140, %rd8132, 32;
	add.s64 	%rd8141, %rd8139, %rd8140;
	shr.u64 	%rd8142, %rd8137, 32;
	shl.b64 	%rd8143, %rd8137, 32;
	and.b64  	%rd8144, %rd8130, 4294967295;
	or.b64  	%rd8145, %rd8143, %rd8144;
	add.s64 	%rd8146, %rd8141, %rd8142;
	mul.lo.s64 	%rd8147, %rd8072, %rd1579;
	mul.lo.s64 	%rd8148, %rd8071, %rd1579;
	mul.lo.s64 	%rd8149, %rd8072, %rd1578;
	shr.u64 	%rd8150, %rd8147, 32;
	and.b64  	%rd8151, %rd8148, 4294967295;
	add.s64 	%rd8152, %rd8150, %rd8151;
	and.b64  	%rd8153, %rd8149, 4294967295;
	add.s64 	%rd8154, %rd8152, %rd8153;
	shr.u64 	%rd8155, %rd8148, 32;
	mad.lo.s64 	%rd8156, %rd8071, %rd1578, %rd8155;
	shr.u64 	%rd8157, %rd8149, 32;
	add.s64 	%rd8158, %rd8156, %rd8157;
	shr.u64 	%rd8159, %rd8154, 32;
	shl.b64 	%rd8160, %rd8154, 32;
	and.b64  	%rd8161, %rd8147, 4294967295;
	or.b64  	%rd8162, %rd8160, %rd8161;
	add.s64 	%rd8163, %rd8107, %rd8162;
	setp.lt.u64 	%p882, %rd8163, %rd8107;
	selp.u64 	%rd8164, 1, 0, %p882;
	add.s64 	%rd8165, %rd8158, %rd8108;
	add.s64 	%rd8166, %rd8165, %rd8159;
	add.s64 	%rd8167, %rd8166, %rd8164;
	mul.lo.s64 	%rd8168, %rd8091, %rd1579;
	mul.lo.s64 	%rd8169, %rd8090, %rd1579;
	mul.lo.s64 	%rd8170, %rd8091, %rd1578;
	shr.u64 	%rd8171, %rd8168, 32;
	and.b64  	%rd8172, %rd8169, 4294967295;
	add.s64 	%rd8173, %rd8171, %rd8172;
	and.b64  	%rd8174, %rd8170, 4294967295;
	add.s64 	%rd8175, %rd8173, %rd8174;
	shr.u64 	%rd8176, %rd8169, 32;
	mad.lo.s64 	%rd8177, %rd8090, %rd1578, %rd8176;
	shr.u64 	%rd8178, %rd8170, 32;
	add.s64 	%rd8179, %rd8177, %rd8178;
	shr.u64 	%rd8180, %rd8175, 32;
	shl.b64 	%rd8181, %rd8175, 32;
	and.b64  	%rd8182, %rd8168, 4294967295;
	or.b64  	%rd8183, %rd8181, %rd8182;
	add.s64 	%rd8184, %rd8126, %rd8164;
	add.s64 	%rd8185, %rd8184, %rd8183;
	max.u64 	%rd8186, %rd8126, %rd8184;
	setp.gt.u64 	%p883, %rd8186, %rd8185;
	selp.u64 	%rd8187, 1, 0, %p883;
	add.s64 	%rd8188, %rd8179, %rd8127;
	add.s64 	%rd8189, %rd8188, %rd8180;
	add.s64 	%rd8190, %rd8189, %rd8187;
	mul.lo.s64 	%rd8191, %rd8110, %rd1579;
	mul.lo.s64 	%rd8192, %rd8109, %rd1579;
	mul.lo.s64 	%rd8193, %rd8110, %rd1578;
	shr.u64 	%rd8194, %rd8191, 32;
	and.b64  	%rd8195, %rd8192, 4294967295;
	add.s64 	%rd8196, %rd8194, %rd8195;
	and.b64  	%rd8197, %rd8193, 4294967295;
	add.s64 	%rd8198, %rd8196, %rd8197;
	shr.u64 	%rd8199, %rd8192, 32;
	mad.lo.s64 	%rd8200, %rd8109, %rd1578, %rd8199;
	shr.u64 	%rd8201, %rd8193, 32;
	add.s64 	%rd8202, %rd8200, %rd8201;
	shr.u64 	%rd8203, %rd8198, 32;
	shl.b64 	%rd8204, %rd8198, 32;
	and.b64  	%rd8205, %rd8191, 4294967295;
	or.b64  	%rd8206, %rd8204, %rd8205;
	add.s64 	%rd8207, %rd8145, %rd8187;
	add.s64 	%rd8208, %rd8207, %rd8206;
	max.u64 	%rd8209, %rd8145, %rd8207;
	setp.gt.u64 	%p884, %rd8209, %rd8208;
	selp.u64 	%rd8210, 1, 0, %p884;
	add.s64 	%rd8211, %rd8202, %rd8146;
	add.s64 	%rd8212, %rd8211, %rd8203;
	add.s64 	%rd8213, %rd8212, %rd8210;
	mul.lo.s64 	%rd8214, %rd8072, %rd1581;
	mul.lo.s64 	%rd8215, %rd8071, %rd1581;
	mul.lo.s64 	%rd8216, %rd8072, %rd1580;
	shr.u64 	%rd8217, %rd8214, 32;
	and.b64  	%rd8218, %rd8215, 4294967295;
	add.s64 	%rd8219, %rd8217, %rd8218;
	and.b64  	%rd8220, %rd8216, 4294967295;
	add.s64 	%rd8221, %rd8219, %rd8220;
	shr.u64 	%rd8222, %rd8215, 32;
	mad.lo.s64 	%rd8223, %rd8071, %rd1580, %rd8222;
	shr.u64 	%rd8224, %rd8216, 32;
	add.s64 	%rd8225, %rd8223, %rd8224;
	shr.u64 	%rd8226, %rd8221, 32;
	shl.b64 	%rd8227, %rd8221, 32;
	and.b64  	%rd8228, %rd8214, 4294967295;
	or.b64  	%rd8229, %rd8227, %rd8228;
	add.s64 	%rd8230, %rd8185, %rd8229;
	setp.lt.u64 	%p885, %rd8230, %rd8185;
	selp.u64 	%rd8231, 1, 0, %p885;
	add.s64 	%rd8232, %rd8225, %rd8190;
	add.s64 	%rd8233, %rd8232, %rd8226;
	add.s64 	%rd8234, %rd8233, %rd8231;
	mul.lo.s64 	%rd8235, %rd8091, %rd1581;
	mul.lo.s64 	%rd8236, %rd8090, %rd1581;
	mul.lo.s64 	%rd8237, %rd8091, %rd1580;
	shr.u64 	%rd8238, %rd8235, 32;
	and.b64  	%rd8239, %rd8236, 4294967295;
	add.s64 	%rd8240, %rd8238, %rd8239;
	and.b64  	%rd8241, %rd8237, 4294967295;
	add.s64 	%rd8242, %rd8240, %rd8241;
	shr.u64 	%rd8243, %rd8236, 32;
	mad.lo.s64 	%rd8244, %rd8090, %rd1580, %rd8243;
	shr.u64 	%rd8245, %rd8237, 32;
	add.s64 	%rd8246, %rd8244, %rd8245;
	shr.u64 	%rd8247, %rd8242, 32;
	shl.b64 	%rd8248, %rd8242, 32;
	and.b64  	%rd8249, %rd8235, 4294967295;
	or.b64  	%rd8250, %rd8248, %rd8249;
	add.s64 	%rd8251, %rd8208, %rd8231;
	add.s64 	%rd8252, %rd8251, %rd8250;
	max.u64 	%rd8253, %rd8208, %rd8251;
	setp.gt.u64 	%p886, %rd8253, %rd8252;
	selp.u64 	%rd8254, 1, 0, %p886;
	add.s64 	%rd8255, %rd8246, %rd8213;
	add.s64 	%rd8256, %rd8255, %rd8247;
	add.s64 	%rd8257, %rd8256, %rd8254;
	mul.lo.s64 	%rd8258, %rd8072, %rd1583;
	mul.lo.s64 	%rd8259, %rd8071, %rd1583;
	mul.lo.s64 	%rd8260, %rd8072, %rd1582;
	shr.u64 	%rd8261, %rd8258, 32;
	and.b64  	%rd8262, %rd8259, 4294967295;
	add.s64 	%rd8263, %rd8261, %rd8262;
	and.b64  	%rd8264, %rd8260, 4294967295;
	add.s64 	%rd8265, %rd8263, %rd8264;
	shr.u64 	%rd8266, %rd8259, 32;
	mad.lo.s64 	%rd8267, %rd8071, %rd1582, %rd8266;
	shr.u64 	%rd8268, %rd8260, 32;
	add.s64 	%rd8269, %rd8267, %rd8268;
	shr.u64 	%rd8270, %rd8265, 32;
	shl.b64 	%rd8271, %rd8265, 32;
	and.b64  	%rd8272, %rd8258, 4294967295;
	or.b64  	%rd8273, %rd8271, %rd8272;
	add.s64 	%rd8274, %rd8252, %rd8273;
	setp.lt.u64 	%p887, %rd8274, %rd8252;
	selp.u64 	%rd8275, 1, 0, %p887;
	add.s64 	%rd8276, %rd8269, %rd8257;
	add.s64 	%rd8277, %rd8276, %rd8270;
	add.s64 	%rd8278, %rd8277, %rd8275;
	ld.const.u64 	%rd8279, [MU_P];
	mul.lo.s64 	%rd8280, %rd8279, %rd8088;
	mul.lo.s64 	%rd8281, %rd8070, %rd8280;
	mul.hi.u64 	%rd8282, %rd8070, %rd8280;
	add.cc.s64 	%rd8283, %rd8281, %rd8088;
	addc.cc.s64 	%rd8284, %rd8282, 0;
	mul.lo.s64 	%rd8285, %rd1646, %rd8280;
	mul.hi.u64 	%rd8286, %rd1646, %rd8280;
	mov.b64 	%rd8287, 0;
	add.cc.s64 	%rd8288, %rd8284, %rd8163;
	addc.cc.s64 	%rd8289, %rd8287, 0;
	add.cc.s64 	%rd8290, %rd8288, %rd8285;
	addc.cc.s64 	%rd8291, %rd8289, %rd8286;
	mul.lo.s64 	%rd8292, %rd1645, %rd8280;
	mul.hi.u64 	%rd8293, %rd1645, %rd8280;
	add.cc.s64 	%rd8294, %rd8291, %rd8230;
	addc.cc.s64 	%rd8295, %rd8287, 0;
	add.cc.s64 	%rd8296, %rd8294, %rd8292;
	addc.cc.s64 	%rd8297, %rd8295, %rd8293;
	mul.lo.s64 	%rd8298, %rd1644, %rd8280;
	mul.hi.u64 	%rd8299, %rd1644, %rd8280;
	add.cc.s64 	%rd8300, %rd8297, %rd8274;
	addc.cc.s64 	%rd8301, %rd8287, 0;
	add.cc.s64 	%rd8302, %rd8300, %rd8298;
	addc.cc.s64 	%rd8303, %rd8301, %rd8299;
	add.s64 	%rd8304, %rd8089, %rd8303;
	setp.lt.u64 	%p888, %rd8304, %rd8089;
	selp.u64 	%rd8305, 1, 0, %p888;
	add.s64 	%rd8306, %rd8167, %rd8305;
	setp.lt.u64 	%p889, %rd8306, %rd8167;
	selp.u64 	%rd8307, 1, 0, %p889;
	add.s64 	%rd8308, %rd8234, %rd8307;
	setp.lt.u64 	%p890, %rd8308, %rd8234;
	selp.u64 	%rd8309, 1, 0, %p890;
	add.s64 	%rd8310, %rd8278, %rd8309;
	mul.lo.s64 	%rd8311, %rd8279, %rd8290;
	mul.lo.s64 	%rd8312, %rd8070, %rd8311;
	mul.hi.u64 	%rd8313, %rd8070, %rd8311;
	add.cc.s64 	%rd8314, %rd8312, %rd8290;
	addc.cc.s64 	%rd8315, %rd8313, 0;
	mul.lo.s64 	%rd8316, %rd1646, %rd8311;
	mul.hi.u64 	%rd8317, %rd1646, %rd8311;
	add.cc.s64 	%rd8318, %rd8315, %rd8296;
	addc.cc.s64 	%rd8319, %rd8287, 0;
	add.cc.s64 	%rd8320, %rd8318, %rd8316;
	addc.cc.s64 	%rd8321, %rd8319, %rd8317;
	mul.lo.s64 	%rd8322, %rd1645, %rd8311;
	mul.hi.u64 	%rd8323, %rd1645, %rd8311;
	add.cc.s64 	%rd8324, %rd8321, %rd8302;
	addc.cc.s64 	%rd8325, %rd8287, 0;
	add.cc.s64 	%rd8326, %rd8324, %rd8322;
	addc.cc.s64 	%rd8327, %rd8325, %rd8323;
	mul.lo.s64 	%rd8328, %rd1644, %rd8311;
	mul.hi.u64 	%rd8329, %rd1644, %rd8311;
	add.cc.s64 	%rd8330, %rd8327, %rd8304;
	addc.cc.s64 	%rd8331, %rd8287, 0;
	add.cc.s64 	%rd8332, %rd8330, %rd8328;
	addc.cc.s64 	%rd8333, %rd8331, %rd8329;
	add.s64 	%rd8334, %rd8306, %rd8333;
	setp.lt.u64 	%p891, %rd8334, %rd8306;
	selp.u64 	%rd8335, 1, 0, %p891;
	add.s64 	%rd8336, %rd8308, %rd8335;
	setp.lt.u64 	%p892, %rd8336, %rd8308;
	selp.u64 	%rd8337, 1, 0, %p892;
	add.s64 	%rd8338, %rd8310, %rd8337;
	mul.lo.s64 	%rd8339, %rd8279, %rd8320;
	mul.lo.s64 	%rd8340, %rd8070, %rd8339;
	mul.hi.u64 	%rd8341, %rd8070, %rd8339;
	add.cc.s64 	%rd8342, %rd8340, %rd8320;
	addc.cc.s64 	%rd8343, %rd8341, 0;
	mul.lo.s64 	%rd8344, %rd1646, %rd8339;
	mul.hi.u64 	%rd8345, %rd1646, %rd8339;
	add.cc.s64 	%rd8346, %rd8343, %rd8326;
	addc.cc.s64 	%rd8347, %rd8287, 0;
	add.cc.s64 	%rd8348, %rd8346, %rd8344;
	addc.cc.s64 	%rd8349, %rd8347, %rd8345;
	mul.lo.s64 	%rd8350, %rd1645, %rd8339;
	mul.hi.u64 	%rd8351, %rd1645, %rd8339;
	add.cc.s64 	%rd8352, %rd8349, %rd8332;
	addc.cc.s64 	%rd8353, %rd8287, 0;
	add.cc.s64 	%rd8354, %rd8352, %rd8350;
	addc.cc.s64 	%rd8355, %rd8353, %rd8351;
	mul.lo.s64 	%rd8356, %rd1644, %rd8339;
	mul.hi.u64 	%rd8357, %rd1644, %rd8339;
	add.cc.s64 	%rd8358, %rd8355, %rd8334;
	addc.cc.s64 	%rd8359, %rd8287, 0;
	add.cc.s64 	%rd8360, %rd8358, %rd8356;
	addc.cc.s64 	%rd8361, %rd8359, %rd8357;
	add.s64 	%rd8362, %rd8336, %rd8361;
	setp.lt.u64 	%p893, %rd8362, %rd8336;
	selp.u64 	%rd8363, 1, 0, %p893;
	add.s64 	%rd8364, %rd8338, %rd8363;
	mul.lo.s64 	%rd8365, %rd8279, %rd8348;
	mul.lo.s64 	%rd8366, %rd8070, %rd8365;
	mul.hi.u64 	%rd8367, %rd8070, %rd8365;
	add.cc.s64 	%rd8368, %rd8366, %rd8348;
	addc.cc.s64 	%rd8369, %rd8367, 0;
	mul.lo.s64 	%rd8370, %rd1646, %rd8365;
	mul.hi.u64 	%rd8371, %rd1646, %rd8365;
	add.cc.s64 	%rd8372, %rd8369, %rd8354;
	addc.cc.s64 	%rd8373, %rd8287, 0;
	add.cc.s64 	%rd1647, %rd8372, %rd8370;
	addc.cc.s64 	%rd8374, %rd8373, %rd8371;
	mul.lo.s64 	%rd8375, %rd1645, %rd8365;
	mul.hi.u64 	%rd8376, %rd1645, %rd8365;
	add.cc.s64 	%rd8377, %rd8374, %rd8360;
	addc.cc.s64 	%rd8378, %rd8287, 0;
	add.cc.s64 	%rd1648, %rd8377, %rd8375;
	addc.cc.s64 	%rd8379, %rd8378, %rd8376;
	mul.lo.s64 	%rd8380, %rd1644, %rd8365;
	mul.hi.u64 	%rd8381, %rd1644, %rd8365;
	add.cc.s64 	%rd8382, %rd8379, %rd8362;
	addc.cc.s64 	%rd8383, %rd8287, 0;
	add.cc.s64 	%rd1649, %rd8382, %rd8380;
	addc.cc.s64 	%rd8384, %rd8383, %rd8381;
	add.s64 	%rd21366, %rd8364, %rd8384;
	setp.gt.u64 	%p894, %rd21366, %rd1644;
	@%p894 bra 	$L__BB0_688;
	setp.lt.u64 	%p895, %rd21366, %rd1644;
	mov.u64 	%rd21367, %rd1649;
	mov.u64 	%rd21368, %rd1648;
	mov.u64 	%rd21369, %rd1647;
	@%p895 bra 	$L__BB0_689;
	setp.lt.u64 	%p896, %rd1645, %rd1649;
	@%p896 bra 	$L__BB0_688;
	setp.gt.u64 	%p897, %rd1645, %rd1649;
	mov.u64 	%rd21367, %rd1649;
	mov.u64 	%rd21368, %rd1648;
	mov.u64 	%rd21369, %rd1647;
	@%p897 bra 	$L__BB0_689;
	setp.lt.u64 	%p898, %rd1646, %rd1648;
	@%p898 bra 	$L__BB0_688;
	setp.gt.u64 	%p899, %rd1646, %rd1648;
	setp.gt.u64 	%p900, %rd8070, %rd1647;
	or.pred  	%p901, %p899, %p900;
	mov.u64 	%rd21367, %rd1649;
	mov.u64 	%rd21368, %rd1648;
	mov.u64 	%rd21369, %rd1647;
	@%p901 bra 	$L__BB0_689;
$L__BB0_688:
	sub.s64 	%rd21369, %rd1647, %rd8070;
	setp.lt.u64 	%p902, %rd1647, %rd8070;
	selp.u64 	%rd8388, 1, 0, %p902;
	add.s64 	%rd8389, %rd1646, %rd8388;
	sub.s64 	%rd21368, %rd1648, %rd8389;
	setp.lt.u64 	%p903, %rd1648, %rd8389;
	selp.u64 	%rd8390, 1, 0, %p903;
	add.s64 	%rd8392, %rd1645, %rd8390;
	sub.s64 	%rd21367, %rd1649, %rd8392;
	setp.lt.u64 	%p904, %rd1649, %rd8392;
	selp.u64 	%rd8393, 1, 0, %p904;
	add.s64 	%rd8395, %rd1644, %rd8393;
	sub.s64 	%rd21366, %rd21366, %rd8395;
$L__BB0_689:
	ld.const.u64 	%rd1659, [P_CONST+24];
	ld.const.u64 	%rd1660, [P_CONST+16];
	ld.const.u64 	%rd1661, [P_CONST+8];
	ld.const.u64 	%rd1662, [P_CONST];
	and.b64  	%rd8396, %rd21234, 4294967295;
	shr.u64 	%rd8397, %rd21234, 32;
	shr.u64 	%rd8398, %rd21334, 32;
	and.b64  	%rd8399, %rd21334, 4294967295;
	mul.lo.s64 	%rd8400, %rd8399, %rd8396;
	mul.lo.s64 	%rd8401, %rd8398, %rd8396;
	mul.lo.s64 	%rd8402, %rd8399, %rd8397;
	shr.u64 	%rd8403, %rd8400, 32;
	and.b64  	%rd8404, %rd8401, 4294967295;
	add.s64 	%rd8405, %rd8403, %rd8404;
	and.b64  	%rd8406, %rd8402, 4294967295;
	add.s64 	%rd8407, %rd8405, %rd8406;
	shr.u64 	%rd8408, %rd8401, 32;
	mad.lo.s64 	%rd8409, %rd8398, %rd8397, %rd8408;
	shr.u64 	%rd8410, %rd8402, 32;
	add.s64 	%rd8411, %rd8409, %rd8410;
	shr.u64 	%rd8412, %rd8407, 32;
	shl.b64 	%rd8413, %rd8407, 32;
	and.b64  	%rd8414, %rd8400, 4294967295;
	or.b64  	%rd8415, %rd8413, %rd8414;
	add.s64 	%rd8416, %rd8411, %rd8412;
	shr.u64 	%rd8417, %rd21335, 32;
	and.b64  	%rd8418, %rd21335, 4294967295;
	mul.lo.s64 	%rd8419, %rd8418, %rd8396;
	mul.lo.s64 	%rd8420, %rd8417, %rd8396;
	mul.lo.s64 	%rd8421, %rd8418, %rd8397;
	shr.u64 	%rd8422, %rd8419, 32;
	and.b64  	%rd8423, %rd8420, 4294967295;
	add.s64 	%rd8424, %rd8422, %rd8423;
	and.b64  	%rd8425, %rd8421, 4294967295;
	add.s64 	%rd8426, %rd8424, %rd8425;
	shr.u64 	%rd8427, %rd8420, 32;
	mad.lo.s64 	%rd8428, %rd8417, %rd8397, %rd8427;
	shr.u64 	%rd8429, %rd8421, 32;
	add.s64 	%rd8430, %rd8428, %rd8429;
	shr.u64 	%rd8431, %rd8426, 32;
	shl.b64 	%rd8432, %rd8426, 32;
	and.b64  	%rd8433, %rd8419, 4294967295;
	or.b64  	%rd8434, %rd8432, %rd8433;
	add.s64 	%rd8435, %rd8430, %rd8431;
	shr.u64 	%rd8436, %rd21336, 32;
	and.b64  	%rd8437, %rd21336, 4294967295;
	mul.lo.s64 	%rd8438, %rd8437, %rd8396;
	mul.lo.s64 	%rd8439, %rd8436, %rd8396;
	mul.lo.s64 	%rd8440, %rd8437, %rd8397;
	shr.u64 	%rd8441, %rd8438, 32;
	and.b64  	%rd8442, %rd8439, 4294967295;
	add.s64 	%rd8443, %rd8441, %rd8442;
	and.b64  	%rd8444, %rd8440, 4294967295;
	add.s64 	%rd8445, %rd8443, %rd8444;
	shr.u64 	%rd8446, %rd8439, 32;
	mad.lo.s64 	%rd8447, %rd8436, %rd8397, %rd8446;
	shr.u64 	%rd8448, %rd8440, 32;
	add.s64 	%rd8449, %rd8447, %rd8448;
	shr.u64 	%rd8450, %rd8445, 32;
	shl.b64 	%rd8451, %rd8445, 32;
	and.b64  	%rd8452, %rd8438, 4294967295;
	or.b64  	%rd8453, %rd8451, %rd8452;
	add.s64 	%rd8454, %rd8449, %rd8450;
	shr.u64 	%rd8455, %rd21337, 32;
	and.b64  	%rd8456, %rd21337, 4294967295;
	mul.lo.s64 	%rd8457, %rd8456, %rd8396;
	mul.lo.s64 	%rd8458, %rd8455, %rd8396;
	mul.lo.s64 	%rd8459, %rd8456, %rd8397;
	shr.u64 	%rd8460, %rd8457, 32;
	and.b64  	%rd8461, %rd8458, 4294967295;
	add.s64 	%rd8462, %rd8460, %rd8461;
	and.b64  	%rd8463, %rd8459, 4294967295;
	add.s64 	%rd8464, %rd8462, %rd8463;
	shr.u64 	%rd8465, %rd8458, 32;
	mad.lo.s64 	%rd8466, %rd8455, %rd8397, %rd8465;
	shr.u64 	%rd8467, %rd8459, 32;
	add.s64 	%rd8468, %rd8466, %rd8467;
	shr.u64 	%rd8469, %rd8464, 32;
	shl.b64 	%rd8470, %rd8464, 32;
	and.b64  	%rd8471, %rd8457, 4294967295;
	or.b64  	%rd8472, %rd8470, %rd8471;
	add.s64 	%rd8473, %rd8468, %rd8469;
	and.b64  	%rd8474, %rd21235, 4294967295;
	shr.u64 	%rd8475, %rd21235, 32;
	mul.lo.s64 	%rd8476, %rd8399, %rd8474;
	mul.lo.s64 	%rd8477, %rd8398, %rd8474;
	mul.lo.s64 	%rd8478, %rd8399, %rd8475;
	shr.u64 	%rd8479, %rd8476, 32;
	and.b64  	%rd8480, %rd8477, 4294967295;
	add.s64 	%rd8481, %rd8479, %rd8480;
	and.b64  	%rd8482, %rd8478, 4294967295;
	add.s64 	%rd8483, %rd8481, %rd8482;
	shr.u64 	%rd8484, %rd8477, 32;
	mad.lo.s64 	%rd8485, %rd8398, %rd8475, %rd8484;
	shr.u64 	%rd8486, %rd8478, 32;
	add.s64 	%rd8487, %rd8485, %rd8486;
	shr.u64 	%rd8488, %rd8483, 32;
	shl.b64 	%rd8489, %rd8483, 32;
	and.b64  	%rd8490, %rd8476, 4294967295;
	or.b64  	%rd8491, %rd8489, %rd8490;
	add.s64 	%rd8492, %rd8434, %rd8491;
	setp.lt.u64 	%p905, %rd8492, %rd8434;
	selp.u64 	%rd8493, 1, 0, %p905;
	add.s64 	%rd8494, %rd8487, %rd8435;
	add.s64 	%rd8495, %rd8494, %rd8488;
	add.s64 	%rd8496, %rd8495, %rd8493;
	mul.lo.s64 	%rd8497, %rd8418, %rd8474;
	mul.lo.s64 	%rd8498, %rd8417, %rd8474;
	mul.lo.s64 	%rd8499, %rd8418, %rd8475;
	shr.u64 	%rd8500, %rd8497, 32;
	and.b64  	%rd8501, %rd8498, 4294967295;
	add.s64 	%rd8502, %rd8500, %rd8501;
	and.b64  	%rd8503, %rd8499, 4294967295;
	add.s64 	%rd8504, %rd8502, %rd8503;
	shr.u64 	%rd8505, %rd8498, 32;
	mad.lo.s64 	%rd8506, %rd8417, %rd8475, %rd8505;
	shr.u64 	%rd8507, %rd8499, 32;
	add.s64 	%rd8508, %rd8506, %rd8507;
	shr.u64 	%rd8509, %rd8504, 32;
	shl.b64 	%rd8510, %rd8504, 32;
	and.b64  	%rd8511, %rd8497, 4294967295;
	or.b64  	%rd8512, %rd8510, %rd8511;
	add.s64 	%rd8513, %rd8453, %rd8493;
	add.s64 	%rd8514, %rd8513, %rd8512;
	max.u64 	%rd8515, %rd8453, %rd8513;
	setp.gt.u64 	%p906, %rd8515, %rd8514;
	selp.u64 	%rd8516, 1, 0, %p906;
	add.s64 	%rd8517, %rd8508, %rd8454;
	add.s64 	%rd8518, %rd8517, %rd8509;
	add.s64 	%rd8519, %rd8518, %rd8516;
	mul.lo.s64 	%rd8520, %rd8437, %rd8474;
	mul.lo.s64 	%rd8521, %rd8436, %rd8474;
	mul.lo.s64 	%rd8522, %rd8437, %rd8475;
	shr.u64 	%rd8523, %rd8520, 32;
	and.b64  	%rd8524, %rd8521, 4294967295;
	add.s64 	%rd8525, %rd8523, %rd8524;
	and.b64  	%rd8526, %rd8522, 4294967295;
	add.s64 	%rd8527, %rd8525, %rd8526;
	shr.u64 	%rd8528, %rd8521, 32;
	mad.lo.s64 	%rd8529, %rd8436, %rd8475, %rd8528;
	shr.u64 	%rd8530, %rd8522, 32;
	add.s64 	%rd8531, %rd8529, %rd8530;
	shr.u64 	%rd8532, %rd8527, 32;
	shl.b64 	%rd8533, %rd8527, 32;
	and.b64  	%rd8534, %rd8520, 4294967295;
	or.b64  	%rd8535, %rd8533, %rd8534;
	add.s64 	%rd8536, %rd8472, %rd8516;
	add.s64 	%rd8537, %rd8536, %rd8535;
	max.u64 	%rd8538, %rd8472, %rd8536;
	setp.gt.u64 	%p907, %rd8538, %rd8537;
	selp.u64 	%rd8539, 1, 0, %p907;
	add.s64 	%rd8540, %rd8531, %rd8473;
	add.s64 	%rd8541, %rd8540, %rd8532;
	add.s64 	%rd8542, %rd8541, %rd8539;
	and.b64  	%rd8543, %rd21236, 4294967295;
	shr.u64 	%rd8544, %rd21236, 32;
	mul.lo.s64 	%rd8545, %rd8399, %rd8543;
	mul.lo.s64 	%rd8546, %rd8398, %rd8543;
	mul.lo.s64 	%rd8547, %rd8399, %rd8544;
	shr.u64 	%rd8548, %rd8545, 32;
	and.b64  	%rd8549, %rd8546, 4294967295;
	add.s64 	%rd8550, %rd8548, %rd8549;
	and.b64  	%rd8551, %rd8547, 4294967295;
	add.s64 	%rd8552, %rd8550, %rd8551;
	shr.u64 	%rd8553, %rd8546, 32;
	mad.lo.s64 	%rd8554, %rd8398, %rd8544, %rd8553;
	shr.u64 	%rd8555, %rd8547, 32;
	add.s64 	%rd8556, %rd8554, %rd8555;
	shr.u64 	%rd8557, %rd8552, 32;
	shl.b64 	%rd8558, %rd8552, 32;
	and.b64  	%rd8559, %rd8545, 4294967295;
	or.b64  	%rd8560, %rd8558, %rd8559;
	add.s64 	%rd8561, %rd8514, %rd8560;
	setp.lt.u64 	%p908, %rd8561, %rd8514;
	selp.u64 	%rd8562, 1, 0, %p908;
	add.s64 	%rd8563, %rd8556, %rd8519;
	add.s64 	%rd8564, %rd8563, %rd8557;
	add.s64 	%rd8565, %rd8564, %rd8562;
	mul.lo.s64 	%rd8566, %rd8418, %rd8543;
	mul.lo.s64 	%rd8567, %rd8417, %rd8543;
	mul.lo.s64 	%rd8568, %rd8418, %rd8544;
	shr.u64 	%rd8569, %rd8566, 32;
	and.b64  	%rd8570, %rd8567, 4294967295;
	add.s64 	%rd8571, %rd8569, %rd8570;
	and.b64  	%rd8572, %rd8568, 4294967295;
	add.s64 	%rd8573, %rd8571, %rd8572;
	shr.u64 	%rd8574, %rd8567, 32;
	mad.lo.s64 	%rd8575, %rd8417, %rd8544, %rd8574;
	shr.u64 	%rd8576, %rd8568, 32;
	add.s64 	%rd8577, %rd8575, %rd8576;
	shr.u64 	%rd8578, %rd8573, 32;
	shl.b64 	%rd8579, %rd8573, 32;
	and.b64  	%rd8580, %rd8566, 4294967295;
	or.b64  	%rd8581, %rd8579, %rd8580;
	add.s64 	%rd8582, %rd8537, %rd8562;
	add.s64 	%rd8583, %rd8582, %rd8581;
	max.u64 	%rd8584, %rd8537, %rd8582;
	setp.gt.u64 	%p909, %rd8584, %rd8583;
	selp.u64 	%rd8585, 1, 0, %p909;
	add.s64 	%rd8586, %rd8577, %rd8542;
	add.s64 	%rd8587, %rd8586, %rd8578;
	add.s64 	%rd8588, %rd8587, %rd8585;
	and.b64  	%rd8589, %rd21237, 4294967295;
	shr.u64 	%rd8590, %rd21237, 32;
	mul.lo.s64 	%rd8591, %rd8399, %rd8589;
	mul.lo.s64 	%rd8592, %rd8398, %rd8589;
	mul.lo.s64 	%rd8593, %rd8399, %rd8590;
	shr.u64 	%rd8594, %rd8591, 32;
	and.b64  	%rd8595, %rd8592, 4294967295;
	add.s64 	%rd8596, %rd8594, %rd8595;
	and.b64  	%rd8597, %rd8593, 4294967295;
	add.s64 	%rd8598, %rd8596, %rd8597;
	shr.u64 	%rd8599, %rd8592, 32;
	mad.lo.s64 	%rd8600, %rd8398, %rd8590, %rd8599;
	shr.u64 	%rd8601, %rd8593, 32;
	add.s64 	%rd8602, %rd8600, %rd8601;
	shr.u64 	%rd8603, %rd8598, 32;
	shl.b64 	%rd8604, %rd8598, 32;
	and.b64  	%rd8605, %rd8591, 4294967295;
	or.b64  	%rd8606, %rd8604, %rd8605;
	add.s64 	%rd8607, %rd8583, %rd8606;
	setp.lt.u64 	%p910, %rd8607, %rd8583;
	selp.u64 	%rd8608, 1, 0, %p910;
	add.s64 	%rd8609, %rd8602, %rd8588;
	add.s64 	%rd8610, %rd8609, %rd8603;
	add.s64 	%rd8611, %rd8610, %rd8608;
	ld.const.u64 	%rd8612, [MU_P];
	mul.lo.s64 	%rd8613, %rd8612, %rd8415;
	mul.lo.s64 	%rd8614, %rd1662, %rd8613;
	mul.hi.u64 	%rd8615, %rd1662, %rd8613;
	add.cc.s64 	%rd8616, %rd8614, %rd8415;
	addc.cc.s64 	%rd8617, %rd8615, 0;
	mul.lo.s64 	%rd8618, %rd1661, %rd8613;
	mul.hi.u64 	%rd8619, %rd1661, %rd8613;
	mov.b64 	%rd8620, 0;
	add.cc.s64 	%rd8621, %rd8617, %rd8492;
	addc.cc.s64 	%rd8622, %rd8620, 0;
	add.cc.s64 	%rd8623, %rd8621, %rd8618;
	addc.cc.s64 	%rd8624, %rd8622, %rd8619;
	mul.lo.s64 	%rd8625, %rd1660, %rd8613;
	mul.hi.u64 	%rd8626, %rd1660, %rd8613;
	add.cc.s64 	%rd8627, %rd8624, %rd8561;
	addc.cc.s64 	%rd8628, %rd8620, 0;
	add.cc.s64 	%rd8629, %rd8627, %rd8625;
	addc.cc.s64 	%rd8630, %rd8628, %rd8626;
	mul.lo.s64 	%rd8631, %rd1659, %rd8613;
	mul.hi.u64 	%rd8632, %rd1659, %rd8613;
	add.cc.s64 	%rd8633, %rd8630, %rd8607;
	addc.cc.s64 	%rd8634, %rd8620, 0;
	add.cc.s64 	%rd8635, %rd8633, %rd8631;
	addc.cc.s64 	%rd8636, %rd8634, %rd8632;
	add.s64 	%rd8637, %rd8416, %rd8636;
	setp.lt.u64 	%p911, %rd8637, %rd8416;
	selp.u64 	%rd8638, 1, 0, %p911;
	add.s64 	%rd8639, %rd8496, %rd8638;
	setp.lt.u64 	%p912, %rd8639, %rd8496;
	selp.u64 	%rd8640, 1, 0, %p912;
	add.s64 	%rd8641, %rd8565, %rd8640;
	setp.lt.u64 	%p913, %rd8641, %rd8565;
	selp.u64 	%rd8642, 1, 0, %p913;
	add.s64 	%rd8643, %rd8611, %rd8642;
	mul.lo.s64 	%rd8644, %rd8612, %rd8623;
	mul.lo.s64 	%rd8645, %rd1662, %rd8644;
	mul.hi.u64 	%rd8646, %rd1662, %rd8644;
	add.cc.s64 	%rd8647, %rd8645, %rd8623;
	addc.cc.s64 	%rd8648, %rd8646, 0;
	mul.lo.s64 	%rd8649, %rd1661, %rd8644;
	mul.hi.u64 	%rd8650, %rd1661, %rd8644;
	add.cc.s64 	%rd8651, %rd8648, %rd8629;
	addc.cc.s64 	%rd8652, %rd8620, 0;
	add.cc.s64 	%rd8653, %rd8651, %rd8649;
	addc.cc.s64 	%rd8654, %rd8652, %rd8650;
	mul.lo.s64 	%rd8655, %rd1660, %rd8644;
	mul.hi.u64 	%rd8656, %rd1660, %rd8644;
	add.cc.s64 	%rd8657, %rd8654, %rd8635;
	addc.cc.s64 	%rd8658, %rd8620, 0;
	add.cc.s64 	%rd8659, %rd8657, %rd8655;
	addc.cc.s64 	%rd8660, %rd8658, %rd8656;
	mul.lo.s64 	%rd8661, %rd1659, %rd8644;
	mul.hi.u64 	%rd8662, %rd1659, %rd8644;
	add.cc.s64 	%rd8663, %rd8660, %rd8637;
	addc.cc.s64 	%rd8664, %rd8620, 0;
	add.cc.s64 	%rd8665, %rd8663, %rd8661;
	addc.cc.s64 	%rd8666, %rd8664, %rd8662;
	add.s64 	%rd8667, %rd8639, %rd8666;
	setp.lt.u64 	%p914, %rd8667, %rd8639;
	selp.u64 	%rd8668, 1, 0, %p914;
	add.s64 	%rd8669, %rd8641, %rd8668;
	setp.lt.u64 	%p915, %rd8669, %rd8641;
	selp.u64 	%rd8670, 1, 0, %p915;
	add.s64 	%rd8671, %rd8643, %rd8670;
	mul.lo.s64 	%rd8672, %rd8612, %rd8653;
	mul.lo.s64 	%rd8673, %rd1662, %rd8672;
	mul.hi.u64 	%rd8674, %rd1662, %rd8672;
	add.cc.s64 	%rd8675, %rd8673, %rd8653;
	addc.cc.s64 	%rd8676, %rd8674, 0;
	mul.lo.s64 	%rd8677, %rd1661, %rd8672;
	mul.hi.u64 	%rd8678, %rd1661, %rd8672;
	add.cc.s64 	%rd8679, %rd8676, %rd8659;
	addc.cc.s64 	%rd8680, %rd8620, 0;
	add.cc.s64 	%rd8681, %rd8679, %rd8677;
	addc.cc.s64 	%rd8682, %rd8680, %rd8678;
	mul.lo.s64 	%rd8683, %rd1660, %rd8672;
	mul.hi.u64 	%rd8684, %rd1660, %rd8672;
	add.cc.s64 	%rd8685, %rd8682, %rd8665;
	addc.cc.s64 	%rd8686, %rd8620, 0;
	add.cc.s64 	%rd8687, %rd8685, %rd8683;
	addc.cc.s64 	%rd8688, %rd8686, %rd8684;
	mul.lo.s64 	%rd8689, %rd1659, %rd8672;
	mul.hi.u64 	%rd8690, %rd1659, %rd8672;
	add.cc.s64 	%rd8691, %rd8688, %rd8667;
	addc.cc.s64 	%rd8692, %rd8620, 0;
	add.cc.s64 	%rd8693, %rd8691, %rd8689;
	addc.cc.s64 	%rd8694, %rd8692, %rd8690;
	add.s64 	%rd8695, %rd8669, %rd8694;
	setp.lt.u64 	%p916, %rd8695, %rd8669;
	selp.u64 	%rd8696, 1, 0, %p916;
	add.s64 	%rd8697, %rd8671, %rd8696;
	mul.lo.s64 	%rd8698, %rd8612, %rd8681;
	mul.lo.s64 	%rd8699, %rd1662, %rd8698;
	mul.hi.u64 	%rd8700, %rd1662, %rd8698;
	add.cc.s64 	%rd8701, %rd8699, %rd8681;
	addc.cc.s64 	%rd8702, %rd8700, 0;
	mul.lo.s64 	%rd8703, %rd1661, %rd8698;
	mul.hi.u64 	%rd8704, %rd1661, %rd8698;
	add.cc.s64 	%rd8705, %rd8702, %rd8687;
	addc.cc.s64 	%rd8706, %rd8620, 0;
	add.cc.s64 	%rd1663, %rd8705, %rd8703;
	addc.cc.s64 	%rd8707, %rd8706, %rd8704;
	mul.lo.s64 	%rd8708, %rd1660, %rd8698;
	mul.hi.u64 	%rd8709, %rd1660, %rd8698;
	add.cc.s64 	%rd8710, %rd8707, %rd8693;
	addc.cc.s64 	%rd8711, %rd8620, 0;
	add.cc.s64 	%rd1664, %rd8710, %rd8708;
	addc.cc.s64 	%rd8712, %rd8711, %rd8709;
	mul.lo.s64 	%rd8713, %rd1659, %rd8698;
	mul.hi.u64 	%rd8714, %rd1659, %rd8698;
	add.cc.s64 	%rd8715, %rd8712, %rd8695;
	addc.cc.s64 	%rd8716, %rd8620, 0;
	add.cc.s64 	%rd1665, %rd8715, %rd8713;
	addc.cc.s64 	%rd8717, %rd8716, %rd8714;
	add.s64 	%rd21373, %rd8697, %rd8717;
	setp.gt.u64 	%p917, %rd21373, %rd1659;
	@%p917 bra 	$L__BB0_695;
	setp.lt.u64 	%p918, %rd21373, %rd1659;
	mov.u64 	%rd21370, %rd1663;
	mov.u64 	%rd21371, %rd1664;
	mov.u64 	%rd21372, %rd1665;
	@%p918 bra 	$L__BB0_696;
	setp.lt.u64 	%p919, %rd1660, %rd1665;
	@%p919 bra 	$L__BB0_695;
	setp.gt.u64 	%p920, %rd1660, %rd1665;
	mov.u64 	%rd21370, %rd1663;
	mov.u64 	%rd21371, %rd1664;
	mov.u64 	%rd21372, %rd1665;
	@%p920 bra 	$L__BB0_696;
	setp.lt.u64 	%p921, %rd1661, %rd1664;
	@%p921 bra 	$L__BB0_695;
	setp.gt.u64 	%p922, %rd1661, %rd1664;
	setp.gt.u64 	%p923, %rd1662, %rd1663;
	or.pred  	%p924, %p922, %p923;
	mov.u64 	%rd21370, %rd1663;
	mov.u64 	%rd21371, %rd1664;
	mov.u64 	%rd21372, %rd1665;
	@%p924 bra 	$L__BB0_696;
$L__BB0_695:
	sub.s64 	%rd21370, %rd1663, %rd1662;
	setp.lt.u64 	%p925, %rd1663, %rd1662;
	selp.u64 	%rd8718, 1, 0, %p925;
	add.s64 	%rd8719, %rd1661, %rd8718;
	sub.s64 	%rd21371, %rd1664, %rd8719;
	setp.lt.u64 	%p926, %rd1664, %rd8719;
	selp.u64 	%rd8720, 1, 0, %p926;
	add.s64 	%rd8721, %rd1660, %rd8720;
	sub.s64 	%rd21372, %rd1665, %rd8721;
	setp.lt.u64 	%p927, %rd1665, %rd8721;
	selp.u64 	%rd8722, 1, 0, %p927;
	add.s64 	%rd8723, %rd1659, %rd8722;
	sub.s64 	%rd21373, %rd21373, %rd8723;
$L__BB0_696:
	shl.b64 	%rd1675, %rd21370, 1;
	setp.gt.s64 	%p928, %rd21370, -1;
	mov.b64 	{%r306, %r307}, %rd21371;
	mov.b64 	{%r308, %r309}, %rd21370;
	shf.l.wrap.b32 	%r310, %r309, %r306, 1;
	shf.l.wrap.b32 	%r311, %r306, %r307, 1;
	mov.b64 	%rd1676, {%r310, %r311};
	setp.lt.u64 	%p929, %rd1676, %rd21371;
	setp.eq.s64 	%p930, %rd1676, %rd21371;
	selp.u32 	%r312, -1, 0, %p930;
	selp.u32 	%r313, -1, 0, %p929;
	selp.b32 	%r314, %r313, %r312, %p928;
	and.b32  	%r316, %r314, 1;
	setp.eq.b32 	%p931, %r316, 1;
	or.pred  	%p932, %p929, %p931;
	selp.u64 	%rd8724, 1, 0, %p932;
	shl.b64 	%rd8725, %rd21372, 1;
	or.b64  	%rd1677, %rd8725, %rd8724;
	setp.ge.u64 	%p933, %rd1677, %rd21372;
	setp.lt.u64 	%p934, %rd1677, %rd21372;
	setp.eq.s64 	%p935, %rd1677, %rd21372;
	selp.u32 	%r317, -1, 0, %p934;
	selp.u32 	%r318, -1, 0, %p935;
	selp.b32 	%r319, %r318, %r317, %p932;
	selp.b32 	%r320, %r319, %r317, %p933;
	and.b32  	%r321, %r320, 1;
	setp.eq.b32 	%p31, %r321, 1;
	cvt.u64.u32 	%rd8726, %r320;
	and.b64  	%rd8727, %rd8726, 1;
	shl.b64 	%rd8728, %rd21373, 1;
	or.b64  	%rd21377, %rd8728, %rd8727;
	setp.lt.u64 	%p936, %rd21377, %rd21373;
	@%p936 bra 	$L__BB0_703;
	setp.eq.s64 	%p937, %rd21377, %rd21373;
	and.pred  	%p938, %p937, %p31;
	setp.gt.u64 	%p939, %rd21377, %rd1659;
	or.pred  	%p940, %p938, %p939;
	@%p940 bra 	$L__BB0_703;
	setp.lt.u64 	%p941, %rd21377, %rd1659;
	mov.u64 	%rd21374, %rd1675;
	mov.u64 	%rd21375, %rd1676;
	mov.u64 	%rd21376, %rd1677;
	@%p941 bra 	$L__BB0_704;
	setp.gt.u64 	%p942, %rd1677, %rd1660;
	@%p942 bra 	$L__BB0_703;
	setp.lt.u64 	%p943, %rd1677, %rd1660;
	mov.u64 	%rd21374, %rd1675;
	mov.u64 	%rd21375, %rd1676;
	mov.u64 	%rd21376, %rd1677;
	@%p943 bra 	$L__BB0_704;
	setp.gt.u64 	%p944, %rd1676, %rd1661;
	@%p944 bra 	$L__BB0_703;
	setp.lt.u64 	%p945, %rd1676, %rd1661;
	setp.lt.u64 	%p946, %rd1675, %rd1662;
	or.pred  	%p947, %p945, %p946;
	mov.u64 	%rd21374, %rd1675;
	mov.u64 	%rd21375, %rd1676;
	mov.u64 	%rd21376, %rd1677;
	@%p947 bra 	$L__BB0_704;
$L__BB0_703:
	sub.s64 	%rd21374, %rd1675, %rd1662;
	setp.lt.u64 	%p948, %rd1675, %rd1662;
	selp.u64 	%rd8729, 1, 0, %p948;
	add.s64 	%rd8730, %rd1661, %rd8729;
	sub.s64 	%rd21375, %rd1676, %rd8730;
	setp.lt.u64 	%p949, %rd1676, %rd8730;
	selp.u64 	%rd8731, 1, 0, %p949;
	add.s64 	%rd8732, %rd1660, %rd8731;
	sub.s64 	%rd21376, %rd1677, %rd8732;
	setp.lt.u64 	%p950, %rd1677, %rd8732;
	selp.u64 	%rd8733, 1, 0, %p950;
	add.s64 	%rd8734, %rd1659, %rd8733;
	sub.s64 	%rd21377, %rd21377, %rd8734;
$L__BB0_704:
	sub.s64 	%rd21405, %rd21369, %rd21374;
	setp.lt.u64 	%p951, %rd21369, %rd21374;
	selp.u64 	%rd8735, 1, 0, %p951;
	add.s64 	%rd8736, %rd21375, %rd8735;
	sub.s64 	%rd21404, %rd21368, %rd8736;
	setp.lt.u64 	%p952, %rd21368, %rd8736;
	selp.u64 	%rd8737, 1, 0, %p952;
	add.s64 	%rd8738, %rd21376, %rd8737;
	sub.s64 	%rd21403, %rd21367, %rd8738;
	setp.lt.u64 	%p953, %rd21367, %rd8738;
	selp.u64 	%rd8739, 1, 0, %p953;
	add.s64 	%rd8740, %rd21377, %rd8739;
	sub.s64 	%rd21402, %rd21366, %rd8740;
	setp.ge.u64 	%p954, %rd21366, %rd8740;
	@%p954 bra 	$L__BB0_706;
	add.s64 	%rd1691, %rd21405, %rd1662;
	setp.ge.u64 	%p955, %rd1691, %rd21405;
	setp.lt.u64 	%p956, %rd1691, %rd21405;
	selp.u64 	%rd8741, 1, 0, %p956;
	add.s64 	%rd8742, %rd21404, %rd8741;
	add.s64 	%rd1692, %rd8742, %rd1661;
	setp.lt.u64 	%p957, %rd1692, %rd21404;
	setp.eq.s64 	%p958, %rd1692, %rd21404;
	selp.u32 	%r322, -1, 0, %p958;
	selp.u32 	%r323, -1, 0, %p957;
	selp.b32 	%r324, %r323, %r322, %p955;
	and.b32  	%r326, %r324, 1;
	setp.eq.b32 	%p959, %r326, 1;
	or.pred  	%p960, %p957, %p959;
	selp.u64 	%rd8743, 1, 0, %p960;
	add.s64 	%rd8744, %rd21403, %rd8743;
	add.s64 	%rd1693, %rd8744, %rd1660;
	setp.ge.u64 	%p961, %rd1693, %rd21403;
	setp.lt.u64 	%p962, %rd1693, %rd21403;
	setp.eq.s64 	%p963, %rd1693, %rd21403;
	selp.u32 	%r327, -1, 0, %p962;
	selp.u32 	%r328, -1, 0, %p963;
	selp.b32 	%r329, %r328, %r327, %p960;
	selp.b32 	%r330, %r329, %r327, %p961;
	cvt.u64.u32 	%rd8745, %r330;
	and.b64  	%rd8746, %rd8745, 1;
	add.s64 	%rd8747, %rd21402, %rd8746;
	add.s64 	%rd21402, %rd8747, %rd1659;
	mov.u64 	%rd21403, %rd1693;
	mov.u64 	%rd21404, %rd1692;
	mov.u64 	%rd21405, %rd1691;
$L__BB0_706:
	add.s64 	%rd1699, %rd44, %rd56;
	setp.ge.u64 	%p964, %rd1699, %rd44;
	setp.lt.u64 	%p965, %rd1699, %rd44;
	selp.u64 	%rd8748, 1, 0, %p965;
	add.s64 	%rd8749, %rd43, %rd8748;
	add.s64 	%rd1700, %rd8749, %rd55;
	setp.lt.u64 	%p966, %rd1700, %rd43;
	setp.eq.s64 	%p967, %rd1700, %rd43;
	selp.u32 	%r331, -1, 0, %p967;
	selp.u32 	%r332, -1, 0, %p966;
	selp.b32 	%r333, %r332, %r331, %p964;
	and.b32  	%r335, %r333, 1;
	setp.eq.b32 	%p968, %r335, 1;
	or.pred  	%p969, %p966, %p968;
	selp.u64 	%rd8750, 1, 0, %p969;
	add.s64 	%rd8751, %rd42, %rd8750;
	add.s64 	%rd1701, %rd8751, %rd54;
	setp.ge.u64 	%p970, %rd1701, %rd42;
	setp.lt.u64 	%p971, %rd1701, %rd42;
	setp.eq.s64 	%p972, %rd1701, %rd42;
	selp.u32 	%r336, -1, 0, %p971;
	selp.u32 	%r337, -1, 0, %p972;
	selp.b32 	%r338, %r337, %r336, %p969;
	selp.b32 	%r339, %r338, %r336, %p970;
	and.b32  	%r340, %r339, 1;
	setp.eq.b32 	%p32, %r340, 1;
	cvt.u64.u32 	%rd8752, %r339;
	and.b64  	%rd8753, %rd8752, 1;
	add.s64 	%rd8754, %rd41, %rd8753;
	add.s64 	%rd21385, %rd8754, %rd53;
	setp.lt.u64 	%p973, %rd21385, %rd41;
	@%p973 bra 	$L__BB0_713;
	setp.eq.s64 	%p974, %rd21385, %rd41;
	and.pred  	%p975, %p32, %p974;
	setp.gt.u64 	%p976, %rd21385, %rd1659;
	or.pred  	%p977, %p975, %p976;
	@%p977 bra 	$L__BB0_713;
	setp.lt.u64 	%p978, %rd21385, %rd1659;
	mov.u64 	%rd21382, %rd1699;
	mov.u64 	%rd21383, %rd1700;
	mov.u64 	%rd21384, %rd1701;
	@%p978 bra 	$L__BB0_714;
	setp.gt.u64 	%p979, %rd1701, %rd1660;
	@%p979 bra 	$L__BB0_713;
	setp.lt.u64 	%p980, %rd1701, %rd1660;
	mov.u64 	%rd21382, %rd1699;
	mov.u64 	%rd21383, %rd1700;
	mov.u64 	%rd21384, %rd1701;
	@%p980 bra 	$L__BB0_714;
	setp.gt.u64 	%p981, %rd1700, %rd1661;
	@%p981 bra 	$L__BB0_713;
	setp.lt.u64 	%p982, %rd1700, %rd1661;
	setp.lt.u64 	%p983, %rd1699, %rd1662;
	or.pred  	%p984, %p982, %p983;
	mov.u64 	%rd21382, %rd1699;
	mov.u64 	%rd21383, %rd1700;
	mov.u64 	%rd21384, %rd1701;
	@%p984 bra 	$L__BB0_714;
$L__BB0_713:
	sub.s64 	%rd21382, %rd1699, %rd1662;
	setp.lt.u64 	%p985, %rd1699, %rd1662;
	selp.u64 	%rd8755, 1, 0, %p985;
	add.s64 	%rd8756, %rd1661, %rd8755;
	sub.s64 	%rd21383, %rd1700, %rd8756;
	setp.lt.u64 	%p986, %rd1700, %rd8756;
	selp.u64 	%rd8757, 1, 0, %p986;
	add.s64 	%rd8758, %rd1660, %rd8757;
	sub.s64 	%rd21384, %rd1701, %rd8758;
	setp.lt.u64 	%p987, %rd1701, %rd8758;
	selp.u64 	%rd8759, 1, 0, %p987;
	add.s64 	%rd8760, %rd1659, %rd8759;
	sub.s64 	%rd21385, %rd21385, %rd8760;
$L__BB0_714:
	ld.const.u64 	%rd1711, [P_CONST+24];
	ld.const.u64 	%rd1712, [P_CONST+16];
	ld.const.u64 	%rd1713, [P_CONST+8];
	ld.const.u64 	%rd1714, [P_CONST];
	and.b64  	%rd8761, %rd21382, 4294967295;
	shr.u64 	%rd8762, %rd21382, 32;
	mul.lo.s64 	%rd8763, %rd8761, %rd8761;
	mul.lo.s64 	%rd8764, %rd8762, %rd8761;
	shr.u64 	%rd8765, %rd8763, 32;
	shl.b64 	%rd8766, %rd8764, 1;
	and.b64  	%rd8767, %rd8766, 8589934590;
	add.s64 	%rd8768, %rd8765, %rd8767;
	shr.u64 	%rd8769, %rd8764, 31;
	and.b64  	%rd8770, %rd8769, 8589934590;
	mad.lo.s64 	%rd8771, %rd8762, %rd8762, %rd8770;
	shr.u64 	%rd8772, %rd8768, 32;
	shl.b64 	%rd8773, %rd8768, 32;
	and.b64  	%rd8774, %rd8763, 4294967293;
	or.b64  	%rd8775, %rd8773, %rd8774;
	add.s64 	%rd8776, %rd8771, %rd8772;
	shr.u64 	%rd8777, %rd21383, 32;
	and.b64  	%rd8778, %rd21383, 4294967295;
	mul.lo.s64 	%rd8779, %rd8778, %rd8761;
	mul.lo.s64 	%rd8780, %rd8777, %rd8761;
	mul.lo.s64 	%rd8781, %rd8778, %rd8762;
	shr.u64 	%rd8782, %rd8779, 32;
	and.b64  	%rd8783, %rd8780, 4294967295;
	add.s64 	%rd8784, %rd8782, %rd8783;
	and.b64  	%rd8785, %rd8781, 4294967295;
	add.s64 	%rd8786, %rd8784, %rd8785;
	shr.u64 	%rd8787, %rd8780, 32;
	mad.lo.s64 	%rd8788, %rd8777, %rd8762, %rd8787;
	shr.u64 	%rd8789, %rd8781, 32;
	add.s64 	%rd8790, %rd8788, %rd8789;
	shr.u64 	%rd8791, %rd8786, 32;
	shl.b64 	%rd8792, %rd8786, 32;
	and.b64  	%rd8793, %rd8779, 4294967295;
	or.b64  	%rd8794, %rd8792, %rd8793;
	add.s64 	%rd8795, %rd8790, %rd8791;
	shr.u64 	%rd8796, %rd21384, 32;
	and.b64  	%rd8797, %rd21384, 4294967295;
	mul.lo.s64 	%rd8798, %rd8797, %rd8761;
	mul.lo.s64 	%rd8799, %rd8796, %rd8761;
	mul.lo.s64 	%rd8800, %rd8797, %rd8762;
	shr.u64 	%rd8801, %rd8798, 32;
	and.b64  	%rd8802, %rd8799, 4294967295;
	add.s64 	%rd8803, %rd8801, %rd8802;
	and.b64  	%rd8804, %rd8800, 4294967295;
	add.s64 	%rd8805, %rd8803, %rd8804;
	shr.u64 	%rd8806, %rd8799, 32;
	mad.lo.s64 	%rd8807, %rd8796, %rd8762, %rd8806;
	shr.u64 	%rd8808, %rd8800, 32;
	add.s64 	%rd8809, %rd8807, %rd8808;
	shr.u64 	%rd8810, %rd8805, 32;
	shl.b64 	%rd8811, %rd8805, 32;
	and.b64  	%rd8812, %rd8798, 4294967295;
	or.b64  	%rd8813, %rd8811, %rd8812;
	add.s64 	%rd8814, %rd8809, %rd8810;
	shr.u64 	%rd8815, %rd21385, 32;
	and.b64  	%rd8816, %rd21385, 4294967295;
	mul.lo.s64 	%rd8817, %rd8816, %rd8761;
	mul.lo.s64 	%rd8818, %rd8815, %rd8761;
	mul.lo.s64 	%rd8819, %rd8816, %rd8762;
	shr.u64 	%rd8820, %rd8817, 32;
	and.b64  	%rd8821, %rd8818, 4294967295;
	add.s64 	%rd8822, %rd8820, %rd8821;
	and.b64  	%rd8823, %rd8819, 4294967295;
	add.s64 	%rd8824, %rd8822, %rd8823;
	shr.u64 	%rd8825, %rd8818, 32;
	mad.lo.s64 	%rd8826, %rd8815, %rd8762, %rd8825;
	shr.u64 	%rd8827, %rd8819, 32;
	add.s64 	%rd8828, %rd8826, %rd8827;
	shr.u64 	%rd8829, %rd8824, 32;
	shl.b64 	%rd8830, %rd8824, 32;
	and.b64  	%rd8831, %rd8817, 4294967295;
	or.b64  	%rd8832, %rd8830, %rd8831;
	add.s64 	%rd8833, %rd8828, %rd8829;
	shl.b64 	%rd8834, %rd8794, 1;
	shr.u64 	%rd8835, %rd8792, 63;
	add.s64 	%rd8836, %rd8795, %rd8795;
	add.s64 	%rd8837, %rd8836, %rd8835;
	mul.lo.s64 	%rd8838, %rd8778, %rd8778;
	mul.lo.s64 	%rd8839, %rd8777, %rd8778;
	shr.u64 	%rd8840, %rd8838, 32;
	shl.b64 	%rd8841, %rd8839, 1;
	and.b64  	%rd8842, %rd8841, 8589934590;
	add.s64 	%rd8843, %rd8840, %rd8842;
	shr.u64 	%rd8844, %rd8839, 31;
	and.b64  	%rd8845, %rd8844, 8589934590;
	mad.lo.s64 	%rd8846, %rd8777, %rd8777, %rd8845;
	shr.u64 	%rd8847, %rd8843, 32;
	shl.b64 	%rd8848, %rd8843, 32;
	and.b64  	%rd8849, %rd8838, 4294967293;
	or.b64  	%rd8850, %rd8848, %rd8849;
	add.s64 	%rd8851, %rd8813, %rd8835;
	add.s64 	%rd8852, %rd8851, %rd8850;
	max.u64 	%rd8853, %rd8813, %rd8851;
	setp.gt.u64 	%p988, %rd8853, %rd8852;
	selp.u64 	%rd8854, 1, 0, %p988;
	add.s64 	%rd8855, %rd8846, %rd8814;
	add.s64 	%rd8856, %rd8855, %rd8847;
	add.s64 	%rd8857, %rd8856, %rd8854;
	mul.lo.s64 	%rd8858, %rd8797, %rd8778;
	mul.lo.s64 	%rd8859, %rd8796, %rd8778;
	mul.lo.s64 	%rd8860, %rd8797, %rd8777;
	shr.u64 	%rd8861, %rd8858, 32;
	and.b64  	%rd8862, %rd8859, 4294967295;
	add.s64 	%rd8863, %rd8861, %rd8862;
	and.b64  	%rd8864, %rd8860, 4294967295;
	add.s64 	%rd8865, %rd8863, %rd8864;
	shr.u64 	%rd8866, %rd8859, 32;
	mad.lo.s64 	%rd8867, %rd8796, %rd8777, %rd8866;
	shr.u64 	%rd8868, %rd8860, 32;
	add.s64 	%rd8869, %rd8867, %rd8868;
	shr.u64 	%rd8870, %rd8865, 32;
	shl.b64 	%rd8871, %rd8865, 32;
	and.b64  	%rd8872, %rd8858, 4294967295;
	or.b64  	%rd8873, %rd8871, %rd8872;
	add.s64 	%rd8874, %rd8832, %rd8854;
	add.s64 	%rd8875, %rd8874, %rd8873;
	max.u64 	%rd8876, %rd8832, %rd8874;
	setp.gt.u64 	%p989, %rd8876, %rd8875;
	selp.u64 	%rd8877, 1, 0, %p989;
	add.s64 	%rd8878, %rd8869, %rd8833;
	add.s64 	%rd8879, %rd8878, %rd8870;
	add.s64 	%rd8880, %rd8879, %rd8877;
	add.s64 	%rd8881, %rd8852, %rd8813;
	setp.lt.u64 	%p990, %rd8881, %rd8852;
	selp.u64 	%rd8882, 1, 0, %p990;
	add.s64 	%rd8883, %rd8814, %rd8857;
	add.s64 	%rd8884, %rd8883, %rd8882;
	add.s64 	%rd8885, %rd8875, %rd8882;
	add.s64 	%rd8886, %rd8885, %rd8873;
	max.u64 	%rd8887, %rd8875, %rd8885;
	setp.gt.u64 	%p991, %rd8887, %rd8886;
	selp.u64 	%rd8888, 1, 0, %p991;
	add.s64 	%rd8889, %rd8869, %rd8880;
	add.s64 	%rd8890, %rd8889, %rd8870;
	add.s64 	%rd8891, %rd8890, %rd8888;
	add.s64 	%rd8892, %rd8886, %rd8832;
	setp.lt.u64 	%p992, %rd8892, %rd8886;
	selp.u64 	%rd8893, 1, 0, %p992;
	add.s64 	%rd8894, %rd8833, %rd8891;
	add.s64 	%rd8895, %rd8894, %rd8893;
	ld.const.u64 	%rd8896, [MU_P];
	mul.lo.s64 	%rd8897, %rd8896, %rd8775;
	mul.lo.s64 	%rd8898, %rd1714, %rd8897;
	mul.hi.u64 	%rd8899, %rd1714, %rd8897;
	add.cc.s64 	%rd8900, %rd8898, %rd8775;
	addc.cc.s64 	%rd8901, %rd8899, 0;
	mul.lo.s64 	%rd8902, %rd1713, %rd8897;
	mul.hi.u64 	%rd8903, %rd1713, %rd8897;
	mov.b64 	%rd8904, 0;
	add.cc.s64 	%rd8905, %rd8901, %rd8834;
	addc.cc.s64 	%rd8906, %rd8904, 0;
	add.cc.s64 	%rd8907, %rd8905, %rd8902;
	addc.cc.s64 	%rd8908, %rd8906, %rd8903;
	mul.lo.s64 	%rd8909, %rd1712, %rd8897;
	mul.hi.u64 	%rd8910, %rd1712, %rd8897;
	add.cc.s64 	%rd8911, %rd8908, %rd8881;
	addc.cc.s64 	%rd8912, %rd8904, 0;
	add.cc.s64 	%rd8913, %rd8911, %rd8909;
	addc.cc.s64 	%rd8914, %rd8912, %rd8910;
	mul.lo.s64 	%rd8915, %rd1711, %rd8897;
	mul.hi.u64 	%rd8916, %rd1711, %rd8897;
	add.cc.s64 	%rd8917, %rd8914, %rd8892;
	addc.cc.s64 	%rd8918, %rd8904, 0;
	add.cc.s64 	%rd8919, %rd8917, %rd8915;
	addc.cc.s64 	%rd8920, %rd8918, %rd8916;
	add.s64 	%rd8921, %rd8776, %rd8920;
	setp.lt.u64 	%p993, %rd8921, %rd8776;
	selp.u64 	%rd8922, 1, 0, %p993;
	add.s64 	%rd8923, %rd8837, %rd8922;
	setp.lt.u64 	%p994, %rd8923, %rd8837;
	selp.u64 	%rd8924, 1, 0, %p994;
	add.s64 	%rd8925, %rd8884, %rd8924;
	setp.lt.u64 	%p995, %rd8925, %rd8884;
	selp.u64 	%rd8926, 1, 0, %p995;
	add.s64 	%rd8927, %rd8895, %rd8926;
	mul.lo.s64 	%rd8928, %rd8896, %rd8907;
	mul.lo.s64 	%rd8929, %rd1714, %rd8928;
	mul.hi.u64 	%rd8930, %rd1714, %rd8928;
	add.cc.s64 	%rd8931, %rd8929, %rd8907;
	addc.cc.s64 	%rd8932, %rd8930, 0;
	mul.lo.s64 	%rd8933, %rd1713, %rd8928;
	mul.hi.u64 	%rd8934, %rd1713, %rd8928;
	add.cc.s64 	%rd8935, %rd8932, %rd8913;
	addc.cc.s64 	%rd8936, %rd8904, 0;
	add.cc.s64 	%rd8937, %rd8935, %rd8933;
	addc.cc.s64 	%rd8938, %rd8936, %rd8934;
	mul.lo.s64 	%rd8939, %rd1712, %rd8928;
	mul.hi.u64 	%rd8940, %rd1712, %rd8928;
	add.cc.s64 	%rd8941, %rd8938, %rd8919;
	addc.cc.s64 	%rd8942, %rd8904, 0;
	add.cc.s64 	%rd8943, %rd8941, %rd8939;
	addc.cc.s64 	%rd8944, %rd8942, %rd8940;
	mul.lo.s64 	%rd8945, %rd1711, %rd8928;
	mul.hi.u64 	%rd8946, %rd1711, %rd8928;
	add.cc.s64 	%rd8947, %rd8944, %rd8921;
	addc.cc.s64 	%rd8948, %rd8904, 0;
	add.cc.s64 	%rd8949, %rd8947, %rd8945;
	addc.cc.s64 	%rd8950, %rd8948, %rd8946;
	add.s64 	%rd8951, %rd8923, %rd8950;
	setp.lt.u64 	%p996, %rd8951, %rd8923;
	selp.u64 	%rd8952, 1, 0, %p996;
	add.s64 	%rd8953, %rd8925, %rd8952;
	setp.lt.u64 	%p997, %rd8953, %rd8925;
	selp.u64 	%rd8954, 1, 0, %p997;
	add.s64 	%rd8955, %rd8927, %rd8954;
	mul.lo.s64 	%rd8956, %rd8896, %rd8937;
	mul.lo.s64 	%rd8957, %rd1714, %rd8956;
	mul.hi.u64 	%rd8958, %rd1714, %rd8956;
	add.cc.s64 	%rd8959, %rd8957, %rd8937;
	addc.cc.s64 	%rd8960, %rd8958, 0;
	mul.lo.s64 	%rd8961, %rd1713, %rd8956;
	mul.hi.u64 	%rd8962, %rd1713, %rd8956;
	add.cc.s64 	%rd8963, %rd8960, %rd8943;
	addc.cc.s64 	%rd8964, %rd8904, 0;
	add.cc.s64 	%rd8965, %rd8963, %rd8961;
	addc.cc.s64 	%rd8966, %rd8964, %rd8962;
	mul.lo.s64 	%rd8967, %rd1712, %rd8956;
	mul.hi.u64 	%rd8968, %rd1712, %rd8956;
	add.cc.s64 	%rd8969, %rd8966, %rd8949;
	addc.cc.s64 	%rd8970, %rd8904, 0;
	add.cc.s64 	%rd8971, %rd8969, %rd8967;
	addc.cc.s64 	%rd8972, %rd8970, %rd8968;
	mul.lo.s64 	%rd8973, %rd1711, %rd8956;
	mul.hi.u64 	%rd8974, %rd1711, %rd8956;
	add.cc.s64 	%rd8975, %rd8972, %rd8951;
	addc.cc.s64 	%rd8976, %rd8904, 0;
	add.cc.s64 	%rd8977, %rd8975, %rd8973;
	addc.cc.s64 	%rd8978, %rd8976, %rd8974;
	add.s64 	%rd8979, %rd8953, %rd8978;
	setp.lt.u64 	%p998, %rd8979, %rd8953;
	selp.u64 	%rd8980, 1, 0, %p998;
	add.s64 	%rd8981, %rd8955, %rd8980;
	mul.lo.s64 	%rd8982, %rd8896, %rd8965;
	mul.lo.s64 	%rd8983, %rd1714, %rd8982;
	mul.hi.u64 	%rd8984, %rd1714, %rd8982;
	add.cc.s64 	%rd8985, %rd8983, %rd8965;
	addc.cc.s64 	%rd8986, %rd8984, 0;
	mul.lo.s64 	%rd8987, %rd1713, %rd8982;
	mul.hi.u64 	%rd8988, %rd1713, %rd8982;
	add.cc.s64 	%rd8989, %rd8986, %rd8971;
	addc.cc.s64 	%rd8990, %rd8904, 0;
	add.cc.s64 	%rd1715, %rd8989, %rd8987;
	addc.cc.s64 	%rd8991, %rd8990, %rd8988;
	mul.lo.s64 	%rd8992, %rd1712, %rd8982;
	mul.hi.u64 	%rd8993, %rd1712, %rd8982;
	add.cc.s64 	%rd8994, %rd8991, %rd8977;
	addc.cc.s64 	%rd8995, %rd8904, 0;
	add.cc.s64 	%rd1716, %rd8994, %rd8992;
	addc.cc.s64 	%rd8996, %rd8995, %rd8993;
	mul.lo.s64 	%rd8997, %rd1711, %rd8982;
	mul.hi.u64 	%rd8998, %rd1711, %rd8982;
	add.cc.s64 	%rd8999, %rd8996, %rd8979;
	addc.cc.s64 	%rd9000, %rd8904, 0;
	add.cc.s64 	%rd1717, %rd8999, %rd8997;
	addc.cc.s64 	%rd9001, %rd9000, %rd8998;
	add.s64 	%rd21389, %rd8981, %rd9001;
	setp.gt.u64 	%p999, %rd21389, %rd1711;
	@%p999 bra 	$L__BB0_720;
	setp.lt.u64 	%p1000, %rd21389, %rd1711;
	mov.u64 	%rd21386, %rd1715;
	mov.u64 	%rd21387, %rd1716;
	mov.u64 	%rd21388, %rd1717;
	@%p1000 bra 	$L__BB0_721;
	setp.lt.u64 	%p1001, %rd1712, %rd1717;
	@%p1001 bra 	$L__BB0_720;
	setp.gt.u64 	%p1002, %rd1712, %rd1717;
	mov.u64 	%rd21386, %rd1715;
	mov.u64 	%rd21387, %rd1716;
	mov.u64 	%rd21388, %rd1717;
	@%p1002 bra 	$L__BB0_721;
	setp.lt.u64 	%p1003, %rd1713, %rd1716;
	@%p1003 bra 	$L__BB0_720;
	setp.gt.u64 	%p1004, %rd1713, %rd1716;
	setp.gt.u64 	%p1005, %rd1714, %rd1715;
	or.pred  	%p1006, %p1004, %p1005;
	mov.u64 	%rd21386, %rd1715;
	mov.u64 	%rd21387, %rd1716;
	mov.u64 	%rd21388, %rd1717;
	@%p1006 bra 	$L__BB0_721;
$L__BB0_720:
	sub.s64 	%rd21386, %rd1715, %rd1714;
	setp.lt.u64 	%p1007, %rd1715, %rd1714;
	selp.u64 	%rd9002, 1, 0, %p1007;
	add.s64 	%rd9003, %rd1713, %rd9002;
	sub.s64 	%rd21387, %rd1716, %rd9003;
	setp.lt.u64 	%p1008, %rd1716, %rd9003;
	selp.u64 	%rd9004, 1, 0, %p1008;
	add.s64 	%rd9005, %rd1712, %rd9004;
	sub.s64 	%rd21388, %rd1717, %rd9005;
	setp.lt.u64 	%p1009, %rd1717, %rd9005;
	selp.u64 	%rd9006, 1, 0, %p1009;
	add.s64 	%rd9007, %rd1711, %rd9006;
	sub.s64 	%rd21389, %rd21389, %rd9007;
$L__BB0_721:
	sub.s64 	%rd21390, %rd21386, %rd21214;
	setp.lt.u64 	%p1010, %rd21386, %rd21214;
	selp.u64 	%rd9008, 1, 0, %p1010;
	add.s64 	%rd9009, %rd21215, %rd9008;
	sub.s64 	%rd21391, %rd21387, %rd9009;
	setp.lt.u64 	%p1011, %rd21387, %rd9009;
	selp.u64 	%rd9010, 1, 0, %p1011;
	add.s64 	%rd9011, %rd21216, %rd9010;
	sub.s64 	%rd21392, %rd21388, %rd9011;
	setp.lt.u64 	%p1012, %rd21388, %rd9011;
	selp.u64 	%rd9012, 1, 0, %p1012;
	add.s64 	%rd9013, %rd21217, %rd9012;
	sub.s64 	%rd21393, %rd21389, %rd9013;
	setp.ge.u64 	%p1013, %rd21389, %rd9013;
	@%p1013 bra 	$L__BB0_723;
	add.s64 	%rd1731, %rd21390, %rd1714;
	setp.ge.u64 	%p1014, %rd1731, %rd21390;
	setp.lt.u64 	%p1015, %rd1731, %rd21390;
	selp.u64 	%rd9014, 1, 0, %p1015;
	add.s64 	%rd9015, %rd21391, %rd9014;
	add.s64 	%rd1732, %rd9015, %rd1713;
	setp.lt.u64 	%p1016, %rd1732, %rd21391;
	setp.eq.s64 	%p1017, %rd1732, %rd21391;
	selp.u32 	%r341, -1, 0, %p1017;
	selp.u32 	%r342, -1, 0, %p1016;
	selp.b32 	%r343, %r342, %r341, %p1014;
	and.b32  	%r345, %r343, 1;
	setp.eq.b32 	%p1018, %r345, 1;
	or.pred  	%p1019, %p1016, %p1018;
	selp.u64 	%rd9016, 1, 0, %p1019;
	add.s64 	%rd9017, %rd21392, %rd9016;
	add.s64 	%rd1733, %rd9017, %rd1712;
	setp.ge.u64 	%p1020, %rd1733, %rd21392;
	setp.lt.u64 	%p1021, %rd1733, %rd21392;
	setp.eq.s64 	%p1022, %rd1733, %rd21392;
	selp.u32 	%r346, -1, 0, %p1021;
	selp.u32 	%r347, -1, 0, %p1022;
	selp.b32 	%r348, %r347, %r346, %p1019;
	selp.b32 	%r349, %r348, %r346, %p1020;
	cvt.u64.u32 	%rd9018, %r349;
	and.b64  	%rd9019, %rd9018, 1;
	add.s64 	%rd9020, %rd21393, %rd9019;
	add.s64 	%rd21393, %rd9020, %rd1711;
	mov.u64 	%rd21390, %rd1731;
	mov.u64 	%rd21391, %rd1732;
	mov.u64 	%rd21392, %rd1733;
$L__BB0_723:
	sub.s64 	%rd21394, %rd21390, %rd21218;
	setp.lt.u64 	%p1023, %rd21390, %rd21218;
	selp.u64 	%rd9021, 1, 0, %p1023;
	add.s64 	%rd9022, %rd21219, %rd9021;
	sub.s64 	%rd21395, %rd21391, %rd9022;
	setp.lt.u64 	%p1024, %rd21391, %rd9022;
	selp.u64 	%rd9023, 1, 0, %p1024;
	add.s64 	%rd9024, %rd21220, %rd9023;
	sub.s64 	%rd21396, %rd21392, %rd9024;
	setp.lt.u64 	%p1025, %rd21392, %rd9024;
	selp.u64 	%rd9025, 1, 0, %p1025;
	add.s64 	%rd9026, %rd21221, %rd9025;
	sub.s64 	%rd21397, %rd21393, %rd9026;
	setp.ge.u64 	%p1026, %rd21393, %rd9026;
	@%p1026 bra 	$L__BB0_725;
	add.s64 	%rd1743, %rd21394, %rd1714;
	setp.ge.u64 	%p1027, %rd1743, %rd21394;
	setp.lt.u64 	%p1028, %rd1743, %rd21394;
	selp.u64 	%rd9027, 1, 0, %p1028;
	add.s64 	%rd9028, %rd21395, %rd9027;
	add.s64 	%rd1744, %rd9028, %rd1713;
	setp.lt.u64 	%p1029, %rd1744, %rd21395;
	setp.eq.s64 	%p1030, %rd1744, %rd21395;
	selp.u32 	%r350, -1, 0, %p1030;
	selp.u32 	%r351, -1, 0, %p1029;
	selp.b32 	%r352, %r351, %r350, %p1027;
	and.b32  	%r354, %r352, 1;
	setp.eq.b32 	%p1031, %r354, 1;
	or.pred  	%p1032, %p1029, %p1031;
	selp.u64 	%rd9029, 1, 0, %p1032;
	add.s64 	%rd9030, %rd21396, %rd9029;
	add.s64 	%rd1745, %rd9030, %rd1712;
	setp.ge.u64 	%p1033, %rd1745, %rd21396;
	setp.lt.u64 	%p1034, %rd1745, %rd21396;
	setp.eq.s64 	%p1035, %rd1745, %rd21396;
	selp.u32 	%r355, -1, 0, %p1034;
	selp.u32 	%r356, -1, 0, %p1035;
	selp.b32 	%r357, %r356, %r355, %p1032;
	selp.b32 	%r358, %r357, %r355, %p1033;
	cvt.u64.u32 	%rd9031, %r358;
	and.b64  	%rd9032, %rd9031, 1;
	add.s64 	%rd9033, %rd21397, %rd9032;
	add.s64 	%rd21397, %rd9033, %rd1711;
	mov.u64 	%rd21394, %rd1743;
	mov.u64 	%rd21395, %rd1744;
	mov.u64 	%rd21396, %rd1745;
$L__BB0_725:
	and.b64  	%rd9034, %rd21394, 4294967295;
	shr.u64 	%rd9035, %rd21394, 32;
	mul.lo.s64 	%rd9036, %rd1518, %rd9034;
	mul.lo.s64 	%rd9037, %rd1519, %rd9034;
	mul.lo.s64 	%rd9038, %rd1518, %rd9035;
	shr.u64 	%rd9039, %rd9036, 32;
	and.b64  	%rd9040, %rd9037, 4294967295;
	add.s64 	%rd9041, %rd9039, %rd9040;
	and.b64  	%rd9042, %rd9038, 4294967295;
	add.s64 	%rd9043, %rd9041, %rd9042;
	shr.u64 	%rd9044, %rd9037, 32;
	mad.lo.s64 	%rd9045, %rd1519, %rd9035, %rd9044;
	shr.u64 	%rd9046, %rd9038, 32;
	add.s64 	%rd9047, %rd9045, %rd9046;
	shr.u64 	%rd9048, %rd9043, 32;
	shl.b64 	%rd9049, %rd9043, 32;
	and.b64  	%rd9050, %rd9036, 4294967295;
	or.b64  	%rd9051, %rd9049, %rd9050;
	add.s64 	%rd9052, %rd9047, %rd9048;
	mul.lo.s64 	%rd9053, %rd1528, %rd9034;
	mul.lo.s64 	%rd9054, %rd1529, %rd9034;
	mul.lo.s64 	%rd9055, %rd1528, %rd9035;
	shr.u64 	%rd9056, %rd9053, 32;
	and.b64  	%rd9057, %rd9054, 4294967295;
	add.s64 	%rd9058, %rd9056, %rd9057;
	and.b64  	%rd9059, %rd9055, 4294967295;
	add.s64 	%rd9060, %rd9058, %rd9059;
	shr.u64 	%rd9061, %rd9054, 32;
	mad.lo.s64 	%rd9062, %rd1529, %rd9035, %rd9061;
	shr.u64 	%rd9063, %rd9055, 32;
	add.s64 	%rd9064, %rd9062, %rd9063;
	shr.u64 	%rd9065, %rd9060, 32;
	shl.b64 	%rd9066, %rd9060, 32;
	and.b64  	%rd9067, %rd9053, 4294967295;
	or.b64  	%rd9068, %rd9066, %rd9067;
	add.s64 	%rd9069, %rd9064, %rd9065;
	mul.lo.s64 	%rd9070, %rd1530, %rd9034;
	mul.lo.s64 	%rd9071, %rd1531, %rd9034;
	mul.lo.s64 	%rd9072, %rd1530, %rd9035;
	shr.u64 	%rd9073, %rd9070, 32;
	and.b64  	%rd9074, %rd9071, 4294967295;
	add.s64 	%rd9075, %rd9073, %rd9074;
	and.b64  	%rd9076, %rd9072, 4294967295;
	add.s64 	%rd9077, %rd9075, %rd9076;
	shr.u64 	%rd9078, %rd9071, 32;
	mad.lo.s64 	%rd9079, %rd1531, %rd9035, %rd9078;
	shr.u64 	%rd9080, %rd9072, 32;
	add.s64 	%rd9081, %rd9079, %rd9080;
	shr.u64 	%rd9082, %rd9077, 32;
	shl.b64 	%rd9083, %rd9077, 32;
	and.b64  	%rd9084, %rd9070, 4294967295;
	or.b64  	%rd9085, %rd9083, %rd9084;
	add.s64 	%rd9086, %rd9081, %rd9082;
	mul.lo.s64 	%rd9087, %rd1532, %rd9034;
	mul.lo.s64 	%rd9088, %rd1533, %rd9034;
	mul.lo.s64 	%rd9089, %rd1532, %rd9035;
	shr.u64 	%rd9090, %rd9087, 32;
	and.b64  	%rd9091, %rd9088, 4294967295;
	add.s64 	%rd9092, %rd9090, %rd9091;
	and.b64  	%rd9093, %rd9089, 4294967295;
	add.s64 	%rd9094, %rd9092, %rd9093;
	shr.u64 	%rd9095, %rd9088, 32;
	mad.lo.s64 	%rd9096, %rd1533, %rd9035, %rd9095;
	shr.u64 	%rd9097, %rd9089, 32;
	add.s64 	%rd9098, %rd9096, %rd9097;
	shr.u64 	%rd9099, %rd9094, 32;
	shl.b64 	%rd9100, %rd9094, 32;
	and.b64  	%rd9101, %rd9087, 4294967295;
	or.b64  	%rd9102, %rd9100, %rd9101;
	add.s64 	%rd9103, %rd9098, %rd9099;
	and.b64  	%rd9104, %rd21395, 4294967295;
	shr.u64 	%rd9105, %rd21395, 32;
	mul.lo.s64 	%rd9106, %rd1518, %rd9104;
	mul.lo.s64 	%rd9107, %rd1519, %rd9104;
	mul.lo.s64 	%rd9108, %rd1518, %rd9105;
	shr.u64 	%rd9109, %rd9106, 32;
	and.b64  	%rd9110, %rd9107, 4294967295;
	add.s64 	%rd9111, %rd9109, %rd9110;
	and.b64  	%rd9112, %rd9108, 4294967295;
	add.s64 	%rd9113, %rd9111, %rd9112;
	shr.u64 	%rd9114, %rd9107, 32;
	mad.lo.s64 	%rd9115, %rd1519, %rd9105, %rd9114;
	shr.u64 	%rd9116, %rd9108, 32;
	add.s64 	%rd9117, %rd9115, %rd9116;
	shr.u64 	%rd9118, %rd9113, 32;
	shl.b64 	%rd9119, %rd9113, 32;
	and.b64  	%rd9120, %rd9106, 4294967295;
	or.b64  	%rd9121, %rd9119, %rd9120;
	add.s64 	%rd9122, %rd9068, %rd9121;
	setp.lt.u64 	%p1036, %rd9122, %rd9068;
	selp.u64 	%rd9123, 1, 0, %p1036;
	add.s64 	%rd9124, %rd9117, %rd9069;
	add.s64 	%rd9125, %rd9124, %rd9118;
	add.s64 	%rd9126, %rd9125, %rd9123;
	mul.lo.s64 	%rd9127, %rd1528, %rd9104;
	mul.lo.s64 	%rd9128, %rd1529, %rd9104;
	mul.lo.s64 	%rd9129, %rd1528, %rd9105;
	shr.u64 	%rd9130, %rd9127, 32;
	and.b64  	%rd9131, %rd9128, 4294967295;
	add.s64 	%rd9132, %rd9130, %rd9131;
	and.b64  	%rd9133, %rd9129, 4294967295;
	add.s64 	%rd9134, %rd9132, %rd9133;
	shr.u64 	%rd9135, %rd9128, 32;
	mad.lo.s64 	%rd9136, %rd1529, %rd9105, %rd9135;
	shr.u64 	%rd9137, %rd9129, 32;
	add.s64 	%rd9138, %rd9136, %rd9137;
	shr.u64 	%rd9139, %rd9134, 32;
	shl.b64 	%rd9140, %rd9134, 32;
	and.b64  	%rd9141, %rd9127, 4294967295;
	or.b64  	%rd9142, %rd9140, %rd9141;
	add.s64 	%rd9143, %rd9085, %rd9123;
	add.s64 	%rd9144, %rd9143, %rd9142;
	max.u64 	%rd9145, %rd9085, %rd9143;
	setp.gt.u64 	%p1037, %rd9145, %rd9144;
	selp.u64 	%rd9146, 1, 0, %p1037;
	add.s64 	%rd9147, %rd9138, %rd9086;
	add.s64 	%rd9148, %rd9147, %rd9139;
	add.s64 	%rd9149, %rd9148, %rd9146;
	mul.lo.s64 	%rd9150, %rd1530, %rd9104;
	mul.lo.s64 	%rd9151, %rd1531, %rd9104;
	mul.lo.s64 	%rd9152, %rd1530, %rd9105;
	shr.u64 	%rd9153, %rd9150, 32;
	and.b64  	%rd9154, %rd9151, 4294967295;
	add.s64 	%rd9155, %rd9153, %rd9154;
	and.b64  	%rd9156, %rd9152, 4294967295;
	add.s64 	%rd9157, %rd9155, %rd9156;
	shr.u64 	%rd9158, %rd9151, 32;
	mad.lo.s64 	%rd9159, %rd1531, %rd9105, %rd9158;
	shr.u64 	%rd9160, %rd9152, 32;
	add.s64 	%rd9161, %rd9159, %rd9160;
	shr.u64 	%rd9162, %rd9157, 32;
	shl.b64 	%rd9163, %rd9157, 32;
	and.b64  	%rd9164, %rd9150, 4294967295;
	or.b64  	%rd9165, %rd9163, %rd9164;
	add.s64 	%rd9166, %rd9102, %rd9146;
	add.s64 	%rd9167, %rd9166, %rd9165;
	max.u64 	%rd9168, %rd9102, %rd9166;
	setp.gt.u64 	%p1038, %rd9168, %rd9167;
	selp.u64 	%rd9169, 1, 0, %p1038;
	add.s64 	%rd9170, %rd9161, %rd9103;
	add.s64 	%rd9171, %rd9170, %rd9162;
	add.s64 	%rd9172, %rd9171, %rd9169;
	and.b64  	%rd9173, %rd21396, 4294967295;
	shr.u64 	%rd9174, %rd21396, 32;
	mul.lo.s64 	%rd9175, %rd1518, %rd9173;
	mul.lo.s64 	%rd9176, %rd1519, %rd9173;
	mul.lo.s64 	%rd9177, %rd1518, %rd9174;
	shr.u64 	%rd9178, %rd9175, 32;
	and.b64  	%rd9179, %rd9176, 4294967295;
	add.s64 	%rd9180, %rd9178, %rd9179;
	and.b64  	%rd9181, %rd9177, 4294967295;
	add.s64 	%rd9182, %rd9180, %rd9181;
	shr.u64 	%rd9183, %rd9176, 32;
	mad.lo.s64 	%rd9184, %rd1519, %rd9174, %rd9183;
	shr.u64 	%rd9185, %rd9177, 32;
	add.s64 	%rd9186, %rd9184, %rd9185;
	shr.u64 	%rd9187, %rd9182, 32;
	shl.b64 	%rd9188, %rd9182, 32;
	and.b64  	%rd9189, %rd9175, 4294967295;
	or.b64  	%rd9190, %rd9188, %rd9189;
	add.s64 	%rd9191, %rd9144, %rd9190;
	setp.lt.u64 	%p1039, %rd9191, %rd9144;
	selp.u64 	%rd9192, 1, 0, %p1039;
	add.s64 	%rd9193, %rd9186, %rd9149;
	add.s64 	%rd9194, %rd9193, %rd9187;
	add.s64 	%rd9195, %rd9194, %rd9192;
	mul.lo.s64 	%rd9196, %rd1528, %rd9173;
	mul.lo.s64 	%rd9197, %rd1529, %rd9173;
	mul.lo.s64 	%rd9198, %rd1528, %rd9174;
	shr.u64 	%rd9199, %rd9196, 32;
	and.b64  	%rd9200, %rd9197, 4294967295;
	add.s64 	%rd9201, %rd9199, %rd9200;
	and.b64  	%rd9202, %rd9198, 4294967295;
	add.s64 	%rd9203, %rd9201, %rd9202;
	shr.u64 	%rd9204, %rd9197, 32;
	mad.lo.s64 	%rd9205, %rd1529, %rd9174, %rd9204;
	shr.u64 	%rd9206, %rd9198, 32;
	add.s64 	%rd9207, %rd9205, %rd9206;
	shr.u64 	%rd9208, %rd9203, 32;
	shl.b64 	%rd9209, %rd9203, 32;
	and.b64  	%rd9210, %rd9196, 4294967295;
	or.b64  	%rd9211, %rd9209, %rd9210;
	add.s64 	%rd9212, %rd9167, %rd9192;
	add.s64 	%rd9213, %rd9212, %rd9211;
	max.u64 	%rd9214, %rd9167, %rd9212;
	setp.gt.u64 	%p1040, %rd9214, %rd9213;
	selp.u64 	%rd9215, 1, 0, %p1040;
	add.s64 	%rd9216, %rd9207, %rd9172;
	add.s64 	%rd9217, %rd9216, %rd9208;
	add.s64 	%rd9218, %rd9217, %rd9215;
	and.b64  	%rd9219, %rd21397, 4294967295;
	shr.u64 	%rd9220, %rd21397, 32;
	mul.lo.s64 	%rd9221, %rd1518, %rd9219;
	mul.lo.s64 	%rd9222, %rd1519, %rd9219;
	mul.lo.s64 	%rd9223, %rd1518, %rd9220;
	shr.u64 	%rd9224, %rd9221, 32;
	and.b64  	%rd9225, %rd9222, 4294967295;
	add.s64 	%rd9226, %rd9224, %rd9225;
	and.b64  	%rd9227, %rd9223, 4294967295;
	add.s64 	%rd9228, %rd9226, %rd9227;
	shr.u64 	%rd9229, %rd9222, 32;
	mad.lo.s64 	%rd9230, %rd1519, %rd9220, %rd9229;
	shr.u64 	%rd9231, %rd9223, 32;
	add.s64 	%rd9232, %rd9230, %rd9231;
	shr.u64 	%rd9233, %rd9228, 32;
	shl.b64 	%rd9234, %rd9228, 32;
	and.b64  	%rd9235, %rd9221, 4294967295;
	or.b64  	%rd9236, %rd9234, %rd9235;
	add.s64 	%rd9237, %rd9213, %rd9236;
	setp.lt.u64 	%p1041, %rd9237, %rd9213;
	selp.u64 	%rd9238, 1, 0, %p1041;
	add.s64 	%rd9239, %rd9232, %rd9218;
	add.s64 	%rd9240, %rd9239, %rd9233;
	add.s64 	%rd9241, %rd9240, %rd9238;
	mul.lo.s64 	%rd9243, %rd8896, %rd9051;
	mul.lo.s64 	%rd9244, %rd1714, %rd9243;
	mul.hi.u64 	%rd9245, %rd1714, %rd9243;
	add.cc.s64 	%rd9246, %rd9244, %rd9051;
	addc.cc.s64 	%rd9247, %rd9245, 0;
	mul.lo.s64 	%rd9248, %rd1713, %rd9243;
	mul.hi.u64 	%rd9249, %rd1713, %rd9243;
	mov.b64 	%rd9250, 0;
	add.cc.s64 	%rd9251, %rd9247, %rd9122;
	addc.cc.s64 	%rd9252, %rd9250, 0;
	add.cc.s64 	%rd9253, %rd9251, %rd9248;
	addc.cc.s64 	%rd9254, %rd9252, %rd9249;
	mul.lo.s64 	%rd9255, %rd1712, %rd9243;
	mul.hi.u64 	%rd9256, %rd1712, %rd9243;
	add.cc.s64 	%rd9257, %rd9254, %rd9191;
	addc.cc.s64 	%rd9258, %rd9250, 0;
	add.cc.s64 	%rd9259, %rd9257, %rd9255;
	addc.cc.s64 	%rd9260, %rd9258, %rd9256;
	mul.lo.s64 	%rd9261, %rd1711, %rd9243;
	mul.hi.u64 	%rd9262, %rd1711, %rd9243;
	add.cc.s64 	%rd9263, %rd9260, %rd9237;
	addc.cc.s64 	%rd9264, %rd9250, 0;
	add.cc.s64 	%rd9265, %rd9263, %rd9261;
	addc.cc.s64 	%rd9266, %rd9264, %rd9262;
	add.s64 	%rd9267, %rd9052, %rd9266;
	setp.lt.u64 	%p1042, %rd9267, %rd9052;
	selp.u64 	%rd9268, 1, 0, %p1042;
	add.s64 	%rd9269, %rd9126, %rd9268;
	setp.lt.u64 	%p1043, %rd9269, %rd9126;
	selp.u64 	%rd9270, 1, 0, %p1043;
	add.s64 	%rd9271, %rd9195, %rd9270;
	setp.lt.u64 	%p1044, %rd9271, %rd9195;
	selp.u64 	%rd9272, 1, 0, %p1044;
	add.s64 	%rd9273, %rd9241, %rd9272;
	mul.lo.s64 	%rd9274, %rd8896, %rd9253;
	mul.lo.s64 	%rd9275, %rd1714, %rd9274;
	mul.hi.u64 	%rd9276, %rd1714, %rd9274;
	add.cc.s64 	%rd9277, %rd9275, %rd9253;
	addc.cc.s64 	%rd9278, %rd9276, 0;
	mul.lo.s64 	%rd9279, %rd1713, %rd9274;
	mul.hi.u64 	%rd9280, %rd1713, %rd9274;
	add.cc.s64 	%rd9281, %rd9278, %rd9259;
	addc.cc.s64 	%rd9282, %rd9250, 0;
	add.cc.s64 	%rd9283, %rd9281, %rd9279;
	addc.cc.s64 	%rd9284, %rd9282, %rd9280;
	mul.lo.s64 	%rd9285, %rd1712, %rd9274;
	mul.hi.u64 	%rd9286, %rd1712, %rd9274;
	add.cc.s64 	%rd9287, %rd9284, %rd9265;
	addc.cc.s64 	%rd9288, %rd9250, 0;
	add.cc.s64 	%rd9289, %rd9287, %rd9285;
	addc.cc.s64 	%rd9290, %rd9288, %rd9286;
	mul.lo.s64 	%rd9291, %rd1711, %rd9274;
	mul.hi.u64 	%rd9292, %rd1711, %rd9274;
	add.cc.s64 	%rd9293, %rd9290, %rd9267;
	addc.cc.s64 	%rd9294, %rd9250, 0;
	add.cc.s64 	%rd9295, %rd9293, %rd9291;
	addc.cc.s64 	%rd9296, %rd9294, %rd9292;
	add.s64 	%rd9297, %rd9269, %rd9296;
	setp.lt.u64 	%p1045, %rd9297, %rd9269;
	selp.u64 	%rd9298, 1, 0, %p1045;
	add.s64 	%rd9299, %rd9271, %rd9298;
	setp.lt.u64 	%p1046, %rd9299, %rd9271;
	selp.u64 	%rd9300, 1, 0, %p1046;
	add.s64 	%rd9301, %rd9273, %rd9300;
	mul.lo.s64 	%rd9302, %rd8896, %rd9283;
	mul.lo.s64 	%rd9303, %rd1714, %rd9302;
	mul.hi.u64 	%rd9304, %rd1714, %rd9302;
	add.cc.s64 	%rd9305, %rd9303, %rd9283;
	addc.cc.s64 	%rd9306, %rd9304, 0;
	mul.lo.s64 	%rd9307, %rd1713, %rd9302;
	mul.hi.u64 	%rd9308, %rd1713, %rd9302;
	add.cc.s64 	%rd9309, %rd9306, %rd9289;
	addc.cc.s64 	%rd9310, %rd9250, 0;
	add.cc.s64 	%rd9311, %rd9309, %rd9307;
	addc.cc.s64 	%rd9312, %rd9310, %rd9308;
	mul.lo.s64 	%rd9313, %rd1712, %rd9302;
	mul.hi.u64 	%rd9314, %rd1712, %rd9302;
	add.cc.s64 	%rd9315, %rd9312, %rd9295;
	addc.cc.s64 	%rd9316, %rd9250, 0;
	add.cc.s64 	%rd9317, %rd9315, %rd9313;
	addc.cc.s64 	%rd9318, %rd9316, %rd9314;
	mul.lo.s64 	%rd9319, %rd1711, %rd9302;
	mul.hi.u64 	%rd9320, %rd1711, %rd9302;
	add.cc.s64 	%rd9321, %rd9318, %rd9297;
	addc.cc.s64 	%rd9322, %rd9250, 0;
	add.cc.s64 	%rd9323, %rd9321, %rd9319;
	addc.cc.s64 	%rd9324, %rd9322, %rd9320;
	add.s64 	%rd9325, %rd9299, %rd9324;
	setp.lt.u64 	%p1047, %rd9325, %rd9299;
	selp.u64 	%rd9326, 1, 0, %p1047;
	add.s64 	%rd9327, %rd9301, %rd9326;
	mul.lo.s64 	%rd9328, %rd8896, %rd9311;
	mul.lo.s64 	%rd9329, %rd1714, %rd9328;
	mul.hi.u64 	%rd9330, %rd1714, %rd9328;
	add.cc.s64 	%rd9331, %rd9329, %rd9311;
	addc.cc.s64 	%rd9332, %rd9330, 0;
	mul.lo.s64 	%rd9333, %rd1713, %rd9328;
	mul.hi.u64 	%rd9334, %rd1713, %rd9328;
	add.cc.s64 	%rd9335, %rd9332, %rd9317;
	addc.cc.s64 	%rd9336, %rd9250, 0;
	add.cc.s64 	%rd1755, %rd9335, %rd9333;
	addc.cc.s64 	%rd9337, %rd9336, %rd9334;
	mul.lo.s64 	%rd9338, %rd1712, %rd9328;
	mul.hi.u64 	%rd9339, %rd1712, %rd9328;
	add.cc.s64 	%rd9340, %rd9337, %rd9323;
	addc.cc.s64 	%rd9341, %rd9250, 0;
	add.cc.s64 	%rd1756, %rd9340, %rd9338;
	addc.cc.s64 	%rd9342, %rd9341, %rd9339;
	mul.lo.s64 	%rd9343, %rd1711, %rd9328;
	mul.hi.u64 	%rd9344, %rd1711, %rd9328;
	add.cc.s64 	%rd9345, %rd9342, %rd9325;
	addc.cc.s64 	%rd9346, %rd9250, 0;
	add.cc.s64 	%rd1757, %rd9345, %rd9343;
	addc.cc.s64 	%rd9347, %rd9346, %rd9344;
	add.s64 	%rd21398, %rd9327, %rd9347;
	setp.gt.u64 	%p1048, %rd21398, %rd1711;
	@%p1048 bra 	$L__BB0_731;
	setp.lt.u64 	%p1049, %rd21398, %rd1711;
	mov.u32 	%r1012, %r53;
	mov.u64 	%rd21399, %rd1757;
	mov.u64 	%rd21400, %rd1756;
	mov.u64 	%rd21401, %rd1755;
	@%p1049 bra 	$L__BB0_732;
	setp.lt.u64 	%p1050, %rd1712, %rd1757;
	@%p1050 bra 	$L__BB0_731;
	setp.gt.u64 	%p1051, %rd1712, %rd1757;
	mov.u32 	%r1012, %r53;
	mov.u64 	%rd21399, %rd1757;
	mov.u64 	%rd21400, %rd1756;
	mov.u64 	%rd21401, %rd1755;
	@%p1051 bra 	$L__BB0_732;
	setp.lt.u64 	%p1052, %rd1713, %rd1756;
	@%p1052 bra 	$L__BB0_731;
	setp.gt.u64 	%p1053, %rd1713, %rd1756;
	setp.gt.u64 	%p1054, %rd1714, %rd1755;
	or.pred  	%p1055, %p1053, %p1054;
	mov.u32 	%r1012, %r53;
	mov.u64 	%rd21399, %rd1757;
	mov.u64 	%rd21400, %rd1756;
	mov.u64 	%rd21401, %rd1755;
	@%p1055 bra 	$L__BB0_732;
$L__BB0_731:
	sub.s64 	%rd21401, %rd1755, %rd1714;
	setp.lt.u64 	%p1056, %rd1755, %rd1714;
	selp.u64 	%rd9348, 1, 0, %p1056;
	add.s64 	%rd9349, %rd1713, %rd9348;
	sub.s64 	%rd21400, %rd1756, %rd9349;
	setp.lt.u64 	%p1057, %rd1756, %rd9349;
	selp.u64 	%rd9350, 1, 0, %p1057;
	add.s64 	%rd9351, %rd1712, %rd9350;
	sub.s64 	%rd21399, %rd1757, %rd9351;
	setp.lt.u64 	%p1058, %rd1757, %rd9351;
	selp.u64 	%rd9352, 1, 0, %p1058;
	add.s64 	%rd9353, %rd1711, %rd9352;
	sub.s64 	%rd21398, %rd21398, %rd9353;
	mov.u32 	%r1012, %r53;
$L__BB0_732:
	setp.ne.s32 	%p1059, %r1011, 0;
	mov.b64 	%rd21130, 0;
	mov.b32 	%r1011, 1;
	mov.u64 	%rd21131, %rd21130;
	mov.u64 	%rd21132, %rd21130;
	mov.u64 	%rd21133, %rd21130;
	mov.u64 	%rd21134, %rd20906;
	mov.u64 	%rd21135, %rd20907;
	mov.u64 	%rd21136, %rd20908;
	mov.u64 	%rd21137, %rd20909;
	mov.u64 	%rd21138, %rd20906;
	mov.u64 	%rd21139, %rd20907;
	mov.u64 	%rd21140, %rd20908;
	mov.u64 	%rd21141, %rd20909;
	@%p1059 bra 	$L__BB0_856;
	or.b64  	%rd9356, %rd56, %rd55;
	or.b64  	%rd9357, %rd9356, %rd54;
	or.b64  	%rd9358, %rd9357, %rd53;
	setp.eq.s64 	%p1060, %rd9358, 0;
	mov.u64 	%rd21134, %rd20906;
	mov.u64 	%rd21135, %rd20907;
	mov.u64 	%rd21136, %rd20908;
	mov.u64 	%rd21137, %rd20909;
	mov.u64 	%rd21138, %rd20906;
	mov.u64 	%rd21139, %rd20907;
	mov.u64 	%rd21140, %rd20908;
	mov.u64 	%rd21141, %rd20909;
	@%p1060 bra 	$L__BB0_856;
	or.b64  	%rd9360, %rd60, %rd59;
	or.b64  	%rd9361, %rd9360, %rd58;
	or.b64  	%rd9362, %rd9361, %rd57;
	setp.eq.s64 	%p1061, %rd9362, 0;
	mov.u64 	%rd21131, %rd21130;
	mov.u64 	%rd21132, %rd21130;
	mov.u64 	%rd21133, %rd21130;
	mov.u64 	%rd21134, %rd20906;
	mov.u64 	%rd21135, %rd20907;
	mov.u64 	%rd21136, %rd20908;
	mov.u64 	%rd21137, %rd20909;
	mov.u64 	%rd21138, %rd20906;
	mov.u64 	%rd21139, %rd20907;
	mov.u64 	%rd21140, %rd20908;
	mov.u64 	%rd21141, %rd20909;
	@%p1061 bra 	$L__BB0_856;
	ld.const.u64 	%rd1775, [P_CONST+24];
	ld.const.u64 	%rd1776, [P_CONST+16];
	ld.const.u64 	%rd1777, [P_CONST+8];
	ld.const.u64 	%rd1778, [P_CONST];
	and.b64  	%rd9363, %rd60, 4294967295;
	shr.u64 	%rd9364, %rd60, 32;
	mul.lo.s64 	%rd9365, %rd9363, %rd9363;
	mul.lo.s64 	%rd9366, %rd9364, %rd9363;
	shr.u64 	%rd9367, %rd9365, 32;
	shl.b64 	%rd9368, %rd9366, 1;
	and.b64  	%rd9369, %rd9368, 8589934590;
	add.s64 	%rd9370, %rd9367, %rd9369;
	shr.u64 	%rd9371, %rd9366, 31;
	and.b64  	%rd9372, %rd9371, 8589934590;
	mad.lo.s64 	%rd9373, %rd9364, %rd9364, %rd9372;
	shr.u64 	%rd9374, %rd9370, 32;
	shl.b64 	%rd9375, %rd9370, 32;
	and.b64  	%rd9376, %rd9365, 4294967293;
	or.b64  	%rd9377, %rd9375, %rd9376;
	add.s64 	%rd9378, %rd9373, %rd9374;
	shr.u64 	%rd9379, %rd59, 32;
	and.b64  	%rd9380, %rd59, 4294967295;
	mul.lo.s64 	%rd9381, %rd9380, %rd9363;
	mul.lo.s64 	%rd9382, %rd9379, %rd9363;
	mul.lo.s64 	%rd9383, %rd9380, %rd9364;
	shr.u64 	%rd9384, %rd9381, 32;
	and.b64  	%rd9385, %rd9382, 4294967295;
	add.s64 	%rd9386, %rd9384, %rd9385;
	and.b64  	%rd9387, %rd9383, 4294967295;
	add.s64 	%rd9388, %rd9386, %rd9387;
	shr.u64 	%rd9389, %rd9382, 32;
	mad.lo.s64 	%rd9390, %rd9379, %rd9364, %rd9389;
	shr.u64 	%rd9391, %rd9383, 32;
	add.s64 	%rd9392, %rd9390, %rd9391;
	shr.u64 	%rd9393, %rd9388, 32;
	shl.b64 	%rd9394, %rd9388, 32;
	and.b64  	%rd9395, %rd9381, 4294967295;
	or.b64  	%rd9396, %rd9394, %rd9395;
	add.s64 	%rd9397, %rd9392, %rd9393;
	shr.u64 	%rd9398, %rd58, 32;
	and.b64  	%rd9399, %rd58, 4294967295;
	mul.lo.s64 	%rd9400, %rd9399, %rd9363;
	mul.lo.s64 	%rd9401, %rd9398, %rd9363;
	mul.lo.s64 	%rd9402, %rd9399, %rd9364;
	shr.u64 	%rd9403, %rd9400, 32;
	and.b64  	%rd9404, %rd9401, 4294967295;
	add.s64 	%rd9405, %rd9403, %rd9404;
	and.b64  	%rd9406, %rd9402, 4294967295;
	add.s64 	%rd9407, %rd9405, %rd9406;
	shr.u64 	%rd9408, %rd9401, 32;
	mad.lo.s64 	%rd9409, %rd9398, %rd9364, %rd9408;
	shr.u64 	%rd9410, %rd9402, 32;
	add.s64 	%rd9411, %rd9409, %rd9410;
	shr.u64 	%rd9412, %rd9407, 32;
	shl.b64 	%rd9413, %rd9407, 32;
	and.b64  	%rd9414, %rd9400, 4294967295;
	or.b64  	%rd9415, %rd9413, %rd9414;
	add.s64 	%rd9416, %rd9411, %rd9412;
	shr.u64 	%rd9417, %rd57, 32;
	and.b64  	%rd9418, %rd57, 4294967295;
	mul.lo.s64 	%rd9419, %rd9418, %rd9363;
	mul.lo.s64 	%rd9420, %rd9417, %rd9363;
	mul.lo.s64 	%rd9421, %rd9418, %rd9364;
	shr.u64 	%rd9422, %rd9419, 32;
	and.b64  	%rd9423, %rd9420, 4294967295;
	add.s64 	%rd9424, %rd9422, %rd9423;
	and.b64  	%rd9425, %rd9421, 4294967295;
	add.s64 	%rd9426, %rd9424, %rd9425;
	shr.u64 	%rd9427, %rd9420, 32;
	mad.lo.s64 	%rd9428, %rd9417, %rd9364, %rd9427;
	shr.u64 	%rd9429, %rd9421, 32;
	add.s64 	%rd9430, %rd9428, %rd9429;
	shr.u64 	%rd9431, %rd9426, 32;
	shl.b64 	%rd9432, %rd9426, 32;
	and.b64  	%rd9433, %rd9419, 4294967295;
	or.b64  	%rd9434, %rd9432, %rd9433;
	add.s64 	%rd9435, %rd9430, %rd9431;
	shl.b64 	%rd9436, %rd9396, 1;
	shr.u64 	%rd9437, %rd9394, 63;
	add.s64 	%rd9438, %rd9397, %rd9397;
	add.s64 	%rd9439, %rd9438, %rd9437;
	mul.lo.s64 	%rd9440, %rd9380, %rd9380;
	mul.lo.s64 	%rd9441, %rd9379, %rd9380;
	shr.u64 	%rd9442, %rd9440, 32;
	shl.b64 	%rd9443, %rd9441, 1;
	and.b64  	%rd9444, %rd9443, 8589934590;
	add.s64 	%rd9445, %rd9442, %rd9444;
	shr.u64 	%rd9446, %rd9441, 31;
	and.b64  	%rd9447, %rd9446, 8589934590;
	mad.lo.s64 	%rd9448, %rd9379, %rd9379, %rd9447;
	shr.u64 	%rd9449, %rd9445, 32;
	shl.b64 	%rd9450, %rd9445, 32;
	and.b64  	%rd9451, %rd9440, 4294967293;
	or.b64  	%rd9452, %rd9450, %rd9451;
	add.s64 	%rd9453, %rd9415, %rd9437;
	add.s64 	%rd9454, %rd9453, %rd9452;
	max.u64 	%rd9455, %rd9415, %rd9453;
	setp.gt.u64 	%p1062, %rd9455, %rd9454;
	selp.u64 	%rd9456, 1, 0, %p1062;
	add.s64 	%rd9457, %rd9448, %rd9416;
	add.s64 	%rd9458, %rd9457, %rd9449;
	add.s64 	%rd9459, %rd9458, %rd9456;
	mul.lo.s64 	%rd9460, %rd9399, %rd9380;
	mul.lo.s64 	%rd9461, %rd9398, %rd9380;
	mul.lo.s64 	%rd9462, %rd9399, %rd9379;
	shr.u64 	%rd9463, %rd9460, 32;
	and.b64  	%rd9464, %rd9461, 4294967295;
	add.s64 	%rd9465, %rd9463, %rd9464;
	and.b64  	%rd9466, %rd9462, 4294967295;
	add.s64 	%rd9467, %rd9465, %rd9466;
	shr.u64 	%rd9468, %rd9461, 32;
	mad.lo.s64 	%rd9469, %rd9398, %rd9379, %rd9468;
	shr.u64 	%rd9470, %rd9462, 32;
	add.s64 	%rd9471, %rd9469, %rd9470;
	shr.u64 	%rd9472, %rd9467, 32;
	shl.b64 	%rd9473, %rd9467, 32;
	and.b64  	%rd9474, %rd9460, 4294967295;
	or.b64  	%rd9475, %rd9473, %rd9474;
	add.s64 	%rd9476, %rd9434, %rd9456;
	add.s64 	%rd9477, %rd9476, %rd9475;
	max.u64 	%rd9478, %rd9434, %rd9476;
	setp.gt.u64 	%p1063, %rd9478, %rd9477;
	selp.u64 	%rd9479, 1, 0, %p1063;
	add.s64 	%rd9480, %rd9471, %rd9435;
	add.s64 	%rd9481, %rd9480, %rd9472;
	add.s64 	%rd9482, %rd9481, %rd9479;
	add.s64 	%rd9483, %rd9454, %rd9415;
	setp.lt.u64 	%p1064, %rd9483, %rd9454;
	selp.u64 	%rd9484, 1, 0, %p1064;
	add.s64 	%rd9485, %rd9416, %rd9459;
	add.s64 	%rd9486, %rd9485, %rd9484;
	add.s64 	%rd9487, %rd9477, %rd9484;
	add.s64 	%rd9488, %rd9487, %rd9475;
	max.u64 	%rd9489, %rd9477, %rd9487;
	setp.gt.u64 	%p1065, %rd9489, %rd9488;
	selp.u64 	%rd9490, 1, 0, %p1065;
	add.s64 	%rd9491, %rd9471, %rd9482;
	add.s64 	%rd9492, %rd9491, %rd9472;
	add.s64 	%rd9493, %rd9492, %rd9490;
	add.s64 	%rd9494, %rd9488, %rd9434;
	setp.lt.u64 	%p1066, %rd9494, %rd9488;
	selp.u64 	%rd9495, 1, 0, %p1066;
	add.s64 	%rd9496, %rd9435, %rd9493;
	add.s64 	%rd9497, %rd9496, %rd9495;
	ld.const.u64 	%rd9498, [MU_P];
	mul.lo.s64 	%rd9499, %rd9498, %rd9377;
	mul.lo.s64 	%rd9500, %rd1778, %rd9499;
	mul.hi.u64 	%rd9501, %rd1778, %rd9499;
	add.cc.s64 	%rd9502, %rd9500, %rd9377;
	addc.cc.s64 	%rd9503, %rd9501, 0;
	mul.lo.s64 	%rd9504, %rd1777, %rd9499;
	mul.hi.u64 	%rd9505, %rd1777, %rd9499;
	mov.b64 	%rd9506, 0;
	add.cc.s64 	%rd9507, %rd9503, %rd9436;
	addc.cc.s64 	%rd9508, %rd9506, 0;
	add.cc.s64 	%rd9509, %rd9507, %rd9504;
	addc.cc.s64 	%rd9510, %rd9508, %rd9505;
	mul.lo.s64 	%rd9511, %rd1776, %rd9499;
	mul.hi.u64 	%rd9512, %rd1776, %rd9499;
	add.cc.s64 	%rd9513, %rd9510, %rd9483;
	addc.cc.s64 	%rd9514, %rd9506, 0;
	add.cc.s64 	%rd9515, %rd9513, %rd9511;
	addc.cc.s64 	%rd9516, %rd9514, %rd9512;
	mul.lo.s64 	%rd9517, %rd1775, %rd9499;
	mul.hi.u64 	%rd9518, %rd1775, %rd9499;
	add.cc.s64 	%rd9519, %rd9516, %rd9494;
	addc.cc.s64 	%rd9520, %rd9506, 0;
	add.cc.s64 	%rd9521, %rd9519, %rd9517;
	addc.cc.s64 	%rd9522, %rd9520, %rd9518;
	add.s64 	%rd9523, %rd9378, %rd9522;
	setp.lt.u64 	%p1067, %rd9523, %rd9378;
	selp.u64 	%rd9524, 1, 0, %p1067;
	add.s64 	%rd9525, %rd9439, %rd9524;
	setp.lt.u64 	%p1068, %rd9525, %rd9439;
	selp.u64 	%rd9526, 1, 0, %p1068;
	add.s64 	%rd9527, %rd9486, %rd9526;
	setp.lt.u64 	%p1069, %rd9527, %rd9486;
	selp.u64 	%rd9528, 1, 0, %p1069;
	add.s64 	%rd9529, %rd9497, %rd9528;
	mul.lo.s64 	%rd9530, %rd9498, %rd9509;
	mul.lo.s64 	%rd9531, %rd1778, %rd9530;
	mul.hi.u64 	%rd9532, %rd1778, %rd9530;
	add.cc.s64 	%rd9533, %rd9531, %rd9509;
	addc.cc.s64 	%rd9534, %rd9532, 0;
	mul.lo.s64 	%rd9535, %rd1777, %rd9530;
	mul.hi.u64 	%rd9536, %rd1777, %rd9530;
	add.cc.s64 	%rd9537, %rd9534, %rd9515;
	addc.cc.s64 	%rd9538, %rd9506, 0;
	add.cc.s64 	%rd9539, %rd9537, %rd9535;
	addc.cc.s64 	%rd9540, %rd9538, %rd9536;
	mul.lo.s64 	%rd9541, %rd1776, %rd9530;
	mul.hi.u64 	%rd9542, %rd1776, %rd9530;
	add.cc.s64 	%rd9543, %rd9540, %rd9521;
	addc.cc.s64 	%rd9544, %rd9506, 0;
	add.cc.s64 	%rd9545, %rd9543, %rd9541;
	addc.cc.s64 	%rd9546, %rd9544, %rd9542;
	mul.lo.s64 	%rd9547, %rd1775, %rd9530;
	mul.hi.u64 	%rd9548, %rd1775, %rd9530;
	add.cc.s64 	%rd9549, %rd9546, %rd9523;
	addc.cc.s64 	%rd9550, %rd9506, 0;
	add.cc.s64 	%rd9551, %rd9549, %rd9547;
	addc.cc.s64 	%rd9552, %rd9550, %rd9548;
	add.s64 	%rd9553, %rd9525, %rd9552;
	setp.lt.u64 	%p1070, %rd9553, %rd9525;
	selp.u64 	%rd9554, 1, 0, %p1070;
	add.s64 	%rd9555, %rd9527, %rd9554;
	setp.lt.u64 	%p1071, %rd9555, %rd9527;
	selp.u64 	%rd9556, 1, 0, %p1071;
	add.s64 	%rd9557, %rd9529, %rd9556;
	mul.lo.s64 	%rd9558, %rd9498, %rd9539;
	mul.lo.s64 	%rd9559, %rd1778, %rd9558;
	mul.hi.u64 	%rd9560, %rd1778, %rd9558;
	add.cc.s64 	%rd9561, %rd9559, %rd9539;
	addc.cc.s64 	%rd9562, %rd9560, 0;
	mul.lo.s64 	%rd9563, %rd1777, %rd9558;
	mul.hi.u64 	%rd9564, %rd1777, %rd9558;
	add.cc.s64 	%rd9565, %rd9562, %rd9545;
	addc.cc.s64 	%rd9566, %rd9506, 0;
	add.cc.s64 	%rd9567, %rd9565, %rd9563;
	addc.cc.s64 	%rd9568, %rd9566, %rd9564;
	mul.lo.s64 	%rd9569, %rd1776, %rd9558;
	mul.hi.u64 	%rd9570, %rd1776, %rd9558;
	add.cc.s64 	%rd9571, %rd9568, %rd9551;
	addc.cc.s64 	%rd9572, %rd9506, 0;
	add.cc.s64 	%rd9573, %rd9571, %rd9569;
	addc.cc.s64 	%rd9574, %rd9572, %rd9570;
	mul.lo.s64 	%rd9575, %rd1775, %rd9558;
	mul.hi.u64 	%rd9576, %rd1775, %rd9558;
	add.cc.s64 	%rd9577, %rd9574, %rd9553;
	addc.cc.s64 	%rd9578, %rd9506, 0;
	add.cc.s64 	%rd9579, %rd9577, %rd9575;
	addc.cc.s64 	%rd9580, %rd9578, %rd9576;
	add.s64 	%rd9581, %rd9555, %rd9580;
	setp.lt.u64 	%p1072, %rd9581, %rd9555;
	selp.u64 	%rd9582, 1, 0, %p1072;
	add.s64 	%rd9583, %rd9557, %rd9582;
	mul.lo.s64 	%rd9584, %rd9498, %rd9567;
	mul.lo.s64 	%rd9585, %rd1778, %rd9584;
	mul.hi.u64 	%rd9586, %rd1778, %rd9584;
	add.cc.s64 	%rd9587, %rd9585, %rd9567;
	addc.cc.s64 	%rd9588, %rd9586, 0;
	mul.lo.s64 	%rd9589, %rd1777, %rd9584;
	mul.hi.u64 	%rd9590, %rd1777, %rd9584;
	add.cc.s64 	%rd9591, %rd9588, %rd9573;
	addc.cc.s64 	%rd9592, %rd9506, 0;
	add.cc.s64 	%rd1779, %rd9591, %rd9589;
	addc.cc.s64 	%rd9593, %rd9592, %rd9590;
	mul.lo.s64 	%rd9594, %rd1776, %rd9584;
	mul.hi.u64 	%rd9595, %rd1776, %rd9584;
	add.cc.s64 	%rd9596, %rd9593, %rd9579;
	addc.cc.s64 	%rd9597, %rd9506, 0;
	add.cc.s64 	%rd1780, %rd9596, %rd9594;
	addc.cc.s64 	%rd9598, %rd9597, %rd9595;
	mul.lo.s64 	%rd9599, %rd1775, %rd9584;
	mul.hi.u64 	%rd9600, %rd1775, %rd9584;
	add.cc.s64 	%rd9601, %rd9598, %rd9581;
	addc.cc.s64 	%rd9602, %rd9506, 0;
	add.cc.s64 	%rd1781, %rd9601, %rd9599;
	addc.cc.s64 	%rd9603, %rd9602, %rd9600;
	add.s64 	%rd21413, %rd9583, %rd9603;
	setp.gt.u64 	%p1073, %rd21413, %rd1775;
	@%p1073 bra 	$L__BB0_741;
	setp.lt.u64 	%p1074, %rd21413, %rd1775;
	mov.u64 	%rd21410, %rd1779;
	mov.u64 	%rd21411, %rd1780;
	mov.u64 	%rd21412, %rd1781;
	@%p1074 bra 	$L__BB0_742;
	setp.lt.u64 	%p1075, %rd1776, %rd1781;
	@%p1075 bra 	$L__BB0_741;
	setp.gt.u64 	%p1076, %rd1776, %rd1781;
	mov.u64 	%rd21410, %rd1779;
	mov.u64 	%rd21411, %rd1780;
	mov.u64 	%rd21412, %rd1781;
	@%p1076 bra 	$L__BB0_742;
	setp.lt.u64 	%p1077, %rd1777, %rd1780;
	@%p1077 bra 	$L__BB0_741;
	setp.gt.u64 	%p1078, %rd1777, %rd1780;
	setp.gt.u64 	%p1079, %rd1778, %rd1779;
	or.pred  	%p1080, %p1078, %p1079;
	mov.u64 	%rd21410, %rd1779;
	mov.u64 	%rd21411, %rd1780;
	mov.u64 	%rd21412, %rd1781;
	@%p1080 bra 	$L__BB0_742;
$L__BB0_741:
	sub.s64 	%rd21410, %rd1779, %rd1778;
	setp.lt.u64 	%p1081, %rd1779, %rd1778;
	selp.u64 	%rd9604, 1, 0, %p1081;
	add.s64 	%rd9605, %rd1777, %rd9604;
	sub.s64 	%rd21411, %rd1780, %rd9605;
	setp.lt.u64 	%p1082, %rd1780, %rd9605;
	selp.u64 	%rd9606, 1, 0, %p1082;
	add.s64 	%rd9607, %rd1776, %rd9606;
	sub.s64 	%rd21412, %rd1781, %rd9607;
	setp.lt.u64 	%p1083, %rd1781, %rd9607;
	selp.u64 	%rd9608, 1, 0, %p1083;
	add.s64 	%rd9609, %rd1775, %rd9608;
	sub.s64 	%rd21413, %rd21413, %rd9609;
$L__BB0_742:
	and.b64  	%rd1795, %rd64, 4294967295;
	shr.u64 	%rd1796, %rd64, 32;
	shr.u64 	%rd1797, %rd21410, 32;
	and.b64  	%rd1798, %rd21410, 4294967295;
	mul.lo.s64 	%rd9610, %rd1798, %rd1795;
	mul.lo.s64 	%rd9611, %rd1797, %rd1795;
	mul.lo.s64 	%rd9612, %rd1798, %rd1796;
	shr.u64 	%rd9613, %rd9610, 32;
	and.b64  	%rd9614, %rd9611, 4294967295;
	add.s64 	%rd9615, %rd9613, %rd9614;
	and.b64  	%rd9616, %rd9612, 4294967295;
	add.s64 	%rd9617, %rd9615, %rd9616;
	shr.u64 	%rd9618, %rd9611, 32;
	mad.lo.s64 	%rd9619, %rd1797, %rd1796, %rd9618;
	shr.u64 	%rd9620, %rd9612, 32;
	add.s64 	%rd9621, %rd9619, %rd9620;
	shr.u64 	%rd9622, %rd9617, 32;
	shl.b64 	%rd9623, %rd9617, 32;
	and.b64  	%rd9624, %rd9610, 4294967295;
	or.b64  	%rd9625, %rd9623, %rd9624;
	add.s64 	%rd9626, %rd9621, %rd9622;
	shr.u64 	%rd1799, %rd21411, 32;
	and.b64  	%rd1800, %rd21411, 4294967295;
	mul.lo.s64 	%rd9627, %rd1800, %rd1795;
	mul.lo.s64 	%rd9628, %rd1799, %rd1795;
	mul.lo.s64 	%rd9629, %rd1800, %rd1796;
	shr.u64 	%rd9630, %rd9627, 32;
	and.b64  	%rd9631, %rd9628, 4294967295;
	add.s64 	%rd9632, %rd9630, %rd9631;
	and.b64  	%rd9633, %rd9629, 4294967295;
	add.s64 	%rd9634, %rd9632, %rd9633;
	shr.u64 	%rd9635, %rd9628, 32;
	mad.lo.s64 	%rd9636, %rd1799, %rd1796, %rd9635;
	shr.u64 	%rd9637, %rd9629, 32;
	add.s64 	%rd9638, %rd9636, %rd9637;
	shr.u64 	%rd9639, %rd9634, 32;
	shl.b64 	%rd9640, %rd9634, 32;
	and.b64  	%rd9641, %rd9627, 4294967295;
	or.b64  	%rd9642, %rd9640, %rd9641;
	add.s64 	%rd9643, %rd9638, %rd9639;
	shr.u64 	%rd1801, %rd21412, 32;
	and.b64  	%rd1802, %rd21412, 4294967295;
	mul.lo.s64 	%rd9644, %rd1802, %rd1795;
	mul.lo.s64 	%rd9645, %rd1801, %rd1795;
	mul.lo.s64 	%rd9646, %rd1802, %rd1796;
	shr.u64 	%rd9647, %rd9644, 32;
	and.b64  	%rd9648, %rd9645, 4294967295;
	add.s64 	%rd9649, %rd9647, %rd9648;
	and.b64  	%rd9650, %rd9646, 4294967295;
	add.s64 	%rd9651, %rd9649, %rd9650;
	shr.u64 	%rd9652, %rd9645, 32;
	mad.lo.s64 	%rd9653, %rd1801, %rd1796, %rd9652;
	shr.u64 	%rd9654, %rd9646, 32;
	add.s64 	%rd9655, %rd9653, %rd9654;
	shr.u64 	%rd9656, %rd9651, 32;
	shl.b64 	%rd9657, %rd9651, 32;
	and.b64  	%rd9658, %rd9644, 4294967295;
	or.b64  	%rd9659, %rd9657, %rd9658;
	add.s64 	%rd9660, %rd9655, %rd9656;
	shr.u64 	%rd1803, %rd21413, 32;
	and.b64  	%rd1804, %rd21413, 4294967295;
	mul.lo.s64 	%rd9661, %rd1804, %rd1795;
	mul.lo.s64 	%rd9662, %rd1803, %rd1795;
	mul.lo.s64 	%rd9663, %rd1804, %rd1796;
	shr.u64 	%rd9664, %rd9661, 32;
	and.b64  	%rd9665, %rd9662, 4294967295;
	add.s64 	%rd9666, %rd9664, %rd9665;
	and.b64  	%rd9667, %rd9663, 4294967295;
	add.s64 	%rd9668, %rd9666, %rd9667;
	shr.u64 	%rd9669, %rd9662, 32;
	mad.lo.s64 	%rd9670, %rd1803, %rd1796, %rd9669;
	shr.u64 	%rd9671, %rd9663, 32;
	add.s64 	%rd9672, %rd9670, %rd9671;
	shr.u64 	%rd9673, %rd9668, 32;
	shl.b64 	%rd9674, %rd9668, 32;
	and.b64  	%rd9675, %rd9661, 4294967295;
	or.b64  	%rd9676, %rd9674, %rd9675;
	add.s64 	%rd9677, %rd9672, %rd9673;
	and.b64  	%rd1805, %rd63, 4294967295;
	shr.u64 	%rd1806, %rd63, 32;
	mul.lo.s64 	%rd9678, %rd1798, %rd1805;
	mul.lo.s64 	%rd9679, %rd1797, %rd1805;
	mul.lo.s64 	%rd9680, %rd1798, %rd1806;
	shr.u64 	%rd9681, %rd9678, 32;
	and.b64  	%rd9682, %rd9679, 4294967295;
	add.s64 	%rd9683, %rd9681, %rd9682;
	and.b64  	%rd9684, %rd9680, 4294967295;
	add.s64 	%rd9685, %rd9683, %rd9684;
	shr.u64 	%rd9686, %rd9679, 32;
	mad.lo.s64 	%rd9687, %rd1797, %rd1806, %rd9686;
	shr.u64 	%rd9688, %rd9680, 32;
	add.s64 	%rd9689, %rd9687, %rd9688;
	shr.u64 	%rd9690, %rd9685, 32;
	shl.b64 	%rd9691, %rd9685, 32;
	and.b64  	%rd9692, %rd9678, 4294967295;
	or.b64  	%rd9693, %rd9691, %rd9692;
	add.s64 	%rd9694, %rd9642, %rd9693;
	setp.lt.u64 	%p1084, %rd9694, %rd9642;
	selp.u64 	%rd9695, 1, 0, %p1084;
	add.s64 	%rd9696, %rd9689, %rd9643;
	add.s64 	%rd9697, %rd9696, %rd9690;
	add.s64 	%rd9698, %rd9697, %rd9695;
	mul.lo.s64 	%rd9699, %rd1800, %rd1805;
	mul.lo.s64 	%rd9700, %rd1799, %rd1805;
	mul.lo.s64 	%rd9701, %rd1800, %rd1806;
	shr.u64 	%rd9702, %rd9699, 32;
	and.b64  	%rd9703, %rd9700, 4294967295;
	add.s64 	%rd9704, %rd9702, %rd9703;
	and.b64  	%rd9705, %rd9701, 4294967295;
	add.s64 	%rd9706, %rd9704, %rd9705;
	shr.u64 	%rd9707, %rd9700, 32;
	mad.lo.s64 	%rd9708, %rd1799, %rd1806, %rd9707;
	shr.u64 	%rd9709, %rd9701, 32;
	add.s64 	%rd9710, %rd9708, %rd9709;
	shr.u64 	%rd9711, %rd9706, 32;
	shl.b64 	%rd9712, %rd9706, 32;
	and.b64  	%rd9713, %rd9699, 4294967295;
	or.b64  	%rd9714, %rd9712, %rd9713;
	add.s64 	%rd9715, %rd9659, %rd9695;
	add.s64 	%rd9716, %rd9715, %rd9714;
	max.u64 	%rd9717, %rd9659, %rd9715;
	setp.gt.u64 	%p1085, %rd9717, %rd9716;
	selp.u64 	%rd9718, 1, 0, %p1085;
	add.s64 	%rd9719, %rd9710, %rd9660;
	add.s64 	%rd9720, %rd9719, %rd9711;
	add.s64 	%rd9721, %rd9720, %rd9718;
	mul.lo.s64 	%rd9722, %rd1802, %rd1805;
	mul.lo.s64 	%rd9723, %rd1801, %rd1805;
	mul.lo.s64 	%rd9724, %rd1802, %rd1806;
	shr.u64 	%rd9725, %rd9722, 32;
	and.b64  	%rd9726, %rd9723, 4294967295;
	add.s64 	%rd9727, %rd9725, %rd9726;
	and.b64  	%rd9728, %rd9724, 4294967295;
	add.s64 	%rd9729, %rd9727, %rd9728;
	shr.u64 	%rd9730, %rd9723, 32;
	mad.lo.s64 	%rd9731, %rd1801, %rd1806, %rd9730;
	shr.u64 	%rd9732, %rd9724, 32;
	add.s64 	%rd9733, %rd9731, %rd9732;
	shr.u64 	%rd9734, %rd9729, 32;
	shl.b64 	%rd9735, %rd9729, 32;
	and.b64  	%rd9736, %rd9722, 4294967295;
	or.b64  	%rd9737, %rd9735, %rd9736;
	add.s64 	%rd9738, %rd9676, %rd9718;
	add.s64 	%rd9739, %rd9738, %rd9737;
	max.u64 	%rd9740, %rd9676, %rd9738;
	setp.gt.u64 	%p1086, %rd9740, %rd9739;
	selp.u64 	%rd9741, 1, 0, %p1086;
	add.s64 	%rd9742, %rd9733, %rd9677;
	add.s64 	%rd9743, %rd9742, %rd9734;
	add.s64 	%rd9744, %rd9743, %rd9741;
	and.b64  	%rd1807, %rd62, 4294967295;
	shr.u64 	%rd1808, %rd62, 32;
	mul.lo.s64 	%rd9745, %rd1798, %rd1807;
	mul.lo.s64 	%rd9746, %rd1797, %rd1807;
	mul.lo.s64 	%rd9747, %rd1798, %rd1808;
	shr.u64 	%rd9748, %rd9745, 32;
	and.b64  	%rd9749, %rd9746, 4294967295;
	add.s64 	%rd9750, %rd9748, %rd9749;
	and.b64  	%rd9751, %rd9747, 4294967295;
	add.s64 	%rd9752, %rd9750, %rd9751;
	shr.u64 	%rd9753, %rd9746, 32;
	mad.lo.s64 	%rd9754, %rd1797, %rd1808, %rd9753;
	shr.u64 	%rd9755, %rd9747, 32;
	add.s64 	%rd9756, %rd9754, %rd9755;
	shr.u64 	%rd9757, %rd9752, 32;
	shl.b64 	%rd9758, %rd9752, 32;
	and.b64  	%rd9759, %rd9745, 4294967295;
	or.b64  	%rd9760, %rd9758, %rd9759;
	add.s64 	%rd9761, %rd9716, %rd9760;
	setp.lt.u64 	%p1087, %rd9761, %rd9716;
	selp.u64 	%rd9762, 1, 0, %p1087;
	add.s64 	%rd9763, %rd9756, %rd9721;
	add.s64 	%rd9764, %rd9763, %rd9757;
	add.s64 	%rd9765, %rd9764, %rd9762;
	mul.lo.s64 	%rd9766, %rd1800, %rd1807;
	mul.lo.s64 	%rd9767, %rd1799, %rd1807;
	mul.lo.s64 	%rd9768, %rd1800, %rd1808;
	shr.u64 	%rd9769, %rd9766, 32;
	and.b64  	%rd9770, %rd9767, 4294967295;
	add.s64 	%rd9771, %rd9769, %rd9770;
	and.b64  	%rd9772, %rd9768, 4294967295;
	add.s64 	%rd9773, %rd9771, %rd9772;
	shr.u64 	%rd9774, %rd9767, 32;
	mad.lo.s64 	%rd9775, %rd1799, %rd1808, %rd9774;
	shr.u64 	%rd9776, %rd9768, 32;
	add.s64 	%rd9777, %rd9775, %rd9776;
	shr.u64 	%rd9778, %rd9773, 32;
	shl.b64 	%rd9779, %rd9773, 32;
	and.b64  	%rd9780, %rd9766, 4294967295;
	or.b64  	%rd9781, %rd9779, %rd9780;
	add.s64 	%rd9782, %rd9739, %rd9762;
	add.s64 	%rd9783, %rd9782, %rd9781;
	max.u64 	%rd9784, %rd9739, %rd9782;
	setp.gt.u64 	%p1088, %rd9784, %rd9783;
	selp.u64 	%rd9785, 1, 0, %p1088;
	add.s64 	%rd9786, %rd9777, %rd9744;
	add.s64 	%rd9787, %rd9786, %rd9778;
	add.s64 	%rd9788, %rd9787, %rd9785;
	and.b64  	%rd1809, %rd61, 4294967295;
	shr.u64 	%rd1810, %rd61, 32;
	mul.lo.s64 	%rd9789, %rd1798, %rd1809;
	mul.lo.s64 	%rd9790, %rd1797, %rd1809;
	mul.lo.s64 	%rd9791, %rd1798, %rd1810;
	shr.u64 	%rd9792, %rd9789, 32;
	and.b64  	%rd9793, %rd9790, 4294967295;
	add.s64 	%rd9794, %rd9792, %rd9793;
	and.b64  	%rd9795, %rd9791, 4294967295;
	add.s64 	%rd9796, %rd9794, %rd9795;
	shr.u64 	%rd9797, %rd9790, 32;
	mad.lo.s64 	%rd9798, %rd1797, %rd1810, %rd9797;
	shr.u64 	%rd9799, %rd9791, 32;
	add.s64 	%rd9800, %rd9798, %rd9799;
	shr.u64 	%rd9801, %rd9796, 32;
	shl.b64 	%rd9802, %rd9796, 32;
	and.b64  	%rd9803, %rd9789, 4294967295;
	or.b64  	%rd9804, %rd9802, %rd9803;
	add.s64 	%rd9805, %rd9783, %rd9804;
	setp.lt.u64 	%p1089, %rd9805, %rd9783;
	selp.u64 	%rd9806, 1, 0, %p1089;
	add.s64 	%rd9807, %rd9800, %rd9788;
	add.s64 	%rd9808, %rd9807, %rd9801;
	add.s64 	%rd9809, %rd9808, %rd9806;
	mul.lo.s64 	%rd9811, %rd9498, %rd9625;
	mul.lo.s64 	%rd9812, %rd1778, %rd9811;
	mul.hi.u64 	%rd9813, %rd1778, %rd9811;
	add.cc.s64 	%rd9814, %rd9812, %rd9625;
	addc.cc.s64 	%rd9815, %rd9813, 0;
	mul.lo.s64 	%rd9816, %rd1777, %rd9811;
	mul.hi.u64 	%rd9817, %rd1777, %rd9811;
	mov.b64 	%rd9818, 0;
	add.cc.s64 	%rd9819, %rd9815, %rd9694;
	addc.cc.s64 	%rd9820, %rd9818, 0;
	add.cc.s64 	%rd9821, %rd9819, %rd9816;
	addc.cc.s64 	%rd9822, %rd9820, %rd9817;
	mul.lo.s64 	%rd9823, %rd1776, %rd9811;
	mul.hi.u64 	%rd9824, %rd1776, %rd9811;
	add.cc.s64 	%rd9825, %rd9822, %rd9761;
	addc.cc.s64 	%rd9826, %rd9818, 0;
	add.cc.s64 	%rd9827, %rd9825, %rd9823;
	addc.cc.s64 	%rd9828, %rd9826, %rd9824;
	mul.lo.s64 	%rd9829, %rd1775, %rd9811;
	mul.hi.u64 	%rd9830, %rd1775, %rd9811;
	add.cc.s64 	%rd9831, %rd9828, %rd9805;
	addc.cc.s64 	%rd9832, %rd9818, 0;
	add.cc.s64 	%rd9833, %rd9831, %rd9829;
	addc.cc.s64 	%rd9834, %rd9832, %rd9830;
	add.s64 	%rd9835, %rd9626, %rd9834;
	setp.lt.u64 	%p1090, %rd9835, %rd9626;
	selp.u64 	%rd9836, 1, 0, %p1090;
	add.s64 	%rd9837, %rd9698, %rd9836;
	setp.lt.u64 	%p1091, %rd9837, %rd9698;
	selp.u64 	%rd9838, 1, 0, %p1091;
	add.s64 	%rd9839, %rd9765, %rd9838;
	setp.lt.u64 	%p1092, %rd9839, %rd9765;
	selp.u64 	%rd9840, 1, 0, %p1092;
	add.s64 	%rd9841, %rd9809, %rd9840;
	mul.lo.s64 	%rd9842, %rd9498, %rd9821;
	mul.lo.s64 	%rd9843, %rd1778, %rd9842;
	mul.hi.u64 	%rd9844, %rd1778, %rd9842;
	add.cc.s64 	%rd9845, %rd9843, %rd9821;
	addc.cc.s64 	%rd9846, %rd9844, 0;
	mul.lo.s64 	%rd9847, %rd1777, %rd9842;
	mul.hi.u64 	%rd9848, %rd1777, %rd9842;
	add.cc.s64 	%rd9849, %rd9846, %rd9827;
	addc.cc.s64 	%rd9850, %rd9818, 0;
	add.cc.s64 	%rd9851, %rd9849, %rd9847;
	addc.cc.s64 	%rd9852, %rd9850, %rd9848;
	mul.lo.s64 	%rd9853, %rd1776, %rd9842;
	mul.hi.u64 	%rd9854, %rd1776, %rd9842;
	add.cc.s64 	%rd9855, %rd9852, %rd9833;
	addc.cc.s64 	%rd9856, %rd9818, 0;
	add.cc.s64 	%rd9857, %rd9855, %rd9853;
	addc.cc.s64 	%rd9858, %rd9856, %rd9854;
	mul.lo.s64 	%rd9859, %rd1775, %rd9842;
	mul.hi.u64 	%rd9860, %rd1775, %rd9842;
	add.cc.s64 	%rd9861, %rd9858, %rd9835;
	addc.cc.s64 	%rd9862, %rd9818, 0;
	add.cc.s64 	%rd9863, %rd9861, %rd9859;
	addc.cc.s64 	%rd9864, %rd9862, %rd9860;
	add.s64 	%rd9865, %rd9837, %rd9864;
	setp.lt.u64 	%p1093, %rd9865, %rd9837;
	selp.u64 	%rd9866, 1, 0, %p1093;
	add.s64 	%rd9867, %rd9839, %rd9866;
	setp.lt.u64 	%p1094, %rd9867, %rd9839;
	selp.u64 	%rd9868, 1, 0, %p1094;
	add.s64 	%rd9869, %rd9841, %rd9868;
	mul.lo.s64 	%rd9870, %rd9498, %rd9851;
	mul.lo.s64 	%rd9871, %rd1778, %rd9870;
	mul.hi.u64 	%rd9872, %rd1778, %rd9870;
	add.cc.s64 	%rd9873, %rd9871, %rd9851;
	addc.cc.s64 	%rd9874, %rd9872, 0;
	mul.lo.s64 	%rd9875, %rd1777, %rd9870;
	mul.hi.u64 	%rd9876, %rd1777, %rd9870;
	add.cc.s64 	%rd9877, %rd9874, %rd9857;
	addc.cc.s64 	%rd9878, %rd9818, 0;
	add.cc.s64 	%rd9879, %rd9877, %rd9875;
	addc.cc.s64 	%rd9880, %rd9878, %rd9876;
	mul.lo.s64 	%rd9881, %rd1776, %rd9870;
	mul.hi.u64 	%rd9882, %rd1776, %rd9870;
	add.cc.s64 	%rd9883, %rd9880, %rd9863;
	addc.cc.s64 	%rd9884, %rd9818, 0;
	add.cc.s64 	%rd9885, %rd9883, %rd9881;
	addc.cc.s64 	%rd9886, %rd9884, %rd9882;
	mul.lo.s64 	%rd9887, %rd1775, %rd9870;
	mul.hi.u64 	%rd9888, %rd1775, %rd9870;
	add.cc.s64 	%rd9889, %rd9886, %rd9865;
	addc.cc.s64 	%rd9890, %rd9818, 0;
	add.cc.s64 	%rd9891, %rd9889, %rd9887;
	addc.cc.s64 	%rd9892, %rd9890, %rd9888;
	add.s64 	%rd9893, %rd9867, %rd9892;
	setp.lt.u64 	%p1095, %rd9893, %rd9867;
	selp.u64 	%rd9894, 1, 0, %p1095;
	add.s64 	%rd9895, %rd9869, %rd9894;
	mul.lo.s64 	%rd9896, %rd9498, %rd9879;
	mul.lo.s64 	%rd9897, %rd1778, %rd9896;
	mul.hi.u64 	%rd9898, %rd1778, %rd9896;
	add.cc.s64 	%rd9899, %rd9897, %rd9879;
	addc.cc.s64 	%rd9900, %rd9898, 0;
	mul.lo.s64 	%rd9901, %rd1777, %rd9896;
	mul.hi.u64 	%rd9902, %rd1777, %rd9896;
	add.cc.s64 	%rd9903, %rd9900, %rd9885;
	addc.cc.s64 	%rd9904, %rd9818, 0;
	add.cc.s64 	%rd1811, %rd9903, %rd9901;
	addc.cc.s64 	%rd9905, %rd9904, %rd9902;
	mul.lo.s64 	%rd9906, %rd1776, %rd9896;
	mul.hi.u64 	%rd9907, %rd1776, %rd9896;
	add.cc.s64 	%rd9908, %rd9905, %rd9891;
	addc.cc.s64 	%rd9909, %rd9818, 0;
	add.cc.s64 	%rd1812, %rd9908, %rd9906;
	addc.cc.s64 	%rd9910, %rd9909, %rd9907;
	mul.lo.s64 	%rd9911, %rd1775, %rd9896;
	mul.hi.u64 	%rd9912, %rd1775, %rd9896;
	add.cc.s64 	%rd9913, %rd9910, %rd9893;
	addc.cc.s64 	%rd9914, %rd9818, 0;
	add.cc.s64 	%rd1813, %rd9913, %rd9911;
	addc.cc.s64 	%rd9915, %rd9914, %rd9912;
	add.s64 	%rd21417, %rd9895, %rd9915;
	setp.gt.u64 	%p1096, %rd21417, %rd1775;
	@%p1096 bra 	$L__BB0_748;
	setp.lt.u64 	%p1097, %rd21417, %rd1775;
	mov.u64 	%rd21414, %rd1811;
	mov.u64 	%rd21415, %rd1812;
	mov.u64 	%rd21416, %rd1813;
	@%p1097 bra 	$L__BB0_749;
	setp.lt.u64 	%p1098, %rd1776, %rd1813;
	@%p1098 bra 	$L__BB0_748;
	setp.gt.u64 	%p1099, %rd1776, %rd1813;
	mov.u64 	%rd21414, %rd1811;
	mov.u64 	%rd21415, %rd1812;
	mov.u64 	%rd21416, %rd1813;
	@%p1099 bra 	$L__BB0_749;
	setp.lt.u64 	%p1100, %rd1777, %rd1812;
	@%p1100 bra 	$L__BB0_748;
	setp.gt.u64 	%p1101, %rd1777, %rd1812;
	setp.gt.u64 	%p1102, %rd1778, %rd1811;
	or.pred  	%p1103, %p1101, %p1102;
	mov.u64 	%rd21414, %rd1811;
	mov.u64 	%rd21415, %rd1812;
	mov.u64 	%rd21416, %rd1813;
	@%p1103 bra 	$L__BB0_749;
$L__BB0_748:
	sub.s64 	%rd21414, %rd1811, %rd1778;
	setp.lt.u64 	%p1104, %rd1811, %rd1778;
	selp.u64 	%rd9916, 1, 0, %p1104;
	add.s64 	%rd9917, %rd1777, %rd9916;
	sub.s64 	%rd21415, %rd1812, %rd9917;
	setp.lt.u64 	%p1105, %rd1812, %rd9917;
	selp.u64 	%rd9918, 1, 0, %p1105;
	add.s64 	%rd9919, %rd1776, %rd9918;
	sub.s64 	%rd21416, %rd1813, %rd9919;
	setp.lt.u64 	%p1106, %rd1813, %rd9919;
	selp.u64 	%rd9920, 1, 0, %p1106;
	add.s64 	%rd9921, %rd1775, %rd9920;
	sub.s64 	%rd21417, %rd21417, %rd9921;
$L__BB0_749:
	shl.b64 	%rd1823, %rd21414, 1;
	setp.gt.s64 	%p1107, %rd21414, -1;
	mov.b64 	{%r366, %r367}, %rd21415;
	mov.b64 	{%r368, %r369}, %rd21414;
	shf.l.wrap.b32 	%r370, %r369, %r366, 1;
	shf.l.wrap.b32 	%r371, %r366, %r367, 1;
	mov.b64 	%rd1824, {%r370, %r371};
	setp.lt.u64 	%p1108, %rd1824, %rd21415;
	setp.eq.s64 	%p1109, %rd1824, %rd21415;
	selp.u32 	%r372, -1, 0, %p1109;
	selp.u32 	%r373, -1, 0, %p1108;
	selp.b32 	%r374, %r373, %r372, %p1107;
	and.b32  	%r376, %r374, 1;
	setp.eq.b32 	%p1110, %r376, 1;
	or.pred  	%p1111, %p1108, %p1110;
	selp.u64 	%rd9922, 1, 0, %p1111;
	shl.b64 	%rd9923, %rd21416, 1;
	or.b64  	%rd1825, %rd9923, %rd9922;
	setp.ge.u64 	%p1112, %rd1825, %rd21416;
	setp.lt.u64 	%p1113, %rd1825, %rd21416;
	setp.eq.s64 	%p1114, %rd1825, %rd21416;
	selp.u32 	%r377, -1, 0, %p1113;
	selp.u32 	%r378, -1, 0, %p1114;
	selp.b32 	%r379, %r378, %r377, %p1111;
	selp.b32 	%r380, %r379, %r377, %p1112;
	and.b32  	%r381, %r380, 1;
	setp.eq.b32 	%p33, %r381, 1;
	cvt.u64.u32 	%rd9924, %r380;
	and.b64  	%rd9925, %rd9924, 1;
	shl.b64 	%rd9926, %rd21417, 1;
	or.b64  	%rd21421, %rd9926, %rd9925;
	setp.lt.u64 	%p1115, %rd21421, %rd21417;
	@%p1115 bra 	$L__BB0_756;
	setp.eq.s64 	%p1116, %rd21421, %rd21417;
	and.pred  	%p1117, %p1116, %p33;
	setp.gt.u64 	%p1118, %rd21421, %rd1775;
	or.pred  	%p1119, %p1117, %p1118;
	@%p1119 bra 	$L__BB0_756;
	setp.lt.u64 	%p1120, %rd21421, %rd1775;
	mov.u64 	%rd21418, %rd1823;
	mov.u64 	%rd21419, %rd1824;
	mov.u64 	%rd21420, %rd1825;
	@%p1120 bra 	$L__BB0_757;
	setp.gt.u64 	%p1121, %rd1825, %rd1776;
	@%p1121 bra 	$L__BB0_756;
	setp.lt.u64 	%p1122, %rd1825, %rd1776;
	mov.u64 	%rd21418, %rd1823;
	mov.u64 	%rd21419, %rd1824;
	mov.u64 	%rd21420, %rd1825;
	@%p1122 bra 	$L__BB0_757;
	setp.gt.u64 	%p1123, %rd1824, %rd1777;
	@%p1123 bra 	$L__BB0_756;
	setp.lt.u64 	%p1124, %rd1824, %rd1777;
	setp.lt.u64 	%p1125, %rd1823, %rd1778;
	or.pred  	%p1126, %p1124, %p1125;
	mov.u64 	%rd21418, %rd1823;
	mov.u64 	%rd21419, %rd1824;
	mov.u64 	%rd21420, %rd1825;
	@%p1126 bra 	$L__BB0_757;
$L__BB0_756:
	sub.s64 	%rd21418, %rd1823, %rd1778;
	setp.lt.u64 	%p1127, %rd1823, %rd1778;
	selp.u64 	%rd9927, 1, 0, %p1127;
	add.s64 	%rd9928, %rd1777, %rd9927;
	sub.s64 	%rd21419, %rd1824, %rd9928;
	setp.lt.u64 	%p1128, %rd1824, %rd9928;
	selp.u64 	%rd9929, 1, 0, %p1128;
	add.s64 	%rd9930, %rd1776, %rd9929;
	sub.s64 	%rd21420, %rd1825, %rd9930;
	setp.lt.u64 	%p1129, %rd1825, %rd9930;
	selp.u64 	%rd9931, 1, 0, %p1129;
	add.s64 	%rd9932, %rd1775, %rd9931;
	sub.s64 	%rd21421, %rd21421, %rd9932;
$L__BB0_757:
	shl.b64 	%rd1835, %rd21418, 1;
	setp.gt.s64 	%p1130, %rd21418, -1;
	mov.b64 	{%r382, %r383}, %rd21419;
	mov.b64 	{%r384, %r385}, %rd21418;
	shf.l.wrap.b32 	%r386, %r385, %r382, 1;
	shf.l.wrap.b32 	%r387, %r382, %r383, 1;
	mov.b64 	%rd1836, {%r386, %r387};
	setp.lt.u64 	%p1131, %rd1836, %rd21419;
	setp.eq.s64 	%p1132, %rd1836, %rd21419;
	selp.u32 	%r388, -1, 0, %p1132;
	selp.u32 	%r389, -1, 0, %p1131;
	selp.b32 	%r390, %r389, %r388, %p1130;
	and.b32  	%r392, %r390, 1;
	setp.eq.b32 	%p1133, %r392, 1;
	or.pred  	%p1134, %p1131, %p1133;
	selp.u64 	%rd9933, 1, 0, %p1134;
	shl.b64 	%rd9934, %rd21420, 1;
	or.b64  	%rd1837, %rd9934, %rd9933;
	setp.ge.u64 	%p1135, %rd1837, %rd21420;
	setp.lt.u64 	%p1136, %rd1837, %rd21420;
	setp.eq.s64 	%p1137, %rd1837, %rd21420;
	selp.u32 	%r393, -1, 0, %p1136;
	selp.u32 	%r394, -1, 0, %p1137;
	selp.b32 	%r395, %r394, %r393, %p1134;
	selp.b32 	%r396, %r395, %r393, %p1135;
	and.b32  	%r397, %r396, 1;
	setp.eq.b32 	%p34, %r397, 1;
	cvt.u64.u32 	%rd9935, %r396;
	and.b64  	%rd9936, %rd9935, 1;
	shl.b64 	%rd9937, %rd21421, 1;
	or.b64  	%rd21425, %rd9937, %rd9936;
	setp.lt.u64 	%p1138, %rd21425, %rd21421;
	@%p1138 bra 	$L__BB0_764;
	setp.eq.s64 	%p1139, %rd21425, %rd21421;
	and.pred  	%p1140, %p1139, %p34;
	setp.gt.u64 	%p1141, %rd21425, %rd1775;
	or.pred  	%p1142, %p1140, %p1141;
	@%p1142 bra 	$L__BB0_764;
	setp.lt.u64 	%p1143, %rd21425, %rd1775;
	mov.u64 	%rd21422, %rd1835;
	mov.u64 	%rd21423, %rd1836;
	mov.u64 	%rd21424, %rd1837;
	@%p1143 bra 	$L__BB0_765;
	setp.gt.u64 	%p1144, %rd1837, %rd1776;
	@%p1144 bra 	$L__BB0_764;
	setp.lt.u64 	%p1145, %rd1837, %rd1776;
	mov.u64 	%rd21422, %rd1835;
	mov.u64 	%rd21423, %rd1836;
	mov.u64 	%rd21424, %rd1837;
	@%p1145 bra 	$L__BB0_765;
	setp.gt.u64 	%p1146, %rd1836, %rd1777;
	@%p1146 bra 	$L__BB0_764;
	setp.lt.u64 	%p1147, %rd1836, %rd1777;
	setp.lt.u64 	%p1148, %rd1835, %rd1778;
	or.pred  	%p1149, %p1147, %p1148;
	mov.u64 	%rd21422, %rd1835;
	mov.u64 	%rd21423, %rd1836;
	mov.u64 	%rd21424, %rd1837;
	@%p1149 bra 	$L__BB0_765;
$L__BB0_764:
	sub.s64 	%rd21422, %rd1835, %rd1778;
	setp.lt.u64 	%p1150, %rd1835, %rd1778;
	selp.u64 	%rd9938, 1, 0, %p1150;
	add.s64 	%rd9939, %rd1777, %rd9938;
	sub.s64 	%rd21423, %rd1836, %rd9939;
	setp.lt.u64 	%p1151, %rd1836, %rd9939;
	selp.u64 	%rd9940, 1, 0, %p1151;
	add.s64 	%rd9941, %rd1776, %rd9940;
	sub.s64 	%rd21424, %rd1837, %rd9941;
	setp.lt.u64 	%p1152, %rd1837, %rd9941;
	selp.u64 	%rd9942, 1, 0, %p1152;
	add.s64 	%rd9943, %rd1775, %rd9942;
	sub.s64 	%rd21425, %rd21425, %rd9943;
$L__BB0_765:
	ld.const.u64 	%rd1850, [P_CONST];
	mul.lo.s64 	%rd9944, %rd1798, %rd1798;
	mul.lo.s64 	%rd9945, %rd1797, %rd1798;
	shr.u64 	%rd9946, %rd9944, 32;
	shl.b64 	%rd9947, %rd9945, 1;
	and.b64  	%rd9948, %rd9947, 8589934590;
	add.s64 	%rd9949, %rd9946, %rd9948;
	shr.u64 	%rd9950, %rd9945, 31;
	and.b64  	%rd9951, %rd9950, 8589934590;
	mad.lo.s64 	%rd9952, %rd1797, %rd1797, %rd9951;
	shr.u64 	%rd9953, %rd9949, 32;
	shl.b64 	%rd9954, %rd9949, 32;
	and.b64  	%rd9955, %rd9944, 4294967295;
	or.b64  	%rd9956, %rd9954, %rd9955;
	add.s64 	%rd9957, %rd9952, %rd9953;
	mul.lo.s64 	%rd9958, %rd1800, %rd1798;
	mul.lo.s64 	%rd9959, %rd1799, %rd1798;
	mul.lo.s64 	%rd9960, %rd1800, %rd1797;
	shr.u64 	%rd9961, %rd9958, 32;
	and.b64  	%rd9962, %rd9959, 4294967295;
	add.s64 	%rd9963, %rd9961, %rd9962;
	and.b64  	%rd9964, %rd9960, 4294967295;
	add.s64 	%rd9965, %rd9963, %rd9964;
	shr.u64 	%rd9966, %rd9959, 32;
	mad.lo.s64 	%rd9967, %rd1799, %rd1797, %rd9966;
	shr.u64 	%rd9968, %rd9960, 32;
	add.s64 	%rd9969, %rd9967, %rd9968;
	shr.u64 	%rd9970, %rd9965, 32;
	shl.b64 	%rd9971, %rd9965, 32;
	and.b64  	%rd9972, %rd9958, 4294967295;
	or.b64  	%rd9973, %rd9971, %rd9972;
	add.s64 	%rd9974, %rd9969, %rd9970;
	mul.lo.s64 	%rd9975, %rd1802, %rd1798;
	mul.lo.s64 	%rd9976, %rd1801, %rd1798;
	mul.lo.s64 	%rd9977, %rd1802, %rd1797;
	shr.u64 	%rd9978, %rd9975, 32;
	and.b64  	%rd9979, %rd9976, 4294967295;
	add.s64 	%rd9980, %rd9978, %rd9979;
	and.b64  	%rd9981, %rd9977, 4294967295;
	add.s64 	%rd9982, %rd9980, %rd9981;
	shr.u64 	%rd9983, %rd9976, 32;
	mad.lo.s64 	%rd9984, %rd1801, %rd1797, %rd9983;
	shr.u64 	%rd9985, %rd9977, 32;
	add.s64 	%rd9986, %rd9984, %rd9985;
	shr.u64 	%rd9987, %rd9982, 32;
	shl.b64 	%rd9988, %rd9982, 32;
	and.b64  	%rd9989, %rd9975, 4294967295;
	or.b64  	%rd9990, %rd9988, %rd9989;
	add.s64 	%rd9991, %rd9986, %rd9987;
	mul.lo.s64 	%rd9992, %rd1804, %rd1798;
	mul.lo.s64 	%rd9993, %rd1803, %rd1798;
	mul.lo.s64 	%rd9994, %rd1804, %rd1797;
	shr.u64 	%rd9995, %rd9992, 32;
	and.b64  	%rd9996, %rd9993, 4294967295;
	add.s64 	%rd9997, %rd9995, %rd9996;
	and.b64  	%rd9998, %rd9994, 4294967295;
	add.s64 	%rd9999, %rd9997, %rd9998;
	shr.u64 	%rd10000, %rd9993, 32;
	mad.lo.s64 	%rd10001, %rd1803, %rd1797, %rd10000;
	shr.u64 	%rd10002, %rd9994, 32;
	add.s64 	%rd10003, %rd10001, %rd10002;
	shr.u64 	%rd10004, %rd9999, 32;
	shl.b64 	%rd10005, %rd9999, 32;
	and.b64  	%rd10006, %rd9992, 4294967295;
	or.b64  	%rd10007, %rd10005, %rd10006;
	add.s64 	%rd10008, %rd10003, %rd10004;
	shl.b64 	%rd10009, %rd9973, 1;
	shr.u64 	%rd10010, %rd9971, 63;
	add.s64 	%rd10011, %rd9974, %rd9974;
	add.s64 	%rd10012, %rd10011, %rd10010;
	mul.lo.s64 	%rd10013, %rd1800, %rd1800;
	mul.lo.s64 	%rd10014, %rd1799, %rd1800;
	shr.u64 	%rd10015, %rd10013, 32;
	shl.b64 	%rd10016, %rd10014, 1;
	and.b64  	%rd10017, %rd10016, 8589934590;
	add.s64 	%rd10018, %rd10015, %rd10017;
	shr.u64 	%rd10019, %rd10014, 31;
	and.b64  	%rd10020, %rd10019, 8589934590;
	mad.lo.s64 	%rd10021, %rd1799, %rd1799, %rd10020;
	shr.u64 	%rd10022, %rd10018, 32;
	shl.b64 	%rd10023, %rd10018, 32;
	and.b64  	%rd10024, %rd10013, 4294967295;
	or.b64  	%rd10025, %rd10023, %rd10024;
	add.s64 	%rd10026, %rd9990, %rd10010;
	add.s64 	%rd10027, %rd10026, %rd10025;
	max.u64 	%rd10028, %rd9990, %rd10026;
	setp.gt.u64 	%p1153, %rd10028, %rd10027;
	selp.u64 	%rd10029, 1, 0, %p1153;
	add.s64 	%rd10030, %rd10021, %rd9991;
	add.s64 	%rd10031, %rd10030, %rd10022;
	add.s64 	%rd10032, %rd10031, %rd10029;
	mul.lo.s64 	%rd10033, %rd1802, %rd1800;
	mul.lo.s64 	%rd10034, %rd1801, %rd1800;
	mul.lo.s64 	%rd10035, %rd1802, %rd1799;
	shr.u64 	%rd10036, %rd10033, 32;
	and.b64  	%rd10037, %rd10034, 4294967295;
	add.s64 	%rd10038, %rd10036, %rd10037;
	and.b64  	%rd10039, %rd10035, 4294967295;
	add.s64 	%rd10040, %rd10038, %rd10039;
	shr.u64 	%rd10041, %rd10034, 32;
	mad.lo.s64 	%rd10042, %rd1801, %rd1799, %rd10041;
	shr.u64 	%rd10043, %rd10035, 32;
	add.s64 	%rd10044, %rd10042, %rd10043;
	shr.u64 	%rd10045, %rd10040, 32;
	shl.b64 	%rd10046, %rd10040, 32;
	and.b64  	%rd10047, %rd10033, 4294967295;
	or.b64  	%rd10048, %rd10046, %rd10047;
	add.s64 	%rd10049, %rd10007, %rd10029;
	add.s64 	%rd10050, %rd10049, %rd10048;
	max.u64 	%rd10051, %rd10007, %rd10049;
	setp.gt.u64 	%p1154, %rd10051, %rd10050;
	selp.u64 	%rd10052, 1, 0, %p1154;
	add.s64 	%rd10053, %rd10044, %rd10008;
	add.s64 	%rd10054, %rd10053, %rd10045;
	add.s64 	%rd10055, %rd10054, %rd10052;
	add.s64 	%rd10056, %rd10027, %rd9990;
	setp.lt.u64 	%p1155, %rd10056, %rd10027;
	selp.u64 	%rd10057, 1, 0, %p1155;
	add.s64 	%rd10058, %rd9991, %rd10032;
	add.s64 	%rd10059, %rd10058, %rd10057;
	add.s64 	%rd10060, %rd10050, %rd10057;
	add.s64 	%rd10061, %rd10060, %rd10048;
	max.u64 	%rd10062, %rd10050, %rd10060;
	setp.gt.u64 	%p1156, %rd10062, %rd10061;
	selp.u64 	%rd10063, 1, 0, %p1156;
	add.s64 	%rd10064, %rd10044, %rd10055;
	add.s64 	%rd10065, %rd10064, %rd10045;
	add.s64 	%rd10066, %rd10065, %rd10063;
	add.s64 	%rd10067, %rd10061, %rd10007;
	setp.lt.u64 	%p1157, %rd10067, %rd10061;
	selp.u64 	%rd10068, 1, 0, %p1157;
	add.s64 	%rd10069, %rd10008, %rd10066;
	add.s64 	%rd10070, %rd10069, %rd10068;
	ld.const.u64 	%rd10071, [MU_P];
	mul.lo.s64 	%rd10072, %rd10071, %rd9956;
	mul.lo.s64 	%rd10073, %rd1850, %rd10072;
	mul.hi.u64 	%rd10074, %rd1850, %rd10072;
	add.cc.s64 	%rd10075, %rd10073, %rd9956;
	addc.cc.s64 	%rd10076, %rd10074, 0;
	mul.lo.s64 	%rd10077, %rd1777, %rd10072;
	mul.hi.u64 	%rd10078, %rd1777, %rd10072;
	mov.b64 	%rd10079, 0;
	add.cc.s64 	%rd10080, %rd10076, %rd10009;
	addc.cc.s64 	%rd10081, %rd10079, 0;
	add.cc.s64 	%rd10082, %rd10080, %rd10077;
	addc.cc.s64 	%rd10083, %rd10081, %rd10078;
	mul.lo.s64 	%rd10084, %rd1776, %rd10072;
	mul.hi.u64 	%rd10085, %rd1776, %rd10072;
	add.cc.s64 	%rd10086, %rd10083, %rd10056;
	addc.cc.s64 	%rd10087, %rd10079, 0;
	add.cc.s64 	%rd10088, %rd10086, %rd10084;
	addc.cc.s64 	%rd10089, %rd10087, %rd10085;
	mul.lo.s64 	%rd10090, %rd1775, %rd10072;
	mul.hi.u64 	%rd10091, %rd1775, %rd10072;
	add.cc.s64 	%rd10092, %rd10089, %rd10067;
	addc.cc.s64 	%rd10093, %rd10079, 0;
	add.cc.s64 	%rd10094, %rd10092, %rd10090;
	addc.cc.s64 	%rd10095, %rd10093, %rd10091;
	add.s64 	%rd10096, %rd9957, %rd10095;
	setp.lt.u64 	%p1158, %rd10096, %rd9957;
	selp.u64 	%rd10097, 1, 0, %p1158;
	add.s64 	%rd10098, %rd10012, %rd10097;
	setp.lt.u64 	%p1159, %rd10098, %rd10012;
	selp.u64 	%rd10099, 1, 0, %p1159;
	add.s64 	%rd10100, %rd10059, %rd10099;
	setp.lt.u64 	%p1160, %rd10100, %rd10059;
	selp.u64 	%rd10101, 1, 0, %p1160;
	add.s64 	%rd10102, %rd10070, %rd10101;
	mul.lo.s64 	%rd10103, %rd10071, %rd10082;
	mul.lo.s64 	%rd10104, %rd1850, %rd10103;
	mul.hi.u64 	%rd10105, %rd1850, %rd10103;
	add.cc.s64 	%rd10106, %rd10104, %rd10082;
	addc.cc.s64 	%rd10107, %rd10105, 0;
	mul.lo.s64 	%rd10108, %rd1777, %rd10103;
	mul.hi.u64 	%rd10109, %rd1777, %rd10103;
	add.cc.s64 	%rd10110, %rd10107, %rd10088;
	addc.cc.s64 	%rd10111, %rd10079, 0;
	add.cc.s64 	%rd10112, %rd10110, %rd10108;
	addc.cc.s64 	%rd10113, %rd10111, %rd10109;
	mul.lo.s64 	%rd10114, %rd1776, %rd10103;
	mul.hi.u64 	%rd10115, %rd1776, %rd10103;
	add.cc.s64 	%rd10116, %rd10113, %rd10094;
	addc.cc.s64 	%rd10117, %rd10079, 0;
	add.cc.s64 	%rd10118, %rd10116, %rd10114;
	addc.cc.s64 	%rd10119, %rd10117, %rd10115;
	mul.lo.s64 	%rd10120, %rd1775, %rd10103;
	mul.hi.u64 	%rd10121, %rd1775, %rd10103;
	add.cc.s64 	%rd10122, %rd10119, %rd10096;
	addc.cc.s64 	%rd10123, %rd10079, 0;
	add.cc.s64 	%rd10124, %rd10122, %rd10120;
	addc.cc.s64 	%rd10125, %rd10123, %rd10121;
	add.s64 	%rd10126, %rd10098, %rd10125;
	setp.lt.u64 	%p1161, %rd10126, %rd10098;
	selp.u64 	%rd10127, 1, 0, %p1161;
	add.s64 	%rd10128, %rd10100, %rd10127;
	setp.lt.u64 	%p1162, %rd10128, %rd10100;
	selp.u64 	%rd10129, 1, 0, %p1162;
	add.s64 	%rd10130, %rd10102, %rd10129;
	mul.lo.s64 	%rd10131, %rd10071, %rd10112;
	mul.lo.s64 	%rd10132, %rd1850, %rd10131;
	mul.hi.u64 	%rd10133, %rd1850, %rd10131;
	add.cc.s64 	%rd10134, %rd10132, %rd10112;
	addc.cc.s64 	%rd10135, %rd10133, 0;
	mul.lo.s64 	%rd10136, %rd1777, %rd10131;
	mul.hi.u64 	%rd10137, %rd1777, %rd10131;
	add.cc.s64 	%rd10138, %rd10135, %rd10118;
	addc.cc.s64 	%rd10139, %rd10079, 0;
	add.cc.s64 	%rd10140, %rd10138, %rd10136;
	addc.cc.s64 	%rd10141, %rd10139, %rd10137;
	mul.lo.s64 	%rd10142, %rd1776, %rd10131;
	mul.hi.u64 	%rd10143, %rd1776, %rd10131;
	add.cc.s64 	%rd10144, %rd10141, %rd10124;
	addc.cc.s64 	%rd10145, %rd10079, 0;
	add.cc.s64 	%rd10146, %rd10144, %rd10142;
	addc.cc.s64 	%rd10147, %rd10145, %rd10143;
	mul.lo.s64 	%rd10148, %rd1775, %rd10131;
	mul.hi.u64 	%rd10149, %rd1775, %rd10131;
	add.cc.s64 	%rd10150, %rd10147, %rd10126;
	addc.cc.s64 	%rd10151, %rd10079, 0;
	add.cc.s64 	%rd10152, %rd10150, %rd10148;
	addc.cc.s64 	%rd10153, %rd10151, %rd10149;
	add.s64 	%rd10154, %rd10128, %rd10153;
	setp.lt.u64 	%p1163, %rd10154, %rd10128;
	selp.u64 	%rd10155, 1, 0, %p1163;
	add.s64 	%rd10156, %rd10130, %rd10155;
	mul.lo.s64 	%rd10157, %rd10071, %rd10140;
	mul.lo.s64 	%rd10158, %rd1850, %rd10157;
	mul.hi.u64 	%rd10159, %rd1850, %rd10157;
	add.cc.s64 	%rd10160, %rd10158, %rd10140;
	addc.cc.s64 	%rd10161, %rd10159, 0;
	mul.lo.s64 	%rd10162, %rd1777, %rd10157;
	mul.hi.u64 	%rd10163, %rd1777, %rd10157;
	add.cc.s64 	%rd10164, %rd10161, %rd10146;
	addc.cc.s64 	%rd10165, %rd10079, 0;
	add.cc.s64 	%rd1851, %rd10164, %rd10162;
	addc.cc.s64 	%rd10166, %rd10165, %rd10163;
	mul.lo.s64 	%rd10167, %rd1776, %rd10157;
	mul.hi.u64 	%rd10168, %rd1776, %rd10157;
	add.cc.s64 	%rd10169, %rd10166, %rd10152;
	addc.cc.s64 	%rd10170, %rd10079, 0;
	add.cc.s64 	%rd1852, %rd10169, %rd10167;
	addc.cc.s64 	%rd10171, %rd10170, %rd10168;
	mul.lo.s64 	%rd10172, %rd1775, %rd10157;
	mul.hi.u64 	%rd10173, %rd1775, %rd10157;
	add.cc.s64 	%rd10174, %rd10171, %rd10154;
	addc.cc.s64 	%rd10175, %rd10079, 0;
	add.cc.s64 	%rd1853, %rd10174, %rd10172;
	addc.cc.s64 	%rd10176, %rd10175, %rd10173;
	add.s64 	%rd21429, %rd10156, %rd10176;
	setp.gt.u64 	%p1164, %rd21429, %rd1775;
	@%p1164 bra 	$L__BB0_771;
	setp.lt.u64 	%p1165, %rd21429, %rd1775;
	mov.u64 	%rd21426, %rd1851;
	mov.u64 	%rd21427, %rd1852;
	mov.u64 	%rd21428, %rd1853;
	@%p1165 bra 	$L__BB0_772;
	setp.lt.u64 	%p1166, %rd1776, %rd1853;
	@%p1166 bra 	$L__BB0_771;
	setp.gt.u64 	%p1167, %rd1776, %rd1853;
	mov.u64 	%rd21426, %rd1851;
	mov.u64 	%rd21427, %rd1852;
	mov.u64 	%rd21428, %rd1853;
	@%p1167 bra 	$L__BB0_772;
	setp.lt.u64 	%p1168, %rd1777, %rd1852;
	@%p1168 bra 	$L__BB0_771;
	setp.gt.u64 	%p1169, %rd1777, %rd1852;
	setp.gt.u64 	%p1170, %rd1850, %rd1851;
	or.pred  	%p1171, %p1169, %p1170;
	mov.u64 	%rd21426, %rd1851;
	mov.u64 	%rd21427, %rd1852;
	mov.u64 	%rd21428, %rd1853;
	@%p1171 bra 	$L__BB0_772;
$L__BB0_771:
	sub.s64 	%rd21426, %rd1851, %rd1850;
	setp.lt.u64 	%p1172, %rd1851, %rd1850;
	selp.u64 	%rd10177, 1, 0, %p1172;
	add.s64 	%rd10178, %rd1777, %rd10177;
	sub.s64 	%rd21427, %rd1852, %rd10178;
	setp.lt.u64 	%p1173, %rd1852, %rd10178;
	selp.u64 	%rd10179, 1, 0, %p1173;
	add.s64 	%rd10180, %rd1776, %rd10179;
	sub.s64 	%rd21428, %rd1853, %rd10180;
	setp.lt.u64 	%p1174, %rd1853, %rd10180;
	selp.u64 	%rd10181, 1, 0, %p1174;
	add.s64 	%rd10182, %rd1775, %rd10181;
	sub.s64 	%rd21429, %rd21429, %rd10182;
$L__BB0_772:
	shl.b64 	%rd1863, %rd21426, 1;
	setp.gt.s64 	%p1175, %rd21426, -1;
	mov.b64 	{%r398, %r399}, %rd21427;
	mov.b64 	{%r400, %r401}, %rd21426;
	shf.l.wrap.b32 	%r402, %r401, %r398, 1;
	shf.l.wrap.b32 	%r403, %r398, %r399, 1;
	mov.b64 	%rd1864, {%r402, %r403};
	setp.lt.u64 	%p1176, %rd1864, %rd21427;
	setp.eq.s64 	%p1177, %rd1864, %rd21427;
	selp.u32 	%r404, -1, 0, %p1177;
	selp.u32 	%r405, -1, 0, %p1176;
	selp.b32 	%r406, %r405, %r404, %p1175;
	and.b32  	%r408, %r406, 1;
	setp.eq.b32 	%p1178, %r408, 1;
	or.pred  	%p1179, %p1176, %p1178;
	selp.u64 	%rd10183, 1, 0, %p1179;
	shl.b64 	%rd10184, %rd21428, 1;
	or.b64  	%rd1865, %rd10184, %rd10183;
	setp.ge.u64 	%p1180, %rd1865, %rd21428;
	setp.lt.u64 	%p1181, %rd1865, %rd21428;
	setp.eq.s64 	%p1182, %rd1865, %rd21428;
	selp.u32 	%r409, -1, 0, %p1181;
	selp.u32 	%r410, -1, 0, %p1182;
	selp.b32 	%r411, %r410, %r409, %p1179;
	selp.b32 	%r412, %r411, %r409, %p1180;
	and.b32  	%r413, %r412, 1;
	setp.eq.b32 	%p35, %r413, 1;
	cvt.u64.u32 	%rd10185, %r412;
	and.b64  	%rd10186, %rd10185, 1;
	shl.b64 	%rd10187, %rd21429, 1;
	or.b64  	%rd21433, %rd10187, %rd10186;
	setp.lt.u64 	%p1183, %rd21433, %rd21429;
	@%p1183 bra 	$L__BB0_779;
	setp.eq.s64 	%p1184, %rd21433, %rd21429;
	and.pred  	%p1185, %p1184, %p35;
	setp.gt.u64 	%p1186, %rd21433, %rd1775;
	or.pred  	%p1187, %p1185, %p1186;
	@%p1187 bra 	$L__BB0_779;
	setp.lt.u64 	%p1188, %rd21433, %rd1775;
	mov.u64 	%rd21430, %rd1863;
	mov.u64 	%rd21431, %rd1864;
	mov.u64 	%rd21432, %rd1865;
	@%p1188 bra 	$L__BB0_780;
	setp.gt.u64 	%p1189, %rd1865, %rd1776;
	@%p1189 bra 	$L__BB0_779;
	setp.lt.u64 	%p1190, %rd1865, %rd1776;
	mov.u64 	%rd21430, %rd1863;
	mov.u64 	%rd21431, %rd1864;
	mov.u64 	%rd21432, %rd1865;
	@%p1190 bra 	$L__BB0_780;
	setp.gt.u64 	%p1191, %rd1864, %rd1777;
	@%p1191 bra 	$L__BB0_779;
	setp.lt.u64 	%p1192, %rd1864, %rd1777;
	setp.lt.u64 	%p1193, %rd1863, %rd1850;
	or.pred  	%p1194, %p1192, %p1193;
	mov.u64 	%rd21430, %rd1863;
	mov.u64 	%rd21431, %rd1864;
	mov.u64 	%rd21432, %rd1865;
	@%p1194 bra 	$L__BB0_780;
$L__BB0_779:
	sub.s64 	%rd21430, %rd1863, %rd1850;
	setp.lt.u64 	%p1195, %rd1863, %rd1850;
	selp.u64 	%rd10188, 1, 0, %p1195;
	add.s64 	%rd10189, %rd1777, %rd10188;
	sub.s64 	%rd21431, %rd1864, %rd10189;
	setp.lt.u64 	%p1196, %rd1864, %rd10189;
	selp.u64 	%rd10190, 1, 0, %p1196;
	add.s64 	%rd10191, %rd1776, %rd10190;
	sub.s64 	%rd21432, %rd1865, %rd10191;
	setp.lt.u64 	%p1197, %rd1865, %rd10191;
	selp.u64 	%rd10192, 1, 0, %p1197;
	add.s64 	%rd10193, %rd1775, %rd10192;
	sub.s64 	%rd21433, %rd21433, %rd10193;
$L__BB0_780:
	shl.b64 	%rd1875, %rd21430, 1;
	setp.gt.s64 	%p1198, %rd21430, -1;
	mov.b64 	{%r414, %r415}, %rd21431;
	mov.b64 	{%r416, %r417}, %rd21430;
	shf.l.wrap.b32 	%r418, %r417, %r414, 1;
	shf.l.wrap.b32 	%r419, %r414, %r415, 1;
	mov.b64 	%rd1876, {%r418, %r419};
	setp.lt.u64 	%p1199, %rd1876, %rd21431;
	setp.eq.s64 	%p1200, %rd1876, %rd21431;
	selp.u32 	%r420, -1, 0, %p1200;
	selp.u32 	%r421, -1, 0, %p1199;
	selp.b32 	%r422, %r421, %r420, %p1198;
	and.b32  	%r424, %r422, 1;
	setp.eq.b32 	%p1201, %r424, 1;
	or.pred  	%p1202, %p1199, %p1201;
	selp.u64 	%rd10194, 1, 0, %p1202;
	shl.b64 	%rd10195, %rd21432, 1;
	or.b64  	%rd1877, %rd10195, %rd10194;
	setp.ge.u64 	%p1203, %rd1877, %rd21432;
	setp.lt.u64 	%p1204, %rd1877, %rd21432;
	setp.eq.s64 	%p1205, %rd1877, %rd21432;
	selp.u32 	%r425, -1, 0, %p1204;
	selp.u32 	%r426, -1, 0, %p1205;
	selp.b32 	%r427, %r426, %r425, %p1202;
	selp.b32 	%r428, %r427, %r425, %p1203;
	and.b32  	%r429, %r428, 1;
	setp.eq.b32 	%p36, %r429, 1;
	cvt.u64.u32 	%rd10196, %r428;
	and.b64  	%rd10197, %rd10196, 1;
	shl.b64 	%rd10198, %rd21433, 1;
	or.b64  	%rd21437, %rd10198, %rd10197;
	setp.lt.u64 	%p1206, %rd21437, %rd21433;
	@%p1206 bra 	$L__BB0_787;
	setp.eq.s64 	%p1207, %rd21437, %rd21433;
	and.pred  	%p1208, %p1207, %p36;
	setp.gt.u64 	%p1209, %rd21437, %rd1775;
	or.pred  	%p1210, %p1208, %p1209;
	@%p1210 bra 	$L__BB0_787;
	setp.lt.u64 	%p1211, %rd21437, %rd1775;
	mov.u64 	%rd21434, %rd1875;
	mov.u64 	%rd21435, %rd1876;
	mov.u64 	%rd21436, %rd1877;
	@%p1211 bra 	$L__BB0_788;
	setp.gt.u64 	%p1212, %rd1877, %rd1776;
	@%p1212 bra 	$L__BB0_787;
	setp.lt.u64 	%p1213, %rd1877, %rd1776;
	mov.u64 	%rd21434, %rd1875;
	mov.u64 	%rd21435, %rd1876;
	mov.u64 	%rd21436, %rd1877;
	@%p1213 bra 	$L__BB0_788;
	setp.gt.u64 	%p1214, %rd1876, %rd1777;
	@%p1214 bra 	$L__BB0_787;
	setp.lt.u64 	%p1215, %rd1876, %rd1777;
	setp.lt.u64 	%p1216, %rd1875, %rd1850;
	or.pred  	%p1217, %p1215, %p1216;
	mov.u64 	%rd21434, %rd1875;
	mov.u64 	%rd21435, %rd1876;
	mov.u64 	%rd21436, %rd1877;
	@%p1217 bra 	$L__BB0_788;
$L__BB0_787:
	sub.s64 	%rd21434, %rd1875, %rd1850;
	setp.lt.u64 	%p1218, %rd1875, %rd1850;
	selp.u64 	%rd10199, 1, 0, %p1218;
	add.s64 	%rd10200, %rd1777, %rd10199;
	sub.s64 	%rd21435, %rd1876, %rd10200;
	setp.lt.u64 	%p1219, %rd1876, %rd10200;
	selp.u64 	%rd10201, 1, 0, %p1219;
	add.s64 	%rd10202, %rd1776, %rd10201;
	sub.s64 	%rd21436, %rd1877, %rd10202;
	setp.lt.u64 	%p1220, %rd1877, %rd10202;
	selp.u64 	%rd10203, 1, 0, %p1220;
	add.s64 	%rd10204, %rd1775, %rd10203;
	sub.s64 	%rd21437, %rd21437, %rd10204;
$L__BB0_788:
	shl.b64 	%rd1887, %rd21434, 1;
	setp.gt.s64 	%p1221, %rd21434, -1;
	mov.b64 	{%r430, %r431}, %rd21435;
	mov.b64 	{%r432, %r433}, %rd21434;
	shf.l.wrap.b32 	%r434, %r433, %r430, 1;
	shf.l.wrap.b32 	%r435, %r430, %r431, 1;
	mov.b64 	%rd1888, {%r434, %r435};
	setp.lt.u64 	%p1222, %rd1888, %rd21435;
	setp.eq.s64 	%p1223, %rd1888, %rd21435;
	selp.u32 	%r436, -1, 0, %p1223;
	selp.u32 	%r437, -1, 0, %p1222;
	selp.b32 	%r438, %r437, %r436, %p1221;
	and.b32  	%r440, %r438, 1;
	setp.eq.b32 	%p1224, %r440, 1;
	or.pred  	%p1225, %p1222, %p1224;
	selp.u64 	%rd10205, 1, 0, %p1225;
	shl.b64 	%rd10206, %rd21436, 1;
	or.b64  	%rd1889, %rd10206, %rd10205;
	setp.ge.u64 	%p1226, %rd1889, %rd21436;
	setp.lt.u64 	%p1227, %rd1889, %rd21436;
	setp.eq.s64 	%p1228, %rd1889, %rd21436;
	selp.u32 	%r441, -1, 0, %p1227;
	selp.u32 	%r442, -1, 0, %p1228;
	selp.b32 	%r443, %r442, %r441, %p1225;
	selp.b32 	%r444, %r443, %r441, %p1226;
	and.b32  	%r445, %r444, 1;
	setp.eq.b32 	%p37, %r445, 1;
	cvt.u64.u32 	%rd10207, %r444;
	and.b64  	%rd10208, %rd10207, 1;
	shl.b64 	%rd10209, %rd21437, 1;
	or.b64  	%rd21441, %rd10209, %rd10208;
	setp.lt.u64 	%p1229, %rd21441, %rd21437;
	@%p1229 bra 	$L__BB0_795;
	setp.eq.s64 	%p1230, %rd21441, %rd21437;
	and.pred  	%p1231, %p1230, %p37;
	setp.gt.u64 	%p1232, %rd21441, %rd1775;
	or.pred  	%p1233, %p1231, %p1232;
	@%p1233 bra 	$L__BB0_795;
	setp.lt.u64 	%p1234, %rd21441, %rd1775;
	mov.u64 	%rd21438, %rd1887;
	mov.u64 	%rd21439, %rd1888;
	mov.u64 	%rd21440, %rd1889;
	@%p1234 bra 	$L__BB0_796;
	setp.gt.u64 	%p1235, %rd1889, %rd1776;
	@%p1235 bra 	$L__BB0_795;
	setp.lt.u64 	%p1236, %rd1889, %rd1776;
	mov.u64 	%rd21438, %rd1887;
	mov.u64 	%rd21439, %rd1888;
	mov.u64 	%rd21440, %rd1889;
	@%p1236 bra 	$L__BB0_796;
	setp.gt.u64 	%p1237, %rd1888, %rd1777;
	@%p1237 bra 	$L__BB0_795;
	setp.lt.u64 	%p1238, %rd1888, %rd1777;
	setp.lt.u64 	%p1239, %rd1887, %rd1850;
	or.pred  	%p1240, %p1238, %p1239;
	mov.u64 	%rd21438, %rd1887;
	mov.u64 	%rd21439, %rd1888;
	mov.u64 	%rd21440, %rd1889;
	@%p1240 bra 	$L__BB0_796;
$L__BB0_795:
	sub.s64 	%rd21438, %rd1887, %rd1850;
	setp.lt.u64 	%p1241, %rd1887, %rd1850;
	selp.u64 	%rd10210, 1, 0, %p1241;
	add.s64 	%rd10211, %rd1777, %rd10210;
	sub.s64 	%rd21439, %rd1888, %rd10211;
	setp.lt.u64 	%p1242, %rd1888, %rd10211;
	selp.u64 	%rd10212, 1, 0, %p1242;
	add.s64 	%rd10213, %rd1776, %rd10212;
	sub.s64 	%rd21440, %rd1889, %rd10213;
	setp.lt.u64 	%p1243, %rd1889, %rd10213;
	selp.u64 	%rd10214, 1, 0, %p1243;
	add.s64 	%rd10215, %rd1775, %rd10214;
	sub.s64 	%rd21441, %rd21441, %rd10215;
$L__BB0_796:
	mul.lo.s64 	%rd10216, %rd1795, %rd1795;
	mul.lo.s64 	%rd10217, %rd1796, %rd1795;
	shr.u64 	%rd10218, %rd10216, 32;
	shl.b64 	%rd10219, %rd10217, 1;
	and.b64  	%rd10220, %rd10219, 8589934590;
	add.s64 	%rd10221, %rd10218, %rd10220;
	shr.u64 	%rd10222, %rd10217, 31;
	and.b64  	%rd10223, %rd10222, 8589934590;
	mad.lo.s64 	%rd10224, %rd1796, %rd1796, %rd10223;
	shr.u64 	%rd10225, %rd10221, 32;
	shl.b64 	%rd10226, %rd10221, 32;
	and.b64  	%rd10227, %rd10216, 4294967295;
	or.b64  	%rd10228, %rd10226, %rd10227;
	add.s64 	%rd10229, %rd10224, %rd10225;
	mul.lo.s64 	%rd10230, %rd1805, %rd1795;
	mul.lo.s64 	%rd10231, %rd1806, %rd1795;
	mul.lo.s64 	%rd10232, %rd1805, %rd1796;
	shr.u64 	%rd10233, %rd10230, 32;
	and.b64  	%rd10234, %rd10231, 4294967295;
	add.s64 	%rd10235, %rd10233, %rd10234;
	and.b64  	%rd10236, %rd10232, 4294967295;
	add.s64 	%rd10237, %rd10235, %rd10236;
	shr.u64 	%rd10238, %rd10231, 32;
	mad.lo.s64 	%rd10239, %rd1806, %rd1796, %rd10238;
	shr.u64 	%rd10240, %rd10232, 32;
	add.s64 	%rd10241, %rd10239, %rd10240;
	shr.u64 	%rd10242, %rd10237, 32;
	shl.b64 	%rd10243, %rd10237, 32;
	and.b64  	%rd10244, %rd10230, 4294967295;
	or.b64  	%rd10245, %rd10243, %rd10244;
	add.s64 	%rd10246, %rd10241, %rd10242;
	mul.lo.s64 	%rd10247, %rd1807, %rd1795;
	mul.lo.s64 	%rd10248, %rd1808, %rd1795;
	mul.lo.s64 	%rd10249, %rd1807, %rd1796;
	shr.u64 	%rd10250, %rd10247, 32;
	and.b64  	%rd10251, %rd10248, 4294967295;
	add.s64 	%rd10252, %rd10250, %rd10251;
	and.b64  	%rd10253, %rd10249, 4294967295;
	add.s64 	%rd10254, %rd10252, %rd10253;
	shr.u64 	%rd10255, %rd10248, 32;
	mad.lo.s64 	%rd10256, %rd1808, %rd1796, %rd10255;
	shr.u64 	%rd10257, %rd10249, 32;
	add.s64 	%rd10258, %rd10256, %rd10257;
	shr.u64 	%rd10259, %rd10254, 32;
	shl.b64 	%rd10260, %rd10254, 32;
	and.b64  	%rd10261, %rd10247, 4294967295;
	or.b64  	%rd10262, %rd10260, %rd10261;
	add.s64 	%rd10263, %rd10258, %rd10259;
	mul.lo.s64 	%rd10264, %rd1809, %rd1795;
	mul.lo.s64 	%rd10265, %rd1810, %rd1795;
	mul.lo.s64 	%rd10266, %rd1809, %rd1796;
	shr.u64 	%rd10267, %rd10264, 32;
	and.b64  	%rd10268, %rd10265, 4294967295;
	add.s64 	%rd10269, %rd10267, %rd10268;
	and.b64  	%rd10270, %rd10266, 4294967295;
	add.s64 	%rd10271, %rd10269, %rd10270;
	shr.u64 	%rd10272, %rd10265, 32;
	mad.lo.s64 	%rd10273, %rd1810, %rd1796, %rd10272;
	shr.u64 	%rd10274, %rd10266, 32;
	add.s64 	%rd10275, %rd10273, %rd10274;
	shr.u64 	%rd10276, %rd10271, 32;
	shl.b64 	%rd10277, %rd10271, 32;
	and.b64  	%rd10278, %rd10264, 4294967295;
	or.b64  	%rd10279, %rd10277, %rd10278;
	add.s64 	%rd10280, %rd10275, %rd10276;
	shl.b64 	%rd10281, %rd10245, 1;
	shr.u64 	%rd10282, %rd10243, 63;
	add.s64 	%rd10283, %rd10246, %rd10246;
	add.s64 	%rd10284, %rd10283, %rd10282;
	mul.lo.s64 	%rd10285, %rd1805, %rd1805;
	mul.lo.s64 	%rd10286, %rd1806, %rd1805;
	shr.u64 	%rd10287, %rd10285, 32;
	shl.b64 	%rd10288, %rd10286, 1;
	and.b64  	%rd10289, %rd10288, 8589934590;
	add.s64 	%rd10290, %rd10287, %rd10289;
	shr.u64 	%rd10291, %rd10286, 31;
	and.b64  	%rd10292, %rd10291, 8589934590;
	mad.lo.s64 	%rd10293, %rd1806, %rd1806, %rd10292;
	shr.u64 	%rd10294, %rd10290, 32;
	shl.b64 	%rd10295, %rd10290, 32;
	and.b64  	%rd10296, %rd10285, 4294967295;
	or.b64  	%rd10297, %rd10295, %rd10296;
	add.s64 	%rd10298, %rd10262, %rd10282;
	add.s64 	%rd10299, %rd10298, %rd10297;
	max.u64 	%rd10300, %rd10262, %rd10298;
	setp.gt.u64 	%p1244, %rd10300, %rd10299;
	selp.u64 	%rd10301, 1, 0, %p1244;
	add.s64 	%rd10302, %rd10293, %rd10263;
	add.s64 	%rd10303, %rd10302, %rd10294;
	add.s64 	%rd10304, %rd10303, %rd10301;
	mul.lo.s64 	%rd10305, %rd1807, %rd1805;
	mul.lo.s64 	%rd10306, %rd1808, %rd1805;
	mul.lo.s64 	%rd10307, %rd1807, %rd1806;
	shr.u64 	%rd10308, %rd10305, 32;
	and.b64  	%rd10309, %rd10306, 4294967295;
	add.s64 	%rd10310, %rd10308, %rd10309;
	and.b64  	%rd10311, %rd10307, 4294967295;
	add.s64 	%rd10312, %rd10310, %rd10311;
	shr.u64 	%rd10313, %rd10306, 32;
	mad.lo.s64 	%rd10314, %rd1808, %rd1806, %rd10313;
	shr.u64 	%rd10315, %rd10307, 32;
	add.s64 	%rd10316, %rd10314, %rd10315;
	shr.u64 	%rd10317, %rd10312, 32;
	shl.b64 	%rd10318, %rd10312, 32;
	and.b64  	%rd10319, %rd10305, 4294967295;
	or.b64  	%rd10320, %rd10318, %rd10319;
	add.s64 	%rd10321, %rd10279, %rd10301;
	add.s64 	%rd10322, %rd10321, %rd10320;
	max.u64 	%rd10323, %rd10279, %rd10321;
	setp.gt.u64 	%p1245, %rd10323, %rd10322;
	selp.u64 	%rd10324, 1, 0, %p1245;
	add.s64 	%rd10325, %rd10316, %rd10280;
	add.s64 	%rd10326, %rd10325, %rd10317;
	add.s64 	%rd10327, %rd10326, %rd10324;
	add.s64 	%rd10328, %rd10299, %rd10262;
	setp.lt.u64 	%p1246, %rd10328, %rd10299;
	selp.u64 	%rd10329, 1, 0, %p1246;
	add.s64 	%rd10330, %rd10263, %rd10304;
	add.s64 	%rd10331, %rd10330, %rd10329;
	add.s64 	%rd10332, %rd10322, %rd10329;
	add.s64 	%rd10333, %rd10332, %rd10320;
	max.u64 	%rd10334, %rd10322, %rd10332;
	setp.gt.u64 	%p1247, %rd10334, %rd10333;
	selp.u64 	%rd10335, 1, 0, %p1247;
	add.s64 	%rd10336, %rd10316, %rd10327;
	add.s64 	%rd10337, %rd10336, %rd10317;
	add.s64 	%rd10338, %rd10337, %rd10335;
	add.s64 	%rd10339, %rd10333, %rd10279;
	setp.lt.u64 	%p1248, %rd10339, %rd10333;
	selp.u64 	%rd10340, 1, 0, %p1248;
	add.s64 	%rd10341, %rd10280, %rd10338;
	add.s64 	%rd10342, %rd10341, %rd10340;
	mul.lo.s64 	%rd10344, %rd10071, %rd10228;
	mul.lo.s64 	%rd10345, %rd1850, %rd10344;
	mul.hi.u64 	%rd10346, %rd1850, %rd10344;
	add.cc.s64 	%rd10347, %rd10345, %rd10228;
	addc.cc.s64 	%rd10348, %rd10346, 0;
	mul.lo.s64 	%rd10349, %rd1777, %rd10344;
	mul.hi.u64 	%rd10350, %rd1777, %rd10344;
	mov.b64 	%rd10351, 0;
	add.cc.s64 	%rd10352, %rd10348, %rd10281;
	addc.cc.s64 	%rd10353, %rd10351, 0;
	add.cc.s64 	%rd10354, %rd10352, %rd10349;
	addc.cc.s64 	%rd10355, %rd10353, %rd10350;
	mul.lo.s64 	%rd10356, %rd1776, %rd10344;
	mul.hi.u64 	%rd10357, %rd1776, %rd10344;
	add.cc.s64 	%rd10358, %rd10355, %rd10328;
	addc.cc.s64 	%rd10359, %rd10351, 0;
	add.cc.s64 	%rd10360, %rd10358, %rd10356;
	addc.cc.s64 	%rd10361, %rd10359, %rd10357;
	mul.lo.s64 	%rd10362, %rd1775, %rd10344;
	mul.hi.u64 	%rd10363, %rd1775, %rd10344;
	add.cc.s64 	%rd10364, %rd10361, %rd10339;
	addc.cc.s64 	%rd10365, %rd10351, 0;
	add.cc.s64 	%rd10366, %rd10364, %rd10362;
	addc.cc.s64 	%rd10367, %rd10365, %rd10363;
	add.s64 	%rd10368, %rd10229, %rd10367;
	setp.lt.u64 	%p1249, %rd10368, %rd10229;
	selp.u64 	%rd10369, 1, 0, %p1249;
	add.s64 	%rd10370, %rd10284, %rd10369;
	setp.lt.u64 	%p1250, %rd10370, %rd10284;
	selp.u64 	%rd10371, 1, 0, %p1250;
	add.s64 	%rd10372, %rd10331, %rd10371;
	setp.lt.u64 	%p1251, %rd10372, %rd10331;
	selp.u64 	%rd10373, 1, 0, %p1251;
	add.s64 	%rd10374, %rd10342, %rd10373;
	mul.lo.s64 	%rd10375, %rd10071, %rd10354;
	mul.lo.s64 	%rd10376, %rd1850, %rd10375;
	mul.hi.u64 	%rd10377, %rd1850, %rd10375;
	add.cc.s64 	%rd10378, %rd10376, %rd10354;
	addc.cc.s64 	%rd10379, %rd10377, 0;
	mul.lo.s64 	%rd10380, %rd1777, %rd10375;
	mul.hi.u64 	%rd10381, %rd1777, %rd10375;
	add.cc.s64 	%rd10382, %rd10379, %rd10360;
	addc.cc.s64 	%rd10383, %rd10351, 0;
	add.cc.s64 	%rd10384, %rd10382, %rd10380;
	addc.cc.s64 	%rd10385, %rd10383, %rd10381;
	mul.lo.s64 	%rd10386, %rd1776, %rd10375;
	mul.hi.u64 	%rd10387, %rd1776, %rd10375;
	add.cc.s64 	%rd10388, %rd10385, %rd10366;
	addc.cc.s64 	%rd10389, %rd10351, 0;
	add.cc.s64 	%rd10390, %rd10388, %rd10386;
	addc.cc.s64 	%rd10391, %rd10389, %rd10387;
	mul.lo.s64 	%rd10392, %rd1775, %rd10375;
	mul.hi.u64 	%rd10393, %rd1775, %rd10375;
	add.cc.s64 	%rd10394, %rd10391, %rd10368;
	addc.cc.s64 	%rd10395, %rd10351, 0;
	add.cc.s64 	%rd10396, %rd10394, %rd10392;
	addc.cc.s64 	%rd10397, %rd10395, %rd10393;
	add.s64 	%rd10398, %rd10370, %rd10397;
	setp.lt.u64 	%p1252, %rd10398, %rd10370;
	selp.u64 	%rd10399, 1, 0, %p1252;
	add.s64 	%rd10400, %rd10372, %rd10399;
	setp.lt.u64 	%p1253, %rd10400, %rd10372;
	selp.u64 	%rd10401, 1, 0, %p1253;
	add.s64 	%rd10402, %rd10374, %rd10401;
	mul.lo.s64 	%rd10403, %rd10071, %rd10384;
	mul.lo.s64 	%rd10404, %rd1850, %rd10403;
	mul.hi.u64 	%rd10405, %rd1850, %rd10403;
	add.cc.s64 	%rd10406, %rd10404, %rd10384;
	addc.cc.s64 	%rd10407, %rd10405, 0;
	mul.lo.s64 	%rd10408, %rd1777, %rd10403;
	mul.hi.u64 	%rd10409, %rd1777, %rd10403;
	add.cc.s64 	%rd10410, %rd10407, %rd10390;
	addc.cc.s64 	%rd10411, %rd10351, 0;
	add.cc.s64 	%rd10412, %rd10410, %rd10408;
	addc.cc.s64 	%rd10413, %rd10411, %rd10409;
	mul.lo.s64 	%rd10414, %rd1776, %rd10403;
	mul.hi.u64 	%rd10415, %rd1776, %rd10403;
	add.cc.s64 	%rd10416, %rd10413, %rd10396;
	addc.cc.s64 	%rd10417, %rd10351, 0;
	add.cc.s64 	%rd10418, %rd10416, %rd10414;
	addc.cc.s64 	%rd10419, %rd10417, %rd10415;
	mul.lo.s64 	%rd10420, %rd1775, %rd10403;
	mul.hi.u64 	%rd10421, %rd1775, %rd10403;
	add.cc.s64 	%rd10422, %rd10419, %rd10398;
	addc.cc.s64 	%rd10423, %rd10351, 0;
	add.cc.s64 	%rd10424, %rd10422, %rd10420;
	addc.cc.s64 	%rd10425, %rd10423, %rd10421;
	add.s64 	%rd10426, %rd10400, %rd10425;
	setp.lt.u64 	%p1254, %rd10426, %rd10400;
	selp.u64 	%rd10427, 1, 0, %p1254;
	add.s64 	%rd10428, %rd10402, %rd10427;
	mul.lo.s64 	%rd10429, %rd10071, %rd10412;
	mul.lo.s64 	%rd10430, %rd1850, %rd10429;
	mul.hi.u64 	%rd10431, %rd1850, %rd10429;
	add.cc.s64 	%rd10432, %rd10430, %rd10412;
	addc.cc.s64 	%rd10433, %rd10431, 0;
	mul.lo.s64 	%rd10434, %rd1777, %rd10429;
	mul.hi.u64 	%rd10435, %rd1777, %rd10429;
	add.cc.s64 	%rd10436, %rd10433, %rd10418;
	addc.cc.s64 	%rd10437, %rd10351, 0;
	add.cc.s64 	%rd1903, %rd10436, %rd10434;
	addc.cc.s64 	%rd10438, %rd10437, %rd10435;
	mul.lo.s64 	%rd10439, %rd1776, %rd10429;
	mul.hi.u64 	%rd10440, %rd1776, %rd10429;
	add.cc.s64 	%rd10441, %rd10438, %rd10424;
	addc.cc.s64 	%rd10442, %rd10351, 0;
	add.cc.s64 	%rd1904, %rd10441, %rd10439;
	addc.cc.s64 	%rd10443, %rd10442, %rd10440;
	mul.lo.s64 	%rd10444, %rd1775, %rd10429;
	mul.hi.u64 	%rd10445, %rd1775, %rd10429;
	add.cc.s64 	%rd10446, %rd10443, %rd10426;
	addc.cc.s64 	%rd10447, %rd10351, 0;
	add.cc.s64 	%rd1905, %rd10446, %rd10444;
	addc.cc.s64 	%rd10448, %rd10447, %rd10445;
	add.s64 	%rd21445, %rd10428, %rd10448;
	setp.gt.u64 	%p1255, %rd21445, %rd1775;
	@%p1255 bra 	$L__BB0_802;
	setp.lt.u64 	%p1256, %rd21445, %rd1775;
	mov.u64 	%rd21442, %rd1903;
	mov.u64 	%rd21443, %rd1904;
	mov.u64 	%rd21444, %rd1905;
	@%p1256 bra 	$L__BB0_803;
	setp.lt.u64 	%p1257, %rd1776, %rd1905;
	@%p1257 bra 	$L__BB0_802;
	setp.gt.u64 	%p1258, %rd1776, %rd1905;
	mov.u64 	%rd21442, %rd1903;
	mov.u64 	%rd21443, %rd1904;
	mov.u64 	%rd21444, %rd1905;
	@%p1258 bra 	$L__BB0_803;
	setp.lt.u64 	%p1259, %rd1777, %rd1904;
	@%p1259 bra 	$L__BB0_802;
	setp.gt.u64 	%p1260, %rd1777, %rd1904;
	setp.gt.u64 	%p1261, %rd1850, %rd1903;
	or.pred  	%p1262, %p1260, %p1261;
	mov.u64 	%rd21442, %rd1903;
	mov.u64 	%rd21443, %rd1904;
	mov.u64 	%rd21444, %rd1905;
	@%p1262 bra 	$L__BB0_803;
$L__BB0_802:
	sub.s64 	%rd21442, %rd1903, %rd1850;
	setp.lt.u64 	%p1263, %rd1903, %rd1850;
	selp.u64 	%rd10449, 1, 0, %p1263;
	add.s64 	%rd10450, %rd1777, %rd10449;
	sub.s64 	%rd21443, %rd1904, %rd10450;
	setp.lt.u64 	%p1264, %rd1904, %rd10450;
	selp.u64 	%rd10451, 1, 0, %p1264;
	add.s64 	%rd10452, %rd1776, %rd10451;
	sub.s64 	%rd21444, %rd1905, %rd10452;
	setp.lt.u64 	%p1265, %rd1905, %rd10452;
	selp.u64 	%rd10453, 1, 0, %p1265;
	add.s64 	%rd10454, %rd1775, %rd10453;
	sub.s64 	%rd21445, %rd21445, %rd10454;
$L__BB0_803:
	shl.b64 	%rd1915, %rd21442, 1;
	setp.gt.s64 	%p1266, %rd21442, -1;
	mov.b64 	{%r446, %r447}, %rd21443;
	mov.b64 	{%r448, %r449}, %rd21442;
	shf.l.wrap.b32 	%r450, %r449, %r446, 1;
	shf.l.wrap.b32 	%r451, %r446, %r447, 1;
	mov.b64 	%rd1916, {%r450, %r451};
	setp.lt.u64 	%p1267, %rd1916, %rd21443;
	setp.eq.s64 	%p1268, %rd1916, %rd21443;
	selp.u32 	%r452, -1, 0, %p1268;
	selp.u32 	%r453, -1, 0, %p1267;
	selp.b32 	%r454, %r453, %r452, %p1266;
	and.b32  	%r456, %r454, 1;
	setp.eq.b32 	%p1269, %r456, 1;
	or.pred  	%p1270, %p1267, %p1269;
	selp.u64 	%rd10455, 1, 0, %p1270;
	shl.b64 	%rd10456, %rd21444, 1;
	or.b64  	%rd1917, %rd10456, %rd10455;
	setp.ge.u64 	%p1271, %rd1917, %rd21444;
	setp.lt.u64 	%p1272, %rd1917, %rd21444;
	setp.eq.s64 	%p1273, %rd1917, %rd21444;
	selp.u32 	%r457, -1, 0, %p1272;
	selp.u32 	%r458, -1, 0, %p1273;
	selp.b32 	%r459, %r458, %r457, %p1270;
	selp.b32 	%r460, %r459, %r457, %p1271;
	and.b32  	%r461, %r460, 1;
	setp.eq.b32 	%p38, %r461, 1;
	cvt.u64.u32 	%rd10457, %r460;
	and.b64  	%rd10458, %rd10457, 1;
	shl.b64 	%rd10459, %rd21445, 1;
	or.b64  	%rd21449, %rd10459, %rd10458;
	setp.lt.u64 	%p1274, %rd21449, %rd21445;
	@%p1274 bra 	$L__BB0_810;
	setp.eq.s64 	%p1275, %rd21449, %rd21445;
	and.pred  	%p1276, %p1275, %p38;
	setp.gt.u64 	%p1277, %rd21449, %rd1775;
	or.pred  	%p1278, %p1276, %p1277;
	@%p1278 bra 	$L__BB0_810;
	setp.lt.u64 	%p1279, %rd21449, %rd1775;
	mov.u64 	%rd21446, %rd1915;
	mov.u64 	%rd21447, %rd1916;
	mov.u64 	%rd21448, %rd1917;
	@%p1279 bra 	$L__BB0_811;
	setp.gt.u64 	%p1280, %rd1917, %rd1776;
	@%p1280 bra 	$L__BB0_810;
	setp.lt.u64 	%p1281, %rd1917, %rd1776;
	mov.u64 	%rd21446, %rd1915;
	mov.u64 	%rd21447, %rd1916;
	mov.u64 	%rd21448, %rd1917;
	@%p1281 bra 	$L__BB0_811;
	setp.gt.u64 	%p1282, %rd1916, %rd1777;
	@%p1282 bra 	$L__BB0_810;
	setp.lt.u64 	%p1283, %rd1916, %rd1777;
	setp.lt.u64 	%p1284, %rd1915, %rd1850;
	or.pred  	%p1285, %p1283, %p1284;
	mov.u64 	%rd21446, %rd1915;
	mov.u64 	%rd21447, %rd1916;
	mov.u64 	%rd21448, %rd1917;
	@%p1285 bra 	$L__BB0_811;
$L__BB0_810:
	sub.s64 	%rd21446, %rd1915, %rd1850;
	setp.lt.u64 	%p1286, %rd1915, %rd1850;
	selp.u64 	%rd10460, 1, 0, %p1286;
	add.s64 	%rd10461, %rd1777, %rd10460;
	sub.s64 	%rd21447, %rd1916, %rd10461;
	setp.lt.u64 	%p1287, %rd1916, %rd10461;
	selp.u64 	%rd10462, 1, 0, %p1287;
	add.s64 	%rd10463, %rd1776, %rd10462;
	sub.s64 	%rd21448, %rd1917, %rd10463;
	setp.lt.u64 	%p1288, %rd1917, %rd10463;
	selp.u64 	%rd10464, 1, 0, %p1288;
	add.s64 	%rd10465, %rd1775, %rd10464;
	sub.s64 	%rd21449, %rd21449, %rd10465;
$L__BB0_811:
	add.s64 	%rd1927, %rd21446, %rd21442;
	setp.ge.u64 	%p1289, %rd1927, %rd21446;
	setp.lt.u64 	%p1290, %rd1927, %rd21446;
	selp.u64 	%rd10466, 1, 0, %p1290;
	add.s64 	%rd10467, %rd21447, %rd10466;
	add.s64 	%rd1928, %rd10467, %rd21443;
	setp.lt.u64 	%p1291, %rd1928, %rd21447;
	setp.eq.s64 	%p1292, %rd1928, %rd21447;
	selp.u32 	%r462, -1, 0, %p1292;
	selp.u32 	%r463, -1, 0, %p1291;
	selp.b32 	%r464, %r463, %r462, %p1289;
	and.b32  	%r466, %r464, 1;
	setp.eq.b32 	%p1293, %r466, 1;
	or.pred  	%p1294, %p1291, %p1293;
	selp.u64 	%rd10468, 1, 0, %p1294;
	add.s64 	%rd10469, %rd21448, %rd10468;
	add.s64 	%rd1929, %rd10469, %rd21444;
	setp.ge.u64 	%p1295, %rd1929, %rd21448;
	setp.lt.u64 	%p1296, %rd1929, %rd21448;
	setp.eq.s64 	%p1297, %rd1929, %rd21448;
	selp.u32 	%r467, -1, 0, %p1296;
	selp.u32 	%r468, -1, 0, %p1297;
	selp.b32 	%r469, %r468, %r467, %p1294;
	selp.b32 	%r470, %r469, %r467, %p1295;
	and.b32  	%r471, %r470, 1;
	setp.eq.b32 	%p39, %r471, 1;
	cvt.u64.u32 	%rd10470, %r470;
	and.b64  	%rd10471, %rd10470, 1;
	add.s64 	%rd10472, %rd21449, %rd10471;
	add.s64 	%rd21453, %rd10472, %rd21445;
	setp.lt.u64 	%p1298, %rd21453, %rd21449;
	@%p1298 bra 	$L__BB0_818;
	setp.eq.s64 	%p1299, %rd21453, %rd21449;
	and.pred  	%p1300, %p1299, %p39;
	setp.gt.u64 	%p1301, %rd21453, %rd1775;
	or.pred  	%p1302, %p1300, %p1301;
	@%p1302 bra 	$L__BB0_818;
	setp.lt.u64 	%p1303, %rd21453, %rd1775;
	mov.u64 	%rd21450, %rd1927;
	mov.u64 	%rd21451, %rd1928;
	mov.u64 	%rd21452, %rd1929;
	@%p1303 bra 	$L__BB0_819;
	setp.gt.u64 	%p1304, %rd1929, %rd1776;
	@%p1304 bra 	$L__BB0_818;
	setp.lt.u64 	%p1305, %rd1929, %rd1776;
	mov.u64 	%rd21450, %rd1927;
	mov.u64 	%rd21451, %rd1928;
	mov.u64 	%rd21452, %rd1929;
	@%p1305 bra 	$L__BB0_819;
	setp.gt.u64 	%p1306, %rd1928, %rd1777;
	@%p1306 bra 	$L__BB0_818;
	setp.lt.u64 	%p1307, %rd1928, %rd1777;
	setp.lt.u64 	%p1308, %rd1927, %rd1850;
	or.pred  	%p1309, %p1307, %p1308;
	mov.u64 	%rd21450, %rd1927;
	mov.u64 	%rd21451, %rd1928;
	mov.u64 	%rd21452, %rd1929;
	@%p1309 bra 	$L__BB0_819;
$L__BB0_818:
	sub.s64 	%rd21450, %rd1927, %rd1850;
	setp.lt.u64 	%p1310, %rd1927, %rd1850;
	selp.u64 	%rd10473, 1, 0, %p1310;
	add.s64 	%rd10474, %rd1777, %rd10473;
	sub.s64 	%rd21451, %rd1928, %rd10474;
	setp.lt.u64 	%p1311, %rd1928, %rd10474;
	selp.u64 	%rd10475, 1, 0, %p1311;
	add.s64 	%rd10476, %rd1776, %rd10475;
	sub.s64 	%rd21452, %rd1929, %rd10476;
	setp.lt.u64 	%p1312, %rd1929, %rd10476;
	selp.u64 	%rd10477, 1, 0, %p1312;
	add.s64 	%rd10478, %rd1775, %rd10477;
	sub.s64 	%rd21453, %rd21453, %rd10478;
$L__BB0_819:
	and.b64  	%rd1943, %rd21450, 4294967295;
	shr.u64 	%rd1944, %rd21450, 32;
	mul.lo.s64 	%rd10479, %rd1943, %rd1943;
	mul.lo.s64 	%rd10480, %rd1944, %rd1943;
	shr.u64 	%rd10481, %rd10479, 32;
	shl.b64 	%rd10482, %rd10480, 1;
	and.b64  	%rd10483, %rd10482, 8589934590;
	add.s64 	%rd10484, %rd10481, %rd10483;
	shr.u64 	%rd10485, %rd10480, 31;
	and.b64  	%rd10486, %rd10485, 8589934590;
	mad.lo.s64 	%rd10487, %rd1944, %rd1944, %rd10486;
	shr.u64 	%rd10488, %rd10484, 32;
	shl.b64 	%rd10489, %rd10484, 32;
	and.b64  	%rd10490, %rd10479, 4294967293;
	or.b64  	%rd10491, %rd10489, %rd10490;
	add.s64 	%rd10492, %rd10487, %rd10488;
	shr.u64 	%rd1945, %rd21451, 32;
	and.b64  	%rd1946, %rd21451, 4294967295;
	mul.lo.s64 	%rd10493, %rd1946, %rd1943;
	mul.lo.s64 	%rd10494, %rd1945, %rd1943;
	mul.lo.s64 	%rd10495, %rd1946, %rd1944;
	shr.u64 	%rd10496, %rd10493, 32;
	and.b64  	%rd10497, %rd10494, 4294967295;
	add.s64 	%rd10498, %rd10496, %rd10497;
	and.b64  	%rd10499, %rd10495, 4294967295;
	add.s64 	%rd10500, %rd10498, %rd10499;
	shr.u64 	%rd10501, %rd10494, 32;
	mad.lo.s64 	%rd10502, %rd1945, %rd1944, %rd10501;
	shr.u64 	%rd10503, %rd10495, 32;
	add.s64 	%rd10504, %rd10502, %rd10503;
	shr.u64 	%rd10505, %rd10500, 32;
	shl.b64 	%rd10506, %rd10500, 32;
	and.b64  	%rd10507, %rd10493, 4294967295;
	or.b64  	%rd10508, %rd10506, %rd10507;
	add.s64 	%rd10509, %rd10504, %rd10505;
	shr.u64 	%rd1947, %rd21452, 32;
	and.b64  	%rd1948, %rd21452, 4294967295;
	mul.lo.s64 	%rd10510, %rd1948, %rd1943;
	mul.lo.s64 	%rd10511, %rd1947, %rd1943;
	mul.lo.s64 	%rd10512, %rd1948, %rd1944;
	shr.u64 	%rd10513, %rd10510, 32;
	and.b64  	%rd10514, %rd10511, 4294967295;
	add.s64 	%rd10515, %rd10513, %rd10514;
	and.b64  	%rd10516, %rd10512, 4294967295;
	add.s64 	%rd10517, %rd10515, %rd10516;
	shr.u64 	%rd10518, %rd10511, 32;
	mad.lo.s64 	%rd10519, %rd1947, %rd1944, %rd10518;
	shr.u64 	%rd10520, %rd10512, 32;
	add.s64 	%rd10521, %rd10519, %rd10520;
	shr.u64 	%rd10522, %rd10517, 32;
	shl.b64 	%rd10523, %rd10517, 32;
	and.b64  	%rd10524, %rd10510, 4294967295;
	or.b64  	%rd10525, %rd10523, %rd10524;
	add.s64 	%rd10526, %rd10521, %rd10522;
	shr.u64 	%rd1949, %rd21453, 32;
	and.b64  	%rd1950, %rd21453, 4294967295;
	mul.lo.s64 	%rd10527, %rd1950, %rd1943;
	mul.lo.s64 	%rd10528, %rd1949, %rd1943;
	mul.lo.s64 	%rd10529, %rd1950, %rd1944;
	shr.u64 	%rd10530, %rd10527, 32;
	and.b64  	%rd10531, %rd10528, 4294967295;
	add.s64 	%rd10532, %rd10530, %rd10531;
	and.b64  	%rd10533, %rd10529, 4294967295;
	add.s64 	%rd10534, %rd10532, %rd10533;
	shr.u64 	%rd10535, %rd10528, 32;
	mad.lo.s64 	%rd10536, %rd1949, %rd1944, %rd10535;
	shr.u64 	%rd10537, %rd10529, 32;
	add.s64 	%rd10538, %rd10536, %rd10537;
	shr.u64 	%rd10539, %rd10534, 32;
	shl.b64 	%rd10540, %rd10534, 32;
	and.b64  	%rd10541, %rd10527, 4294967295;
	or.b64  	%rd10542, %rd10540, %rd10541;
	add.s64 	%rd10543, %rd10538, %rd10539;
	shl.b64 	%rd10544, %rd10508, 1;
	shr.u64 	%rd10545, %rd10506, 63;
	add.s64 	%rd10546, %rd10509, %rd10509;
	add.s64 	%rd10547, %rd10546, %rd10545;
	mul.lo.s64 	%rd10548, %rd1946, %rd1946;
	mul.lo.s64 	%rd10549, %rd1945, %rd1946;
	shr.u64 	%rd10550, %rd10548, 32;
	shl.b64 	%rd10551, %rd10549, 1;
	and.b64  	%rd10552, %rd10551, 8589934590;
	add.s64 	%rd10553, %rd10550, %rd10552;
	shr.u64 	%rd10554, %rd10549, 31;
	and.b64  	%rd10555, %rd10554, 8589934590;
	mad.lo.s64 	%rd10556, %rd1945, %rd1945, %rd10555;
	shr.u64 	%rd10557, %rd10553, 32;
	shl.b64 	%rd10558, %rd10553, 32;
	and.b64  	%rd10559, %rd10548, 4294967293;
	or.b64  	%rd10560, %rd10558, %rd10559;
	add.s64 	%rd10561, %rd10525, %rd10545;
	add.s64 	%rd10562, %rd10561, %rd10560;
	max.u64 	%rd10563, %rd10525, %rd10561;
	setp.gt.u64 	%p1313, %rd10563, %rd10562;
	selp.u64 	%rd10564, 1, 0, %p1313;
	add.s64 	%rd10565, %rd10556, %rd10526;
	add.s64 	%rd10566, %rd10565, %rd10557;
	add.s64 	%rd10567, %rd10566, %rd10564;
	mul.lo.s64 	%rd10568, %rd1948, %rd1946;
	mul.lo.s64 	%rd10569, %rd1947, %rd1946;
	mul.lo.s64 	%rd10570, %rd1948, %rd1945;
	shr.u64 	%rd10571, %rd10568, 32;
	and.b64  	%rd10572, %rd10569, 4294967295;
	add.s64 	%rd10573, %rd10571, %rd10572;
	and.b64  	%rd10574, %rd10570, 4294967295;
	add.s64 	%rd10575, %rd10573, %rd10574;
	shr.u64 	%rd10576, %rd10569, 32;
	mad.lo.s64 	%rd10577, %rd1947, %rd1945, %rd10576;
	shr.u64 	%rd10578, %rd10570, 32;
	add.s64 	%rd10579, %rd10577, %rd10578;
	shr.u64 	%rd10580, %rd10575, 32;
	shl.b64 	%rd10581, %rd10575, 32;
	and.b64  	%rd10582, %rd10568, 4294967295;
	or.b64  	%rd10583, %rd10581, %rd10582;
	add.s64 	%rd10584, %rd10542, %rd10564;
	add.s64 	%rd10585, %rd10584, %rd10583;
	max.u64 	%rd10586, %rd10542, %rd10584;
	setp.gt.u64 	%p1314, %rd10586, %rd10585;
	selp.u64 	%rd10587, 1, 0, %p1314;
	add.s64 	%rd10588, %rd10579, %rd10543;
	add.s64 	%rd10589, %rd10588, %rd10580;
	add.s64 	%rd10590, %rd10589, %rd10587;
	add.s64 	%rd10591, %rd10562, %rd10525;
	setp.lt.u64 	%p1315, %rd10591, %rd10562;
	selp.u64 	%rd10592, 1, 0, %p1315;
	add.s64 	%rd10593, %rd10526, %rd10567;
	add.s64 	%rd10594, %rd10593, %rd10592;
	add.s64 	%rd10595, %rd10585, %rd10592;
	add.s64 	%rd10596, %rd10595, %rd10583;
	max.u64 	%rd10597, %rd10585, %rd10595;
	setp.gt.u64 	%p1316, %rd10597, %rd10596;
	selp.u64 	%rd10598, 1, 0, %p1316;
	add.s64 	%rd10599, %rd10579, %rd10590;
	add.s64 	%rd10600, %rd10599, %rd10580;
	add.s64 	%rd10601, %rd10600, %rd10598;
	add.s64 	%rd10602, %rd10596, %rd10542;
	setp.lt.u64 	%p1317, %rd10602, %rd10596;
	selp.u64 	%rd10603, 1, 0, %p1317;
	add.s64 	%rd10604, %rd10543, %rd10601;
	add.s64 	%rd10605, %rd10604, %rd10603;
	mul.lo.s64 	%rd10607, %rd10071, %rd10491;
	mul.lo.s64 	%rd10608, %rd1850, %rd10607;
	mul.hi.u64 	%rd10609, %rd1850, %rd10607;
	add.cc.s64 	%rd10610, %rd10608, %rd10491;
	addc.cc.s64 	%rd10611, %rd10609, 0;
	mul.lo.s64 	%rd10612, %rd1777, %rd10607;
	mul.hi.u64 	%rd10613, %rd1777, %rd10607;
	mov.b64 	%rd10614, 0;
	add.cc.s64 	%rd10615, %rd10611, %rd10544;
	addc.cc.s64 	%rd10616, %rd10614, 0;
	add.cc.s64 	%rd10617, %rd10615, %rd10612;
	addc.cc.s64 	%rd10618, %rd10616, %rd10613;
	mul.lo.s64 	%rd10619, %rd1776, %rd10607;
	mul.hi.u64 	%rd10620, %rd1776, %rd10607;
	add.cc.s64 	%rd10621, %rd10618, %rd10591;
	addc.cc.s64 	%rd10622, %rd10614, 0;
	add.cc.s64 	%rd10623, %rd10621, %rd10619;
	addc.cc.s64 	%rd10624, %rd10622, %rd10620;
	mul.lo.s64 	%rd10625, %rd1775, %rd10607;
	mul.hi.u64 	%rd10626, %rd1775, %rd10607;
	add.cc.s64 	%rd10627, %rd10624, %rd10602;
	addc.cc.s64 	%rd10628, %rd10614, 0;
	add.cc.s64 	%rd10629, %rd10627, %rd10625;
	addc.cc.s64 	%rd10630, %rd10628, %rd10626;
	add.s64 	%rd10631, %rd10492, %rd10630;
	setp.lt.u64 	%p1318, %rd10631, %rd10492;
	selp.u64 	%rd10632, 1, 0, %p1318;
	add.s64 	%rd10633, %rd10547, %rd10632;
	setp.lt.u64 	%p1319, %rd10633, %rd10547;
	selp.u64 	%rd10634, 1, 0, %p1319;
	add.s64 	%rd10635, %rd10594, %rd10634;
	setp.lt.u64 	%p1320, %rd10635, %rd10594;
	selp.u64 	%rd10636, 1, 0, %p1320;
	add.s64 	%rd10637, %rd10605, %rd10636;
	mul.lo.s64 	%rd10638, %rd10071, %rd10617;
	mul.lo.s64 	%rd10639, %rd1850, %rd10638;
	mul.hi.u64 	%rd10640, %rd1850, %rd10638;
	add.cc.s64 	%rd10641, %rd10639, %rd10617;
	addc.cc.s64 	%rd10642, %rd10640, 0;
	mul.lo.s64 	%rd10643, %rd1777, %rd10638;
	mul.hi.u64 	%rd10644, %rd1777, %rd10638;
	add.cc.s64 	%rd10645, %rd10642, %rd10623;
	addc.cc.s64 	%rd10646, %rd10614, 0;
	add.cc.s64 	%rd10647, %rd10645, %rd10643;
	addc.cc.s64 	%rd10648, %rd10646, %rd10644;
	mul.lo.s64 	%rd10649, %rd1776, %rd10638;
	mul.hi.u64 	%rd10650, %rd1776, %rd10638;
	add.cc.s64 	%rd10651, %rd10648, %rd10629;
	addc.cc.s64 	%rd10652, %rd10614, 0;
	add.cc.s64 	%rd10653, %rd10651, %rd10649;
	addc.cc.s64 	%rd10654, %rd10652, %rd10650;
	mul.lo.s64 	%rd10655, %rd1775, %rd10638;
	mul.hi.u64 	%rd10656, %rd1775, %rd10638;
	add.cc.s64 	%rd10657, %rd10654, %rd10631;
	addc.cc.s64 	%rd10658, %rd10614, 0;
	add.cc.s64 	%rd10659, %rd10657, %rd10655;
	addc.cc.s64 	%rd10660, %rd10658, %rd10656;
	add.s64 	%rd10661, %rd10633, %rd10660;
	setp.lt.u64 	%p1321, %rd10661, %rd10633;
	selp.u64 	%rd10662, 1, 0, %p1321;
	add.s64 	%rd10663, %rd10635, %rd10662;
	setp.lt.u64 	%p1322, %rd10663, %rd10635;
	selp.u64 	%rd10664, 1, 0, %p1322;
	add.s64 	%rd10665, %rd10637, %rd10664;
	mul.lo.s64 	%rd10666, %rd10071, %rd10647;
	mul.lo.s64 	%rd10667, %rd1850, %rd10666;
	mul.hi.u64 	%rd10668, %rd1850, %rd10666;
	add.cc.s64 	%rd10669, %rd10667, %rd10647;
	addc.cc.s64 	%rd10670, %rd10668, 0;
	mul.lo.s64 	%rd10671, %rd1777, %rd10666;
	mul.hi.u64 	%rd10672, %rd1777, %rd10666;
	add.cc.s64 	%rd10673, %rd10670, %rd10653;
	addc.cc.s64 	%rd10674, %rd10614, 0;
	add.cc.s64 	%rd10675, %rd10673, %rd10671;
	addc.cc.s64 	%rd10676, %rd10674, %rd10672;
	mul.lo.s64 	%rd10677, %rd1776, %rd10666;
	mul.hi.u64 	%rd10678, %rd1776, %rd10666;
	add.cc.s64 	%rd10679, %rd10676, %rd10659;
	addc.cc.s64 	%rd10680, %rd10614, 0;
	add.cc.s64 	%rd10681, %rd10679, %rd10677;
	addc.cc.s64 	%rd10682, %rd10680, %rd10678;
	mul.lo.s64 	%rd10683, %rd1775, %rd10666;
	mul.hi.u64 	%rd10684, %rd1775, %rd10666;
	add.cc.s64 	%rd10685, %rd10682, %rd10661;
	addc.cc.s64 	%rd10686, %rd10614, 0;
	add.cc.s64 	%rd10687, %rd10685, %rd10683;
	addc.cc.s64 	%rd10688, %rd10686, %rd10684;
	add.s64 	%rd10689, %rd10663, %rd10688;
	setp.lt.u64 	%p1323, %rd10689, %rd10663;
	selp.u64 	%rd10690, 1, 0, %p1323;
	add.s64 	%rd10691, %rd10665, %rd10690;
	mul.lo.s64 	%rd10692, %rd10071, %rd10675;
	mul.lo.s64 	%rd10693, %rd1850, %rd10692;
	mul.hi.u64 	%rd10694, %rd1850, %rd10692;
	add.cc.s64 	%rd10695, %rd10693, %rd10675;
	addc.cc.s64 	%rd10696, %rd10694, 0;
	mul.lo.s64 	%rd10697, %rd1777, %rd10692;
	mul.hi.u64 	%rd10698, %rd1777, %rd10692;
	add.cc.s64 	%rd10699, %rd10696, %rd10681;
	addc.cc.s64 	%rd10700, %rd10614, 0;
	add.cc.s64 	%rd1951, %rd10699, %rd10697;
	addc.cc.s64 	%rd10701, %rd10700, %rd10698;
	mul.lo.s64 	%rd10702, %rd1776, %rd10692;
	mul.hi.u64 	%rd10703, %rd1776, %rd10692;
	add.cc.s64 	%rd10704, %rd10701, %rd10687;
	addc.cc.s64 	%rd10705, %rd10614, 0;
	add.cc.s64 	%rd1952, %rd10704, %rd10702;
	addc.cc.s64 	%rd10706, %rd10705, %rd10703;
	mul.lo.s64 	%rd10707, %rd1775, %rd10692;
	mul.hi.u64 	%rd10708, %rd1775, %rd10692;
	add.cc.s64 	%rd10709, %rd10706, %rd10689;
	addc.cc.s64 	%rd10710, %rd10614, 0;
	add.cc.s64 	%rd1953, %rd10709, %rd10707;
	addc.cc.s64 	%rd10711, %rd10710, %rd10708;
	add.s64 	%rd21454, %rd10691, %rd10711;
	setp.gt.u64 	%p1324, %rd21454, %rd1775;
	@%p1324 bra 	$L__BB0_825;
	setp.lt.u64 	%p1325, %rd21454, %rd1775;
	mov.u64 	%rd21455, %rd1953;
	mov.u64 	%rd21456, %rd1952;
	mov.u64 	%rd21457, %rd1951;
	@%p1325 bra 	$L__BB0_826;
	setp.lt.u64 	%p1326, %rd1776, %rd1953;
	@%p1326 bra 	$L__BB0_825;
	setp.gt.u64 	%p1327, %rd1776, %rd1953;
	mov.u64 	%rd21455, %rd1953;
	mov.u64 	%rd21456, %rd1952;
	mov.u64 	%rd21457, %rd1951;
	@%p1327 bra 	$L__BB0_826;
	setp.lt.u64 	%p1328, %rd1777, %rd1952;
	@%p1328 bra 	$L__BB0_825;
	setp.gt.u64 	%p1329, %rd1777, %rd1952;
	setp.gt.u64 	%p1330, %rd1850, %rd1951;
	or.pred  	%p1331, %p1329, %p1330;
	mov.u64 	%rd21455, %rd1953;
	mov.u64 	%rd21456, %rd1952;
	mov.u64 	%rd21457, %rd1951;
	@%p1331 bra 	$L__BB0_826;
$L__BB0_825:
	sub.s64 	%rd21457, %rd1951, %rd1850;
	setp.lt.u64 	%p1332, %rd1951, %rd1850;
	selp.u64 	%rd10712, 1, 0, %p1332;
	add.s64 	%rd10713, %rd1777, %rd10712;
	sub.s64 	%rd21456, %rd1952, %rd10713;
	setp.lt.u64 	%p1333, %rd1952, %rd10713;
	selp.u64 	%rd10714, 1, 0, %p1333;
	add.s64 	%rd10715, %rd1776, %rd10714;
	sub.s64 	%rd21455, %rd1953, %rd10715;
	setp.lt.u64 	%p1334, %rd1953, %rd10715;
	selp.u64 	%rd10716, 1, 0, %p1334;
	add.s64 	%rd10717, %rd1775, %rd10716;
	sub.s64 	%rd21454, %rd21454, %rd10717;
$L__BB0_826:
	sub.s64 	%rd21461, %rd21457, %rd21422;
	setp.lt.u64 	%p1335, %rd21457, %rd21422;
	selp.u64 	%rd10718, 1, 0, %p1335;
	add.s64 	%rd10719, %rd21423, %rd10718;
	sub.s64 	%rd21460, %rd21456, %rd10719;
	setp.lt.u64 	%p1336, %rd21456, %rd10719;
	selp.u64 	%rd10720, 1, 0, %p1336;
	add.s64 	%rd10721, %rd21424, %rd10720;
	sub.s64 	%rd21459, %rd21455, %rd10721;
	setp.lt.u64 	%p1337, %rd21455, %rd10721;
	selp.u64 	%rd10722, 1, 0, %p1337;
	add.s64 	%rd10723, %rd21425, %rd10722;
	sub.s64 	%rd21458, %rd21454, %rd10723;
	setp.ge.u64 	%p1338, %rd21454, %rd10723;
	@%p1338 bra 	$L__BB0_828;
	add.s64 	%rd1967, %rd21461, %rd1850;
	setp.ge.u64 	%p1339, %rd1967, %rd21461;
	setp.lt.u64 	%p1340, %rd1967, %rd21461;
	selp.u64 	%rd10724, 1, 0, %p1340;
	add.s64 	%rd10725, %rd21460, %rd10724;
	add.s64 	%rd1968, %rd10725, %rd1777;
	setp.lt.u64 	%p1341, %rd1968, %rd21460;
	setp.eq.s64 	%p1342, %rd1968, %rd21460;
	selp.u32 	%r472, -1, 0, %p1342;
	selp.u32 	%r473, -1, 0, %p1341;
	selp.b32 	%r474, %r473, %r472, %p1339;
	and.b32  	%r476, %r474, 1;
	setp.eq.b32 	%p1343, %r476, 1;
	or.pred  	%p1344, %p1341, %p1343;
	selp.u64 	%rd10726, 1, 0, %p1344;
	add.s64 	%rd10727, %rd21459, %rd10726;
	add.s64 	%rd1969, %rd10727, %rd1776;
	setp.ge.u64 	%p1345, %rd1969, %rd21459;
	setp.lt.u64 	%p1346, %rd1969, %rd21459;
	setp.eq.s64 	%p1347, %rd1969, %rd21459;
	selp.u32 	%r477, -1, 0, %p1346;
	selp.u32 	%r478, -1, 0, %p1347;
	selp.b32 	%r479, %r478, %r477, %p1344;
	selp.b32 	%r480, %r479, %r477, %p1345;
	cvt.u64.u32 	%rd10728, %r480;
	and.b64  	%rd10729, %rd10728, 1;
	add.s64 	%rd10730, %rd21458, %rd10729;
	add.s64 	%rd21458, %rd10730, %rd1775;
	mov.u64 	%rd21459, %rd1969;
	mov.u64 	%rd21460, %rd1968;
	mov.u64 	%rd21461, %rd1967;
$L__BB0_828:
	sub.s64 	%rd21141, %rd21461, %rd21422;
	setp.lt.u64 	%p1348, %rd21461, %rd21422;
	selp.u64 	%rd10731, 1, 0, %p1348;
	add.s64 	%rd10732, %rd21423, %rd10731;
	sub.s64 	%rd21140, %rd21460, %rd10732;
	setp.lt.u64 	%p1349, %rd21460, %rd10732;
	selp.u64 	%rd10733, 1, 0, %p1349;
	add.s64 	%rd10734, %rd21424, %rd10733;
	sub.s64 	%rd21139, %rd21459, %rd10734;
	setp.lt.u64 	%p1350, %rd21459, %rd10734;
	selp.u64 	%rd10735, 1, 0, %p1350;
	add.s64 	%rd10736, %rd21425, %rd10735;
	sub.s64 	%rd21138, %rd21458, %rd10736;
	setp.ge.u64 	%p1351, %rd21458, %rd10736;
	@%p1351 bra 	$L__BB0_830;
	add.s64 	%rd1979, %rd21141, %rd1850;
	setp.ge.u64 	%p1352, %rd1979, %rd21141;
	setp.lt.u64 	%p1353, %rd1979, %rd21141;
	selp.u64 	%rd10737, 1, 0, %p1353;
	add.s64 	%rd10738, %rd21140, %rd10737;
	add.s64 	%rd1980, %rd10738, %rd1777;
	setp.lt.u64 	%p1354, %rd1980, %rd21140;
	setp.eq.s64 	%p1355, %rd1980, %rd21140;
	selp.u32 	%r481, -1, 0, %p1355;
	selp.u32 	%r482, -1, 0, %p1354;
	selp.b32 	%r483, %r482, %r481, %p1352;
	and.b32  	%r485, %r483, 1;
	setp.eq.b32 	%p1356, %r485, 1;
	or.pred  	%p1357, %p1354, %p1356;
	selp.u64 	%rd10739, 1, 0, %p1357;
	add.s64 	%rd10740, %rd21139, %rd10739;
	add.s64 	%rd1981, %rd10740, %rd1776;
	setp.ge.u64 	%p1358, %rd1981, %rd21139;
	setp.lt.u64 	%p1359, %rd1981, %rd21139;
	setp.eq.s64 	%p1360, %rd1981, %rd21139;
	selp.u32 	%r486, -1, 0, %p1359;
	selp.u32 	%r487, -1, 0, %p1360;
	selp.b32 	%r488, %r487, %r486, %p1357;
	selp.b32 	%r489, %r488, %r486, %p1358;
	cvt.u64.u32 	%rd10741, %r489;
	and.b64  	%rd10742, %rd10741, 1;
	add.s64 	%rd10743, %rd21138, %rd10742;
	add.s64 	%rd21138, %rd10743, %rd1775;
	mov.u64 	%rd21139, %rd1981;
	mov.u64 	%rd21140, %rd1980;
	mov.u64 	%rd21141, %rd1979;
$L__BB0_830:
	sub.s64 	%rd21466, %rd21422, %rd21141;
	setp.lt.u64 	%p1361, %rd21422, %rd21141;
	selp.u64 	%rd10744, 1, 0, %p1361;
	add.s64 	%rd10745, %rd21140, %rd10744;
	sub.s64 	%rd21467, %rd21423, %rd10745;
	setp.lt.u64 	%p1362, %rd21423, %rd10745;
	selp.u64 	%rd10746, 1, 0, %p1362;
	add.s64 	%rd10747, %rd21139, %rd10746;
	sub.s64 	%rd21468, %rd21424, %rd10747;
	setp.lt.u64 	%p1363, %rd21424, %rd10747;
	selp.u64 	%rd10748, 1, 0, %p1363;
	add.s64 	%rd10749, %rd21138, %rd10748;
	sub.s64 	%rd21469, %rd21425, %rd10749;
	setp.ge.u64 	%p1364, %rd21425, %rd10749;
	@%p1364 bra 	$L__BB0_832;
	add.s64 	%rd1991, %rd21466, %rd1850;
	setp.ge.u64 	%p1365, %rd1991, %rd21466;
	setp.lt.u64 	%p1366, %rd1991, %rd21466;
	selp.u64 	%rd10750, 1, 0, %p1366;
	add.s64 	%rd10751, %rd21467, %rd10750;
	add.s64 	%rd1992, %rd10751, %rd1777;
	setp.lt.u64 	%p1367, %rd1992, %rd21467;
	setp.eq.s64 	%p1368, %rd1992, %rd21467;
	selp.u32 	%r490, -1, 0, %p1368;
	selp.u32 	%r491, -1, 0, %p1367;
	selp.b32 	%r492, %r491, %r490, %p1365;
	and.b32  	%r494, %r492, 1;
	setp.eq.b32 	%p1369, %r494, 1;
	or.pred  	%p1370, %p1367, %p1369;
	selp.u64 	%rd10752, 1, 0, %p1370;
	add.s64 	%rd10753, %rd21468, %rd10752;
	add.s64 	%rd1993, %rd10753, %rd1776;
	setp.ge.u64 	%p1371, %rd1993, %rd21468;
	setp.lt.u64 	%p1372, %rd1993, %rd21468;
	setp.eq.s64 	%p1373, %rd1993, %rd21468;
	selp.u32 	%r495, -1, 0, %p1372;
	selp.u32 	%r496, -1, 0, %p1373;
	selp.b32 	%r497, %r496, %r495, %p1370;
	selp.b32 	%r498, %r497, %r495, %p1371;
	cvt.u64.u32 	%rd10754, %r498;
	and.b64  	%rd10755, %rd10754, 1;
	add.s64 	%rd10756, %rd21469, %rd10755;
	add.s64 	%rd21469, %rd10756, %rd1775;
	mov.u64 	%rd21466, %rd1991;
	mov.u64 	%rd21467, %rd1992;
	mov.u64 	%rd21468, %rd1993;
$L__BB0_832:
	ld.const.u64 	%rd2001, [P_CONST+8];
	ld.const.u64 	%rd2002, [P_CONST];
	shr.u64 	%rd10757, %rd21466, 32;
	and.b64  	%rd10758, %rd21466, 4294967295;
	mul.lo.s64 	%rd10759, %rd10758, %rd1943;
	mul.lo.s64 	%rd10760, %rd10757, %rd1943;
	mul.lo.s64 	%rd10761, %rd10758, %rd1944;
	shr.u64 	%rd10762, %rd10759, 32;
	and.b64  	%rd10763, %rd10760, 4294967295;
	add.s64 	%rd10764, %rd10762, %rd10763;
	and.b64  	%rd10765, %rd10761, 4294967295;
	add.s64 	%rd10766, %rd10764, %rd10765;
	shr.u64 	%rd10767, %rd10760, 32;
	mad.lo.s64 	%rd10768, %rd10757, %rd1944, %rd10767;
	shr.u64 	%rd10769, %rd10761, 32;
	add.s64 	%rd10770, %rd10768, %rd10769;
	shr.u64 	%rd10771, %rd10766, 32;
	shl.b64 	%rd10772, %rd10766, 32;
	and.b64  	%rd10773, %rd10759, 4294967295;
	or.b64  	%rd10774, %rd10772, %rd10773;
	add.s64 	%rd10775, %rd10770, %rd10771;
	shr.u64 	%rd10776, %rd21467, 32;
	and.b64  	%rd10777, %rd21467, 4294967295;
	mul.lo.s64 	%rd10778, %rd10777, %rd1943;
	mul.lo.s64 	%rd10779, %rd10776, %rd1943;
	mul.lo.s64 	%rd10780, %rd10777, %rd1944;
	shr.u64 	%rd10781, %rd10778, 32;
	and.b64  	%rd10782, %rd10779, 4294967295;
	add.s64 	%rd10783, %rd10781, %rd10782;
	and.b64  	%rd10784, %rd10780, 4294967295;
	add.s64 	%rd10785, %rd10783, %rd10784;
	shr.u64 	%rd10786, %rd10779, 32;
	mad.lo.s64 	%rd10787, %rd10776, %rd1944, %rd10786;
	shr.u64 	%rd10788, %rd10780, 32;
	add.s64 	%rd10789, %rd10787, %rd10788;
	shr.u64 	%rd10790, %rd10785, 32;
	shl.b64 	%rd10791, %rd10785, 32;
	and.b64  	%rd10792, %rd10778, 4294967295;
	or.b64  	%rd10793, %rd10791, %rd10792;
	add.s64 	%rd10794, %rd10789, %rd10790;
	shr.u64 	%rd10795, %rd21468, 32;
	and.b64  	%rd10796, %rd21468, 4294967295;
	mul.lo.s64 	%rd10797, %rd10796, %rd1943;
	mul.lo.s64 	%rd10798, %rd10795, %rd1943;
	mul.lo.s64 	%rd10799, %rd10796, %rd1944;
	shr.u64 	%rd10800, %rd10797, 32;
	and.b64  	%rd10801, %rd10798, 4294967295;
	add.s64 	%rd10802, %rd10800, %rd10801;
	and.b64  	%rd10803, %rd10799, 4294967295;
	add.s64 	%rd10804, %rd10802, %rd10803;
	shr.u64 	%rd10805, %rd10798, 32;
	mad.lo.s64 	%rd10806, %rd10795, %rd1944, %rd10805;
	shr.u64 	%rd10807, %rd10799, 32;
	add.s64 	%rd10808, %rd10806, %rd10807;
	shr.u64 	%rd10809, %rd10804, 32;
	shl.b64 	%rd10810, %rd10804, 32;
	and.b64  	%rd10811, %rd10797, 4294967295;
	or.b64  	%rd10812, %rd10810, %rd10811;
	add.s64 	%rd10813, %rd10808, %rd10809;
	shr.u64 	%rd10814, %rd21469, 32;
	and.b64  	%rd10815, %rd21469, 4294967295;
	mul.lo.s64 	%rd10816, %rd10815, %rd1943;
	mul.lo.s64 	%rd10817, %rd10814, %rd1943;
	mul.lo.s64 	%rd10818, %rd10815, %rd1944;
	shr.u64 	%rd10819, %rd10816, 32;
	and.b64  	%rd10820, %rd10817, 4294967295;
	add.s64 	%rd10821, %rd10819, %rd10820;
	and.b64  	%rd10822, %rd10818, 4294967295;
	add.s64 	%rd10823, %rd10821, %rd10822;
	shr.u64 	%rd10824, %rd10817, 32;
	mad.lo.s64 	%rd10825, %rd10814, %rd1944, %rd10824;
	shr.u64 	%rd10826, %rd10818, 32;
	add.s64 	%rd10827, %rd10825, %rd10826;
	shr.u64 	%rd10828, %rd10823, 32;
	shl.b64 	%rd10829, %rd10823, 32;
	and.b64  	%rd10830, %rd10816, 4294967295;
	or.b64  	%rd10831, %rd10829, %rd10830;
	add.s64 	%rd10832, %rd10827, %rd10828;
	mul.lo.s64 	%rd10833, %rd10758, %rd1946;
	mul.lo.s64 	%rd10834, %rd10757, %rd1946;
	mul.lo.s64 	%rd10835, %rd10758, %rd1945;
	shr.u64 	%rd10836, %rd10833, 32;
	and.b64  	%rd10837, %rd10834, 4294967295;
	add.s64 	%rd10838, %rd10836, %rd10837;
	and.b64  	%rd10839, %rd10835, 4294967295;
	add.s64 	%rd10840, %rd10838, %rd10839;
	shr.u64 	%rd10841, %rd10834, 32;
	mad.lo.s64 	%rd10842, %rd10757, %rd1945, %rd10841;
	shr.u64 	%rd10843, %rd10835, 32;
	add.s64 	%rd10844, %rd10842, %rd10843;
	shr.u64 	%rd10845, %rd10840, 32;
	shl.b64 	%rd10846, %rd10840, 32;
	and.b64  	%rd10847, %rd10833, 4294967295;
	or.b64  	%rd10848, %rd10846, %rd10847;
	add.s64 	%rd10849, %rd10793, %rd10848;
	setp.lt.u64 	%p1374, %rd10849, %rd10793;
	selp.u64 	%rd10850, 1, 0, %p1374;
	add.s64 	%rd10851, %rd10844, %rd10794;
	add.s64 	%rd10852, %rd10851, %rd10845;
	add.s64 	%rd10853, %rd10852, %rd10850;
	mul.lo.s64 	%rd10854, %rd10777, %rd1946;
	mul.lo.s64 	%rd10855, %rd10776, %rd1946;
	mul.lo.s64 	%rd10856, %rd10777, %rd1945;
	shr.u64 	%rd10857, %rd10854, 32;
	and.b64  	%rd10858, %rd10855, 4294967295;
	add.s64 	%rd10859, %rd10857, %rd10858;
	and.b64  	%rd10860, %rd10856, 4294967295;
	add.s64 	%rd10861, %rd10859, %rd10860;
	shr.u64 	%rd10862, %rd10855, 32;
	mad.lo.s64 	%rd10863, %rd10776, %rd1945, %rd10862;
	shr.u64 	%rd10864, %rd10856, 32;
	add.s64 	%rd10865, %rd10863, %rd10864;
	shr.u64 	%rd10866, %rd10861, 32;
	shl.b64 	%rd10867, %rd10861, 32;
	and.b64  	%rd10868, %rd10854, 4294967295;
	or.b64  	%rd10869, %rd10867, %rd10868;
	add.s64 	%rd10870, %rd10812, %rd10850;
	add.s64 	%rd10871, %rd10870, %rd10869;
	max.u64 	%rd10872, %rd10812, %rd10870;
	setp.gt.u64 	%p1375, %rd10872, %rd10871;
	selp.u64 	%rd10873, 1, 0, %p1375;
	add.s64 	%rd10874, %rd10865, %rd10813;
	add.s64 	%rd10875, %rd10874, %rd10866;
	add.s64 	%rd10876, %rd10875, %rd10873;
	mul.lo.s64 	%rd10877, %rd10796, %rd1946;
	mul.lo.s64 	%rd10878, %rd10795, %rd1946;
	mul.lo.s64 	%rd10879, %rd10796, %rd1945;
	shr.u64 	%rd10880, %rd10877, 32;
	and.b64  	%rd10881, %rd10878, 4294967295;
	add.s64 	%rd10882, %rd10880, %rd10881;
	and.b64  	%rd10883, %rd10879, 4294967295;
	add.s64 	%rd10884, %rd10882, %rd10883;
	shr.u64 	%rd10885, %rd10878, 32;
	mad.lo.s64 	%rd10886, %rd10795, %rd1945, %rd10885;
	shr.u64 	%rd10887, %rd10879, 32;
	add.s64 	%rd10888, %rd10886, %rd10887;
	shr.u64 	%rd10889, %rd10884, 32;
	shl.b64 	%rd10890, %rd10884, 32;
	and.b64  	%rd10891, %rd10877, 4294967295;
	or.b64  	%rd10892, %rd10890, %rd10891;
	add.s64 	%rd10893, %rd10831, %rd10873;
	add.s64 	%rd10894, %rd10893, %rd10892;
	max.u64 	%rd10895, %rd10831, %rd10893;
	setp.gt.u64 	%p1376, %rd10895, %rd10894;
	selp.u64 	%rd10896, 1, 0, %p1376;
	add.s64 	%rd10897, %rd10888, %rd10832;
	add.s64 	%rd10898, %rd10897, %rd10889;
	add.s64 	%rd10899, %rd10898, %rd10896;
	mul.lo.s64 	%rd10900, %rd10758, %rd1948;
	mul.lo.s64 	%rd10901, %rd10757, %rd1948;
	mul.lo.s64 	%rd10902, %rd10758, %rd1947;
	shr.u64 	%rd10903, %rd10900, 32;
	and.b64  	%rd10904, %rd10901, 4294967295;
	add.s64 	%rd10905, %rd10903, %rd10904;
	and.b64  	%rd10906, %rd10902, 4294967295;
	add.s64 	%rd10907, %rd10905, %rd10906;
	shr.u64 	%rd10908, %rd10901, 32;
	mad.lo.s64 	%rd10909, %rd10757, %rd1947, %rd10908;
	shr.u64 	%rd10910, %rd10902, 32;
	add.s64 	%rd10911, %rd10909, %rd10910;
	shr.u64 	%rd10912, %rd10907, 32;
	shl.b64 	%rd10913, %rd10907, 32;
	and.b64  	%rd10914, %rd10900, 4294967295;
	or.b64  	%rd10915, %rd10913, %rd10914;
	add.s64 	%rd10916, %rd10871, %rd10915;
	setp.lt.u64 	%p1377, %rd10916, %rd10871;
	selp.u64 	%rd10917, 1, 0, %p1377;
	add.s64 	%rd10918, %rd10911, %rd10876;
	add.s64 	%rd10919, %rd10918, %rd10912;
	add.s64 	%rd10920, %rd10919, %rd10917;
	mul.lo.s64 	%rd10921, %rd10777, %rd1948;
	mul.lo.s64 	%rd10922, %rd10776, %rd1948;
	mul.lo.s64 	%rd10923, %rd10777, %rd1947;
	shr.u64 	%rd10924, %rd10921, 32;
	and.b64  	%rd10925, %rd10922, 4294967295;
	add.s64 	%rd10926, %rd10924, %rd10925;
	and.b64  	%rd10927, %rd10923, 4294967295;
	add.s64 	%rd10928, %rd10926, %rd10927;
	shr.u64 	%rd10929, %rd10922, 32;
	mad.lo.s64 	%rd10930, %rd10776, %rd1947, %rd10929;
	shr.u64 	%rd10931, %rd10923, 32;
	add.s64 	%rd10932, %rd10930, %rd10931;
	shr.u64 	%rd10933, %rd10928, 32;
	shl.b64 	%rd10934, %rd10928, 32;
	and.b64  	%rd10935, %rd10921, 4294967295;
	or.b64  	%rd10936, %rd10934, %rd10935;
	add.s64 	%rd10937, %rd10894, %rd10917;
	add.s64 	%rd10938, %rd10937, %rd10936;
	max.u64 	%rd10939, %rd10894, %rd10937;
	setp.gt.u64 	%p1378, %rd10939, %rd10938;
	selp.u64 	%rd10940, 1, 0, %p1378;
	add.s64 	%rd10941, %rd10932, %rd10899;
	add.s64 	%rd10942, %rd10941, %rd10933;
	add.s64 	%rd10943, %rd10942, %rd10940;
	mul.lo.s64 	%rd10944, %rd10758, %rd1950;
	mul.lo.s64 	%rd10945, %rd10757, %rd1950;
	mul.lo.s64 	%rd10946, %rd10758, %rd1949;
	shr.u64 	%rd10947, %rd10944, 32;
	and.b64  	%rd10948, %rd10945, 4294967295;
	add.s64 	%rd10949, %rd10947, %rd10948;
	and.b64  	%rd10950, %rd10946, 4294967295;
	add.s64 	%rd10951, %rd10949, %rd10950;
	shr.u64 	%rd10952, %rd10945, 32;
	mad.lo.s64 	%rd10953, %rd10757, %rd1949, %rd10952;
	shr.u64 	%rd10954, %rd10946, 32;
	add.s64 	%rd10955, %rd10953, %rd10954;
	shr.u64 	%rd10956, %rd10951, 32;
	shl.b64 	%rd10957, %rd10951, 32;
	and.b64  	%rd10958, %rd10944, 4294967295;
	or.b64  	%rd10959, %rd10957, %rd10958;
	add.s64 	%rd10960, %rd10938, %rd10959;
	setp.lt.u64 	%p1379, %rd10960, %rd10938;
	selp.u64 	%rd10961, 1, 0, %p1379;
	add.s64 	%rd10962, %rd10955, %rd10943;
	add.s64 	%rd10963, %rd10962, %rd10956;
	add.s64 	%rd10964, %rd10963, %rd10961;
	ld.const.u64 	%rd10965, [MU_P];
	mul.lo.s64 	%rd10966, %rd10965, %rd10774;
	mul.lo.s64 	%rd10967, %rd2002, %rd10966;
	mul.hi.u64 	%rd10968, %rd2002, %rd10966;
	add.cc.s64 	%rd10969, %rd10967, %rd10774;
	addc.cc.s64 	%rd10970, %rd10968, 0;
	mul.lo.s64 	%rd10971, %rd2001, %rd10966;
	mul.hi.u64 	%rd10972, %rd2001, %rd10966;
	mov.b64 	%rd10973, 0;
	add.cc.s64 	%rd10974, %rd10970, %rd10849;
	addc.cc.s64 	%rd10975, %rd10973, 0;
	add.cc.s64 	%rd10976, %rd10974, %rd10971;
	addc.cc.s64 	%rd10977, %rd10975, %rd10972;
	mul.lo.s64 	%rd10978, %rd1776, %rd10966;
	mul.hi.u64 	%rd10979, %rd1776, %rd10966;
	add.cc.s64 	%rd10980, %rd10977, %rd10916;
	addc.cc.s64 	%rd10981, %rd10973, 0;
	add.cc.s64 	%rd10982, %rd10980, %rd10978;
	addc.cc.s64 	%rd10983, %rd10981, %rd10979;
	mul.lo.s64 	%rd10984, %rd1775, %rd10966;
	mul.hi.u64 	%rd10985, %rd1775, %rd10966;
	add.cc.s64 	%rd10986, %rd10983, %rd10960;
	addc.cc.s64 	%rd10987, %rd10973, 0;
	add.cc.s64 	%rd10988, %rd10986, %rd10984;
	addc.cc.s64 	%rd10989, %rd10987, %rd10985;
	add.s64 	%rd10990, %rd10775, %rd10989;
	setp.lt.u64 	%p1380, %rd10990, %rd10775;
	selp.u64 	%rd10991, 1, 0, %p1380;
	add.s64 	%rd10992, %rd10853, %rd10991;
	setp.lt.u64 	%p1381, %rd10992, %rd10853;
	selp.u64 	%rd10993, 1, 0, %p1381;
	add.s64 	%rd10994, %rd10920, %rd10993;
	setp.lt.u64 	%p1382, %rd10994, %rd10920;
	selp.u64 	%rd10995, 1, 0, %p1382;
	add.s64 	%rd10996, %rd10964, %rd10995;
	mul.lo.s64 	%rd10997, %rd10965, %rd10976;
	mul.lo.s64 	%rd10998, %rd2002, %rd10997;
	mul.hi.u64 	%rd10999, %rd2002, %rd10997;
	add.cc.s64 	%rd11000, %rd10998, %rd10976;
	addc.cc.s64 	%rd11001, %rd10999, 0;
	mul.lo.s64 	%rd11002, %rd2001, %rd10997;
	mul.hi.u64 	%rd11003, %rd2001, %rd10997;
	add.cc.s64 	%rd11004, %rd11001, %rd10982;
	addc.cc.s64 	%rd11005, %rd10973, 0;
	add.cc.s64 	%rd11006, %rd11004, %rd11002;
	addc.cc.s64 	%rd11007, %rd11005, %rd11003;
	mul.lo.s64 	%rd11008, %rd1776, %rd10997;
	mul.hi.u64 	%rd11009, %rd1776, %rd10997;
	add.cc.s64 	%rd11010, %rd11007, %rd10988;
	addc.cc.s64 	%rd11011, %rd10973, 0;
	add.cc.s64 	%rd11012, %rd11010, %rd11008;
	addc.cc.s64 	%rd11013, %rd11011, %rd11009;
	mul.lo.s64 	%rd11014, %rd1775, %rd10997;
	mul.hi.u64 	%rd11015, %rd1775, %rd10997;
	add.cc.s64 	%rd11016, %rd11013, %rd10990;
	addc.cc.s64 	%rd11017, %rd10973, 0;
	add.cc.s64 	%rd11018, %rd11016, %rd11014;
	addc.cc.s64 	%rd11019, %rd11017, %rd11015;
	add.s64 	%rd11020, %rd10992, %rd11019;
	setp.lt.u64 	%p1383, %rd11020, %rd10992;
	selp.u64 	%rd11021, 1, 0, %p1383;
	add.s64 	%rd11022, %rd10994, %rd11021;
	setp.lt.u64 	%p1384, %rd11022, %rd10994;
	selp.u64 	%rd11023, 1, 0, %p1384;
	add.s64 	%rd11024, %rd10996, %rd11023;
	mul.lo.s64 	%rd11025, %rd10965, %rd11006;
	mul.lo.s64 	%rd11026, %rd2002, %rd11025;
	mul.hi.u64 	%rd11027, %rd2002, %rd11025;
	add.cc.s64 	%rd11028, %rd11026, %rd11006;
	addc.cc.s64 	%rd11029, %rd11027, 0;
	mul.lo.s64 	%rd11030, %rd2001, %rd11025;
	mul.hi.u64 	%rd11031, %rd2001, %rd11025;
	add.cc.s64 	%rd11032, %rd11029, %rd11012;
	addc.cc.s64 	%rd11033, %rd10973, 0;
	add.cc.s64 	%rd11034, %rd11032, %rd11030;
	addc.cc.s64 	%rd11035, %rd11033, %rd11031;
	mul.lo.s64 	%rd11036, %rd1776, %rd11025;
	mul.hi.u64 	%rd11037, %rd1776, %rd11025;
	add.cc.s64 	%rd11038, %rd11035, %rd11018;
	addc.cc.s64 	%rd11039, %rd10973, 0;
	add.cc.s64 	%rd11040, %rd11038, %rd11036;
	addc.cc.s64 	%rd11041, %rd11039, %rd11037;
	mul.lo.s64 	%rd11042, %rd1775, %rd11025;
	mul.hi.u64 	%rd11043, %rd1775, %rd11025;
	add.cc.s64 	%rd11044, %rd11041, %rd11020;
	addc.cc.s64 	%rd11045, %rd10973, 0;
	add.cc.s64 	%rd11046, %rd11044, %rd11042;
	addc.cc.s64 	%rd11047, %rd11045, %rd11043;
	add.s64 	%rd11048, %rd11022, %rd11047;
	setp.lt.u64 	%p1385, %rd11048, %rd11022;
	selp.u64 	%rd11049, 1, 0, %p1385;
	add.s64 	%rd11050, %rd11024, %rd11049;
	mul.lo.s64 	%rd11051, %rd10965, %rd11034;
	mul.lo.s64 	%rd11052, %rd2002, %rd11051;
	mul.hi.u64 	%rd11053, %rd2002, %rd11051;
	add.cc.s64 	%rd11054, %rd11052, %rd11034;
	addc.cc.s64 	%rd11055, %rd11053, 0;
	mul.lo.s64 	%rd11056, %rd2001, %rd11051;
	mul.hi.u64 	%rd11057, %rd2001, %rd11051;
	add.cc.s64 	%rd11058, %rd11055, %rd11040;
	addc.cc.s64 	%rd11059, %rd10973, 0;
	add.cc.s64 	%rd2003, %rd11058, %rd11056;
	addc.cc.s64 	%rd11060, %rd11059, %rd11057;
	mul.lo.s64 	%rd11061, %rd1776, %rd11051;
	mul.hi.u64 	%rd11062, %rd1776, %rd11051;
	add.cc.s64 	%rd11063, %rd11060, %rd11046;
	addc.cc.s64 	%rd11064, %rd10973, 0;
	add.cc.s64 	%rd2004, %rd11063, %rd11061;
	addc.cc.s64 	%rd11065, %rd11064, %rd11062;
	mul.lo.s64 	%rd11066, %rd1775, %rd11051;
	mul.hi.u64 	%rd11067, %rd1775, %rd11051;
	add.cc.s64 	%rd11068, %rd11065, %rd11048;
	addc.cc.s64 	%rd11069, %rd10973, 0;
	add.cc.s64 	%rd2005, %rd11068, %rd11066;
	addc.cc.s64 	%rd11070, %rd11069, %rd11067;
	add.s64 	%rd21470, %rd11050, %rd11070;
	setp.gt.u64 	%p1386, %rd21470, %rd1775;
	@%p1386 bra 	$L__BB0_838;
	setp.lt.u64 	%p1387, %rd21470, %rd1775;
	mov.u64 	%rd21471, %rd2005;
	mov.u64 	%rd21472, %rd2004;
	mov.u64 	%rd21473, %rd2003;
	@%p1387 bra 	$L__BB0_839;
	setp.lt.u64 	%p1388, %rd1776, %rd2005;
	@%p1388 bra 	$L__BB0_838;
	setp.gt.u64 	%p1389, %rd1776, %rd2005;
	mov.u64 	%rd21471, %rd2005;
	mov.u64 	%rd21472, %rd2004;
	mov.u64 	%rd21473, %rd2003;
	@%p1389 bra 	$L__BB0_839;
	setp.lt.u64 	%p1390, %rd2001, %rd2004;
	@%p1390 bra 	$L__BB0_838;
	setp.gt.u64 	%p1391, %rd2001, %rd2004;
	setp.gt.u64 	%p1392, %rd2002, %rd2003;
	or.pred  	%p1393, %p1391, %p1392;
	mov.u64 	%rd21471, %rd2005;
	mov.u64 	%rd21472, %rd2004;
	mov.u64 	%rd21473, %rd2003;
	@%p1393 bra 	$L__BB0_839;
$L__BB0_838:
	sub.s64 	%rd21473, %rd2003, %rd2002;
	setp.lt.u64 	%p1394, %rd2003, %rd2002;
	selp.u64 	%rd11071, 1, 0, %p1394;
	add.s64 	%rd11072, %rd2001, %rd11071;
	sub.s64 	%rd21472, %rd2004, %rd11072;
	setp.lt.u64 	%p1395, %rd2004, %rd11072;
	selp.u64 	%rd11073, 1, 0, %p1395;
	add.s64 	%rd11074, %rd1776, %rd11073;
	sub.s64 	%rd21471, %rd2005, %rd11074;
	setp.lt.u64 	%p1396, %rd2005, %rd11074;
	selp.u64 	%rd11075, 1, 0, %p1396;
	add.s64 	%rd11076, %rd1775, %rd11075;
	sub.s64 	%rd21470, %rd21470, %rd11076;
$L__BB0_839:
	sub.s64 	%rd21137, %rd21473, %rd21438;
	setp.lt.u64 	%p1397, %rd21473, %rd21438;
	selp.u64 	%rd11077, 1, 0, %p1397;
	add.s64 	%rd11078, %rd21439, %rd11077;
	sub.s64 	%rd21136, %rd21472, %rd11078;
	setp.lt.u64 	%p1398, %rd21472, %rd11078;
	selp.u64 	%rd11079, 1, 0, %p1398;
	add.s64 	%rd11080, %rd21440, %rd11079;
	sub.s64 	%rd21135, %rd21471, %rd11080;
	setp.lt.u64 	%p1399, %rd21471, %rd11080;
	selp.u64 	%rd11081, 1, 0, %p1399;
	add.s64 	%rd11082, %rd21441, %rd11081;
	sub.s64 	%rd21134, %rd21470, %rd11082;
	setp.ge.u64 	%p1400, %rd21470, %rd11082;
	@%p1400 bra 	$L__BB0_841;
	add.s64 	%rd2019, %rd21137, %rd2002;
	setp.ge.u64 	%p1401, %rd2019, %rd21137;
	setp.lt.u64 	%p1402, %rd2019, %rd21137;
	selp.u64 	%rd11083, 1, 0, %p1402;
	add.s64 	%rd11084, %rd21136, %rd11083;
	add.s64 	%rd2020, %rd11084, %rd2001;
	setp.lt.u64 	%p1403, %rd2020, %rd21136;
	setp.eq.s64 	%p1404, %rd2020, %rd21136;
	selp.u32 	%r499, -1, 0, %p1404;
	selp.u32 	%r500, -1, 0, %p1403;
	selp.b32 	%r501, %r500, %r499, %p1401;
	and.b32  	%r503, %r501, 1;
	setp.eq.b32 	%p1405, %r503, 1;
	or.pred  	%p1406, %p1403, %p1405;
	selp.u64 	%rd11085, 1, 0, %p1406;
	add.s64 	%rd11086, %rd21135, %rd11085;
	add.s64 	%rd2021, %rd11086, %rd1776;
	setp.ge.u64 	%p1407, %rd2021, %rd21135;
	setp.lt.u64 	%p1408, %rd2021, %rd21135;
	setp.eq.s64 	%p1409, %rd2021, %rd21135;
	selp.u32 	%r504, -1, 0, %p1408;
	selp.u32 	%r505, -1, 0, %p1409;
	selp.b32 	%r506, %r505, %r504, %p1406;
	selp.b32 	%r507, %r506, %r504, %p1407;
	cvt.u64.u32 	%rd11087, %r507;
	and.b64  	%rd11088, %rd11087, 1;
	add.s64 	%rd11089, %rd21134, %rd11088;
	add.s64 	%rd21134, %rd11089, %rd1775;
	mov.u64 	%rd21135, %rd2021;
	mov.u64 	%rd21136, %rd2020;
	mov.u64 	%rd21137, %rd2019;
$L__BB0_841:
	and.b64  	%rd11090, %rd21137, 4294967295;
	shr.u64 	%rd11091, %rd21137, 32;
	shr.u64 	%rd11092, %rd56, 32;
	and.b64  	%rd11093, %rd56, 4294967295;
	mul.lo.s64 	%rd11094, %rd11093, %rd11090;
	mul.lo.s64 	%rd11095, %rd11092, %rd11090;
	mul.lo.s64 	%rd11096, %rd11093, %rd11091;
	shr.u64 	%rd11097, %rd11094, 32;
	and.b64  	%rd11098, %rd11095, 4294967295;
	add.s64 	%rd11099, %rd11097, %rd11098;
	and.b64  	%rd11100, %rd11096, 4294967295;
	add.s64 	%rd11101, %rd11099, %rd11100;
	shr.u64 	%rd11102, %rd11095, 32;
	mad.lo.s64 	%rd11103, %rd11092, %rd11091, %rd11102;
	shr.u64 	%rd11104, %rd11096, 32;
	add.s64 	%rd11105, %rd11103, %rd11104;
	shr.u64 	%rd11106, %rd11101, 32;
	shl.b64 	%rd11107, %rd11101, 32;
	and.b64  	%rd11108, %rd11094, 4294967295;
	or.b64  	%rd11109, %rd11107, %rd11108;
	add.s64 	%rd11110, %rd11105, %rd11106;
	shr.u64 	%rd11111, %rd55, 32;
	and.b64  	%rd11112, %rd55, 4294967295;
	mul.lo.s64 	%rd11113, %rd11112, %rd11090;
	mul.lo.s64 	%rd11114, %rd11111, %rd11090;
	mul.lo.s64 	%rd11115, %rd11112, %rd11091;
	shr.u64 	%rd11116, %rd11113, 32;
	and.b64  	%rd11117, %rd11114, 4294967295;
	add.s64 	%rd11118, %rd11116, %rd11117;
	and.b64  	%rd11119, %rd11115, 4294967295;
	add.s64 	%rd11120, %rd11118, %rd11119;
	shr.u64 	%rd11121, %rd11114, 32;
	mad.lo.s64 	%rd11122, %rd11111, %rd11091, %rd11121;
	shr.u64 	%rd11123, %rd11115, 32;
	add.s64 	%rd11124, %rd11122, %rd11123;
	shr.u64 	%rd11125, %rd11120, 32;
	shl.b64 	%rd11126, %rd11120, 32;
	and.b64  	%rd11127, %rd11113, 4294967295;
	or.b64  	%rd11128, %rd11126, %rd11127;
	add.s64 	%rd11129, %rd11124, %rd11125;
	shr.u64 	%rd11130, %rd54, 32;
	and.b64  	%rd11131, %rd54, 4294967295;
	mul.lo.s64 	%rd11132, %rd11131, %rd11090;
	mul.lo.s64 	%rd11133, %rd11130, %rd11090;
	mul.lo.s64 	%rd11134, %rd11131, %rd11091;
	shr.u64 	%rd11135, %rd11132, 32;
	and.b64  	%rd11136, %rd11133, 4294967295;
	add.s64 	%rd11137, %rd11135, %rd11136;
	and.b64  	%rd11138, %rd11134, 4294967295;
	add.s64 	%rd11139, %rd11137, %rd11138;
	shr.u64 	%rd11140, %rd11133, 32;
	mad.lo.s64 	%rd11141, %rd11130, %rd11091, %rd11140;
	shr.u64 	%rd11142, %rd11134, 32;
	add.s64 	%rd11143, %rd11141, %rd11142;
	shr.u64 	%rd11144, %rd11139, 32;
	shl.b64 	%rd11145, %rd11139, 32;
	and.b64  	%rd11146, %rd11132, 4294967295;
	or.b64  	%rd11147, %rd11145, %rd11146;
	add.s64 	%rd11148, %rd11143, %rd11144;
	shr.u64 	%rd11149, %rd53, 32;
	and.b64  	%rd11150, %rd53, 4294967295;
	mul.lo.s64 	%rd11151, %rd11150, %rd11090;
	mul.lo.s64 	%rd11152, %rd11149, %rd11090;
	mul.lo.s64 	%rd11153, %rd11150, %rd11091;
	shr.u64 	%rd11154, %rd11151, 32;
	and.b64  	%rd11155, %rd11152, 4294967295;
	add.s64 	%rd11156, %rd11154, %rd11155;
	and.b64  	%rd11157, %rd11153, 4294967295;
	add.s64 	%rd11158, %rd11156, %rd11157;
	shr.u64 	%rd11159, %rd11152, 32;
	mad.lo.s64 	%rd11160, %rd11149, %rd11091, %rd11159;
	shr.u64 	%rd11161, %rd11153, 32;
	add.s64 	%rd11162, %rd11160, %rd11161;
	shr.u64 	%rd11163, %rd11158, 32;
	shl.b64 	%rd11164, %rd11158, 32;
	and.b64  	%rd11165, %rd11151, 4294967295;
	or.b64  	%rd11166, %rd11164, %rd11165;
	add.s64 	%rd11167, %rd11162, %rd11163;
	and.b64  	%rd11168, %rd21136, 4294967295;
	shr.u64 	%rd11169, %rd21136, 32;
	mul.lo.s64 	%rd11170, %rd11093, %rd11168;
	mul.lo.s64 	%rd11171, %rd11092, %rd11168;
	mul.lo.s64 	%rd11172, %rd11093, %rd11169;
	shr.u64 	%rd11173, %rd11170, 32;
	and.b64  	%rd11174, %rd11171, 4294967295;
	add.s64 	%rd11175, %rd11173, %rd11174;
	and.b64  	%rd11176, %rd11172, 4294967295;
	add.s64 	%rd11177, %rd11175, %rd11176;
	shr.u64 	%rd11178, %rd11171, 32;
	mad.lo.s64 	%rd11179, %rd11092, %rd11169, %rd11178;
	shr.u64 	%rd11180, %rd11172, 32;
	add.s64 	%rd11181, %rd11179, %rd11180;
	shr.u64 	%rd11182, %rd11177, 32;
	shl.b64 	%rd11183, %rd11177, 32;
	and.b64  	%rd11184, %rd11170, 4294967295;
	or.b64  	%rd11185, %rd11183, %rd11184;
	add.s64 	%rd11186, %rd11128, %rd11185;
	setp.lt.u64 	%p1410, %rd11186, %rd11128;
	selp.u64 	%rd11187, 1, 0, %p1410;
	add.s64 	%rd11188, %rd11181, %rd11129;
	add.s64 	%rd11189, %rd11188, %rd11182;
	add.s64 	%rd11190, %rd11189, %rd11187;
	mul.lo.s64 	%rd11191, %rd11112, %rd11168;
	mul.lo.s64 	%rd11192, %rd11111, %rd11168;
	mul.lo.s64 	%rd11193, %rd11112, %rd11169;
	shr.u64 	%rd11194, %rd11191, 32;
	and.b64  	%rd11195, %rd11192, 4294967295;
	add.s64 	%rd11196, %rd11194, %rd11195;
	and.b64  	%rd11197, %rd11193, 4294967295;
	add.s64 	%rd11198, %rd11196, %rd11197;
	shr.u64 	%rd11199, %rd11192, 32;
	mad.lo.s64 	%rd11200, %rd11111, %rd11169, %rd11199;
	shr.u64 	%rd11201, %rd11193, 32;
	add.s64 	%rd11202, %rd11200, %rd11201;
	shr.u64 	%rd11203, %rd11198, 32;
	shl.b64 	%rd11204, %rd11198, 32;
	and.b64  	%rd11205, %rd11191, 4294967295;
	or.b64  	%rd11206, %rd11204, %rd11205;
	add.s64 	%rd11207, %rd11147, %rd11187;
	add.s64 	%rd11208, %rd11207, %rd11206;
	max.u64 	%rd11209, %rd11147, %rd11207;
	setp.gt.u64 	%p1411, %rd11209, %rd11208;
	selp.u64 	%rd11210, 1, 0, %p1411;
	add.s64 	%rd11211, %rd11202, %rd11148;
	add.s64 	%rd11212, %rd11211, %rd11203;
	add.s64 	%rd11213, %rd11212, %rd11210;
	mul.lo.s64 	%rd11214, %rd11131, %rd11168;
	mul.lo.s64 	%rd11215, %rd11130, %rd11168;
	mul.lo.s64 	%rd11216, %rd11131, %rd11169;
	shr.u64 	%rd11217, %rd11214, 32;
	and.b64  	%rd11218, %rd11215, 4294967295;
	add.s64 	%rd11219, %rd11217, %rd11218;
	and.b64  	%rd11220, %rd11216, 4294967295;
	add.s64 	%rd11221, %rd11219, %rd11220;
	shr.u64 	%rd11222, %rd11215, 32;
	mad.lo.s64 	%rd11223, %rd11130, %rd11169, %rd11222;
	shr.u64 	%rd11224, %rd11216, 32;
	add.s64 	%rd11225, %rd11223, %rd11224;
	shr.u64 	%rd11226, %rd11221, 32;
	shl.b64 	%rd11227, %rd11221, 32;
	and.b64  	%rd11228, %rd11214, 4294967295;
	or.b64  	%rd11229, %rd11227, %rd11228;
	add.s64 	%rd11230, %rd11166, %rd11210;
	add.s64 	%rd11231, %rd11230, %rd11229;
	max.u64 	%rd11232, %rd11166, %rd11230;
	setp.gt.u64 	%p1412, %rd11232, %rd11231;
	selp.u64 	%rd11233, 1, 0, %p1412;
	add.s64 	%rd11234, %rd11225, %rd11167;
	add.s64 	%rd11235, %rd11234, %rd11226;
	add.s64 	%rd11236, %rd11235, %rd11233;
	and.b64  	%rd11237, %rd21135, 4294967295;
	shr.u64 	%rd11238, %rd21135, 32;
	mul.lo.s64 	%rd11239, %rd11093, %rd11237;
	mul.lo.s64 	%rd11240, %rd11092, %rd11237;
	mul.lo.s64 	%rd11241, %rd11093, %rd11238;
	shr.u64 	%rd11242, %rd11239, 32;
	and.b64  	%rd11243, %rd11240, 4294967295;
	add.s64 	%rd11244, %rd11242, %rd11243;
	and.b64  	%rd11245, %rd11241, 4294967295;
	add.s64 	%rd11246, %rd11244, %rd11245;
	shr.u64 	%rd11247, %rd11240, 32;
	mad.lo.s64 	%rd11248, %rd11092, %rd11238, %rd11247;
	shr.u64 	%rd11249, %rd11241, 32;
	add.s64 	%rd11250, %rd11248, %rd11249;
	shr.u64 	%rd11251, %rd11246, 32;
	shl.b64 	%rd11252, %rd11246, 32;
	and.b64  	%rd11253, %rd11239, 4294967295;
	or.b64  	%rd11254, %rd11252, %rd11253;
	add.s64 	%rd11255, %rd11208, %rd11254;
	setp.lt.u64 	%p1413, %rd11255, %rd11208;
	selp.u64 	%rd11256, 1, 0, %p1413;
	add.s64 	%rd11257, %rd11250, %rd11213;
	add.s64 	%rd11258, %rd11257, %rd11251;
	add.s64 	%rd11259, %rd11258, %rd11256;
	mul.lo.s64 	%rd11260, %rd11112, %rd11237;
	mul.lo.s64 	%rd11261, %rd11111, %rd11237;
	mul.lo.s64 	%rd11262, %rd11112, %rd11238;
	shr.u64 	%rd11263, %rd11260, 32;
	and.b64  	%rd11264, %rd11261, 4294967295;
	add.s64 	%rd11265, %rd11263, %rd11264;
	and.b64  	%rd11266, %rd11262, 4294967295;
	add.s64 	%rd11267, %rd11265, %rd11266;
	shr.u64 	%rd11268, %rd11261, 32;
	mad.lo.s64 	%rd11269, %rd11111, %rd11238, %rd11268;
	shr.u64 	%rd11270, %rd11262, 32;
	add.s64 	%rd11271, %rd11269, %rd11270;
	shr.u64 	%rd11272, %rd11267, 32;
	shl.b64 	%rd11273, %rd11267, 32;
	and.b64  	%rd11274, %rd11260, 4294967295;
	or.b64  	%rd11275, %rd11273, %rd11274;
	add.s64 	%rd11276, %rd11231, %rd11256;
	add.s64 	%rd11277, %rd11276, %rd11275;
	max.u64 	%rd11278, %rd11231, %rd11276;
	setp.gt.u64 	%p1414, %rd11278, %rd11277;
	selp.u64 	%rd11279, 1, 0, %p1414;
	add.s64 	%rd11280, %rd11271, %rd11236;
	add.s64 	%rd11281, %rd11280, %rd11272;
	add.s64 	%rd11282, %rd11281, %rd11279;
	and.b64  	%rd11283, %rd21134, 4294967295;
	shr.u64 	%rd11284, %rd21134, 32;
	mul.lo.s64 	%rd11285, %rd11093, %rd11283;
	mul.lo.s64 	%rd11286, %rd11092, %rd11283;
	mul.lo.s64 	%rd11287, %rd11093, %rd11284;
	shr.u64 	%rd11288, %rd11285, 32;
	and.b64  	%rd11289, %rd11286, 4294967295;
	add.s64 	%rd11290, %rd11288, %rd11289;
	and.b64  	%rd11291, %rd11287, 4294967295;
	add.s64 	%rd11292, %rd11290, %rd11291;
	shr.u64 	%rd11293, %rd11286, 32;
	mad.lo.s64 	%rd11294, %rd11092, %rd11284, %rd11293;
	shr.u64 	%rd11295, %rd11287, 32;
	add.s64 	%rd11296, %rd11294, %rd11295;
	shr.u64 	%rd11297, %rd11292, 32;
	shl.b64 	%rd11298, %rd11292, 32;
	and.b64  	%rd11299, %rd11285, 4294967295;
	or.b64  	%rd11300, %rd11298, %rd11299;
	add.s64 	%rd11301, %rd11277, %rd11300;
	setp.lt.u64 	%p1415, %rd11301, %rd11277;
	selp.u64 	%rd11302, 1, 0, %p1415;
	add.s64 	%rd11303, %rd11296, %rd11282;
	add.s64 	%rd11304, %rd11303, %rd11297;
	add.s64 	%rd11305, %rd11304, %rd11302;
	mul.lo.s64 	%rd11307, %rd10965, %rd11109;
	mul.lo.s64 	%rd11308, %rd2002, %rd11307;
	mul.hi.u64 	%rd11309, %rd2002, %rd11307;
	add.cc.s64 	%rd11310, %rd11308, %rd11109;
	addc.cc.s64 	%rd11311, %rd11309, 0;
	mul.lo.s64 	%rd11312, %rd2001, %rd11307;
	mul.hi.u64 	%rd11313, %rd2001, %rd11307;
	mov.b64 	%rd11314, 0;
	add.cc.s64 	%rd11315, %rd11311, %rd11186;
	addc.cc.s64 	%rd11316, %rd11314, 0;
	add.cc.s64 	%rd11317, %rd11315, %rd11312;
	addc.cc.s64 	%rd11318, %rd11316, %rd11313;
	mul.lo.s64 	%rd11319, %rd1776, %rd11307;
	mul.hi.u64 	%rd11320, %rd1776, %rd11307;
	add.cc.s64 	%rd11321, %rd11318, %rd11255;
	addc.cc.s64 	%rd11322, %rd11314, 0;
	add.cc.s64 	%rd11323, %rd11321, %rd11319;
	addc.cc.s64 	%rd11324, %rd11322, %rd11320;
	mul.lo.s64 	%rd11325, %rd1775, %rd11307;
	mul.hi.u64 	%rd11326, %rd1775, %rd11307;
	add.cc.s64 	%rd11327, %rd11324, %rd11301;
	addc.cc.s64 	%rd11328, %rd11314, 0;
	add.cc.s64 	%rd11329, %rd11327, %rd11325;
	addc.cc.s64 	%rd11330, %rd11328, %rd11326;
	add.s64 	%rd11331, %rd11110, %rd11330;
	setp.lt.u64 	%p1416, %rd11331, %rd11110;
	selp.u64 	%rd11332, 1, 0, %p1416;
	add.s64 	%rd11333, %rd11190, %rd11332;
	setp.lt.u64 	%p1417, %rd11333, %rd11190;
	selp.u64 	%rd11334, 1, 0, %p1417;
	add.s64 	%rd11335, %rd11259, %rd11334;
	setp.lt.u64 	%p1418, %rd11335, %rd11259;
	selp.u64 	%rd11336, 1, 0, %p1418;
	add.s64 	%rd11337, %rd11305, %rd11336;
	mul.lo.s64 	%rd11338, %rd10965, %rd11317;
	mul.lo.s64 	%rd11339, %rd2002, %rd11338;
	mul.hi.u64 	%rd11340, %rd2002, %rd11338;
	add.cc.s64 	%rd11341, %rd11339, %rd11317;
	addc.cc.s64 	%rd11342, %rd11340, 0;
	mul.lo.s64 	%rd11343, %rd2001, %rd11338;
	mul.hi.u64 	%rd11344, %rd2001, %rd11338;
	add.cc.s64 	%rd11345, %rd11342, %rd11323;
	addc.cc.s64 	%rd11346, %rd11314, 0;
	add.cc.s64 	%rd11347, %rd11345, %rd11343;
	addc.cc.s64 	%rd11348, %rd11346, %rd11344;
	mul.lo.s64 	%rd11349, %rd1776, %rd11338;
	mul.hi.u64 	%rd11350, %rd1776, %rd11338;
	add.cc.s64 	%rd11351, %rd11348, %rd11329;
	addc.cc.s64 	%rd11352, %rd11314, 0;
	add.cc.s64 	%rd11353, %rd11351, %rd11349;
	addc.cc.s64 	%rd11354, %rd11352, %rd11350;
	mul.lo.s64 	%rd11355, %rd1775, %rd11338;
	mul.hi.u64 	%rd11356, %rd1775, %rd11338;
	add.cc.s64 	%rd11357, %rd11354, %rd11331;
	addc.cc.s64 	%rd11358, %rd11314, 0;
	add.cc.s64 	%rd11359, %rd11357, %rd11355;
	addc.cc.s64 	%rd11360, %rd11358, %rd11356;
	add.s64 	%rd11361, %rd11333, %rd11360;
	setp.lt.u64 	%p1419, %rd11361, %rd11333;
	selp.u64 	%rd11362, 1, 0, %p1419;
	add.s64 	%rd11363, %rd11335, %rd11362;
	setp.lt.u64 	%p1420, %rd11363, %rd11335;
	selp.u64 	%rd11364, 1, 0, %p1420;
	add.s64 	%rd11365, %rd11337, %rd11364;
	mul.lo.s64 	%rd11366, %rd10965, %rd11347;
	mul.lo.s64 	%rd11367, %rd2002, %rd11366;
	mul.hi.u64 	%rd11368, %rd2002, %rd11366;
	add.cc.s64 	%rd11369, %rd11367, %rd11347;
	addc.cc.s64 	%rd11370, %rd11368, 0;
	mul.lo.s64 	%rd11371, %rd2001, %rd11366;
	mul.hi.u64 	%rd11372, %rd2001, %rd11366;
	add.cc.s64 	%rd11373, %rd11370, %rd11353;
	addc.cc.s64 	%rd11374, %rd11314, 0;
	add.cc.s64 	%rd11375, %rd11373, %rd11371;
	addc.cc.s64 	%rd11376, %rd11374, %rd11372;
	mul.lo.s64 	%rd11377, %rd1776, %rd11366;
	mul.hi.u64 	%rd11378, %rd1776, %rd11366;
	add.cc.s64 	%rd11379, %rd11376, %rd11359;
	addc.cc.s64 	%rd11380, %rd11314, 0;
	add.cc.s64 	%rd11381, %rd11379, %rd11377;
	addc.cc.s64 	%rd11382, %rd11380, %rd11378;
	mul.lo.s64 	%rd11383, %rd1775, %rd11366;
	mul.hi.u64 	%rd11384, %rd1775, %rd11366;
	add.cc.s64 	%rd11385, %rd11382, %rd11361;
	addc.cc.s64 	%rd11386, %rd11314, 0;
	add.cc.s64 	%rd11387, %rd11385, %rd11383;
	addc.cc.s64 	%rd11388, %rd11386, %rd11384;
	add.s64 	%rd11389, %rd11363, %rd11388;
	setp.lt.u64 	%p1421, %rd11389, %rd11363;
	selp.u64 	%rd11390, 1, 0, %p1421;
	add.s64 	%rd11391, %rd11365, %rd11390;
	mul.lo.s64 	%rd11392, %rd10965, %rd11375;
	mul.lo.s64 	%rd11393, %rd2002, %rd11392;
	mul.hi.u64 	%rd11394, %rd2002, %rd11392;
	add.cc.s64 	%rd11395, %rd11393, %rd11375;
	addc.cc.s64 	%rd11396, %rd11394, 0;
	mul.lo.s64 	%rd11397, %rd2001, %rd11392;
	mul.hi.u64 	%rd11398, %rd2001, %rd11392;
	add.cc.s64 	%rd11399, %rd11396, %rd11381;
	addc.cc.s64 	%rd11400, %rd11314, 0;
	add.cc.s64 	%rd2031, %rd11399, %rd11397;
	addc.cc.s64 	%rd11401, %rd11400, %rd11398;
	mul.lo.s64 	%rd11402, %rd1776, %rd11392;
	mul.hi.u64 	%rd11403, %rd1776, %rd11392;
	add.cc.s64 	%rd11404, %rd11401, %rd11387;
	addc.cc.s64 	%rd11405, %rd11314, 0;
	add.cc.s64 	%rd2032, %rd11404, %rd11402;
	addc.cc.s64 	%rd11406, %rd11405, %rd11403;
	mul.lo.s64 	%rd11407, %rd1775, %rd11392;
	mul.hi.u64 	%rd11408, %rd1775, %rd11392;
	add.cc.s64 	%rd11409, %rd11406, %rd11389;
	addc.cc.s64 	%rd11410, %rd11314, 0;
	add.cc.s64 	%rd2033, %rd11409, %rd11407;
	addc.cc.s64 	%rd11411, %rd11410, %rd11408;
	add.s64 	%rd21478, %rd11391, %rd11411;
	setp.gt.u64 	%p1422, %rd21478, %rd1775;
	@%p1422 bra 	$L__BB0_847;
	setp.lt.u64 	%p1423, %rd21478, %rd1775;
	mov.u64 	%rd21479, %rd2033;
	mov.u64 	%rd21480, %rd2032;
	mov.u64 	%rd21481, %rd2031;
	@%p1423 bra 	$L__BB0_848;
	setp.lt.u64 	%p1424, %rd1776, %rd2033;
	@%p1424 bra 	$L__BB0_847;
	setp.gt.u64 	%p1425, %rd1776, %rd2033;
	mov.u64 	%rd21479, %rd2033;
	mov.u64 	%rd21480, %rd2032;
	mov.u64 	%rd21481, %rd2031;
	@%p1425 bra 	$L__BB0_848;
	setp.lt.u64 	%p1426, %rd2001, %rd2032;
	@%p1426 bra 	$L__BB0_847;
	setp.gt.u64 	%p1427, %rd2001, %rd2032;
	setp.gt.u64 	%p1428, %rd2002, %rd2031;
	or.pred  	%p1429, %p1427, %p1428;
	mov.u64 	%rd21479, %rd2033;
	mov.u64 	%rd21480, %rd2032;
	mov.u64 	%rd21481, %rd2031;
	@%p1429 bra 	$L__BB0_848;
$L__BB0_847:
	sub.s64 	%rd21481, %rd2031, %rd2002;
	setp.lt.u64 	%p1430, %rd2031, %rd2002;
	selp.u64 	%rd11412, 1, 0, %p1430;
	add.s64 	%rd11413, %rd2001, %rd11412;
	sub.s64 	%rd21480, %rd2032, %rd11413;
	setp.lt.u64 	%p1431, %rd2032, %rd11413;
	selp.u64 	%rd11414, 1, 0, %p1431;
	add.s64 	%rd11415, %rd1776, %rd11414;
	sub.s64 	%rd21479, %rd2033, %rd11415;
	setp.lt.u64 	%p1432, %rd2033, %rd11415;
	selp.u64 	%rd11416, 1, 0, %p1432;
	add.s64 	%rd11417, %rd1775, %rd11416;
	sub.s64 	%rd21478, %rd21478, %rd11417;
$L__BB0_848:
	shl.b64 	%rd2043, %rd21481, 1;
	setp.gt.s64 	%p1433, %rd21481, -1;
	mov.b64 	{%r508, %r509}, %rd21480;
	mov.b64 	{%r510, %r511}, %rd21481;
	shf.l.wrap.b32 	%r512, %r511, %r508, 1;
	shf.l.wrap.b32 	%r513, %r508, %r509, 1;
	mov.b64 	%rd2044, {%r512, %r513};
	setp.lt.u64 	%p1434, %rd2044, %rd21480;
	setp.eq.s64 	%p1435, %rd2044, %rd21480;
	selp.u32 	%r514, -1, 0, %p1435;
	selp.u32 	%r515, -1, 0, %p1434;
	selp.b32 	%r516, %r515, %r514, %p1433;
	and.b32  	%r518, %r516, 1;
	setp.eq.b32 	%p1436, %r518, 1;
	or.pred  	%p1437, %p1434, %p1436;
	selp.u64 	%rd11418, 1, 0, %p1437;
	shl.b64 	%rd11419, %rd21479, 1;
	or.b64  	%rd2045, %rd11419, %rd11418;
	setp.ge.u64 	%p1438, %rd2045, %rd21479;
	setp.lt.u64 	%p1439, %rd2045, %rd21479;
	setp.eq.s64 	%p1440, %rd2045, %rd21479;
	selp.u32 	%r519, -1, 0, %p1439;
	selp.u32 	%r520, -1, 0, %p1440;
	selp.b32 	%r521, %r520, %r519, %p1437;
	selp.b32 	%r522, %r521, %r519, %p1438;
	and.b32  	%r523, %r522, 1;
	setp.eq.b32 	%p40, %r523, 1;
	cvt.u64.u32 	%rd11420, %r522;
	and.b64  	%rd11421, %rd11420, 1;
	shl.b64 	%rd11422, %rd21478, 1;
	or.b64  	%rd21130, %rd11422, %rd11421;
	setp.lt.u64 	%p1441, %rd21130, %rd21478;
	@%p1441 bra 	$L__BB0_855;
	setp.eq.s64 	%p1442, %rd21130, %rd21478;
	and.pred  	%p1443, %p1442, %p40;
	setp.gt.u64 	%p1444, %rd21130, %rd1775;
	or.pred  	%p1445, %p1443, %p1444;
	@%p1445 bra 	$L__BB0_855;
	setp.lt.u64 	%p1446, %rd21130, %rd1775;
	mov.b32 	%r1011, 0;
	mov.u64 	%rd21131, %rd2045;
	mov.u64 	%rd21132, %rd2044;
	mov.u64 	%rd21133, %rd2043;
	@%p1446 bra 	$L__BB0_856;
	setp.gt.u64 	%p1447, %rd2045, %rd1776;
	@%p1447 bra 	$L__BB0_855;
	setp.lt.u64 	%p1448, %rd2045, %rd1776;
	mov.u64 	%rd21131, %rd2045;
	mov.u64 	%rd21132, %rd2044;
	mov.u64 	%rd21133, %rd2043;
	@%p1448 bra 	$L__BB0_856;
	setp.gt.u64 	%p1449, %rd2044, %rd2001;
	@%p1449 bra 	$L__BB0_855;
	setp.lt.u64 	%p1450, %rd2044, %rd2001;
	setp.lt.u64 	%p1451, %rd2043, %rd2002;
	or.pred  	%p1452, %p1450, %p1451;
	mov.u64 	%rd21131, %rd2045;
	mov.u64 	%rd21132, %rd2044;
	mov.u64 	%rd21133, %rd2043;
	@%p1452 bra 	$L__BB0_856;
$L__BB0_855:
	sub.s64 	%rd21133, %rd2043, %rd2002;
	setp.lt.u64 	%p1453, %rd2043, %rd2002;
	selp.u64 	%rd11423, 1, 0, %p1453;
	add.s64 	%rd11424, %rd2001, %rd11423;
	sub.s64 	%rd21132, %rd2044, %rd11424;
	setp.lt.u64 	%p1454, %rd2044, %rd11424;
	selp.u64 	%rd11425, 1, 0, %p1454;
	add.s64 	%rd11426, %rd1776, %rd11425;
	sub.s64 	%rd21131, %rd2045, %rd11426;
	setp.lt.u64 	%p1455, %rd2045, %rd11426;
	selp.u64 	%rd11427, 1, 0, %p1455;
	add.s64 	%rd11428, %rd1775, %rd11427;
	sub.s64 	%rd21130, %rd21130, %rd11428;
	mov.b32 	%r1011, 0;
$L__BB0_856:
	add.s32 	%r1007, %r15, -1;
	setp.gt.s32 	%p2841, %r15, 0;
	@%p2841 bra 	$L__BB0_23;
	setp.ne.s32 	%p2842, %r1012, 0;
	or.b64  	%rd20683, %rd21401, %rd21400;
	or.b64  	%rd20684, %rd20683, %rd21399;
	or.b64  	%rd20685, %rd20684, %rd21398;
	setp.eq.s64 	%p2843, %rd20685, 0;
	or.pred  	%p2879, %p2842, %p2843;
$L__BB0_858:
	ld.param.u64 	%rd20905, [_Z18kernel_scalar_multP7ECPointPKmPKS__param_0];
	cvta.to.global.u64 	%rd2075, %rd20905;
	not.pred 	%p2844, %p2879;
	@%p2844 bra 	$L__BB0_860;
	mov.b64 	%rd20904, 0;
	st.global.u64 	[%rd2075], %rd20904;
	st.global.u64 	[%rd2075+8], %rd20904;
	st.global.u64 	[%rd2075+16], %rd20904;
	st.global.u64 	[%rd2075+24], %rd20904;
	st.global.u64 	[%rd2075+32], %rd20904;
	st.global.u64 	[%rd2075+40], %rd20904;
	st.global.u64 	[%rd2075+48], %rd20904;
	st.global.u64 	[%rd2075+56], %rd20904;
	mov.b32 	%r1004, 1;
	st.global.u32 	[%rd2075+64], %r1004;
	bra.uni 	$L__BB0_883;
$L__BB0_860:
	ld.const.u64 	%rd2076, [P_CONST+24];
	ld.const.u64 	%rd2077, [P_CONST+16];
	ld.const.u64 	%rd2078, [P_CONST+8];
	ld.const.u64 	%rd2079, [P_CONST];
	ld.const.u64 	%rd2080, [MU_P];
	setp.ne.s64 	%p2845, %rd2076, 0;
	mov.b64 	%rd21506, 0;
	mov.u64 	%rd21507, %rd21506;
	mov.u64 	%rd21508, %rd21506;
	mov.u64 	%rd21509, %rd21506;
	@%p2845 bra 	$L__BB0_864;
	setp.ne.s64 	%p2846, %rd2077, 0;
	@%p2846 bra 	$L__BB0_864;
	max.u64 	%rd20689, %rd2078, %rd2079;
	setp.ne.s64 	%p2847, %rd20689, 0;
	mov.u64 	%rd21507, %rd21506;
	mov.u64 	%rd21508, %rd21506;
	mov.u64 	%rd21509, %rd21506;
	@%p2847 bra 	$L__BB0_864;
	neg.s64 	%rd21509, %rd2079;
	setp.ne.s64 	%p2848, %rd2079, 0;
	selp.u64 	%rd20690, 1, 0, %p2848;
	add.s64 	%rd20691, %rd2078, %rd20690;
	neg.s64 	%rd21508, %rd20691;
	setp.ne.s64 	%p2849, %rd20691, 0;
	selp.u64 	%rd20692, 1, 0, %p2849;
	add.s64 	%rd20693, %rd2077, %rd20692;
	neg.s64 	%rd21507, %rd20693;
	setp.ne.s64 	%p2850, %rd20693, 0;
	selp.u64 	%rd20694, 1, 0, %p2850;
	add.s64 	%rd20695, %rd2076, %rd20694;
	neg.s64 	%rd21506, %rd20695;
$L__BB0_864:
	mov.b64 	%rd21510, 0;
	st.global.u64 	[%rd2075+40], %rd21510;
	st.global.u64 	[%rd2075+48], %rd21510;
	setp.ne.s64 	%p2851, %rd2076, 0;
	mov.u64 	%rd21511, %rd21510;
	mov.u64 	%rd21512, %rd21510;
	mov.u64 	%rd21513, %rd21510;
	@%p2851 bra 	$L__BB0_868;
	setp.ne.s64 	%p2852, %rd2077, 0;
	@%p2852 bra 	$L__BB0_868;
	max.u64 	%rd20699, %rd2078, %rd2079;
	setp.ne.s64 	%p2853, %rd20699, 0;
	mov.u64 	%rd21511, %rd21510;
	mov.u64 	%rd21512, %rd21510;
	mov.u64 	%rd21513, %rd21510;
	@%p2853 bra 	$L__BB0_868;
	neg.s64 	%rd21513, %rd2079;
	setp.ne.s64 	%p2854, %rd2079, 0;
	selp.u64 	%rd20700, 1, 0, %p2854;
	st.global.u64 	[%rd2075+32], %rd21513;
	add.s64 	%rd20701, %rd2078, %rd20700;
	neg.s64 	%rd21512, %rd20701;
	setp.ne.s64 	%p2855, %rd20701, 0;
	selp.u64 	%rd20702, 1, 0, %p2855;
	add.s64 	%rd20703, %rd2077, %rd20702;
	neg.s64 	%rd21511, %rd20703;
	setp.ne.s64 	%p2856, %rd20703, 0;
	selp.u64 	%rd20704, 1, 0, %p2856;
	add.s64 	%rd20705, %rd2076, %rd20704;
	neg.s64 	%rd21510, %rd20705;
$L__BB0_868:
	mul.lo.s64 	%rd20706, %rd2080, %rd21509;
	mul.lo.s64 	%rd20707, %rd2079, %rd20706;
	mul.hi.u64 	%rd20708, %rd2079, %rd20706;
	add.cc.s64 	%rd20709, %rd20707, %rd21509;
	addc.cc.s64 	%rd20710, %rd20708, 0;
	mul.lo.s64 	%rd20711, %rd2078, %rd20706;
	mul.hi.u64 	%rd20712, %rd2078, %rd20706;
	mov.b64 	%rd20713, 0;
	add.cc.s64 	%rd20714, %rd20710, %rd21508;
	addc.cc.s64 	%rd20715, %rd20713, 0;
	add.cc.s64 	%rd20716, %rd20714, %rd20711;
	addc.cc.s64 	%rd20717, %rd20715, %rd20712;
	mul.lo.s64 	%rd20718, %rd2077, %rd20706;
	mul.hi.u64 	%rd20719, %rd2077, %rd20706;
	add.cc.s64 	%rd20720, %rd20717, %rd21507;
	addc.cc.s64 	%rd20721, %rd20713, 0;
	add.cc.s64 	%rd20722, %rd20720, %rd20718;
	addc.cc.s64 	%rd20723, %rd20721, %rd20719;
	mul.lo.s64 	%rd20724, %rd2076, %rd20706;
	mul.hi.u64 	%rd20725, %rd2076, %rd20706;
	add.cc.s64 	%rd20726, %rd20723, %rd21506;
	addc.cc.s64 	%rd20727, %rd20713, 0;
	add.cc.s64 	%rd20728, %rd20726, %rd20724;
	addc.cc.s64 	%rd20729, %rd20727, %rd20725;
	mul.lo.s64 	%rd20730, %rd2080, %rd20716;
	mul.lo.s64 	%rd20731, %rd2079, %rd20730;
	mul.hi.u64 	%rd20732, %rd2079, %rd20730;
	add.cc.s64 	%rd20733, %rd20731, %rd20716;
	addc.cc.s64 	%rd20734, %rd20732, 0;
	mul.lo.s64 	%rd20735, %rd2078, %rd20730;
	mul.hi.u64 	%rd20736, %rd2078, %rd20730;
	add.cc.s64 	%rd20737, %rd20734, %rd20722;
	addc.cc.s64 	%rd20738, %rd20713, 0;
	add.cc.s64 	%rd20739, %rd20737, %rd20735;
	addc.cc.s64 	%rd20740, %rd20738, %rd20736;
	mul.lo.s64 	%rd20741, %rd2077, %rd20730;
	mul.hi.u64 	%rd20742, %rd2077, %rd20730;
	add.cc.s64 	%rd20743, %rd20740, %rd20728;
	addc.cc.s64 	%rd20744, %rd20713, 0;
	add.cc.s64 	%rd20745, %rd20743, %rd20741;
	addc.cc.s64 	%rd20746, %rd20744, %rd20742;
	mul.lo.s64 	%rd20747, %rd2076, %rd20730;
	mul.hi.u64 	%rd20748, %rd2076, %rd20730;
	add.cc.s64 	%rd20749, %rd20746, %rd20729;
	addc.cc.s64 	%rd20750, %rd20713, 0;
	add.cc.s64 	%rd20751, %rd20749, %rd20747;
	addc.cc.s64 	%rd20752, %rd20750, %rd20748;
	mul.lo.s64 	%rd20753, %rd2080, %rd20739;
	mul.lo.s64 	%rd20754, %rd2079, %rd20753;
	mul.hi.u64 	%rd20755, %rd2079, %rd20753;
	add.cc.s64 	%rd20756, %rd20754, %rd20739;
	addc.cc.s64 	%rd20757, %rd20755, 0;
	mul.lo.s64 	%rd20758, %rd2078, %rd20753;
	mul.hi.u64 	%rd20759, %rd2078, %rd20753;
	add.cc.s64 	%rd20760, %rd20757, %rd20745;
	addc.cc.s64 	%rd20761, %rd20713, 0;
	add.cc.s64 	%rd20762, %rd20760, %rd20758;
	addc.cc.s64 	%rd20763, %rd20761, %rd20759;
	mul.lo.s64 	%rd20764, %rd2077, %rd20753;
	mul.hi.u64 	%rd20765, %rd2077, %rd20753;
	add.cc.s64 	%rd20766, %rd20763, %rd20751;
	addc.cc.s64 	%rd20767, %rd20713, 0;
	add.cc.s64 	%rd20768, %rd20766, %rd20764;
	addc.cc.s64 	%rd20769, %rd20767, %rd20765;
	mul.lo.s64 	%rd20770, %rd2076, %rd20753;
	mul.hi.u64 	%rd20771, %rd2076, %rd20753;
	add.cc.s64 	%rd20772, %rd20769, %rd20752;
	addc.cc.s64 	%rd20773, %rd20713, 0;
	add.cc.s64 	%rd20774, %rd20772, %rd20770;
	addc.cc.s64 	%rd20775, %rd20773, %rd20771;
	mul.lo.s64 	%rd20776, %rd2080, %rd20762;
	mul.lo.s64 	%rd20777, %rd2079, %rd20776;
	mul.hi.u64 	%rd20778, %rd2079, %rd20776;
	add.cc.s64 	%rd20779, %rd20777, %rd20762;
	addc.cc.s64 	%rd20780, %rd20778, 0;
	mul.lo.s64 	%rd20781, %rd2078, %rd20776;
	mul.hi.u64 	%rd20782, %rd2078, %rd20776;
	add.cc.s64 	%rd20783, %rd20780, %rd20768;
	addc.cc.s64 	%rd20784, %rd20713, 0;
	add.cc.s64 	%rd2097, %rd20783, %rd20781;
	addc.cc.s64 	%rd20785, %rd20784, %rd20782;
	mul.lo.s64 	%rd20786, %rd2077, %rd20776;
	mul.hi.u64 	%rd20787, %rd2077, %rd20776;
	add.cc.s64 	%rd20788, %rd20785, %rd20774;
	addc.cc.s64 	%rd20789, %rd20713, 0;
	add.cc.s64 	%rd2098, %rd20788, %rd20786;
	addc.cc.s64 	%rd20790, %rd20789, %rd20787;
	mul.lo.s64 	%rd20791, %rd2076, %rd20776;
	mul.hi.u64 	%rd20792, %rd2076, %rd20776;
	add.cc.s64 	%rd20793, %rd20790, %rd20775;
	addc.cc.s64 	%rd20794, %rd20713, 0;
	add.cc.s64 	%rd2099, %rd20793, %rd20791;
	addc.cc.s64 	%rd2100, %rd20794, %rd20792;
	st.global.u64 	[%rd2075], %rd2097;
	st.global.u64 	[%rd2075+8], %rd2098;
	st.global.u64 	[%rd2075+16], %rd2099;
	st.global.u64 	[%rd2075+24], %rd2100;
	setp.lt.u64 	%p2857, %rd2076, %rd2100;
	@%p2857 bra 	$L__BB0_874;
	setp.gt.u64 	%p2858, %rd2076, %rd2100;
	@%p2858 bra 	$L__BB0_875;
	setp.lt.u64 	%p2859, %rd2077, %rd2099;
	@%p2859 bra 	$L__BB0_874;
	setp.gt.u64 	%p2860, %rd2077, %rd2099;
	@%p2860 bra 	$L__BB0_875;
	setp.lt.u64 	%p2861, %rd2078, %rd2098;
	@%p2861 bra 	$L__BB0_874;
	setp.gt.u64 	%p2862, %rd2078, %rd2098;
	setp.lt.u64 	%p2863, %rd2097, %rd2079;
	or.pred  	%p2864, %p2862, %p2863;
	@%p2864 bra 	$L__BB0_875;
$L__BB0_874:
	sub.s64 	%rd20795, %rd2097, %rd2079;
	setp.lt.u64 	%p2865, %rd2097, %rd2079;
	selp.u64 	%rd20796, 1, 0, %p2865;
	st.global.u64 	[%rd2075], %rd20795;
	add.s64 	%rd20797, %rd2078, %rd20796;
	sub.s64 	%rd20798, %rd2098, %rd20797;
	setp.lt.u64 	%p2866, %rd2098, %rd20797;
	selp.u64 	%rd20799, 1, 0, %p2866;
	st.global.u64 	[%rd2075+8], %rd20798;
	add.s64 	%rd20800, %rd2077, %rd20799;
	sub.s64 	%rd20801, %rd2099, %rd20800;
	setp.lt.u64 	%p2867, %rd2099, %rd20800;
	selp.u64 	%rd20802, 1, 0, %p2867;
	st.global.u64 	[%rd2075+16], %rd20801;
	add.s64 	%rd20803, %rd2076, %rd20802;
	sub.s64 	%rd20804, %rd2100, %rd20803;
	st.global.u64 	[%rd2075+24], %rd20804;
$L__BB0_875:
	mul.lo.s64 	%rd20805, %rd2080, %rd21513;
	mul.lo.s64 	%rd20806, %rd2079, %rd20805;
	mul.hi.u64 	%rd20807, %rd2079, %rd20805;
	add.cc.s64 	%rd20808, %rd20806, %rd21513;
	addc.cc.s64 	%rd20809, %rd20807, 0;
	mul.lo.s64 	%rd20810, %rd2078, %rd20805;
	mul.hi.u64 	%rd20811, %rd2078, %rd20805;
	mov.b64 	%rd20812, 0;
	add.cc.s64 	%rd20813, %rd20809, %rd21512;
	addc.cc.s64 	%rd20814, %rd20812, 0;
	add.cc.s64 	%rd20815, %rd20813, %rd20810;
	addc.cc.s64 	%rd20816, %rd20814, %rd20811;
	mul.lo.s64 	%rd20817, %rd2077, %rd20805;
	mul.hi.u64 	%rd20818, %rd2077, %rd20805;
	add.cc.s64 	%rd20819, %rd20816, %rd21511;
	addc.cc.s64 	%rd20820, %rd20812, 0;
	add.cc.s64 	%rd20821, %rd20819, %rd20817;
	addc.cc.s64 	%rd20822, %rd20820, %rd20818;
	mul.lo.s64 	%rd20823, %rd2076, %rd20805;
	mul.hi.u64 	%rd20824, %rd2076, %rd20805;
	add.cc.s64 	%rd20825, %rd20822, %rd21510;
	addc.cc.s64 	%rd20826, %rd20812, 0;
	add.cc.s64 	%rd20827, %rd20825, %rd20823;
	addc.cc.s64 	%rd20828, %rd20826, %rd20824;
	mul.lo.s64 	%rd20829, %rd2080, %rd20815;
	mul.lo.s64 	%rd20830, %rd2079, %rd20829;
	mul.hi.u64 	%rd20831, %rd2079, %rd20829;
	add.cc.s64 	%rd20832, %rd20830, %rd20815;
	addc.cc.s64 	%rd20833, %rd20831, 0;
	mul.lo.s64 	%rd20834, %rd2078, %rd20829;
	mul.hi.u64 	%rd20835, %rd2078, %rd20829;
	add.cc.s64 	%rd20836, %rd20833, %rd20821;
	addc.cc.s64 	%rd20837, %rd20812, 0;
	add.cc.s64 	%rd20838, %rd20836, %rd20834;
	addc.cc.s64 	%rd20839, %rd20837, %rd20835;
	mul.lo.s64 	%rd20840, %rd2077, %rd20829;
	mul.hi.u64 	%rd20841, %rd2077, %rd20829;
	add.cc.s64 	%rd20842, %rd20839, %rd20827;
	addc.cc.s64 	%rd20843, %rd20812, 0;
	add.cc.s64 	%rd20844, %rd20842, %rd20840;
	addc.cc.s64 	%rd20845, %rd20843, %rd20841;
	mul.lo.s64 	%rd20846, %rd2076, %rd20829;
	mul.hi.u64 	%rd20847, %rd2076, %rd20829;
	add.cc.s64 	%rd20848, %rd20845, %rd20828;
	addc.cc.s64 	%rd20849, %rd20812, 0;
	add.cc.s64 	%rd20850, %rd20848, %rd20846;
	addc.cc.s64 	%rd20851, %rd20849, %rd20847;
	mul.lo.s64 	%rd20852, %rd2080, %rd20838;
	mul.lo.s64 	%rd20853, %rd2079, %rd20852;
	mul.hi.u64 	%rd20854, %rd2079, %rd20852;
	add.cc.s64 	%rd20855, %rd20853, %rd20838;
	addc.cc.s64 	%rd20856, %rd20854, 0;
	mul.lo.s64 	%rd20857, %rd2078, %rd20852;
	mul.hi.u64 	%rd20858, %rd2078, %rd20852;
	add.cc.s64 	%rd20859, %rd20856, %rd20844;
	addc.cc.s64 	%rd20860, %rd20812, 0;
	add.cc.s64 	%rd20861, %rd20859, %rd20857;
	addc.cc.s64 	%rd20862, %rd20860, %rd20858;
	mul.lo.s64 	%rd20863, %rd2077, %rd20852;
	mul.hi.u64 	%rd20864, %rd2077, %rd20852;
	add.cc.s64 	%rd20865, %rd20862, %rd20850;
	addc.cc.s64 	%rd20866, %rd20812, 0;
	add.cc.s64 	%rd20867, %rd20865, %rd20863;
	addc.cc.s64 	%rd20868, %rd20866, %rd20864;
	mul.lo.s64 	%rd20869, %rd2076, %rd20852;
	mul.hi.u64 	%rd20870, %rd2076, %rd20852;
	add.cc.s64 	%rd20871, %rd20868, %rd20851;
	addc.cc.s64 	%rd20872, %rd20812, 0;
	add.cc.s64 	%rd20873, %rd20871, %rd20869;
	addc.cc.s64 	%rd20874, %rd20872, %rd20870;
	mul.lo.s64 	%rd20875, %rd2080, %rd20861;
	mul.lo.s64 	%rd20876, %rd2079, %rd20875;
	mul.hi.u64 	%rd20877, %rd2079, %rd20875;
	add.cc.s64 	%rd20878, %rd20876, %rd20861;
	addc.cc.s64 	%rd20879, %rd20877, 0;
	mul.lo.s64 	%rd20880, %rd2078, %rd20875;
	mul.hi.u64 	%rd20881, %rd2078, %rd20875;
	add.cc.s64 	%rd20882, %rd20879, %rd20867;
	addc.cc.s64 	%rd20883, %rd20812, 0;
	add.cc.s64 	%rd2101, %rd20882, %rd20880;
	addc.cc.s64 	%rd20884, %rd20883, %rd20881;
	mul.lo.s64 	%rd20885, %rd2077, %rd20875;
	mul.hi.u64 	%rd20886, %rd2077, %rd20875;
	add.cc.s64 	%rd20887, %rd20884, %rd20873;
	addc.cc.s64 	%rd20888, %rd20812, 0;
	add.cc.s64 	%rd2102, %rd20887, %rd20885;
	addc.cc.s64 	%rd20889, %rd20888, %rd20886;
	mul.lo.s64 	%rd20890, %rd2076, %rd20875;
	mul.hi.u64 	%rd20891, %rd2076, %rd20875;
	add.cc.s64 	%rd20892, %rd20889, %rd20874;
	addc.cc.s64 	%rd20893, %rd20812, 0;
	add.cc.s64 	%rd2103, %rd20892, %rd20890;
	addc.cc.s64 	%rd2104, %rd20893, %rd20891;
	st.global.u64 	[%rd2075+32], %rd2101;
	st.global.u64 	[%rd2075+40], %rd2102;
	st.global.u64 	[%rd2075+48], %rd2103;
	st.global.u64 	[%rd2075+56], %rd2104;
	setp.lt.u64 	%p2868, %rd2076, %rd2104;
	@%p2868 bra 	$L__BB0_881;
	setp.gt.u64 	%p2869, %rd2076, %rd2104;
	@%p2869 bra 	$L__BB0_882;
	setp.lt.u64 	%p2870, %rd2077, %rd2103;
	@%p2870 bra 	$L__BB0_881;
	setp.gt.u64 	%p2871, %rd2077, %rd2103;
	@%p2871 bra 	$L__BB0_882;
	setp.lt.u64 	%p2872, %rd2078, %rd2102;
	@%p2872 bra 	$L__BB0_881;
	setp.gt.u64 	%p2873, %rd2078, %rd2102;
	setp.lt.u64 	%p2874, %rd2101, %rd2079;
	or.pred  	%p2875, %p2873, %p2874;
	@%p2875 bra 	$L__BB0_882;
$L__BB0_881:
	sub.s64 	%rd20894, %rd2101, %rd2079;
	setp.lt.u64 	%p2876, %rd2101, %rd2079;
	selp.u64 	%rd20895, 1, 0, %p2876;
	st.global.u64 	[%rd2075+32], %rd20894;
	add.s64 	%rd20896, %rd2078, %rd20895;
	sub.s64 	%rd20897, %rd2102, %rd20896;
	setp.lt.u64 	%p2877, %rd2102, %rd20896;
	selp.u64 	%rd20898, 1, 0, %p2877;
	st.global.u64 	[%rd2075+40], %rd20897;
	add.s64 	%rd20899, %rd2077, %rd20898;
	sub.s64 	%rd20900, %rd2103, %rd20899;
	setp.lt.u64 	%p2878, %rd2103, %rd20899;
	selp.u64 	%rd20901, 1, 0, %p2878;
	st.global.u64 	[%rd2075+48], %rd20900;
	add.s64 	%rd20902, %rd2076, %rd20901;
	sub.s64 	%rd20903, %rd2104, %rd20902;
	st.global.u64 	[%rd2075+56], %rd20903;
$L__BB0_882:
	mov.b32 	%r1003, 0;
	st.global.u32 	[%rd2075+64], %r1003;
$L__BB0_883:
	ret;

}
	// .globl	_Z19generate_public_keyPhPKm
.visible .entry _Z19generate_public_keyPhPKm(
	.param .u64 .ptr .align 1 _Z19generate_public_keyPhPKm_param_0,
	.param .u64 .ptr .align 1 _Z19generate_public_keyPhPKm_param_1
)
{
	.local .align 16 .b8 	__local_depot1[32];
	.reg .b64 	%SP;
	.reg .b64 	%SPL;
	.reg .pred 	%p<2919>;
	.reg .b16 	%rs<5>;
	.reg .b32 	%r<1009>;
	.reg .b64 	%rd<21654>;

	mov.u64 	%SPL, __local_depot1;
	ld.param.u64 	%rd2081, [_Z19generate_public_keyPhPKm_param_1];
	cvta.to.global.u64 	%rd1, %rd2081;
	add.u64 	%rd2, %SPL, 0;
	ld.const.u64 	%rd2083, [GX_CONST];
	and.b64  	%rd2084, %rd2083, 4294967295;
	shr.u64 	%rd2085, %rd2083, 32;
	ld.const.u64 	%rd2086, [R2_MOD_P];
	shr.u64 	%rd3, %rd2086, 32;
	and.b64  	%rd4, %rd2086, 4294967295;
	mul.lo.s64 	%rd2087, %rd4, %rd2084;
	mul.lo.s64 	%rd2088, %rd3, %rd2084;
	mul.lo.s64 	%rd2089, %rd4, %rd2085;
	shr.u64 	%rd2090, %rd2087, 32;
	and.b64  	%rd2091, %rd2088, 4294967295;
	add.s64 	%rd2092, %rd2090, %rd2091;
	and.b64  	%rd2093, %rd2089, 4294967295;
	add.s64 	%rd2094, %rd2092, %rd2093;
	shr.u64 	%rd2095, %rd2088, 32;
	mad.lo.s64 	%rd2096, %rd3, %rd2085, %rd2095;
	shr.u64 	%rd2097, %rd2089, 32;
	add.s64 	%rd2098, %rd2096, %rd2097;
	shr.u64 	%rd2099, %rd2094, 32;
	shl.b64 	%rd2100, %rd2094, 32;
	and.b64  	%rd2101, %rd2087, 4294967295;
	or.b64  	%rd2102, %rd2100, %rd2101;
	add.s64 	%rd2103, %rd2098, %rd2099;
	ld.const.u64 	%rd2104, [R2_MOD_P+8];
	shr.u64 	%rd5, %rd2104, 32;
	and.b64  	%rd6, %rd2104, 4294967295;
	mul.lo.s64 	%rd2105, %rd6, %rd2084;
	mul.lo.s64 	%rd2106, %rd5, %rd2084;
	mul.lo.s64 	%rd2107, %rd6, %rd2085;
	shr.u64 	%rd2108, %rd2105, 32;
	and.b64  	%rd2109, %rd2106, 4294967295;
	add.s64 	%rd2110, %rd2108, %rd2109;
	and.b64  	%rd2111, %rd2107, 4294967295;
	add.s64 	%rd2112, %rd2110, %rd2111;
	shr.u64 	%rd2113, %rd2106, 32;
	mad.lo.s64 	%rd2114, %rd5, %rd2085, %rd2113;
	shr.u64 	%rd2115, %rd2107, 32;
	add.s64 	%rd2116, %rd2114, %rd2115;
	shr.u64 	%rd2117, %rd2112, 32;
	shl.b64 	%rd2118, %rd2112, 32;
	and.b64  	%rd2119, %rd2105, 4294967295;
	or.b64  	%rd2120, %rd2118, %rd2119;
	add.s64 	%rd2121, %rd2116, %rd2117;
	ld.const.u64 	%rd2122, [R2_MOD_P+16];
	shr.u64 	%rd7, %rd2122, 32;
	and.b64  	%rd8, %rd2122, 4294967295;
	mul.lo.s64 	%rd2123, %rd8, %rd2084;
	mul.lo.s64 	%rd2124, %rd7, %rd2084;
	mul.lo.s64 	%rd2125, %rd8, %rd2085;
	shr.u64 	%rd2126, %rd2123, 32;
	and.b64  	%rd2127, %rd2124, 4294967295;
	add.s64 	%rd2128, %rd2126, %rd2127;
	and.b64  	%rd2129, %rd2125, 4294967295;
	add.s64 	%rd2130, %rd2128, %rd2129;
	shr.u64 	%rd2131, %rd2124, 32;
	mad.lo.s64 	%rd2132, %rd7, %rd2085, %rd2131;
	shr.u64 	%rd2133, %rd2125, 32;
	add.s64 	%rd2134, %rd2132, %rd2133;
	shr.u64 	%rd2135, %rd2130, 32;
	shl.b64 	%rd2136, %rd2130, 32;
	and.b64  	%rd2137, %rd2123, 4294967295;
	or.b64  	%rd2138, %rd2136, %rd2137;
	add.s64 	%rd2139, %rd2134, %rd2135;
	ld.const.u64 	%rd2140, [R2_MOD_P+24];
	shr.u64 	%rd9, %rd2140, 32;
	and.b64  	%rd10, %rd2140, 4294967295;
	mul.lo.s64 	%rd2141, %rd10, %rd2084;
	mul.lo.s64 	%rd2142, %rd9, %rd2084;
	mul.lo.s64 	%rd2143, %rd10, %rd2085;
	shr.u64 	%rd2144, %rd2141, 32;
	and.b64  	%rd2145, %rd2142, 4294967295;
	add.s64 	%rd2146, %rd2144, %rd2145;
	and.b64  	%rd2147, %rd2143, 4294967295;
	add.s64 	%rd2148, %rd2146, %rd2147;
	shr.u64 	%rd2149, %rd2142, 32;
	mad.lo.s64 	%rd2150, %rd9, %rd2085, %rd2149;
	shr.u64 	%rd2151, %rd2143, 32;
	add.s64 	%rd2152, %rd2150, %rd2151;
	shr.u64 	%rd2153, %rd2148, 32;
	shl.b64 	%rd2154, %rd2148, 32;
	and.b64  	%rd2155, %rd2141, 4294967295;
	or.b64  	%rd2156, %rd2154, %rd2155;
	add.s64 	%rd2157, %rd2152, %rd2153;
	ld.const.u64 	%rd2158, [GX_CONST+8];
	and.b64  	%rd2159, %rd2158, 4294967295;
	shr.u64 	%rd2160, %rd2158, 32;
	mul.lo.s64 	%rd2161, %rd4, %rd2159;
	mul.lo.s64 	%rd2162, %rd3, %rd2159;
	mul.lo.s64 	%rd2163, %rd4, %rd2160;
	shr.u64 	%rd2164, %rd2161, 32;
	and.b64  	%rd2165, %rd2162, 4294967295;
	add.s64 	%rd2166, %rd2164, %rd2165;
	and.b64  	%rd2167, %rd2163, 4294967295;
	add.s64 	%rd2168, %rd2166, %rd2167;
	shr.u64 	%rd2169, %rd2162, 32;
	mad.lo.s64 	%rd2170, %rd3, %rd2160, %rd2169;
	shr.u64 	%rd2171, %rd2163, 32;
	add.s64 	%rd2172, %rd2170, %rd2171;
	shr.u64 	%rd2173, %rd2168, 32;
	shl.b64 	%rd2174, %rd2168, 32;
	and.b64  	%rd2175, %rd2161, 4294967295;
	or.b64  	%rd2176, %rd2174, %rd2175;
	add.s64 	%rd2177, %rd2120, %rd2176;
	setp.lt.u64 	%p43, %rd2177, %rd2120;
	selp.u64 	%rd2178, 1, 0, %p43;
	add.s64 	%rd2179, %rd2172, %rd2121;
	add.s64 	%rd2180, %rd2179, %rd2173;
	add.s64 	%rd2181, %rd2180, %rd2178;
	mul.lo.s64 	%rd2182, %rd6, %rd2159;
	mul.lo.s64 	%rd2183, %rd5, %rd2159;
	mul.lo.s64 	%rd2184, %rd6, %rd2160;
	shr.u64 	%rd2185, %rd2182, 32;
	and.b64  	%rd2186, %rd2183, 4294967295;
	add.s64 	%rd2187, %rd2185, %rd2186;
	and.b64  	%rd2188, %rd2184, 4294967295;
	add.s64 	%rd2189, %rd2187, %rd2188;
	shr.u64 	%rd2190, %rd2183, 32;
	mad.lo.s64 	%rd2191, %rd5, %rd2160, %rd2190;
	shr.u64 	%rd2192, %rd2184, 32;
	add.s64 	%rd2193, %rd2191, %rd2192;
	shr.u64 	%rd2194, %rd2189, 32;
	shl.b64 	%rd2195, %rd2189, 32;
	and.b64  	%rd2196, %rd2182, 4294967295;
	or.b64  	%rd2197, %rd2195, %rd2196;
	add.s64 	%rd2198, %rd2138, %rd2178;
	add.s64 	%rd2199, %rd2198, %rd2197;
	max.u64 	%rd2200, %rd2138, %rd2198;
	setp.gt.u64 	%p44, %rd2200, %rd2199;
	selp.u64 	%rd2201, 1, 0, %p44;
	add.s64 	%rd2202, %rd2193, %rd2139;
	add.s64 	%rd2203, %rd2202, %rd2194;
	add.s64 	%rd2204, %rd2203, %rd2201;
	mul.lo.s64 	%rd2205, %rd8, %rd2159;
	mul.lo.s64 	%rd2206, %rd7, %rd2159;
	mul.lo.s64 	%rd2207, %rd8, %rd2160;
	shr.u64 	%rd2208, %rd2205, 32;
	and.b64  	%rd2209, %rd2206, 4294967295;
	add.s64 	%rd2210, %rd2208, %rd2209;
	and.b64  	%rd2211, %rd2207, 4294967295;
	add.s64 	%rd2212, %rd2210, %rd2211;
	shr.u64 	%rd2213, %rd2206, 32;
	mad.lo.s64 	%rd2214, %rd7, %rd2160, %rd2213;
	shr.u64 	%rd2215, %rd2207, 32;
	add.s64 	%rd2216, %rd2214, %rd2215;
	shr.u64 	%rd2217, %rd2212, 32;
	shl.b64 	%rd2218, %rd2212, 32;
	and.b64  	%rd2219, %rd2205, 4294967295;
	or.b64  	%rd2220, %rd2218, %rd2219;
	add.s64 	%rd2221, %rd2156, %rd2201;
	add.s64 	%rd2222, %rd2221, %rd2220;
	max.u64 	%rd2223, %rd2156, %rd2221;
	setp.gt.u64 	%p45, %rd2223, %rd2222;
	selp.u64 	%rd2224, 1, 0, %p45;
	add.s64 	%rd2225, %rd2216, %rd2157;
	add.s64 	%rd2226, %rd2225, %rd2217;
	add.s64 	%rd2227, %rd2226, %rd2224;
	ld.const.u64 	%rd2228, [GX_CONST+16];
	and.b64  	%rd2229, %rd2228, 4294967295;
	shr.u64 	%rd2230, %rd2228, 32;
	mul.lo.s64 	%rd2231, %rd4, %rd2229;
	mul.lo.s64 	%rd2232, %rd3, %rd2229;
	mul.lo.s64 	%rd2233, %rd4, %rd2230;
	shr.u64 	%rd2234, %rd2231, 32;
	and.b64  	%rd2235, %rd2232, 4294967295;
	add.s64 	%rd2236, %rd2234, %rd2235;
	and.b64  	%rd2237, %rd2233, 4294967295;
	add.s64 	%rd2238, %rd2236, %rd2237;
	shr.u64 	%rd2239, %rd2232, 32;
	mad.lo.s64 	%rd2240, %rd3, %rd2230, %rd2239;
	shr.u64 	%rd2241, %rd2233, 32;
	add.s64 	%rd2242, %rd2240, %rd2241;
	shr.u64 	%rd2243, %rd2238, 32;
	shl.b64 	%rd2244, %rd2238, 32;
	and.b64  	%rd2245, %rd2231, 4294967295;
	or.b64  	%rd2246, %rd2244, %rd2245;
	add.s64 	%rd2247, %rd2199, %rd2246;
	setp.lt.u64 	%p46, %rd2247, %rd2199;
	selp.u64 	%rd2248, 1, 0, %p46;
	add.s64 	%rd2249, %rd2242, %rd2204;
	add.s64 	%rd2250, %rd2249, %rd2243;
	add.s64 	%rd2251, %rd2250, %rd2248;
	mul.lo.s64 	%rd2252, %rd6, %rd2229;
	mul.lo.s64 	%rd2253, %rd5, %rd2229;
	mul.lo.s64 	%rd2254, %rd6, %rd2230;
	shr.u64 	%rd2255, %rd2252, 32;
	and.b64  	%rd2256, %rd2253, 4294967295;
	add.s64 	%rd2257, %rd2255, %rd2256;
	and.b64  	%rd2258, %rd2254, 4294967295;
	add.s64 	%rd2259, %rd2257, %rd2258;
	shr.u64 	%rd2260, %rd2253, 32;
	mad.lo.s64 	%rd2261, %rd5, %rd2230, %rd2260;
	shr.u64 	%rd2262, %rd2254, 32;
	add.s64 	%rd2263, %rd2261, %rd2262;
	shr.u64 	%rd2264, %rd2259, 32;
	shl.b64 	%rd2265, %rd2259, 32;
	and.b64  	%rd2266, %rd2252, 4294967295;
	or.b64  	%rd2267, %rd2265, %rd2266;
	add.s64 	%rd2268, %rd2222, %rd2248;
	add.s64 	%rd2269, %rd2268, %rd2267;
	max.u64 	%rd2270, %rd2222, %rd2268;
	setp.gt.u64 	%p47, %rd2270, %rd2269;
	selp.u64 	%rd2271, 1, 0, %p47;
	add.s64 	%rd2272, %rd2263, %rd2227;
	add.s64 	%rd2273, %rd2272, %rd2264;
	add.s64 	%rd2274, %rd2273, %rd2271;
	ld.const.u64 	%rd2275, [GX_CONST+24];
	and.b64  	%rd2276, %rd2275, 4294967295;
	shr.u64 	%rd2277, %rd2275, 32;
	mul.lo.s64 	%rd2278, %rd4, %rd2276;
	mul.lo.s64 	%rd2279, %rd3, %rd2276;
	mul.lo.s64 	%rd2280, %rd4, %rd2277;
	shr.u64 	%rd2281, %rd2278, 32;
	and.b64  	%rd2282, %rd2279, 4294967295;
	add.s64 	%rd2283, %rd2281, %rd2282;
	and.b64  	%rd2284, %rd2280, 4294967295;
	add.s64 	%rd2285, %rd2283, %rd2284;
	shr.u64 	%rd2286, %rd2279, 32;
	mad.lo.s64 	%rd2287, %rd3, %rd2277, %rd2286;
	shr.u64 	%rd2288, %rd2280, 32;
	add.s64 	%rd2289, %rd2287, %rd2288;
	shr.u64 	%rd2290, %rd2285, 32;
	shl.b64 	%rd2291, %rd2285, 32;
	and.b64  	%rd2292, %rd2278, 4294967295;
	or.b64  	%rd2293, %rd2291, %rd2292;
	add.s64 	%rd2294, %rd2269, %rd2293;
	setp.lt.u64 	%p48, %rd2294, %rd2269;
	selp.u64 	%rd2295, 1, 0, %p48;
	add.s64 	%rd2296, %rd2289, %rd2274;
	add.s64 	%rd2297, %rd2296, %rd2290;
	add.s64 	%rd2298, %rd2297, %rd2295;
	ld.const.u64 	%rd11, [MU_P];
	mul.lo.s64 	%rd2299, %rd11, %rd2102;
	ld.const.u64 	%rd12, [P_CONST];
	mul.lo.s64 	%rd2300, %rd12, %rd2299;
	mul.hi.u64 	%rd2301, %rd12, %rd2299;
	add.cc.s64 	%rd2302, %rd2300, %rd2102;
	addc.cc.s64 	%rd2303, %rd2301, 0;
	ld.const.u64 	%rd13, [P_CONST+8];
	mul.lo.s64 	%rd2304, %rd13, %rd2299;
	mul.hi.u64 	%rd2305, %rd13, %rd2299;
	mov.b64 	%rd2306, 0;
	add.cc.s64 	%rd2307, %rd2303, %rd2177;
	addc.cc.s64 	%rd2308, %rd2306, 0;
	add.cc.s64 	%rd2309, %rd2307, %rd2304;
	addc.cc.s64 	%rd2310, %rd2308, %rd2305;
	ld.const.u64 	%rd14, [P_CONST+16];
	mul.lo.s64 	%rd2311, %rd14, %rd2299;
	mul.hi.u64 	%rd2312, %rd14, %rd2299;
	add.cc.s64 	%rd2313, %rd2310, %rd2247;
	addc.cc.s64 	%rd2314, %rd2306, 0;
	add.cc.s64 	%rd2315, %rd2313, %rd2311;
	addc.cc.s64 	%rd2316, %rd2314, %rd2312;
	ld.const.u64 	%rd15, [P_CONST+24];
	mul.lo.s64 	%rd2317, %rd15, %rd2299;
	mul.hi.u64 	%rd2318, %rd15, %rd2299;
	add.cc.s64 	%rd2319, %rd2316, %rd2294;
	addc.cc.s64 	%rd2320, %rd2306, 0;
	add.cc.s64 	%rd2321, %rd2319, %rd2317;
	addc.cc.s64 	%rd2322, %rd2320, %rd2318;
	add.s64 	%rd2323, %rd2103, %rd2322;
	setp.lt.u64 	%p49, %rd2323, %rd2103;
	selp.u64 	%rd2324, 1, 0, %p49;
	add.s64 	%rd2325, %rd2181, %rd2324;
	setp.lt.u64 	%p50, %rd2325, %rd2181;
	selp.u64 	%rd2326, 1, 0, %p50;
	add.s64 	%rd2327, %rd2251, %rd2326;
	setp.lt.u64 	%p51, %rd2327, %rd2251;
	selp.u64 	%rd2328, 1, 0, %p51;
	add.s64 	%rd2329, %rd2298, %rd2328;
	mul.lo.s64 	%rd2330, %rd11, %rd2309;
	mul.lo.s64 	%rd2331, %rd12, %rd2330;
	mul.hi.u64 	%rd2332, %rd12, %rd2330;
	add.cc.s64 	%rd2333, %rd2331, %rd2309;
	addc.cc.s64 	%rd2334, %rd2332, 0;
	mul.lo.s64 	%rd2335, %rd13, %rd2330;
	mul.hi.u64 	%rd2336, %rd13, %rd2330;
	add.cc.s64 	%rd2337, %rd2334, %rd2315;
	addc.cc.s64 	%rd2338, %rd2306, 0;
	add.cc.s64 	%rd2339, %rd2337, %rd2335;
	addc.cc.s64 	%rd2340, %rd2338, %rd2336;
	mul.lo.s64 	%rd2341, %rd14, %rd2330;
	mul.hi.u64 	%rd2342, %rd14, %rd2330;
	add.cc.s64 	%rd2343, %rd2340, %rd2321;
	addc.cc.s64 	%rd2344, %rd2306, 0;
	add.cc.s64 	%rd2345, %rd2343, %rd2341;
	addc.cc.s64 	%rd2346, %rd2344, %rd2342;
	mul.lo.s64 	%rd2347, %rd15, %rd2330;
	mul.hi.u64 	%rd2348, %rd15, %rd2330;
	add.cc.s64 	%rd2349, %rd2346, %rd2323;
	addc.cc.s64 	%rd2350, %rd2306, 0;
	add.cc.s64 	%rd2351, %rd2349, %rd2347;
	addc.cc.s64 	%rd2352, %rd2350, %rd2348;
	add.s64 	%rd2353, %rd2325, %rd2352;
	setp.lt.u64 	%p52, %rd2353, %rd2325;
	selp.u64 	%rd2354, 1, 0, %p52;
	add.s64 	%rd2355, %rd2327, %rd2354;
	setp.lt.u64 	%p53, %rd2355, %rd2327;
	selp.u64 	%rd2356, 1, 0, %p53;
	add.s64 	%rd2357, %rd2329, %rd2356;
	mul.lo.s64 	%rd2358, %rd11, %rd2339;
	mul.lo.s64 	%rd2359, %rd12, %rd2358;
	mul.hi.u64 	%rd2360, %rd12, %rd2358;
	add.cc.s64 	%rd2361, %rd2359, %rd2339;
	addc.cc.s64 	%rd2362, %rd2360, 0;
	mul.lo.s64 	%rd2363, %rd13, %rd2358;
	mul.hi.u64 	%rd2364, %rd13, %rd2358;
	add.cc.s64 	%rd2365, %rd2362, %rd2345;
	addc.cc.s64 	%rd2366, %rd2306, 0;
	add.cc.s64 	%rd2367, %rd2365, %rd2363;
	addc.cc.s64 	%rd2368, %rd2366, %rd2364;
	mul.lo.s64 	%rd2369, %rd14, %rd2358;
	mul.hi.u64 	%rd2370, %rd14, %rd2358;
	add.cc.s64 	%rd2371, %rd2368, %rd2351;
	addc.cc.s64 	%rd2372, %rd2306, 0;
	add.cc.s64 	%rd2373, %rd2371, %rd2369;
	addc.cc.s64 	%rd2374, %rd2372, %rd2370;
	mul.lo.s64 	%rd2375, %rd15, %rd2358;
	mul.hi.u64 	%rd2376, %rd15, %rd2358;
	add.cc.s64 	%rd2377, %rd2374, %rd2353;
	addc.cc.s64 	%rd2378, %rd2306, 0;
	add.cc.s64 	%rd2379, %rd2377, %rd2375;
	addc.cc.s64 	%rd2380, %rd2378, %rd2376;
	add.s64 	%rd2381, %rd2355, %rd2380;
	setp.lt.u64 	%p54, %rd2381, %rd2355;
	selp.u64 	%rd2382, 1, 0, %p54;
	add.s64 	%rd2383, %rd2357, %rd2382;
	mul.lo.s64 	%rd2384, %rd11, %rd2367;
	mul.lo.s64 	%rd2385, %rd12, %rd2384;
	mul.hi.u64 	%rd2386, %rd12, %rd2384;
	add.cc.s64 	%rd2387, %rd2385, %rd2367;
	addc.cc.s64 	%rd2388, %rd2386, 0;
	mul.lo.s64 	%rd2389, %rd13, %rd2384;
	mul.hi.u64 	%rd2390, %rd13, %rd2384;
	add.cc.s64 	%rd2391, %rd2388, %rd2373;
	addc.cc.s64 	%rd2392, %rd2306, 0;
	add.cc.s64 	%rd16, %rd2391, %rd2389;
	addc.cc.s64 	%rd2393, %rd2392, %rd2390;
	mul.lo.s64 	%rd2394, %rd14, %rd2384;
	mul.hi.u64 	%rd2395, %rd14, %rd2384;
	add.cc.s64 	%rd2396, %rd2393, %rd2379;
	addc.cc.s64 	%rd2397, %rd2306, 0;
	add.cc.s64 	%rd17, %rd2396, %rd2394;
	addc.cc.s64 	%rd2398, %rd2397, %rd2395;
	mul.lo.s64 	%rd2399, %rd15, %rd2384;
	mul.hi.u64 	%rd2400, %rd15, %rd2384;
	add.cc.s64 	%rd2401, %rd2398, %rd2381;
	addc.cc.s64 	%rd2402, %rd2306, 0;
	add.cc.s64 	%rd18, %rd2401, %rd2399;
	addc.cc.s64 	%rd2403, %rd2402, %rd2400;
	add.s64 	%rd21269, %rd2383, %rd2403;
	setp.gt.u64 	%p55, %rd21269, %rd15;
	@%p55 bra 	$L__BB1_6;
	setp.lt.u64 	%p56, %rd21269, %rd15;
	mov.u64 	%rd21270, %rd18;
	mov.u64 	%rd21271, %rd17;
	mov.u64 	%rd21272, %rd16;
	@%p56 bra 	$L__BB1_7;
	setp.lt.u64 	%p57, %rd14, %rd18;
	@%p57 bra 	$L__BB1_6;
	setp.gt.u64 	%p58, %rd14, %rd18;
	mov.u64 	%rd21270, %rd18;
	mov.u64 	%rd21271, %rd17;
	mov.u64 	%rd21272, %rd16;
	@%p58 bra 	$L__BB1_7;
	setp.lt.u64 	%p59, %rd13, %rd17;
	@%p59 bra 	$L__BB1_6;
	setp.gt.u64 	%p60, %rd13, %rd17;
	setp.gt.u64 	%p61, %rd12, %rd16;
	or.pred  	%p62, %p60, %p61;
	mov.u64 	%rd21270, %rd18;
	mov.u64 	%rd21271, %rd17;
	mov.u64 	%rd21272, %rd16;
	@%p62 bra 	$L__BB1_7;
$L__BB1_6:
	sub.s64 	%rd21272, %rd16, %rd12;
	setp.lt.u64 	%p63, %rd16, %rd12;
	selp.u64 	%rd2404, 1, 0, %p63;
	add.s64 	%rd2405, %rd13, %rd2404;
	sub.s64 	%rd21271, %rd17, %rd2405;
	setp.lt.u64 	%p64, %rd17, %rd2405;
	selp.u64 	%rd2406, 1, 0, %p64;
	add.s64 	%rd2407, %rd14, %rd2406;
	sub.s64 	%rd21270, %rd18, %rd2407;
	setp.lt.u64 	%p65, %rd18, %rd2407;
	selp.u64 	%rd2408, 1, 0, %p65;
	add.s64 	%rd2409, %rd15, %rd2408;
	sub.s64 	%rd21269, %rd21269, %rd2409;
$L__BB1_7:
	ld.const.u64 	%rd2410, [GY_CONST];
	and.b64  	%rd2411, %rd2410, 4294967295;
	shr.u64 	%rd2412, %rd2410, 32;
	mul.lo.s64 	%rd2413, %rd4, %rd2411;
	mul.lo.s64 	%rd2414, %rd3, %rd2411;
	mul.lo.s64 	%rd2415, %rd4, %rd2412;
	shr.u64 	%rd2416, %rd2413, 32;
	and.b64  	%rd2417, %rd2414, 4294967295;
	add.s64 	%rd2418, %rd2416, %rd2417;
	and.b64  	%rd2419, %rd2415, 4294967295;
	add.s64 	%rd2420, %rd2418, %rd2419;
	shr.u64 	%rd2421, %rd2414, 32;
	mad.lo.s64 	%rd2422, %rd3, %rd2412, %rd2421;
	shr.u64 	%rd2423, %rd2415, 32;
	add.s64 	%rd2424, %rd2422, %rd2423;
	shr.u64 	%rd2425, %rd2420, 32;
	shl.b64 	%rd2426, %rd2420, 32;
	and.b64  	%rd2427, %rd2413, 4294967295;
	or.b64  	%rd2428, %rd2426, %rd2427;
	add.s64 	%rd2429, %rd2424, %rd2425;
	mul.lo.s64 	%rd2430, %rd6, %rd2411;
	mul.lo.s64 	%rd2431, %rd5, %rd2411;
	mul.lo.s64 	%rd2432, %rd6, %rd2412;
	shr.u64 	%rd2433, %rd2430, 32;
	and.b64  	%rd2434, %rd2431, 4294967295;
	add.s64 	%rd2435, %rd2433, %rd2434;
	and.b64  	%rd2436, %rd2432, 4294967295;
	add.s64 	%rd2437, %rd2435, %rd2436;
	shr.u64 	%rd2438, %rd2431, 32;
	mad.lo.s64 	%rd2439, %rd5, %rd2412, %rd2438;
	shr.u64 	%rd2440, %rd2432, 32;
	add.s64 	%rd2441, %rd2439, %rd2440;
	shr.u64 	%rd2442, %rd2437, 32;
	shl.b64 	%rd2443, %rd2437, 32;
	and.b64  	%rd2444, %rd2430, 4294967295;
	or.b64  	%rd2445, %rd2443, %rd2444;
	add.s64 	%rd2446, %rd2441, %rd2442;
	mul.lo.s64 	%rd2447, %rd8, %rd2411;
	mul.lo.s64 	%rd2448, %rd7, %rd2411;
	mul.lo.s64 	%rd2449, %rd8, %rd2412;
	shr.u64 	%rd2450, %rd2447, 32;
	and.b64  	%rd2451, %rd2448, 4294967295;
	add.s64 	%rd2452, %rd2450, %rd2451;
	and.b64  	%rd2453, %rd2449, 4294967295;
	add.s64 	%rd2454, %rd2452, %rd2453;
	shr.u64 	%rd2455, %rd2448, 32;
	mad.lo.s64 	%rd2456, %rd7, %rd2412, %rd2455;
	shr.u64 	%rd2457, %rd2449, 32;
	add.s64 	%rd2458, %rd2456, %rd2457;
	shr.u64 	%rd2459, %rd2454, 32;
	shl.b64 	%rd2460, %rd2454, 32;
	and.b64  	%rd2461, %rd2447, 4294967295;
	or.b64  	%rd2462, %rd2460, %rd2461;
	add.s64 	%rd2463, %rd2458, %rd2459;
	mul.lo.s64 	%rd2464, %rd10, %rd2411;
	mul.lo.s64 	%rd2465, %rd9, %rd2411;
	mul.lo.s64 	%rd2466, %rd10, %rd2412;
	shr.u64 	%rd2467, %rd2464, 32;
	and.b64  	%rd2468, %rd2465, 4294967295;
	add.s64 	%rd2469, %rd2467, %rd2468;
	and.b64  	%rd2470, %rd2466, 4294967295;
	add.s64 	%rd2471, %rd2469, %rd2470;
	shr.u64 	%rd2472, %rd2465, 32;
	mad.lo.s64 	%rd2473, %rd9, %rd2412, %rd2472;
	shr.u64 	%rd2474, %rd2466, 32;
	add.s64 	%rd2475, %rd2473, %rd2474;
	shr.u64 	%rd2476, %rd2471, 32;
	shl.b64 	%rd2477, %rd2471, 32;
	and.b64  	%rd2478, %rd2464, 4294967295;
	or.b64  	%rd2479, %rd2477, %rd2478;
	add.s64 	%rd2480, %rd2475, %rd2476;
	ld.const.u64 	%rd2481, [GY_CONST+8];
	and.b64  	%rd2482, %rd2481, 4294967295;
	shr.u64 	%rd2483, %rd2481, 32;
	mul.lo.s64 	%rd2484, %rd4, %rd2482;
	mul.lo.s64 	%rd2485, %rd3, %rd2482;
	mul.lo.s64 	%rd2486, %rd4, %rd2483;
	shr.u64 	%rd2487, %rd2484, 32;
	and.b64  	%rd2488, %rd2485, 4294967295;
	add.s64 	%rd2489, %rd2487, %rd2488;
	and.b64  	%rd2490, %rd2486, 4294967295;
	add.s64 	%rd2491, %rd2489, %rd2490;
	shr.u64 	%rd2492, %rd2485, 32;
	mad.lo.s64 	%rd2493, %rd3, %rd2483, %rd2492;
	shr.u64 	%rd2494, %rd2486, 32;
	add.s64 	%rd2495, %rd2493, %rd2494;
	shr.u64 	%rd2496, %rd2491, 32;
	shl.b64 	%rd2497, %rd2491, 32;
	and.b64  	%rd2498, %rd2484, 4294967295;
	or.b64  	%rd2499, %rd2497, %rd2498;
	add.s64 	%rd2500, %rd2445, %rd2499;
	setp.lt.u64 	%p66, %rd2500, %rd2445;
	selp.u64 	%rd2501, 1, 0, %p66;
	add.s64 	%rd2502, %rd2495, %rd2446;
	add.s64 	%rd2503, %rd2502, %rd2496;
	add.s64 	%rd2504, %rd2503, %rd2501;
	mul.lo.s64 	%rd2505, %rd6, %rd2482;
	mul.lo.s64 	%rd2506, %rd5, %rd2482;
	mul.lo.s64 	%rd2507, %rd6, %rd2483;
	shr.u64 	%rd2508, %rd2505, 32;
	and.b64  	%rd2509, %rd2506, 4294967295;
	add.s64 	%rd2510, %rd2508, %rd2509;
	and.b64  	%rd2511, %rd2507, 4294967295;
	add.s64 	%rd2512, %rd2510, %rd2511;
	shr.u64 	%rd2513, %rd2506, 32;
	mad.lo.s64 	%rd2514, %rd5, %rd2483, %rd2513;
	shr.u64 	%rd2515, %rd2507, 32;
	add.s64 	%rd2516, %rd2514, %rd2515;
	shr.u64 	%rd2517, %rd2512, 32;
	shl.b64 	%rd2518, %rd2512, 32;
	and.b64  	%rd2519, %rd2505, 4294967295;
	or.b64  	%rd2520, %rd2518, %rd2519;
	add.s64 	%rd2521, %rd2462, %rd2501;
	add.s64 	%rd2522, %rd2521, %rd2520;
	max.u64 	%rd2523, %rd2462, %rd2521;
	setp.gt.u64 	%p67, %rd2523, %rd2522;
	selp.u64 	%rd2524, 1, 0, %p67;
	add.s64 	%rd2525, %rd2516, %rd2463;
	add.s64 	%rd2526, %rd2525, %rd2517;
	add.s64 	%rd2527, %rd2526, %rd2524;
	mul.lo.s64 	%rd2528, %rd8, %rd2482;
	mul.lo.s64 	%rd2529, %rd7, %rd2482;
	mul.lo.s64 	%rd2530, %rd8, %rd2483;
	shr.u64 	%rd2531, %rd2528, 32;
	and.b64  	%rd2532, %rd2529, 4294967295;
	add.s64 	%rd2533, %rd2531, %rd2532;
	and.b64  	%rd2534, %rd2530, 4294967295;
	add.s64 	%rd2535, %rd2533, %rd2534;
	shr.u64 	%rd2536, %rd2529, 32;
	mad.lo.s64 	%rd2537, %rd7, %rd2483, %rd2536;
	shr.u64 	%rd2538, %rd2530, 32;
	add.s64 	%rd2539, %rd2537, %rd2538;
	shr.u64 	%rd2540, %rd2535, 32;
	shl.b64 	%rd2541, %rd2535, 32;
	and.b64  	%rd2542, %rd2528, 4294967295;
	or.b64  	%rd2543, %rd2541, %rd2542;
	add.s64 	%rd2544, %rd2479, %rd2524;
	add.s64 	%rd2545, %rd2544, %rd2543;
	max.u64 	%rd2546, %rd2479, %rd2544;
	setp.gt.u64 	%p68, %rd2546, %rd2545;
	selp.u64 	%rd2547, 1, 0, %p68;
	add.s64 	%rd2548, %rd2539, %rd2480;
	add.s64 	%rd2549, %rd2548, %rd2540;
	add.s64 	%rd2550, %rd2549, %rd2547;
	ld.const.u64 	%rd2551, [GY_CONST+16];
	and.b64  	%rd2552, %rd2551, 4294967295;
	shr.u64 	%rd2553, %rd2551, 32;
	mul.lo.s64 	%rd2554, %rd4, %rd2552;
	mul.lo.s64 	%rd2555, %rd3, %rd2552;
	mul.lo.s64 	%rd2556, %rd4, %rd2553;
	shr.u64 	%rd2557, %rd2554, 32;
	and.b64  	%rd2558, %rd2555, 4294967295;
	add.s64 	%rd2559, %rd2557, %rd2558;
	and.b64  	%rd2560, %rd2556, 4294967295;
	add.s64 	%rd2561, %rd2559, %rd2560;
	shr.u64 	%rd2562, %rd2555, 32;
	mad.lo.s64 	%rd2563, %rd3, %rd2553, %rd2562;
	shr.u64 	%rd2564, %rd2556, 32;
	add.s64 	%rd2565, %rd2563, %rd2564;
	shr.u64 	%rd2566, %rd2561, 32;
	shl.b64 	%rd2567, %rd2561, 32;
	and.b64  	%rd2568, %rd2554, 4294967295;
	or.b64  	%rd2569, %rd2567, %rd2568;
	add.s64 	%rd2570, %rd2522, %rd2569;
	setp.lt.u64 	%p69, %rd2570, %rd2522;
	selp.u64 	%rd2571, 1, 0, %p69;
	add.s64 	%rd2572, %rd2565, %rd2527;
	add.s64 	%rd2573, %rd2572, %rd2566;
	add.s64 	%rd2574, %rd2573, %rd2571;
	mul.lo.s64 	%rd2575, %rd6, %rd2552;
	mul.lo.s64 	%rd2576, %rd5, %rd2552;
	mul.lo.s64 	%rd2577, %rd6, %rd2553;
	shr.u64 	%rd2578, %rd2575, 32;
	and.b64  	%rd2579, %rd2576, 4294967295;
	add.s64 	%rd2580, %rd2578, %rd2579;
	and.b64  	%rd2581, %rd2577, 4294967295;
	add.s64 	%rd2582, %rd2580, %rd2581;
	shr.u64 	%rd2583, %rd2576, 32;
	mad.lo.s64 	%rd2584, %rd5, %rd2553, %rd2583;
	shr.u64 	%rd2585, %rd2577, 32;
	add.s64 	%rd2586, %rd2584, %rd2585;
	shr.u64 	%rd2587, %rd2582, 32;
	shl.b64 	%rd2588, %rd2582, 32;
	and.b64  	%rd2589, %rd2575, 4294967295;
	or.b64  	%rd2590, %rd2588, %rd2589;
	add.s64 	%rd2591, %rd2545, %rd2571;
	add.s64 	%rd2592, %rd2591, %rd2590;
	max.u64 	%rd2593, %rd2545, %rd2591;
	setp.gt.u64 	%p70, %rd2593, %rd2592;
	selp.u64 	%rd2594, 1, 0, %p70;
	add.s64 	%rd2595, %rd2586, %rd2550;
	add.s64 	%rd2596, %rd2595, %rd2587;
	add.s64 	%rd2597, %rd2596, %rd2594;
	ld.const.u64 	%rd2598, [GY_CONST+24];
	and.b64  	%rd2599, %rd2598, 4294967295;
	shr.u64 	%rd2600, %rd2598, 32;
	mul.lo.s64 	%rd2601, %rd4, %rd2599;
	mul.lo.s64 	%rd2602, %rd3, %rd2599;
	mul.lo.s64 	%rd2603, %rd4, %rd2600;
	shr.u64 	%rd2604, %rd2601, 32;
	and.b64  	%rd2605, %rd2602, 4294967295;
	add.s64 	%rd2606, %rd2604, %rd2605;
	and.b64  	%rd2607, %rd2603, 4294967295;
	add.s64 	%rd2608, %rd2606, %rd2607;
	shr.u64 	%rd2609, %rd2602, 32;
	mad.lo.s64 	%rd2610, %rd3, %rd2600, %rd2609;
	shr.u64 	%rd2611, %rd2603, 32;
	add.s64 	%rd2612, %rd2610, %rd2611;
	shr.u64 	%rd2613, %rd2608, 32;
	shl.b64 	%rd2614, %rd2608, 32;
	and.b64  	%rd2615, %rd2601, 4294967295;
	or.b64  	%rd2616, %rd2614, %rd2615;
	add.s64 	%rd2617, %rd2592, %rd2616;
	setp.lt.u64 	%p71, %rd2617, %rd2592;
	selp.u64 	%rd2618, 1, 0, %p71;
	add.s64 	%rd2619, %rd2612, %rd2597;
	add.s64 	%rd2620, %rd2619, %rd2613;
	add.s64 	%rd2621, %rd2620, %rd2618;
	mul.lo.s64 	%rd2622, %rd11, %rd2428;
	mul.lo.s64 	%rd2623, %rd12, %rd2622;
	mul.hi.u64 	%rd2624, %rd12, %rd2622;
	add.cc.s64 	%rd2625, %rd2623, %rd2428;
	addc.cc.s64 	%rd2626, %rd2624, 0;
	mul.lo.s64 	%rd2627, %rd13, %rd2622;
	mul.hi.u64 	%rd2628, %rd13, %rd2622;
	mov.b64 	%rd2629, 0;
	add.cc.s64 	%rd2630, %rd2626, %rd2500;
	addc.cc.s64 	%rd2631, %rd2629, 0;
	add.cc.s64 	%rd2632, %rd2630, %rd2627;
	addc.cc.s64 	%rd2633, %rd2631, %rd2628;
	mul.lo.s64 	%rd2634, %rd14, %rd2622;
	mul.hi.u64 	%rd2635, %rd14, %rd2622;
	add.cc.s64 	%rd2636, %rd2633, %rd2570;
	addc.cc.s64 	%rd2637, %rd2629, 0;
	add.cc.s64 	%rd2638, %rd2636, %rd2634;
	addc.cc.s64 	%rd2639, %rd2637, %rd2635;
	mul.lo.s64 	%rd2640, %rd15, %rd2622;
	mul.hi.u64 	%rd2641, %rd15, %rd2622;
	add.cc.s64 	%rd2642, %rd2639, %rd2617;
	addc.cc.s64 	%rd2643, %rd2629, 0;
	add.cc.s64 	%rd2644, %rd2642, %rd2640;
	addc.cc.s64 	%rd2645, %rd2643, %rd2641;
	add.s64 	%rd2646, %rd2429, %rd2645;
	setp.lt.u64 	%p72, %rd2646, %rd2429;
	selp.u64 	%rd2647, 1, 0, %p72;
	add.s64 	%rd2648, %rd2504, %rd2647;
	setp.lt.u64 	%p73, %rd2648, %rd2504;
	selp.u64 	%rd2649, 1, 0, %p73;
	add.s64 	%rd2650, %rd2574, %rd2649;
	setp.lt.u64 	%p74, %rd2650, %rd2574;
	selp.u64 	%rd2651, 1, 0, %p74;
	add.s64 	%rd2652, %rd2621, %rd2651;
	mul.lo.s64 	%rd2653, %rd11, %rd2632;
	mul.lo.s64 	%rd2654, %rd12, %rd2653;
	mul.hi.u64 	%rd2655, %rd12, %rd2653;
	add.cc.s64 	%rd2656, %rd2654, %rd2632;
	addc.cc.s64 	%rd2657, %rd2655, 0;
	mul.lo.s64 	%rd2658, %rd13, %rd2653;
	mul.hi.u64 	%rd2659, %rd13, %rd2653;
	add.cc.s64 	%rd2660, %rd2657, %rd2638;
	addc.cc.s64 	%rd2661, %rd2629, 0;
	add.cc.s64 	%rd2662, %rd2660, %rd2658;
	addc.cc.s64 	%rd2663, %rd2661, %rd2659;
	mul.lo.s64 	%rd2664, %rd14, %rd2653;
	mul.hi.u64 	%rd2665, %rd14, %rd2653;
	add.cc.s64 	%rd2666, %rd2663, %rd2644;
	addc.cc.s64 	%rd2667, %rd2629, 0;
	add.cc.s64 	%rd2668, %rd2666, %rd2664;
	addc.cc.s64 	%rd2669, %rd2667, %rd2665;
	mul.lo.s64 	%rd2670, %rd15, %rd2653;
	mul.hi.u64 	%rd2671, %rd15, %rd2653;
	add.cc.s64 	%rd2672, %rd2669, %rd2646;
	addc.cc.s64 	%rd2673, %rd2629, 0;
	add.cc.s64 	%rd2674, %rd2672, %rd2670;
	addc.cc.s64 	%rd2675, %rd2673, %rd2671;
	add.s64 	%rd2676, %rd2648, %rd2675;
	setp.lt.u64 	%p75, %rd2676, %rd2648;
	selp.u64 	%rd2677, 1, 0, %p75;
	add.s64 	%rd2678, %rd2650, %rd2677;
	setp.lt.u64 	%p76, %rd2678, %rd2650;
	selp.u64 	%rd2679, 1, 0, %p76;
	add.s64 	%rd2680, %rd2652, %rd2679;
	mul.lo.s64 	%rd2681, %rd11, %rd2662;
	mul.lo.s64 	%rd2682, %rd12, %rd2681;
	mul.hi.u64 	%rd2683, %rd12, %rd2681;
	add.cc.s64 	%rd2684, %rd2682, %rd2662;
	addc.cc.s64 	%rd2685, %rd2683, 0;
	mul.lo.s64 	%rd2686, %rd13, %rd2681;
	mul.hi.u64 	%rd2687, %rd13, %rd2681;
	add.cc.s64 	%rd2688, %rd2685, %rd2668;
	addc.cc.s64 	%rd2689, %rd2629, 0;
	add.cc.s64 	%rd2690, %rd2688, %rd2686;
	addc.cc.s64 	%rd2691, %rd2689, %rd2687;
	mul.lo.s64 	%rd2692, %rd14, %rd2681;
	mul.hi.u64 	%rd2693, %rd14, %rd2681;
	add.cc.s64 	%rd2694, %rd2691, %rd2674;
	addc.cc.s64 	%rd2695, %rd2629, 0;
	add.cc.s64 	%rd2696, %rd2694, %rd2692;
	addc.cc.s64 	%rd2697, %rd2695, %rd2693;
	mul.lo.s64 	%rd2698, %rd15, %rd2681;
	mul.hi.u64 	%rd2699, %rd15, %rd2681;
	add.cc.s64 	%rd2700, %rd2697, %rd2676;
	addc.cc.s64 	%rd2701, %rd2629, 0;
	add.cc.s64 	%rd2702, %rd2700, %rd2698;
	addc.cc.s64 	%rd2703, %rd2701, %rd2699;
	add.s64 	%rd2704, %rd2678, %rd2703;
	setp.lt.u64 	%p77, %rd2704, %rd2678;
	selp.u64 	%rd2705, 1, 0, %p77;
	add.s64 	%rd2706, %rd2680, %rd2705;
	mul.lo.s64 	%rd2707, %rd11, %rd2690;
	mul.lo.s64 	%rd2708, %rd12, %rd2707;
	mul.hi.u64 	%rd2709, %rd12, %rd2707;
	add.cc.s64 	%rd2710, %rd2708, %rd2690;
	addc.cc.s64 	%rd2711, %rd2709, 0;
	mul.lo.s64 	%rd2712, %rd13, %rd2707;
	mul.hi.u64 	%rd2713, %rd13, %rd2707;
	add.cc.s64 	%rd2714, %rd2711, %rd2696;
	addc.cc.s64 	%rd2715, %rd2629, 0;
	add.cc.s64 	%rd28, %rd2714, %rd2712;
	addc.cc.s64 	%rd2716, %rd2715, %rd2713;
	mul.lo.s64 	%rd2717, %rd14, %rd2707;
	mul.hi.u64 	%rd2718, %rd14, %rd2707;
	add.cc.s64 	%rd2719, %rd2716, %rd2702;
	addc.cc.s64 	%rd2720, %rd2629, 0;
	add.cc.s64 	%rd29, %rd2719, %rd2717;
	addc.cc.s64 	%rd2721, %rd2720, %rd2718;
	mul.lo.s64 	%rd2722, %rd15, %rd2707;
	mul.hi.u64 	%rd2723, %rd15, %rd2707;
	add.cc.s64 	%rd2724, %rd2721, %rd2704;
	addc.cc.s64 	%rd2725, %rd2629, 0;
	add.cc.s64 	%rd30, %rd2724, %rd2722;
	addc.cc.s64 	%rd2726, %rd2725, %rd2723;
	add.s64 	%rd21265, %rd2706, %rd2726;
	setp.gt.u64 	%p78, %rd21265, %rd15;
	@%p78 bra 	$L__BB1_13;
	setp.lt.u64 	%p79, %rd21265, %rd15;
	mov.u64 	%rd21266, %rd30;
	mov.u64 	%rd21267, %rd29;
	mov.u64 	%rd21268, %rd28;
	@%p79 bra 	$L__BB1_14;
	setp.lt.u64 	%p80, %rd14, %rd30;
	@%p80 bra 	$L__BB1_13;
	setp.gt.u64 	%p81, %rd14, %rd30;
	mov.u64 	%rd21266, %rd30;
	mov.u64 	%rd21267, %rd29;
	mov.u64 	%rd21268, %rd28;
	@%p81 bra 	$L__BB1_14;
	setp.lt.u64 	%p82, %rd13, %rd29;
	@%p82 bra 	$L__BB1_13;
	setp.gt.u64 	%p83, %rd13, %rd29;
	setp.gt.u64 	%p84, %rd12, %rd28;
	or.pred  	%p85, %p83, %p84;
	mov.u64 	%rd21266, %rd30;
	mov.u64 	%rd21267, %rd29;
	mov.u64 	%rd21268, %rd28;
	@%p85 bra 	$L__BB1_14;
$L__BB1_13:
	sub.s64 	%rd21268, %rd28, %rd12;
	setp.lt.u64 	%p86, %rd28, %rd12;
	selp.u64 	%rd2727, 1, 0, %p86;
	add.s64 	%rd2728, %rd13, %rd2727;
	sub.s64 	%rd21267, %rd29, %rd2728;
	setp.lt.u64 	%p87, %rd29, %rd2728;
	selp.u64 	%rd2729, 1, 0, %p87;
	add.s64 	%rd2730, %rd14, %rd2729;
	sub.s64 	%rd21266, %rd30, %rd2730;
	setp.lt.u64 	%p88, %rd30, %rd2730;
	selp.u64 	%rd2731, 1, 0, %p88;
	add.s64 	%rd2732, %rd15, %rd2731;
	sub.s64 	%rd21265, %rd21265, %rd2732;
$L__BB1_14:
	ld.const.u64 	%rd40, [ONE_MONT];
	ld.const.u64 	%rd41, [ONE_MONT+8];
	ld.const.u64 	%rd42, [ONE_MONT+16];
	ld.const.u64 	%rd43, [ONE_MONT+24];
	ld.global.u64 	%rd44, [%rd1];
	setp.ne.s64 	%p89, %rd44, 0;
	@%p89 bra 	$L__BB1_18;
	ld.global.u64 	%rd2733, [%rd1+8];
	setp.ne.s64 	%p90, %rd2733, 0;
	@%p90 bra 	$L__BB1_18;
	ld.global.u64 	%rd2734, [%rd1+16];
	setp.ne.s64 	%p91, %rd2734, 0;
	@%p91 bra 	$L__BB1_18;
	ld.global.u64 	%rd2735, [%rd1+24];
	setp.eq.s64 	%p93, %rd2735, 0;
	mov.pred 	%p2918, -1;
	@%p93 bra 	$L__BB1_869;
$L__BB1_18:
	or.b64  	%rd2736, %rd40, %rd41;
	or.b64  	%rd2737, %rd2736, %rd42;
	or.b64  	%rd2738, %rd2737, %rd43;
	setp.eq.s64 	%p95, %rd2738, 0;
	mov.pred 	%p2918, -1;
	@%p95 bra 	$L__BB1_869;
	ld.global.u64 	%rd2739, [%rd1+8];
	st.local.v2.u64 	[%rd2], {%rd44, %rd2739};
	ld.global.u64 	%rd2740, [%rd1+16];
	ld.global.u64 	%rd2741, [%rd1+24];
	st.local.v2.u64 	[%rd2+16], {%rd2740, %rd2741};
	ld.const.u64 	%rd2742, [N_CONST];
	sub.s64 	%rd45, %rd44, %rd2742;
	setp.lt.u64 	%p96, %rd44, %rd2742;
	selp.u64 	%rd2743, 1, 0, %p96;
	ld.const.u64 	%rd2744, [N_CONST+8];
	add.s64 	%rd2745, %rd2744, %rd2743;
	sub.s64 	%rd46, %rd2739, %rd2745;
	setp.lt.u64 	%p97, %rd2739, %rd2745;
	selp.u64 	%rd2746, 1, 0, %p97;
	ld.const.u64 	%rd2747, [N_CONST+16];
	add.s64 	%rd2748, %rd2747, %rd2746;
	sub.s64 	%rd47, %rd2740, %rd2748;
	setp.lt.u64 	%p98, %rd2740, %rd2748;
	selp.u64 	%rd2749, 1, 0, %p98;
	ld.const.u64 	%rd2750, [N_CONST+24];
	add.s64 	%rd2751, %rd2750, %rd2749;
	sub.s64 	%rd48, %rd2741, %rd2751;
	setp.lt.u64 	%p99, %rd2741, %rd2751;
	@%p99 bra 	$L__BB1_21;
	st.local.v2.u64 	[%rd2], {%rd45, %rd46};
	st.local.v2.u64 	[%rd2+16], {%rd47, %rd48};
$L__BB1_21:
	mov.b32 	%r1000, 255;
$L__BB1_22:
	shr.u32 	%r20, %r1000, 6;
	not.b32 	%r21, %r1000;
	and.b32  	%r22, %r21, 63;
	mul.wide.u32 	%rd2752, %r20, 8;
	sub.s64 	%rd2753, %rd2, %rd2752;
	ld.local.u64 	%rd2754, [%rd2753+24];
	shr.u64 	%rd2755, %rd2754, %r22;
	and.b64  	%rd2756, %rd2755, 1;
	setp.eq.b64 	%p100, %rd2756, 1;
	mov.u32 	%r1001, %r1000;
	@%p100 bra 	$L__BB1_31;
	add.s32 	%r1001, %r1000, -1;
	not.b32 	%r23, %r1001;
	shr.u32 	%r24, %r1001, 6;
	and.b32  	%r25, %r23, 63;
	mul.wide.u32 	%rd2757, %r24, 8;
	sub.s64 	%rd2758, %rd2, %rd2757;
	ld.local.u64 	%rd2759, [%rd2758+24];
	shr.u64 	%rd2760, %rd2759, %r25;
	and.b64  	%rd2761, %rd2760, 1;
	setp.eq.b64 	%p101, %rd2761, 1;
	@%p101 bra 	$L__BB1_31;
	add.s32 	%r1001, %r1000, -2;
	not.b32 	%r26, %r1001;
	shr.u32 	%r27, %r1001, 6;
	and.b32  	%r28, %r26, 63;
	mul.wide.u32 	%rd2762, %r27, 8;
	sub.s64 	%rd2763, %rd2, %rd2762;
	ld.local.u64 	%rd2764, [%rd2763+24];
	shr.u64 	%rd2765, %rd2764, %r28;
	and.b64  	%rd2766, %rd2765, 1;
	setp.eq.b64 	%p102, %rd2766, 1;
	@%p102 bra 	$L__BB1_31;
	add.s32 	%r1001, %r1000, -3;
	not.b32 	%r29, %r1001;
	shr.u32 	%r30, %r1001, 6;
	and.b32  	%r31, %r29, 63;
	mul.wide.u32 	%rd2767, %r30, 8;
	sub.s64 	%rd2768, %rd2, %rd2767;
	ld.local.u64 	%rd2769, [%rd2768+24];
	shr.u64 	%rd2770, %rd2769, %r31;
	and.b64  	%rd2771, %rd2770, 1;
	setp.eq.b64 	%p103, %rd2771, 1;
	@%p103 bra 	$L__BB1_31;
	add.s32 	%r1001, %r1000, -4;
	not.b32 	%r32, %r1001;
	shr.u32 	%r33, %r1001, 6;
	and.b32  	%r34, %r32, 63;
	mul.wide.u32 	%rd2772, %r33, 8;
	sub.s64 	%rd2773, %rd2, %rd2772;
	ld.local.u64 	%rd2774, [%rd2773+24];
	shr.u64 	%rd2775, %rd2774, %r34;
	and.b64  	%rd2776, %rd2775, 1;
	setp.eq.b64 	%p104, %rd2776, 1;
	@%p104 bra 	$L__BB1_31;
	add.s32 	%r1001, %r1000, -5;
	not.b32 	%r35, %r1001;
	shr.u32 	%r36, %r1001, 6;
	and.b32  	%r37, %r35, 63;
	mul.wide.u32 	%rd2777, %r36, 8;
	sub.s64 	%rd2778, %rd2, %rd2777;
	ld.local.u64 	%rd2779, [%rd2778+24];
	shr.u64 	%rd2780, %rd2779, %r37;
	and.b64  	%rd2781, %rd2780, 1;
	setp.eq.b64 	%p105, %rd2781, 1;
	@%p105 bra 	$L__BB1_31;
	add.s32 	%r1001, %r1000, -6;
	not.b32 	%r38, %r1001;
	shr.u32 	%r39, %r1001, 6;
	and.b32  	%r40, %r38, 63;
	mul.wide.u32 	%rd2782, %r39, 8;
	sub.s64 	%rd2783, %rd2, %rd2782;
	ld.local.u64 	%rd2784, [%rd2783+24];
	shr.u64 	%rd2785, %rd2784, %r40;
	and.b64  	%rd2786, %rd2785, 1;
	setp.eq.b64 	%p106, %rd2786, 1;
	@%p106 bra 	$L__BB1_31;
	add.s32 	%r1001, %r1000, -7;
	not.b32 	%r41, %r1001;
	shr.u32 	%r42, %r1001, 6;
	and.b32  	%r43, %r41, 63;
	mul.wide.u32 	%rd2787, %r42, 8;
	sub.s64 	%rd2788, %rd2, %rd2787;
	ld.local.u64 	%rd2789, [%rd2788+24];
	shr.u64 	%rd2790, %rd2789, %r43;
	and.b64  	%rd2791, %rd2790, 1;
	setp.eq.b64 	%p107, %rd2791, 1;
	@%p107 bra 	$L__BB1_31;
	add.s32 	%r1000, %r1000, -8;
	setp.ne.s32 	%p108, %r1001, 0;
	mov.b32 	%r1001, -1;
	@%p108 bra 	$L__BB1_22;
$L__BB1_31:
	setp.lt.s32 	%p110, %r1001, 0;
	@%p110 bra 	$L__BB1_869;
	mov.b32 	%r1005, 0;
	mov.b64 	%rd21529, 0;
	mov.b32 	%r1006, 1;
	ld.const.u64 	%rd49, [ZERO+24];
	mov.u64 	%rd21530, %rd21529;
	mov.u64 	%rd21531, %rd21529;
	mov.u64 	%rd21532, %rd21529;
	mov.u64 	%rd21533, %rd43;
	mov.u64 	%rd21534, %rd42;
	mov.u64 	%rd21535, %rd41;
	mov.u64 	%rd21536, %rd40;
	mov.u64 	%rd21537, %rd43;
	mov.u64 	%rd21538, %rd42;
	mov.u64 	%rd21539, %rd41;
	mov.u64 	%rd21540, %rd40;
	mov.u64 	%rd21261, %rd43;
	mov.u64 	%rd21262, %rd42;
	mov.u64 	%rd21263, %rd41;
	mov.u64 	%rd21264, %rd40;
$L__BB1_33:
	mov.u32 	%r13, %r1001;
	mov.u64 	%rd96, %rd21272;
	mov.u64 	%rd95, %rd21271;
	mov.u64 	%rd94, %rd21270;
	mov.u64 	%rd93, %rd21269;
	mov.u64 	%rd92, %rd21268;
	mov.u64 	%rd91, %rd21267;
	mov.u64 	%rd90, %rd21266;
	mov.u64 	%rd89, %rd21265;
	mov.u64 	%rd88, %rd21264;
	mov.u64 	%rd87, %rd21263;
	mov.u64 	%rd86, %rd21262;
	mov.u64 	%rd85, %rd21261;
	mov.u64 	%rd84, %rd21540;
	mov.u64 	%rd83, %rd21539;
	mov.u64 	%rd82, %rd21538;
	mov.u64 	%rd81, %rd21537;
	mov.u64 	%rd80, %rd21536;
	mov.u64 	%rd79, %rd21535;
	mov.u64 	%rd78, %rd21534;
	mov.u64 	%rd77, %rd21533;
	mov.u64 	%rd76, %rd21532;
	mov.u64 	%rd75, %rd21531;
	mov.u64 	%rd74, %rd21530;
	mov.u64 	%rd73, %rd21529;
	shr.u32 	%r47, %r13, 6;
	not.b32 	%r48, %r13;
	and.b32  	%r49, %r48, 63;
	mul.wide.u32 	%rd2793, %r47, 8;
	sub.s64 	%rd2794, %rd2, %rd2793;
	ld.local.u64 	%rd2795, [%rd2794+24];
	shr.u64 	%rd2796, %rd2795, %r49;
	and.b64  	%rd2797, %rd2796, 1;
	setp.eq.b64 	%p111, %rd2797, 1;
	@%p111 bra 	$L__BB1_450;
	setp.ne.s32 	%p1498, %r1005, 0;
	mov.u32 	%r1005, %r1006;
	mov.u64 	%rd21261, %rd73;
	mov.u64 	%rd21262, %rd74;
	mov.u64 	%rd21263, %rd75;
	mov.u64 	%rd21264, %rd76;
	mov.u64 	%rd21265, %rd77;
	mov.u64 	%rd21266, %rd78;
	mov.u64 	%rd21267, %rd79;
	mov.u64 	%rd21268, %rd80;
	mov.u64 	%rd21269, %rd81;
	mov.u64 	%rd21270, %rd82;
	mov.u64 	%rd21271, %rd83;
	mov.u64 	%rd21272, %rd84;
	@%p1498 bra 	$L__BB1_326;
	or.b64  	%rd11826, %rd88, %rd87;
	or.b64  	%rd11827, %rd11826, %rd86;
	or.b64  	%rd11828, %rd11827, %rd85;
	setp.eq.s64 	%p1499, %rd11828, 0;
	mov.u32 	%r1005, %r1006;
	mov.u64 	%rd21261, %rd73;
	mov.u64 	%rd21262, %rd74;
	mov.u64 	%rd21263, %rd75;
	mov.u64 	%rd21264, %rd76;
	mov.u64 	%rd21265, %rd77;
	mov.u64 	%rd21266, %rd78;
	mov.u64 	%rd21267, %rd79;
	mov.u64 	%rd21268, %rd80;
	mov.u64 	%rd21269, %rd81;
	mov.u64 	%rd21270, %rd82;
	mov.u64 	%rd21271, %rd83;
	mov.u64 	%rd21272, %rd84;
	@%p1499 bra 	$L__BB1_326;
	setp.ne.s32 	%p1500, %r1006, 0;
	mov.b32 	%r525, 0;
	mov.u32 	%r1005, %r525;
	mov.u64 	%rd21261, %rd85;
	mov.u64 	%rd21262, %rd86;
	mov.u64 	%rd21263, %rd87;
	mov.u64 	%rd21264, %rd88;
	mov.u64 	%rd21265, %rd89;
	mov.u64 	%rd21266, %rd90;
	mov.u64 	%rd21267, %rd91;
	mov.u64 	%rd21268, %rd92;
	mov.u64 	%rd21269, %rd93;
	mov.u64 	%rd21270, %rd94;
	mov.u64 	%rd21271, %rd95;
	mov.u64 	%rd21272, %rd96;
	@%p1500 bra 	$L__BB1_326;
	or.b64  	%rd11829, %rd76, %rd75;
	or.b64  	%rd11830, %rd11829, %rd74;
	or.b64  	%rd11831, %rd11830, %rd73;
	setp.eq.s64 	%p1501, %rd11831, 0;
	mov.u64 	%rd21261, %rd85;
	mov.u64 	%rd21262, %rd86;
	mov.u64 	%rd21263, %rd87;
	mov.u64 	%rd21264, %rd88;
	mov.u64 	%rd21265, %rd89;
	mov.u64 	%rd21266, %rd90;
	mov.u64 	%rd21267, %rd91;
	mov.u64 	%rd21268, %rd92;
	mov.u64 	%rd21269, %rd93;
	mov.u64 	%rd21270, %rd94;
	mov.u64 	%rd21271, %rd95;
	mov.u64 	%rd21272, %rd96;
	@%p1501 bra 	$L__BB1_326;
	and.b64  	%rd97, %rd88, 4294967295;
	shr.u64 	%rd98, %rd88, 32;
	mul.lo.s64 	%rd11832, %rd97, %rd97;
	mul.lo.s64 	%rd11833, %rd98, %rd97;
	shr.u64 	%rd11834, %rd11832, 32;
	shl.b64 	%rd11835, %rd11833, 1;
	and.b64  	%rd11836, %rd11835, 8589934590;
	add.s64 	%rd11837, %rd11834, %rd11836;
	shr.u64 	%rd11838, %rd11833, 31;
	and.b64  	%rd11839, %rd11838, 8589934590;
	mad.lo.s64 	%rd11840, %rd98, %rd98, %rd11839;
	shr.u64 	%rd11841, %rd11837, 32;
	shl.b64 	%rd11842, %rd11837, 32;
	and.b64  	%rd11843, %rd11832, 4294967293;
	or.b64  	%rd11844, %rd11842, %rd11843;
	add.s64 	%rd11845, %rd11840, %rd11841;
	shr.u64 	%rd99, %rd87, 32;
	and.b64  	%rd100, %rd87, 4294967295;
	mul.lo.s64 	%rd11846, %rd100, %rd97;
	mul.lo.s64 	%rd11847, %rd99, %rd97;
	mul.lo.s64 	%rd11848, %rd100, %rd98;
	shr.u64 	%rd11849, %rd11846, 32;
	and.b64  	%rd11850, %rd11847, 4294967295;
	add.s64 	%rd11851, %rd11849, %rd11850;
	and.b64  	%rd11852, %rd11848, 4294967295;
	add.s64 	%rd11853, %rd11851, %rd11852;
	shr.u64 	%rd11854, %rd11847, 32;
	mad.lo.s64 	%rd11855, %rd99, %rd98, %rd11854;
	shr.u64 	%rd11856, %rd11848, 32;
	add.s64 	%rd11857, %rd11855, %rd11856;
	shr.u64 	%rd11858, %rd11853, 32;
	shl.b64 	%rd11859, %rd11853, 32;
	and.b64  	%rd11860, %rd11846, 4294967295;
	or.b64  	%rd11861, %rd11859, %rd11860;
	add.s64 	%rd11862, %rd11857, %rd11858;
	shr.u64 	%rd101, %rd86, 32;
	and.b64  	%rd102, %rd86, 4294967295;
	mul.lo.s64 	%rd11863, %rd102, %rd97;
	mul.lo.s64 	%rd11864, %rd101, %rd97;
	mul.lo.s64 	%rd11865, %rd102, %rd98;
	shr.u64 	%rd11866, %rd11863, 32;
	and.b64  	%rd11867, %rd11864, 4294967295;
	add.s64 	%rd11868, %rd11866, %rd11867;
	and.b64  	%rd11869, %rd11865, 4294967295;
	add.s64 	%rd11870, %rd11868, %rd11869;
	shr.u64 	%rd11871, %rd11864, 32;
	mad.lo.s64 	%rd11872, %rd101, %rd98, %rd11871;
	shr.u64 	%rd11873, %rd11865, 32;
	add.s64 	%rd11874, %rd11872, %rd11873;
	shr.u64 	%rd11875, %rd11870, 32;
	shl.b64 	%rd11876, %rd11870, 32;
	and.b64  	%rd11877, %rd11863, 4294967295;
	or.b64  	%rd11878, %rd11876, %rd11877;
	add.s64 	%rd11879, %rd11874, %rd11875;
	shr.u64 	%rd103, %rd85, 32;
	and.b64  	%rd104, %rd85, 4294967295;
	mul.lo.s64 	%rd11880, %rd104, %rd97;
	mul.lo.s64 	%rd11881, %rd103, %rd97;
	mul.lo.s64 	%rd11882, %rd104, %rd98;
	shr.u64 	%rd11883, %rd11880, 32;
	and.b64  	%rd11884, %rd11881, 4294967295;
	add.s64 	%rd11885, %rd11883, %rd11884;
	and.b64  	%rd11886, %rd11882, 4294967295;
	add.s64 	%rd11887, %rd11885, %rd11886;
	shr.u64 	%rd11888, %rd11881, 32;
	mad.lo.s64 	%rd11889, %rd103, %rd98, %rd11888;
	shr.u64 	%rd11890, %rd11882, 32;
	add.s64 	%rd11891, %rd11889, %rd11890;
	shr.u64 	%rd11892, %rd11887, 32;
	shl.b64 	%rd11893, %rd11887, 32;
	and.b64  	%rd11894, %rd11880, 4294967295;
	or.b64  	%rd11895, %rd11893, %rd11894;
	add.s64 	%rd11896, %rd11891, %rd11892;
	shl.b64 	%rd11897, %rd11861, 1;
	shr.u64 	%rd11898, %rd11859, 63;
	add.s64 	%rd11899, %rd11862, %rd11862;
	add.s64 	%rd11900, %rd11899, %rd11898;
	mul.lo.s64 	%rd11901, %rd100, %rd100;
	mul.lo.s64 	%rd11902, %rd99, %rd100;
	shr.u64 	%rd11903, %rd11901, 32;
	shl.b64 	%rd11904, %rd11902, 1;
	and.b64  	%rd11905, %rd11904, 8589934590;
	add.s64 	%rd11906, %rd11903, %rd11905;
	shr.u64 	%rd11907, %rd11902, 31;
	and.b64  	%rd11908, %rd11907, 8589934590;
	mad.lo.s64 	%rd11909, %rd99, %rd99, %rd11908;
	shr.u64 	%rd11910, %rd11906, 32;
	shl.b64 	%rd11911, %rd11906, 32;
	and.b64  	%rd11912, %rd11901, 4294967293;
	or.b64  	%rd11913, %rd11911, %rd11912;
	add.s64 	%rd11914, %rd11878, %rd11898;
	add.s64 	%rd11915, %rd11914, %rd11913;
	max.u64 	%rd11916, %rd11878, %rd11914;
	setp.gt.u64 	%p1502, %rd11916, %rd11915;
	selp.u64 	%rd11917, 1, 0, %p1502;
	add.s64 	%rd11918, %rd11909, %rd11879;
	add.s64 	%rd11919, %rd11918, %rd11910;
	add.s64 	%rd11920, %rd11919, %rd11917;
	mul.lo.s64 	%rd11921, %rd102, %rd100;
	mul.lo.s64 	%rd11922, %rd101, %rd100;
	mul.lo.s64 	%rd11923, %rd102, %rd99;
	shr.u64 	%rd11924, %rd11921, 32;
	and.b64  	%rd11925, %rd11922, 4294967295;
	add.s64 	%rd11926, %rd11924, %rd11925;
	and.b64  	%rd11927, %rd11923, 4294967295;
	add.s64 	%rd11928, %rd11926, %rd11927;
	shr.u64 	%rd11929, %rd11922, 32;
	mad.lo.s64 	%rd11930, %rd101, %rd99, %rd11929;
	shr.u64 	%rd11931, %rd11923, 32;
	add.s64 	%rd11932, %rd11930, %rd11931;
	shr.u64 	%rd11933, %rd11928, 32;
	shl.b64 	%rd11934, %rd11928, 32;
	and.b64  	%rd11935, %rd11921, 4294967295;
	or.b64  	%rd11936, %rd11934, %rd11935;
	add.s64 	%rd11937, %rd11895, %rd11917;
	add.s64 	%rd11938, %rd11937, %rd11936;
	max.u64 	%rd11939, %rd11895, %rd11937;
	setp.gt.u64 	%p1503, %rd11939, %rd11938;
	selp.u64 	%rd11940, 1, 0, %p1503;
	add.s64 	%rd11941, %rd11932, %rd11896;
	add.s64 	%rd11942, %rd11941, %rd11933;
	add.s64 	%rd11943, %rd11942, %rd11940;
	add.s64 	%rd11944, %rd11915, %rd11878;
	setp.lt.u64 	%p1504, %rd11944, %rd11915;
	selp.u64 	%rd11945, 1, 0, %p1504;
	add.s64 	%rd11946, %rd11879, %rd11920;
	add.s64 	%rd11947, %rd11946, %rd11945;
	add.s64 	%rd11948, %rd11938, %rd11945;
	add.s64 	%rd11949, %rd11948, %rd11936;
	max.u64 	%rd11950, %rd11938, %rd11948;
	setp.gt.u64 	%p1505, %rd11950, %rd11949;
	selp.u64 	%rd11951, 1, 0, %p1505;
	add.s64 	%rd11952, %rd11932, %rd11943;
	add.s64 	%rd11953, %rd11952, %rd11933;
	add.s64 	%rd11954, %rd11953, %rd11951;
	add.s64 	%rd11955, %rd11949, %rd11895;
	setp.lt.u64 	%p1506, %rd11955, %rd11949;
	selp.u64 	%rd11956, 1, 0, %p1506;
	add.s64 	%rd11957, %rd11896, %rd11954;
	add.s64 	%rd11958, %rd11957, %rd11956;
	mul.lo.s64 	%rd11959, %rd11, %rd11844;
	mul.lo.s64 	%rd11960, %rd12, %rd11959;
	mul.hi.u64 	%rd11961, %rd12, %rd11959;
	add.cc.s64 	%rd11962, %rd11960, %rd11844;
	addc.cc.s64 	%rd11963, %rd11961, 0;
	mul.lo.s64 	%rd11964, %rd13, %rd11959;
	mul.hi.u64 	%rd11965, %rd13, %rd11959;
	mov.b64 	%rd11966, 0;
	add.cc.s64 	%rd11967, %rd11963, %rd11897;
	addc.cc.s64 	%rd11968, %rd11966, 0;
	add.cc.s64 	%rd11969, %rd11967, %rd11964;
	addc.cc.s64 	%rd11970, %rd11968, %rd11965;
	mul.lo.s64 	%rd11971, %rd14, %rd11959;
	mul.hi.u64 	%rd11972, %rd14, %rd11959;
	add.cc.s64 	%rd11973, %rd11970, %rd11944;
	addc.cc.s64 	%rd11974, %rd11966, 0;
	add.cc.s64 	%rd11975, %rd11973, %rd11971;
	addc.cc.s64 	%rd11976, %rd11974, %rd11972;
	mul.lo.s64 	%rd11977, %rd15, %rd11959;
	mul.hi.u64 	%rd11978, %rd15, %rd11959;
	add.cc.s64 	%rd11979, %rd11976, %rd11955;
	addc.cc.s64 	%rd11980, %rd11966, 0;
	add.cc.s64 	%rd11981, %rd11979, %rd11977;
	addc.cc.s64 	%rd11982, %rd11980, %rd11978;
	add.s64 	%rd11983, %rd11845, %rd11982;
	setp.lt.u64 	%p1507, %rd11983, %rd11845;
	selp.u64 	%rd11984, 1, 0, %p1507;
	add.s64 	%rd11985, %rd11900, %rd11984;
	setp.lt.u64 	%p1508, %rd11985, %rd11900;
	selp.u64 	%rd11986, 1, 0, %p1508;
	add.s64 	%rd11987, %rd11947, %rd11986;
	setp.lt.u64 	%p1509, %rd11987, %rd11947;
	selp.u64 	%rd11988, 1, 0, %p1509;
	add.s64 	%rd11989, %rd11958, %rd11988;
	mul.lo.s64 	%rd11990, %rd11, %rd11969;
	mul.lo.s64 	%rd11991, %rd12, %rd11990;
	mul.hi.u64 	%rd11992, %rd12, %rd11990;
	add.cc.s64 	%rd11993, %rd11991, %rd11969;
	addc.cc.s64 	%rd11994, %rd11992, 0;
	mul.lo.s64 	%rd11995, %rd13, %rd11990;
	mul.hi.u64 	%rd11996, %rd13, %rd11990;
	add.cc.s64 	%rd11997, %rd11994, %rd11975;
	addc.cc.s64 	%rd11998, %rd11966, 0;
	add.cc.s64 	%rd11999, %rd11997, %rd11995;
	addc.cc.s64 	%rd12000, %rd11998, %rd11996;
	mul.lo.s64 	%rd12001, %rd14, %rd11990;
	mul.hi.u64 	%rd12002, %rd14, %rd11990;
	add.cc.s64 	%rd12003, %rd12000, %rd11981;
	addc.cc.s64 	%rd12004, %rd11966, 0;
	add.cc.s64 	%rd12005, %rd12003, %rd12001;
	addc.cc.s64 	%rd12006, %rd12004, %rd12002;
	mul.lo.s64 	%rd12007, %rd15, %rd11990;
	mul.hi.u64 	%rd12008, %rd15, %rd11990;
	add.cc.s64 	%rd12009, %rd12006, %rd11983;
	addc.cc.s64 	%rd12010, %rd11966, 0;
	add.cc.s64 	%rd12011, %rd12009, %rd12007;
	addc.cc.s64 	%rd12012, %rd12010, %rd12008;
	add.s64 	%rd12013, %rd11985, %rd12012;
	setp.lt.u64 	%p1510, %rd12013, %rd11985;
	selp.u64 	%rd12014, 1, 0, %p1510;
	add.s64 	%rd12015, %rd11987, %rd12014;
	setp.lt.u64 	%p1511, %rd12015, %rd11987;
	selp.u64 	%rd12016, 1, 0, %p1511;
	add.s64 	%rd12017, %rd11989, %rd12016;
	mul.lo.s64 	%rd12018, %rd11, %rd11999;
	mul.lo.s64 	%rd12019, %rd12, %rd12018;
	mul.hi.u64 	%rd12020, %rd12, %rd12018;
	add.cc.s64 	%rd12021, %rd12019, %rd11999;
	addc.cc.s64 	%rd12022, %rd12020, 0;
	mul.lo.s64 	%rd12023, %rd13, %rd12018;
	mul.hi.u64 	%rd12024, %rd13, %rd12018;
	add.cc.s64 	%rd12025, %rd12022, %rd12005;
	addc.cc.s64 	%rd12026, %rd11966, 0;
	add.cc.s64 	%rd12027, %rd12025, %rd12023;
	addc.cc.s64 	%rd12028, %rd12026, %rd12024;
	mul.lo.s64 	%rd12029, %rd14, %rd12018;
	mul.hi.u64 	%rd12030, %rd14, %rd12018;
	add.cc.s64 	%rd12031, %rd12028, %rd12011;
	addc.cc.s64 	%rd12032, %rd11966, 0;
	add.cc.s64 	%rd12033, %rd12031, %rd12029;
	addc.cc.s64 	%rd12034, %rd12032, %rd12030;
	mul.lo.s64 	%rd12035, %rd15, %rd12018;
	mul.hi.u64 	%rd12036, %rd15, %rd12018;
	add.cc.s64 	%rd12037, %rd12034, %rd12013;
	addc.cc.s64 	%rd12038, %rd11966, 0;
	add.cc.s64 	%rd12039, %rd12037, %rd12035;
	addc.cc.s64 	%rd12040, %rd12038, %rd12036;
	add.s64 	%rd12041, %rd12015, %rd12040;
	setp.lt.u64 	%p1512, %rd12041, %rd12015;
	selp.u64 	%rd12042, 1, 0, %p1512;
	add.s64 	%rd12043, %rd12017, %rd12042;
	mul.lo.s64 	%rd12044, %rd11, %rd12027;
	mul.lo.s64 	%rd12045, %rd12, %rd12044;
	mul.hi.u64 	%rd12046, %rd12, %rd12044;
	add.cc.s64 	%rd12047, %rd12045, %rd12027;
	addc.cc.s64 	%rd12048, %rd12046, 0;
	mul.lo.s64 	%rd12049, %rd13, %rd12044;
	mul.hi.u64 	%rd12050, %rd13, %rd12044;
	add.cc.s64 	%rd12051, %rd12048, %rd12033;
	addc.cc.s64 	%rd12052, %rd11966, 0;
	add.cc.s64 	%rd105, %rd12051, %rd12049;
	addc.cc.s64 	%rd12053, %rd12052, %rd12050;
	mul.lo.s64 	%rd12054, %rd14, %rd12044;
	mul.hi.u64 	%rd12055, %rd14, %rd12044;
	add.cc.s64 	%rd12056, %rd12053, %rd12039;
	addc.cc.s64 	%rd12057, %rd11966, 0;
	add.cc.s64 	%rd106, %rd12056, %rd12054;
	addc.cc.s64 	%rd12058, %rd12057, %rd12055;
	mul.lo.s64 	%rd12059, %rd15, %rd12044;
	mul.hi.u64 	%rd12060, %rd15, %rd12044;
	add.cc.s64 	%rd12061, %rd12058, %rd12041;
	addc.cc.s64 	%rd12062, %rd11966, 0;
	add.cc.s64 	%rd107, %rd12061, %rd12059;
	addc.cc.s64 	%rd12063, %rd12062, %rd12060;
	add.s64 	%rd21077, %rd12043, %rd12063;
	setp.gt.u64 	%p1513, %rd21077, %rd15;
	@%p1513 bra 	$L__BB1_44;
	setp.lt.u64 	%p1514, %rd21077, %rd15;
	mov.u64 	%rd21078, %rd107;
	mov.u64 	%rd21079, %rd106;
	mov.u64 	%rd21080, %rd105;
	@%p1514 bra 	$L__BB1_45;
	setp.lt.u64 	%p1515, %rd14, %rd107;
	@%p1515 bra 	$L__BB1_44;
	setp.gt.u64 	%p1516, %rd14, %rd107;
	mov.u64 	%rd21078, %rd107;
	mov.u64 	%rd21079, %rd106;
	mov.u64 	%rd21080, %rd105;
	@%p1516 bra 	$L__BB1_45;
	setp.lt.u64 	%p1517, %rd13, %rd106;
	@%p1517 bra 	$L__BB1_44;
	setp.gt.u64 	%p1518, %rd13, %rd106;
	setp.gt.u64 	%p1519, %rd12, %rd105;
	or.pred  	%p1520, %p1518, %p1519;
	mov.u64 	%rd21078, %rd107;
	mov.u64 	%rd21079, %rd106;
	mov.u64 	%rd21080, %rd105;
	@%p1520 bra 	$L__BB1_45;
$L__BB1_44:
	sub.s64 	%rd21080, %rd105, %rd12;
	setp.lt.u64 	%p1521, %rd105, %rd12;
	selp.u64 	%rd12064, 1, 0, %p1521;
	add.s64 	%rd12065, %rd13, %rd12064;
	sub.s64 	%rd21079, %rd106, %rd12065;
	setp.lt.u64 	%p1522, %rd106, %rd12065;
	selp.u64 	%rd12066, 1, 0, %p1522;
	add.s64 	%rd12067, %rd14, %rd12066;
	sub.s64 	%rd21078, %rd107, %rd12067;
	setp.lt.u64 	%p1523, %rd107, %rd12067;
	selp.u64 	%rd12068, 1, 0, %p1523;
	add.s64 	%rd12069, %rd15, %rd12068;
	sub.s64 	%rd21077, %rd21077, %rd12069;
$L__BB1_45:
	and.b64  	%rd117, %rd76, 4294967295;
	shr.u64 	%rd118, %rd76, 32;
	mul.lo.s64 	%rd12070, %rd117, %rd117;
	mul.lo.s64 	%rd12071, %rd118, %rd117;
	shr.u64 	%rd12072, %rd12070, 32;
	shl.b64 	%rd12073, %rd12071, 1;
	and.b64  	%rd12074, %rd12073, 8589934590;
	add.s64 	%rd12075, %rd12072, %rd12074;
	shr.u64 	%rd12076, %rd12071, 31;
	and.b64  	%rd12077, %rd12076, 8589934590;
	mad.lo.s64 	%rd12078, %rd118, %rd118, %rd12077;
	shr.u64 	%rd12079, %rd12075, 32;
	shl.b64 	%rd12080, %rd12075, 32;
	and.b64  	%rd12081, %rd12070, 4294967293;
	or.b64  	%rd12082, %rd12080, %rd12081;
	add.s64 	%rd12083, %rd12078, %rd12079;
	shr.u64 	%rd119, %rd75, 32;
	and.b64  	%rd120, %rd75, 4294967295;
	mul.lo.s64 	%rd12084, %rd120, %rd117;
	mul.lo.s64 	%rd12085, %rd119, %rd117;
	mul.lo.s64 	%rd12086, %rd120, %rd118;
	shr.u64 	%rd12087, %rd12084, 32;
	and.b64  	%rd12088, %rd12085, 4294967295;
	add.s64 	%rd12089, %rd12087, %rd12088;
	and.b64  	%rd12090, %rd12086, 4294967295;
	add.s64 	%rd12091, %rd12089, %rd12090;
	shr.u64 	%rd12092, %rd12085, 32;
	mad.lo.s64 	%rd12093, %rd119, %rd118, %rd12092;
	shr.u64 	%rd12094, %rd12086, 32;
	add.s64 	%rd12095, %rd12093, %rd12094;
	shr.u64 	%rd12096, %rd12091, 32;
	shl.b64 	%rd12097, %rd12091, 32;
	and.b64  	%rd12098, %rd12084, 4294967295;
	or.b64  	%rd12099, %rd12097, %rd12098;
	add.s64 	%rd12100, %rd12095, %rd12096;
	shr.u64 	%rd121, %rd74, 32;
	and.b64  	%rd122, %rd74, 4294967295;
	mul.lo.s64 	%rd12101, %rd122, %rd117;
	mul.lo.s64 	%rd12102, %rd121, %rd117;
	mul.lo.s64 	%rd12103, %rd122, %rd118;
	shr.u64 	%rd12104, %rd12101, 32;
	and.b64  	%rd12105, %rd12102, 4294967295;
	add.s64 	%rd12106, %rd12104, %rd12105;
	and.b64  	%rd12107, %rd12103, 4294967295;
	add.s64 	%rd12108, %rd12106, %rd12107;
	shr.u64 	%rd12109, %rd12102, 32;
	mad.lo.s64 	%rd12110, %rd121, %rd118, %rd12109;
	shr.u64 	%rd12111, %rd12103, 32;
	add.s64 	%rd12112, %rd12110, %rd12111;
	shr.u64 	%rd12113, %rd12108, 32;
	shl.b64 	%rd12114, %rd12108, 32;
	and.b64  	%rd12115, %rd12101, 4294967295;
	or.b64  	%rd12116, %rd12114, %rd12115;
	add.s64 	%rd12117, %rd12112, %rd12113;
	shr.u64 	%rd123, %rd73, 32;
	and.b64  	%rd124, %rd73, 4294967295;
	mul.lo.s64 	%rd12118, %rd124, %rd117;
	mul.lo.s64 	%rd12119, %rd123, %rd117;
	mul.lo.s64 	%rd12120, %rd124, %rd118;
	shr.u64 	%rd12121, %rd12118, 32;
	and.b64  	%rd12122, %rd12119, 4294967295;
	add.s64 	%rd12123, %rd12121, %rd12122;
	and.b64  	%rd12124, %rd12120, 4294967295;
	add.s64 	%rd12125, %rd12123, %rd12124;
	shr.u64 	%rd12126, %rd12119, 32;
	mad.lo.s64 	%rd12127, %rd123, %rd118, %rd12126;
	shr.u64 	%rd12128, %rd12120, 32;
	add.s64 	%rd12129, %rd12127, %rd12128;
	shr.u64 	%rd12130, %rd12125, 32;
	shl.b64 	%rd12131, %rd12125, 32;
	and.b64  	%rd12132, %rd12118, 4294967295;
	or.b64  	%rd12133, %rd12131, %rd12132;
	add.s64 	%rd12134, %rd12129, %rd12130;
	shl.b64 	%rd12135, %rd12099, 1;
	shr.u64 	%rd12136, %rd12097, 63;
	add.s64 	%rd12137, %rd12100, %rd12100;
	add.s64 	%rd12138, %rd12137, %rd12136;
	mul.lo.s64 	%rd12139, %rd120, %rd120;
	mul.lo.s64 	%rd12140, %rd119, %rd120;
	shr.u64 	%rd12141, %rd12139, 32;
	shl.b64 	%rd12142, %rd12140, 1;
	and.b64  	%rd12143, %rd12142, 8589934590;
	add.s64 	%rd12144, %rd12141, %rd12143;
	shr.u64 	%rd12145, %rd12140, 31;
	and.b64  	%rd12146, %rd12145, 8589934590;
	mad.lo.s64 	%rd12147, %rd119, %rd119, %rd12146;
	shr.u64 	%rd12148, %rd12144, 32;
	shl.b64 	%rd12149, %rd12144, 32;
	and.b64  	%rd12150, %rd12139, 4294967293;
	or.b64  	%rd12151, %rd12149, %rd12150;
	add.s64 	%rd12152, %rd12116, %rd12136;
	add.s64 	%rd12153, %rd12152, %rd12151;
	max.u64 	%rd12154, %rd12116, %rd12152;
	setp.gt.u64 	%p1524, %rd12154, %rd12153;
	selp.u64 	%rd12155, 1, 0, %p1524;
	add.s64 	%rd12156, %rd12147, %rd12117;
	add.s64 	%rd12157, %rd12156, %rd12148;
	add.s64 	%rd12158, %rd12157, %rd12155;
	mul.lo.s64 	%rd12159, %rd122, %rd120;
	mul.lo.s64 	%rd12160, %rd121, %rd120;
	mul.lo.s64 	%rd12161, %rd122, %rd119;
	shr.u64 	%rd12162, %rd12159, 32;
	and.b64  	%rd12163, %rd12160, 4294967295;
	add.s64 	%rd12164, %rd12162, %rd12163;
	and.b64  	%rd12165, %rd12161, 4294967295;
	add.s64 	%rd12166, %rd12164, %rd12165;
	shr.u64 	%rd12167, %rd12160, 32;
	mad.lo.s64 	%rd12168, %rd121, %rd119, %rd12167;
	shr.u64 	%rd12169, %rd12161, 32;
	add.s64 	%rd12170, %rd12168, %rd12169;
	shr.u64 	%rd12171, %rd12166, 32;
	shl.b64 	%rd12172, %rd12166, 32;
	and.b64  	%rd12173, %rd12159, 4294967295;
	or.b64  	%rd12174, %rd12172, %rd12173;
	add.s64 	%rd12175, %rd12133, %rd12155;
	add.s64 	%rd12176, %rd12175, %rd12174;
	max.u64 	%rd12177, %rd12133, %rd12175;
	setp.gt.u64 	%p1525, %rd12177, %rd12176;
	selp.u64 	%rd12178, 1, 0, %p1525;
	add.s64 	%rd12179, %rd12170, %rd12134;
	add.s64 	%rd12180, %rd12179, %rd12171;
	add.s64 	%rd12181, %rd12180, %rd12178;
	add.s64 	%rd12182, %rd12153, %rd12116;
	setp.lt.u64 	%p1526, %rd12182, %rd12153;
	selp.u64 	%rd12183, 1, 0, %p1526;
	add.s64 	%rd12184, %rd12117, %rd12158;
	add.s64 	%rd12185, %rd12184, %rd12183;
	add.s64 	%rd12186, %rd12176, %rd12183;
	add.s64 	%rd12187, %rd12186, %rd12174;
	max.u64 	%rd12188, %rd12176, %rd12186;
	setp.gt.u64 	%p1527, %rd12188, %rd12187;
	selp.u64 	%rd12189, 1, 0, %p1527;
	add.s64 	%rd12190, %rd12170, %rd12181;
	add.s64 	%rd12191, %rd12190, %rd12171;
	add.s64 	%rd12192, %rd12191, %rd12189;
	add.s64 	%rd12193, %rd12187, %rd12133;
	setp.lt.u64 	%p1528, %rd12193, %rd12187;
	selp.u64 	%rd12194, 1, 0, %p1528;
	add.s64 	%rd12195, %rd12134, %rd12192;
	add.s64 	%rd12196, %rd12195, %rd12194;
	mul.lo.s64 	%rd12197, %rd11, %rd12082;
	mul.lo.s64 	%rd12198, %rd12, %rd12197;
	mul.hi.u64 	%rd12199, %rd12, %rd12197;
	add.cc.s64 	%rd12200, %rd12198, %rd12082;
	addc.cc.s64 	%rd12201, %rd12199, 0;
	mul.lo.s64 	%rd12202, %rd13, %rd12197;
	mul.hi.u64 	%rd12203, %rd13, %rd12197;
	mov.b64 	%rd12204, 0;
	add.cc.s64 	%rd12205, %rd12201, %rd12135;
	addc.cc.s64 	%rd12206, %rd12204, 0;
	add.cc.s64 	%rd12207, %rd12205, %rd12202;
	addc.cc.s64 	%rd12208, %rd12206, %rd12203;
	mul.lo.s64 	%rd12209, %rd14, %rd12197;
	mul.hi.u64 	%rd12210, %rd14, %rd12197;
	add.cc.s64 	%rd12211, %rd12208, %rd12182;
	addc.cc.s64 	%rd12212, %rd12204, 0;
	add.cc.s64 	%rd12213, %rd12211, %rd12209;
	addc.cc.s64 	%rd12214, %rd12212, %rd12210;
	mul.lo.s64 	%rd12215, %rd15, %rd12197;
	mul.hi.u64 	%rd12216, %rd15, %rd12197;
	add.cc.s64 	%rd12217, %rd12214, %rd12193;
	addc.cc.s64 	%rd12218, %rd12204, 0;
	add.cc.s64 	%rd12219, %rd12217, %rd12215;
	addc.cc.s64 	%rd12220, %rd12218, %rd12216;
	add.s64 	%rd12221, %rd12083, %rd12220;
	setp.lt.u64 	%p1529, %rd12221, %rd12083;
	selp.u64 	%rd12222, 1, 0, %p1529;
	add.s64 	%rd12223, %rd12138, %rd12222;
	setp.lt.u64 	%p1530, %rd12223, %rd12138;
	selp.u64 	%rd12224, 1, 0, %p1530;
	add.s64 	%rd12225, %rd12185, %rd12224;
	setp.lt.u64 	%p1531, %rd12225, %rd12185;
	selp.u64 	%rd12226, 1, 0, %p1531;
	add.s64 	%rd12227, %rd12196, %rd12226;
	mul.lo.s64 	%rd12228, %rd11, %rd12207;
	mul.lo.s64 	%rd12229, %rd12, %rd12228;
	mul.hi.u64 	%rd12230, %rd12, %rd12228;
	add.cc.s64 	%rd12231, %rd12229, %rd12207;
	addc.cc.s64 	%rd12232, %rd12230, 0;
	mul.lo.s64 	%rd12233, %rd13, %rd12228;
	mul.hi.u64 	%rd12234, %rd13, %rd12228;
	add.cc.s64 	%rd12235, %rd12232, %rd12213;
	addc.cc.s64 	%rd12236, %rd12204, 0;
	add.cc.s64 	%rd12237, %rd12235, %rd12233;
	addc.cc.s64 	%rd12238, %rd12236, %rd12234;
	mul.lo.s64 	%rd12239, %rd14, %rd12228;
	mul.hi.u64 	%rd12240, %rd14, %rd12228;
	add.cc.s64 	%rd12241, %rd12238, %rd12219;
	addc.cc.s64 	%rd12242, %rd12204, 0;
	add.cc.s64 	%rd12243, %rd12241, %rd12239;
	addc.cc.s64 	%rd12244, %rd12242, %rd12240;
	mul.lo.s64 	%rd12245, %rd15, %rd12228;
	mul.hi.u64 	%rd12246, %rd15, %rd12228;
	add.cc.s64 	%rd12247, %rd12244, %rd12221;
	addc.cc.s64 	%rd12248, %rd12204, 0;
	add.cc.s64 	%rd12249, %rd12247, %rd12245;
	addc.cc.s64 	%rd12250, %rd12248, %rd12246;
	add.s64 	%rd12251, %rd12223, %rd12250;
	setp.lt.u64 	%p1532, %rd12251, %rd12223;
	selp.u64 	%rd12252, 1, 0, %p1532;
	add.s64 	%rd12253, %rd12225, %rd12252;
	setp.lt.u64 	%p1533, %rd12253, %rd12225;
	selp.u64 	%rd12254, 1, 0, %p1533;
	add.s64 	%rd12255, %rd12227, %rd12254;
	mul.lo.s64 	%rd12256, %rd11, %rd12237;
	mul.lo.s64 	%rd12257, %rd12, %rd12256;
	mul.hi.u64 	%rd12258, %rd12, %rd12256;
	add.cc.s64 	%rd12259, %rd12257, %rd12237;
	addc.cc.s64 	%rd12260, %rd12258, 0;
	mul.lo.s64 	%rd12261, %rd13, %rd12256;
	mul.hi.u64 	%rd12262, %rd13, %rd12256;
	add.cc.s64 	%rd12263, %rd12260, %rd12243;
	addc.cc.s64 	%rd12264, %rd12204, 0;
	add.cc.s64 	%rd12265, %rd12263, %rd12261;
	addc.cc.s64 	%rd12266, %rd12264, %rd12262;
	mul.lo.s64 	%rd12267, %rd14, %rd12256;
	mul.hi.u64 	%rd12268, %rd14, %rd12256;
	add.cc.s64 	%rd12269, %rd12266, %rd12249;
	addc.cc.s64 	%rd12270, %rd12204, 0;
	add.cc.s64 	%rd12271, %rd12269, %rd12267;
	addc.cc.s64 	%rd12272, %rd12270, %rd12268;
	mul.lo.s64 	%rd12273, %rd15, %rd12256;
	mul.hi.u64 	%rd12274, %rd15, %rd12256;
	add.cc.s64 	%rd12275, %rd12272, %rd12251;
	addc.cc.s64 	%rd12276, %rd12204, 0;
	add.cc.s64 	%rd12277, %rd12275, %rd12273;
	addc.cc.s64 	%rd12278, %rd12276, %rd12274;
	add.s64 	%rd12279, %rd12253, %rd12278;
	setp.lt.u64 	%p1534, %rd12279, %rd12253;
	selp.u64 	%rd12280, 1, 0, %p1534;
	add.s64 	%rd12281, %rd12255, %rd12280;
	mul.lo.s64 	%rd12282, %rd11, %rd12265;
	mul.lo.s64 	%rd12283, %rd12, %rd12282;
	mul.hi.u64 	%rd12284, %rd12, %rd12282;
	add.cc.s64 	%rd12285, %rd12283, %rd12265;
	addc.cc.s64 	%rd12286, %rd12284, 0;
	mul.lo.s64 	%rd12287, %rd13, %rd12282;
	mul.hi.u64 	%rd12288, %rd13, %rd12282;
	add.cc.s64 	%rd12289, %rd12286, %rd12271;
	addc.cc.s64 	%rd12290, %rd12204, 0;
	add.cc.s64 	%rd125, %rd12289, %rd12287;
	addc.cc.s64 	%rd12291, %rd12290, %rd12288;
	mul.lo.s64 	%rd12292, %rd14, %rd12282;
	mul.hi.u64 	%rd12293, %rd14, %rd12282;
	add.cc.s64 	%rd12294, %rd12291, %rd12277;
	addc.cc.s64 	%rd12295, %rd12204, 0;
	add.cc.s64 	%rd126, %rd12294, %rd12292;
	addc.cc.s64 	%rd12296, %rd12295, %rd12293;
	mul.lo.s64 	%rd12297, %rd15, %rd12282;
	mul.hi.u64 	%rd12298, %rd15, %rd12282;
	add.cc.s64 	%rd12299, %rd12296, %rd12279;
	addc.cc.s64 	%rd12300, %rd12204, 0;
	add.cc.s64 	%rd127, %rd12299, %rd12297;
	addc.cc.s64 	%rd12301, %rd12300, %rd12298;
	add.s64 	%rd21081, %rd12281, %rd12301;
	setp.gt.u64 	%p1535, %rd21081, %rd15;
	@%p1535 bra 	$L__BB1_51;
	setp.lt.u64 	%p1536, %rd21081, %rd15;
	mov.u64 	%rd21082, %rd127;
	mov.u64 	%rd21083, %rd126;
	mov.u64 	%rd21084, %rd125;
	@%p1536 bra 	$L__BB1_52;
	setp.lt.u64 	%p1537, %rd14, %rd127;
	@%p1537 bra 	$L__BB1_51;
	setp.gt.u64 	%p1538, %rd14, %rd127;
	mov.u64 	%rd21082, %rd127;
	mov.u64 	%rd21083, %rd126;
	mov.u64 	%rd21084, %rd125;
	@%p1538 bra 	$L__BB1_52;
	setp.lt.u64 	%p1539, %rd13, %rd126;
	@%p1539 bra 	$L__BB1_51;
	setp.gt.u64 	%p1540, %rd13, %rd126;
	setp.gt.u64 	%p1541, %rd12, %rd125;
	or.pred  	%p1542, %p1540, %p1541;
	mov.u64 	%rd21082, %rd127;
	mov.u64 	%rd21083, %rd126;
	mov.u64 	%rd21084, %rd125;
	@%p1542 bra 	$L__BB1_52;
$L__BB1_51:
	sub.s64 	%rd21084, %rd125, %rd12;
	setp.lt.u64 	%p1543, %rd125, %rd12;
	selp.u64 	%rd12302, 1, 0, %p1543;
	add.s64 	%rd12303, %rd13, %rd12302;
	sub.s64 	%rd21083, %rd126, %rd12303;
	setp.lt.u64 	%p1544, %rd126, %rd12303;
	selp.u64 	%rd12304, 1, 0, %p1544;
	add.s64 	%rd12305, %rd14, %rd12304;
	sub.s64 	%rd21082, %rd127, %rd12305;
	setp.lt.u64 	%p1545, %rd127, %rd12305;
	selp.u64 	%rd12306, 1, 0, %p1545;
	add.s64 	%rd12307, %rd15, %rd12306;
	sub.s64 	%rd21081, %rd21081, %rd12307;
$L__BB1_52:
	and.b64  	%rd137, %rd96, 4294967295;
	shr.u64 	%rd138, %rd96, 32;
	shr.u64 	%rd139, %rd21084, 32;
	and.b64  	%rd140, %rd21084, 4294967295;
	mul.lo.s64 	%rd12308, %rd140, %rd137;
	mul.lo.s64 	%rd12309, %rd139, %rd137;
	mul.lo.s64 	%rd12310, %rd140, %rd138;
	shr.u64 	%rd12311, %rd12308, 32;
	and.b64  	%rd12312, %rd12309, 4294967295;
	add.s64 	%rd12313, %rd12311, %rd12312;
	and.b64  	%rd12314, %rd12310, 4294967295;
	add.s64 	%rd12315, %rd12313, %rd12314;
	shr.u64 	%rd12316, %rd12309, 32;
	mad.lo.s64 	%rd12317, %rd139, %rd138, %rd12316;
	shr.u64 	%rd12318, %rd12310, 32;
	add.s64 	%rd12319, %rd12317, %rd12318;
	shr.u64 	%rd12320, %rd12315, 32;
	shl.b64 	%rd12321, %rd12315, 32;
	and.b64  	%rd12322, %rd12308, 4294967295;
	or.b64  	%rd12323, %rd12321, %rd12322;
	add.s64 	%rd12324, %rd12319, %rd12320;
	shr.u64 	%rd141, %rd21083, 32;
	and.b64  	%rd142, %rd21083, 4294967295;
	mul.lo.s64 	%rd12325, %rd142, %rd137;
	mul.lo.s64 	%rd12326, %rd141, %rd137;
	mul.lo.s64 	%rd12327, %rd142, %rd138;
	shr.u64 	%rd12328, %rd12325, 32;
	and.b64  	%rd12329, %rd12326, 4294967295;
	add.s64 	%rd12330, %rd12328, %rd12329;
	and.b64  	%rd12331, %rd12327, 4294967295;
	add.s64 	%rd12332, %rd12330, %rd12331;
	shr.u64 	%rd12333, %rd12326, 32;
	mad.lo.s64 	%rd12334, %rd141, %rd138, %rd12333;
	shr.u64 	%rd12335, %rd12327, 32;
	add.s64 	%rd12336, %rd12334, %rd12335;
	shr.u64 	%rd12337, %rd12332, 32;
	shl.b64 	%rd12338, %rd12332, 32;
	and.b64  	%rd12339, %rd12325, 4294967295;
	or.b64  	%rd12340, %rd12338, %rd12339;
	add.s64 	%rd12341, %rd12336, %rd12337;
	shr.u64 	%rd143, %rd21082, 32;
	and.b64  	%rd144, %rd21082, 4294967295;
	mul.lo.s64 	%rd12342, %rd144, %rd137;
	mul.lo.s64 	%rd12343, %rd143, %rd137;
	mul.lo.s64 	%rd12344, %rd144, %rd138;
	shr.u64 	%rd12345, %rd12342, 32;
	and.b64  	%rd12346, %rd12343, 4294967295;
	add.s64 	%rd12347, %rd12345, %rd12346;
	and.b64  	%rd12348, %rd12344, 4294967295;
	add.s64 	%rd12349, %rd12347, %rd12348;
	shr.u64 	%rd12350, %rd12343, 32;
	mad.lo.s64 	%rd12351, %rd143, %rd138, %rd12350;
	shr.u64 	%rd12352, %rd12344, 32;
	add.s64 	%rd12353, %rd12351, %rd12352;
	shr.u64 	%rd12354, %rd12349, 32;
	shl.b64 	%rd12355, %rd12349, 32;
	and.b64  	%rd12356, %rd12342, 4294967295;
	or.b64  	%rd12357, %rd12355, %rd12356;
	add.s64 	%rd12358, %rd12353, %rd12354;
	shr.u64 	%rd145, %rd21081, 32;
	and.b64  	%rd146, %rd21081, 4294967295;
	mul.lo.s64 	%rd12359, %rd146, %rd137;
	mul.lo.s64 	%rd12360, %rd145, %rd137;
	mul.lo.s64 	%rd12361, %rd146, %rd138;
	shr.u64 	%rd12362, %rd12359, 32;
	and.b64  	%rd12363, %rd12360, 4294967295;
	add.s64 	%rd12364, %rd12362, %rd12363;
	and.b64  	%rd12365, %rd12361, 4294967295;
	add.s64 	%rd12366, %rd12364, %rd12365;
	shr.u64 	%rd12367, %rd12360, 32;
	mad.lo.s64 	%rd12368, %rd145, %rd138, %rd12367;
	shr.u64 	%rd12369, %rd12361, 32;
	add.s64 	%rd12370, %rd12368, %rd12369;
	shr.u64 	%rd12371, %rd12366, 32;
	shl.b64 	%rd12372, %rd12366, 32;
	and.b64  	%rd12373, %rd12359, 4294967295;
	or.b64  	%rd12374, %rd12372, %rd12373;
	add.s64 	%rd12375, %rd12370, %rd12371;
	and.b64  	%rd147, %rd95, 4294967295;
	shr.u64 	%rd148, %rd95, 32;
	mul.lo.s64 	%rd12376, %rd140, %rd147;
	mul.lo.s64 	%rd12377, %rd139, %rd147;
	mul.lo.s64 	%rd12378, %rd140, %rd148;
	shr.u64 	%rd12379, %rd12376, 32;
	and.b64  	%rd12380, %rd12377, 4294967295;
	add.s64 	%rd12381, %rd12379, %rd12380;
	and.b64  	%rd12382, %rd12378, 4294967295;
	add.s64 	%rd12383, %rd12381, %rd12382;
	shr.u64 	%rd12384, %rd12377, 32;
	mad.lo.s64 	%rd12385, %rd139, %rd148, %rd12384;
	shr.u64 	%rd12386, %rd12378, 32;
	add.s64 	%rd12387, %rd12385, %rd12386;
	shr.u64 	%rd12388, %rd12383, 32;
	shl.b64 	%rd12389, %rd12383, 32;
	and.b64  	%rd12390, %rd12376, 4294967295;
	or.b64  	%rd12391, %rd12389, %rd12390;
	add.s64 	%rd12392, %rd12340, %rd12391;
	setp.lt.u64 	%p1546, %rd12392, %rd12340;
	selp.u64 	%rd12393, 1, 0, %p1546;
	add.s64 	%rd12394, %rd12387, %rd12341;
	add.s64 	%rd12395, %rd12394, %rd12388;
	add.s64 	%rd12396, %rd12395, %rd12393;
	mul.lo.s64 	%rd12397, %rd142, %rd147;
	mul.lo.s64 	%rd12398, %rd141, %rd147;
	mul.lo.s64 	%rd12399, %rd142, %rd148;
	shr.u64 	%rd12400, %rd12397, 32;
	and.b64  	%rd12401, %rd12398, 4294967295;
	add.s64 	%rd12402, %rd12400, %rd12401;
	and.b64  	%rd12403, %rd12399, 4294967295;
	add.s64 	%rd12404, %rd12402, %rd12403;
	shr.u64 	%rd12405, %rd12398, 32;
	mad.lo.s64 	%rd12406, %rd141, %rd148, %rd12405;
	shr.u64 	%rd12407, %rd12399, 32;
	add.s64 	%rd12408, %rd12406, %rd12407;
	shr.u64 	%rd12409, %rd12404, 32;
	shl.b64 	%rd12410, %rd12404, 32;
	and.b64  	%rd12411, %rd12397, 4294967295;
	or.b64  	%rd12412, %rd12410, %rd12411;
	add.s64 	%rd12413, %rd12357, %rd12393;
	add.s64 	%rd12414, %rd12413, %rd12412;
	max.u64 	%rd12415, %rd12357, %rd12413;
	setp.gt.u64 	%p1547, %rd12415, %rd12414;
	selp.u64 	%rd12416, 1, 0, %p1547;
	add.s64 	%rd12417, %rd12408, %rd12358;
	add.s64 	%rd12418, %rd12417, %rd12409;
	add.s64 	%rd12419, %rd12418, %rd12416;
	mul.lo.s64 	%rd12420, %rd144, %rd147;
	mul.lo.s64 	%rd12421, %rd143, %rd147;
	mul.lo.s64 	%rd12422, %rd144, %rd148;
	shr.u64 	%rd12423, %rd12420, 32;
	and.b64  	%rd12424, %rd12421, 4294967295;
	add.s64 	%rd12425, %rd12423, %rd12424;
	and.b64  	%rd12426, %rd12422, 4294967295;
	add.s64 	%rd12427, %rd12425, %rd12426;
	shr.u64 	%rd12428, %rd12421, 32;
	mad.lo.s64 	%rd12429, %rd143, %rd148, %rd12428;
	shr.u64 	%rd12430, %rd12422, 32;
	add.s64 	%rd12431, %rd12429, %rd12430;
	shr.u64 	%rd12432, %rd12427, 32;
	shl.b64 	%rd12433, %rd12427, 32;
	and.b64  	%rd12434, %rd12420, 4294967295;
	or.b64  	%rd12435, %rd12433, %rd12434;
	add.s64 	%rd12436, %rd12374, %rd12416;
	add.s64 	%rd12437, %rd12436, %rd12435;
	max.u64 	%rd12438, %rd12374, %rd12436;
	setp.gt.u64 	%p1548, %rd12438, %rd12437;
	selp.u64 	%rd12439, 1, 0, %p1548;
	add.s64 	%rd12440, %rd12431, %rd12375;
	add.s64 	%rd12441, %rd12440, %rd12432;
	add.s64 	%rd12442, %rd12441, %rd12439;
	and.b64  	%rd149, %rd94, 4294967295;
	shr.u64 	%rd150, %rd94, 32;
	mul.lo.s64 	%rd12443, %rd140, %rd149;
	mul.lo.s64 	%rd12444, %rd139, %rd149;
	mul.lo.s64 	%rd12445, %rd140, %rd150;
	shr.u64 	%rd12446, %rd12443, 32;
	and.b64  	%rd12447, %rd12444, 4294967295;
	add.s64 	%rd12448, %rd12446, %rd12447;
	and.b64  	%rd12449, %rd12445, 4294967295;
	add.s64 	%rd12450, %rd12448, %rd12449;
	shr.u64 	%rd12451, %rd12444, 32;
	mad.lo.s64 	%rd12452, %rd139, %rd150, %rd12451;
	shr.u64 	%rd12453, %rd12445, 32;
	add.s64 	%rd12454, %rd12452, %rd12453;
	shr.u64 	%rd12455, %rd12450, 32;
	shl.b64 	%rd12456, %rd12450, 32;
	and.b64  	%rd12457, %rd12443, 4294967295;
	or.b64  	%rd12458, %rd12456, %rd12457;
	add.s64 	%rd12459, %rd12414, %rd12458;
	setp.lt.u64 	%p1549, %rd12459, %rd12414;
	selp.u64 	%rd12460, 1, 0, %p1549;
	add.s64 	%rd12461, %rd12454, %rd12419;
	add.s64 	%rd12462, %rd12461, %rd12455;
	add.s64 	%rd12463, %rd12462, %rd12460;
	mul.lo.s64 	%rd12464, %rd142, %rd149;
	mul.lo.s64 	%rd12465, %rd141, %rd149;
	mul.lo.s64 	%rd12466, %rd142, %rd150;
	shr.u64 	%rd12467, %rd12464, 32;
	and.b64  	%rd12468, %rd12465, 4294967295;
	add.s64 	%rd12469, %rd12467, %rd12468;
	and.b64  	%rd12470, %rd12466, 4294967295;
	add.s64 	%rd12471, %rd12469, %rd12470;
	shr.u64 	%rd12472, %rd12465, 32;
	mad.lo.s64 	%rd12473, %rd141, %rd150, %rd12472;
	shr.u64 	%rd12474, %rd12466, 32;
	add.s64 	%rd12475, %rd12473, %rd12474;
	shr.u64 	%rd12476, %rd12471, 32;
	shl.b64 	%rd12477, %rd12471, 32;
	and.b64  	%rd12478, %rd12464, 4294967295;
	or.b64  	%rd12479, %rd12477, %rd12478;
	add.s64 	%rd12480, %rd12437, %rd12460;
	add.s64 	%rd12481, %rd12480, %rd12479;
	max.u64 	%rd12482, %rd12437, %rd12480;
	setp.gt.u64 	%p1550, %rd12482, %rd12481;
	selp.u64 	%rd12483, 1, 0, %p1550;
	add.s64 	%rd12484, %rd12475, %rd12442;
	add.s64 	%rd12485, %rd12484, %rd12476;
	add.s64 	%rd12486, %rd12485, %rd12483;
	and.b64  	%rd151, %rd93, 4294967295;
	shr.u64 	%rd152, %rd93, 32;
	mul.lo.s64 	%rd12487, %rd140, %rd151;
	mul.lo.s64 	%rd12488, %rd139, %rd151;
	mul.lo.s64 	%rd12489, %rd140, %rd152;
	shr.u64 	%rd12490, %rd12487, 32;
	and.b64  	%rd12491, %rd12488, 4294967295;
	add.s64 	%rd12492, %rd12490, %rd12491;
	and.b64  	%rd12493, %rd12489, 4294967295;
	add.s64 	%rd12494, %rd12492, %rd12493;
	shr.u64 	%rd12495, %rd12488, 32;
	mad.lo.s64 	%rd12496, %rd139, %rd152, %rd12495;
	shr.u64 	%rd12497, %rd12489, 32;
	add.s64 	%rd12498, %rd12496, %rd12497;
	shr.u64 	%rd12499, %rd12494, 32;
	shl.b64 	%rd12500, %rd12494, 32;
	and.b64  	%rd12501, %rd12487, 4294967295;
	or.b64  	%rd12502, %rd12500, %rd12501;
	add.s64 	%rd12503, %rd12481, %rd12502;
	setp.lt.u64 	%p1551, %rd12503, %rd12481;
	selp.u64 	%rd12504, 1, 0, %p1551;
	add.s64 	%rd12505, %rd12498, %rd12486;
	add.s64 	%rd12506, %rd12505, %rd12499;
	add.s64 	%rd12507, %rd12506, %rd12504;
	mul.lo.s64 	%rd12508, %rd11, %rd12323;
	mul.lo.s64 	%rd12509, %rd12, %rd12508;
	mul.hi.u64 	%rd12510, %rd12, %rd12508;
	add.cc.s64 	%rd12511, %rd12509, %rd12323;
	addc.cc.s64 	%rd12512, %rd12510, 0;
	mul.lo.s64 	%rd12513, %rd13, %rd12508;
	mul.hi.u64 	%rd12514, %rd13, %rd12508;
	mov.b64 	%rd12515, 0;
	add.cc.s64 	%rd12516, %rd12512, %rd12392;
	addc.cc.s64 	%rd12517, %rd12515, 0;
	add.cc.s64 	%rd12518, %rd12516, %rd12513;
	addc.cc.s64 	%rd12519, %rd12517, %rd12514;
	mul.lo.s64 	%rd12520, %rd14, %rd12508;
	mul.hi.u64 	%rd12521, %rd14, %rd12508;
	add.cc.s64 	%rd12522, %rd12519, %rd12459;
	addc.cc.s64 	%rd12523, %rd12515, 0;
	add.cc.s64 	%rd12524, %rd12522, %rd12520;
	addc.cc.s64 	%rd12525, %rd12523, %rd12521;
	mul.lo.s64 	%rd12526, %rd15, %rd12508;
	mul.hi.u64 	%rd12527, %rd15, %rd12508;
	add.cc.s64 	%rd12528, %rd12525, %rd12503;
	addc.cc.s64 	%rd12529, %rd12515, 0;
	add.cc.s64 	%rd12530, %rd12528, %rd12526;
	addc.cc.s64 	%rd12531, %rd12529, %rd12527;
	add.s64 	%rd12532, %rd12324, %rd12531;
	setp.lt.u64 	%p1552, %rd12532, %rd12324;
	selp.u64 	%rd12533, 1, 0, %p1552;
	add.s64 	%rd12534, %rd12396, %rd12533;
	setp.lt.u64 	%p1553, %rd12534, %rd12396;
	selp.u64 	%rd12535, 1, 0, %p1553;
	add.s64 	%rd12536, %rd12463, %rd12535;
	setp.lt.u64 	%p1554, %rd12536, %rd12463;
	selp.u64 	%rd12537, 1, 0, %p1554;
	add.s64 	%rd12538, %rd12507, %rd12537;
	mul.lo.s64 	%rd12539, %rd11, %rd12518;
	mul.lo.s64 	%rd12540, %rd12, %rd12539;
	mul.hi.u64 	%rd12541, %rd12, %rd12539;
	add.cc.s64 	%rd12542, %rd12540, %rd12518;
	addc.cc.s64 	%rd12543, %rd12541, 0;
	mul.lo.s64 	%rd12544, %rd13, %rd12539;
	mul.hi.u64 	%rd12545, %rd13, %rd12539;
	add.cc.s64 	%rd12546, %rd12543, %rd12524;
	addc.cc.s64 	%rd12547, %rd12515, 0;
	add.cc.s64 	%rd12548, %rd12546, %rd12544;
	addc.cc.s64 	%rd12549, %rd12547, %rd12545;
	mul.lo.s64 	%rd12550, %rd14, %rd12539;
	mul.hi.u64 	%rd12551, %rd14, %rd12539;
	add.cc.s64 	%rd12552, %rd12549, %rd12530;
	addc.cc.s64 	%rd12553, %rd12515, 0;
	add.cc.s64 	%rd12554, %rd12552, %rd12550;
	addc.cc.s64 	%rd12555, %rd12553, %rd12551;
	mul.lo.s64 	%rd12556, %rd15, %rd12539;
	mul.hi.u64 	%rd12557, %rd15, %rd12539;
	add.cc.s64 	%rd12558, %rd12555, %rd12532;
	addc.cc.s64 	%rd12559, %rd12515, 0;
	add.cc.s64 	%rd12560, %rd12558, %rd12556;
	addc.cc.s64 	%rd12561, %rd12559, %rd12557;
	add.s64 	%rd12562, %rd12534, %rd12561;
	setp.lt.u64 	%p1555, %rd12562, %rd12534;
	selp.u64 	%rd12563, 1, 0, %p1555;
	add.s64 	%rd12564, %rd12536, %rd12563;
	setp.lt.u64 	%p1556, %rd12564, %rd12536;
	selp.u64 	%rd12565, 1, 0, %p1556;
	add.s64 	%rd12566, %rd12538, %rd12565;
	mul.lo.s64 	%rd12567, %rd11, %rd12548;
	mul.lo.s64 	%rd12568, %rd12, %rd12567;
	mul.hi.u64 	%rd12569, %rd12, %rd12567;
	add.cc.s64 	%rd12570, %rd12568, %rd12548;
	addc.cc.s64 	%rd12571, %rd12569, 0;
	mul.lo.s64 	%rd12572, %rd13, %rd12567;
	mul.hi.u64 	%rd12573, %rd13, %rd12567;
	add.cc.s64 	%rd12574, %rd12571, %rd12554;
	addc.cc.s64 	%rd12575, %rd12515, 0;
	add.cc.s64 	%rd12576, %rd12574, %rd12572;
	addc.cc.s64 	%rd12577, %rd12575, %rd12573;
	mul.lo.s64 	%rd12578, %rd14, %rd12567;
	mul.hi.u64 	%rd12579, %rd14, %rd12567;
	add.cc.s64 	%rd12580, %rd12577, %rd12560;
	addc.cc.s64 	%rd12581, %rd12515, 0;
	add.cc.s64 	%rd12582, %rd12580, %rd12578;
	addc.cc.s64 	%rd12583, %rd12581, %rd12579;
	mul.lo.s64 	%rd12584, %rd15, %rd12567;
	mul.hi.u64 	%rd12585, %rd15, %rd12567;
	add.cc.s64 	%rd12586, %rd12583, %rd12562;
	addc.cc.s64 	%rd12587, %rd12515, 0;
	add.cc.s64 	%rd12588, %rd12586, %rd12584;
	addc.cc.s64 	%rd12589, %rd12587, %rd12585;
	add.s64 	%rd12590, %rd12564, %rd12589;
	setp.lt.u64 	%p1557, %rd12590, %rd12564;
	selp.u64 	%rd12591, 1, 0, %p1557;
	add.s64 	%rd12592, %rd12566, %rd12591;
	mul.lo.s64 	%rd12593, %rd11, %rd12576;
	mul.lo.s64 	%rd12594, %rd12, %rd12593;
	mul.hi.u64 	%rd12595, %rd12, %rd12593;
	add.cc.s64 	%rd12596, %rd12594, %rd12576;
	addc.cc.s64 	%rd12597, %rd12595, 0;
	mul.lo.s64 	%rd12598, %rd13, %rd12593;
	mul.hi.u64 	%rd12599, %rd13, %rd12593;
	add.cc.s64 	%rd12600, %rd12597, %rd12582;
	addc.cc.s64 	%rd12601, %rd12515, 0;
	add.cc.s64 	%rd153, %rd12600, %rd12598;
	addc.cc.s64 	%rd12602, %rd12601, %rd12599;
	mul.lo.s64 	%rd12603, %rd14, %rd12593;
	mul.hi.u64 	%rd12604, %rd14, %rd12593;
	add.cc.s64 	%rd12605, %rd12602, %rd12588;
	addc.cc.s64 	%rd12606, %rd12515, 0;
	add.cc.s64 	%rd154, %rd12605, %rd12603;
	addc.cc.s64 	%rd12607, %rd12606, %rd12604;
	mul.lo.s64 	%rd12608, %rd15, %rd12593;
	mul.hi.u64 	%rd12609, %rd15, %rd12593;
	add.cc.s64 	%rd12610, %rd12607, %rd12590;
	addc.cc.s64 	%rd12611, %rd12515, 0;
	add.cc.s64 	%rd155, %rd12610, %rd12608;
	addc.cc.s64 	%rd12612, %rd12611, %rd12609;
	add.s64 	%rd21085, %rd12592, %rd12612;
	setp.gt.u64 	%p1558, %rd21085, %rd15;
	@%p1558 bra 	$L__BB1_58;
	setp.lt.u64 	%p1559, %rd21085, %rd15;
	mov.u64 	%rd21086, %rd155;
	mov.u64 	%rd21087, %rd154;
	mov.u64 	%rd21088, %rd153;
	@%p1559 bra 	$L__BB1_59;
	setp.lt.u64 	%p1560, %rd14, %rd155;
	@%p1560 bra 	$L__BB1_58;
	setp.gt.u64 	%p1561, %rd14, %rd155;
	mov.u64 	%rd21086, %rd155;
	mov.u64 	%rd21087, %rd154;
	mov.u64 	%rd21088, %rd153;
	@%p1561 bra 	$L__BB1_59;
	setp.lt.u64 	%p1562, %rd13, %rd154;
	@%p1562 bra 	$L__BB1_58;
	setp.gt.u64 	%p1563, %rd13, %rd154;
	setp.gt.u64 	%p1564, %rd12, %rd153;
	or.pred  	%p1565, %p1563, %p1564;
	mov.u64 	%rd21086, %rd155;
	mov.u64 	%rd21087, %rd154;
	mov.u64 	%rd21088, %rd153;
	@%p1565 bra 	$L__BB1_59;
$L__BB1_58:
	sub.s64 	%rd21088, %rd153, %rd12;
	setp.lt.u64 	%p1566, %rd153, %rd12;
	selp.u64 	%rd12613, 1, 0, %p1566;
	add.s64 	%rd12614, %rd13, %rd12613;
	sub.s64 	%rd21087, %rd154, %rd12614;
	setp.lt.u64 	%p1567, %rd154, %rd12614;
	selp.u64 	%rd12615, 1, 0, %p1567;
	add.s64 	%rd12616, %rd14, %rd12615;
	sub.s64 	%rd21086, %rd155, %rd12616;
	setp.lt.u64 	%p1568, %rd155, %rd12616;
	selp.u64 	%rd12617, 1, 0, %p1568;
	add.s64 	%rd12618, %rd15, %rd12617;
	sub.s64 	%rd21085, %rd21085, %rd12618;
$L__BB1_59:
	and.b64  	%rd12619, %rd84, 4294967295;
	shr.u64 	%rd12620, %rd84, 32;
	shr.u64 	%rd165, %rd21080, 32;
	and.b64  	%rd166, %rd21080, 4294967295;
	mul.lo.s64 	%rd12621, %rd166, %rd12619;
	mul.lo.s64 	%rd12622, %rd165, %rd12619;
	mul.lo.s64 	%rd12623, %rd166, %rd12620;
	shr.u64 	%rd12624, %rd12621, 32;
	and.b64  	%rd12625, %rd12622, 4294967295;
	add.s64 	%rd12626, %rd12624, %rd12625;
	and.b64  	%rd12627, %rd12623, 4294967295;
	add.s64 	%rd12628, %rd12626, %rd12627;
	shr.u64 	%rd12629, %rd12622, 32;
	mad.lo.s64 	%rd12630, %rd165, %rd12620, %rd12629;
	shr.u64 	%rd12631, %rd12623, 32;
	add.s64 	%rd12632, %rd12630, %rd12631;
	shr.u64 	%rd12633, %rd12628, 32;
	shl.b64 	%rd12634, %rd12628, 32;
	and.b64  	%rd12635, %rd12621, 4294967295;
	or.b64  	%rd12636, %rd12634, %rd12635;
	add.s64 	%rd12637, %rd12632, %rd12633;
	shr.u64 	%rd167, %rd21079, 32;
	and.b64  	%rd168, %rd21079, 4294967295;
	mul.lo.s64 	%rd12638, %rd168, %rd12619;
	mul.lo.s64 	%rd12639, %rd167, %rd12619;
	mul.lo.s64 	%rd12640, %rd168, %rd12620;
	shr.u64 	%rd12641, %rd12638, 32;
	and.b64  	%rd12642, %rd12639, 4294967295;
	add.s64 	%rd12643, %rd12641, %rd12642;
	and.b64  	%rd12644, %rd12640, 4294967295;
	add.s64 	%rd12645, %rd12643, %rd12644;
	shr.u64 	%rd12646, %rd12639, 32;
	mad.lo.s64 	%rd12647, %rd167, %rd12620, %rd12646;
	shr.u64 	%rd12648, %rd12640, 32;
	add.s64 	%rd12649, %rd12647, %rd12648;
	shr.u64 	%rd12650, %rd12645, 32;
	shl.b64 	%rd12651, %rd12645, 32;
	and.b64  	%rd12652, %rd12638, 4294967295;
	or.b64  	%rd12653, %rd12651, %rd12652;
	add.s64 	%rd12654, %rd12649, %rd12650;
	shr.u64 	%rd169, %rd21078, 32;
	and.b64  	%rd170, %rd21078, 4294967295;
	mul.lo.s64 	%rd12655, %rd170, %rd12619;
	mul.lo.s64 	%rd12656, %rd169, %rd12619;
	mul.lo.s64 	%rd12657, %rd170, %rd12620;
	shr.u64 	%rd12658, %rd12655, 32;
	and.b64  	%rd12659, %rd12656, 4294967295;
	add.s64 	%rd12660, %rd12658, %rd12659;
	and.b64  	%rd12661, %rd12657, 4294967295;
	add.s64 	%rd12662, %rd12660, %rd12661;
	shr.u64 	%rd12663, %rd12656, 32;
	mad.lo.s64 	%rd12664, %rd169, %rd12620, %rd12663;
	shr.u64 	%rd12665, %rd12657, 32;
	add.s64 	%rd12666, %rd12664, %rd12665;
	shr.u64 	%rd12667, %rd12662, 32;
	shl.b64 	%rd12668, %rd12662, 32;
	and.b64  	%rd12669, %rd12655, 4294967295;
	or.b64  	%rd12670, %rd12668, %rd12669;
	add.s64 	%rd12671, %rd12666, %rd12667;
	shr.u64 	%rd171, %rd21077, 32;
	and.b64  	%rd172, %rd21077, 4294967295;
	mul.lo.s64 	%rd12672, %rd172, %rd12619;
	mul.lo.s64 	%rd12673, %rd171, %rd12619;
	mul.lo.s64 	%rd12674, %rd172, %rd12620;
	shr.u64 	%rd12675, %rd12672, 32;
	and.b64  	%rd12676, %rd12673, 4294967295;
	add.s64 	%rd12677, %rd12675, %rd12676;
	and.b64  	%rd12678, %rd12674, 4294967295;
	add.s64 	%rd12679, %rd12677, %rd12678;
	shr.u64 	%rd12680, %rd12673, 32;
	mad.lo.s64 	%rd12681, %rd171, %rd12620, %rd12680;
	shr.u64 	%rd12682, %rd12674, 32;
	add.s64 	%rd12683, %rd12681, %rd12682;
	shr.u64 	%rd12684, %rd12679, 32;
	shl.b64 	%rd12685, %rd12679, 32;
	and.b64  	%rd12686, %rd12672, 4294967295;
	or.b64  	%rd12687, %rd12685, %rd12686;
	add.s64 	%rd12688, %rd12683, %rd12684;
	and.b64  	%rd12689, %rd83, 4294967295;
	shr.u64 	%rd12690, %rd83, 32;
	mul.lo.s64 	%rd12691, %rd166, %rd12689;
	mul.lo.s64 	%rd12692, %rd165, %rd12689;
	mul.lo.s64 	%rd12693, %rd166, %rd12690;
	shr.u64 	%rd12694, %rd12691, 32;
	and.b64  	%rd12695, %rd12692, 4294967295;
	add.s64 	%rd12696, %rd12694, %rd12695;
	and.b64  	%rd12697, %rd12693, 4294967295;
	add.s64 	%rd12698, %rd12696, %rd12697;
	shr.u64 	%rd12699, %rd12692, 32;
	mad.lo.s64 	%rd12700, %rd165, %rd12690, %rd12699;
	shr.u64 	%rd12701, %rd12693, 32;
	add.s64 	%rd12702, %rd12700, %rd12701;
	shr.u64 	%rd12703, %rd12698, 32;
	shl.b64 	%rd12704, %rd12698, 32;
	and.b64  	%rd12705, %rd12691, 4294967295;
	or.b64  	%rd12706, %rd12704, %rd12705;
	add.s64 	%rd12707, %rd12653, %rd12706;
	setp.lt.u64 	%p1569, %rd12707, %rd12653;
	selp.u64 	%rd12708, 1, 0, %p1569;
	add.s64 	%rd12709, %rd12702, %rd12654;
	add.s64 	%rd12710, %rd12709, %rd12703;
	add.s64 	%rd12711, %rd12710, %rd12708;
	mul.lo.s64 	%rd12712, %rd168, %rd12689;
	mul.lo.s64 	%rd12713, %rd167, %rd12689;
	mul.lo.s64 	%rd12714, %rd168, %rd12690;
	shr.u64 	%rd12715, %rd12712, 32;
	and.b64  	%rd12716, %rd12713, 4294967295;
	add.s64 	%rd12717, %rd12715, %rd12716;
	and.b64  	%rd12718, %rd12714, 4294967295;
	add.s64 	%rd12719, %rd12717, %rd12718;
	shr.u64 	%rd12720, %rd12713, 32;
	mad.lo.s64 	%rd12721, %rd167, %rd12690, %rd12720;
	shr.u64 	%rd12722, %rd12714, 32;
	add.s64 	%rd12723, %rd12721, %rd12722;
	shr.u64 	%rd12724, %rd12719, 32;
	shl.b64 	%rd12725, %rd12719, 32;
	and.b64  	%rd12726, %rd12712, 4294967295;
	or.b64  	%rd12727, %rd12725, %rd12726;
	add.s64 	%rd12728, %rd12670, %rd12708;
	add.s64 	%rd12729, %rd12728, %rd12727;
	max.u64 	%rd12730, %rd12670, %rd12728;
	setp.gt.u64 	%p1570, %rd12730, %rd12729;
	selp.u64 	%rd12731, 1, 0, %p1570;
	add.s64 	%rd12732, %rd12723, %rd12671;
	add.s64 	%rd12733, %rd12732, %rd12724;
	add.s64 	%rd12734, %rd12733, %rd12731;
	mul.lo.s64 	%rd12735, %rd170, %rd12689;
	mul.lo.s64 	%rd12736, %rd169, %rd12689;
	mul.lo.s64 	%rd12737, %rd170, %rd12690;
	shr.u64 	%rd12738, %rd12735, 32;
	and.b64  	%rd12739, %rd12736, 4294967295;
	add.s64 	%rd12740, %rd12738, %rd12739;
	and.b64  	%rd12741, %rd12737, 4294967295;
	add.s64 	%rd12742, %rd12740, %rd12741;
	shr.u64 	%rd12743, %rd12736, 32;
	mad.lo.s64 	%rd12744, %rd169, %rd12690, %rd12743;
	shr.u64 	%rd12745, %rd12737, 32;
	add.s64 	%rd12746, %rd12744, %rd12745;
	shr.u64 	%rd12747, %rd12742, 32;
	shl.b64 	%rd12748, %rd12742, 32;
	and.b64  	%rd12749, %rd12735, 4294967295;
	or.b64  	%rd12750, %rd12748, %rd12749;
	add.s64 	%rd12751, %rd12687, %rd12731;
	add.s64 	%rd12752, %rd12751, %rd12750;
	max.u64 	%rd12753, %rd12687, %rd12751;
	setp.gt.u64 	%p1571, %rd12753, %rd12752;
	selp.u64 	%rd12754, 1, 0, %p1571;
	add.s64 	%rd12755, %rd12746, %rd12688;
	add.s64 	%rd12756, %rd12755, %rd12747;
	add.s64 	%rd12757, %rd12756, %rd12754;
	and.b64  	%rd12758, %rd82, 4294967295;
	shr.u64 	%rd12759, %rd82, 32;
	mul.lo.s64 	%rd12760, %rd166, %rd12758;
	mul.lo.s64 	%rd12761, %rd165, %rd12758;
	mul.lo.s64 	%rd12762, %rd166, %rd12759;
	shr.u64 	%rd12763, %rd12760, 32;
	and.b64  	%rd12764, %rd12761, 4294967295;
	add.s64 	%rd12765, %rd12763, %rd12764;
	and.b64  	%rd12766, %rd12762, 4294967295;
	add.s64 	%rd12767, %rd12765, %rd12766;
	shr.u64 	%rd12768, %rd12761, 32;
	mad.lo.s64 	%rd12769, %rd165, %rd12759, %rd12768;
	shr.u64 	%rd12770, %rd12762, 32;
	add.s64 	%rd12771, %rd12769, %rd12770;
	shr.u64 	%rd12772, %rd12767, 32;
	shl.b64 	%rd12773, %rd12767, 32;
	and.b64  	%rd12774, %rd12760, 4294967295;
	or.b64  	%rd12775, %rd12773, %rd12774;
	add.s64 	%rd12776, %rd12729, %rd12775;
	setp.lt.u64 	%p1572, %rd12776, %rd12729;
	selp.u64 	%rd12777, 1, 0, %p1572;
	add.s64 	%rd12778, %rd12771, %rd12734;
	add.s64 	%rd12779, %rd12778, %rd12772;
	add.s64 	%rd12780, %rd12779, %rd12777;
	mul.lo.s64 	%rd12781, %rd168, %rd12758;
	mul.lo.s64 	%rd12782, %rd167, %rd12758;
	mul.lo.s64 	%rd12783, %rd168, %rd12759;
	shr.u64 	%rd12784, %rd12781, 32;
	and.b64  	%rd12785, %rd12782, 4294967295;
	add.s64 	%rd12786, %rd12784, %rd12785;
	and.b64  	%rd12787, %rd12783, 4294967295;
	add.s64 	%rd12788, %rd12786, %rd12787;
	shr.u64 	%rd12789, %rd12782, 32;
	mad.lo.s64 	%rd12790, %rd167, %rd12759, %rd12789;
	shr.u64 	%rd12791, %rd12783, 32;
	add.s64 	%rd12792, %rd12790, %rd12791;
	shr.u64 	%rd12793, %rd12788, 32;
	shl.b64 	%rd12794, %rd12788, 32;
	and.b64  	%rd12795, %rd12781, 4294967295;
	or.b64  	%rd12796, %rd12794, %rd12795;
	add.s64 	%rd12797, %rd12752, %rd12777;
	add.s64 	%rd12798, %rd12797, %rd12796;
	max.u64 	%rd12799, %rd12752, %rd12797;
	setp.gt.u64 	%p1573, %rd12799, %rd12798;
	selp.u64 	%rd12800, 1, 0, %p1573;
	add.s64 	%rd12801, %rd12792, %rd12757;
	add.s64 	%rd12802, %rd12801, %rd12793;
	add.s64 	%rd12803, %rd12802, %rd12800;
	and.b64  	%rd12804, %rd81, 4294967295;
	shr.u64 	%rd12805, %rd81, 32;
	mul.lo.s64 	%rd12806, %rd166, %rd12804;
	mul.lo.s64 	%rd12807, %rd165, %rd12804;
	mul.lo.s64 	%rd12808, %rd166, %rd12805;
	shr.u64 	%rd12809, %rd12806, 32;
	and.b64  	%rd12810, %rd12807, 4294967295;
	add.s64 	%rd12811, %rd12809, %rd12810;
	and.b64  	%rd12812, %rd12808, 4294967295;
	add.s64 	%rd12813, %rd12811, %rd12812;
	shr.u64 	%rd12814, %rd12807, 32;
	mad.lo.s64 	%rd12815, %rd165, %rd12805, %rd12814;
	shr.u64 	%rd12816, %rd12808, 32;
	add.s64 	%rd12817, %rd12815, %rd12816;
	shr.u64 	%rd12818, %rd12813, 32;
	shl.b64 	%rd12819, %rd12813, 32;
	and.b64  	%rd12820, %rd12806, 4294967295;
	or.b64  	%rd12821, %rd12819, %rd12820;
	add.s64 	%rd12822, %rd12798, %rd12821;
	setp.lt.u64 	%p1574, %rd12822, %rd12798;
	selp.u64 	%rd12823, 1, 0, %p1574;
	add.s64 	%rd12824, %rd12817, %rd12803;
	add.s64 	%rd12825, %rd12824, %rd12818;
	add.s64 	%rd12826, %rd12825, %rd12823;
	mul.lo.s64 	%rd12827, %rd11, %rd12636;
	mul.lo.s64 	%rd12828, %rd12, %rd12827;
	mul.hi.u64 	%rd12829, %rd12, %rd12827;
	add.cc.s64 	%rd12830, %rd12828, %rd12636;
	addc.cc.s64 	%rd12831, %rd12829, 0;
	mul.lo.s64 	%rd12832, %rd13, %rd12827;
	mul.hi.u64 	%rd12833, %rd13, %rd12827;
	mov.b64 	%rd12834, 0;
	add.cc.s64 	%rd12835, %rd12831, %rd12707;
	addc.cc.s64 	%rd12836, %rd12834, 0;
	add.cc.s64 	%rd12837, %rd12835, %rd12832;
	addc.cc.s64 	%rd12838, %rd12836, %rd12833;
	mul.lo.s64 	%rd12839, %rd14, %rd12827;
	mul.hi.u64 	%rd12840, %rd14, %rd12827;
	add.cc.s64 	%rd12841, %rd12838, %rd12776;
	addc.cc.s64 	%rd12842, %rd12834, 0;
	add.cc.s64 	%rd12843, %rd12841, %rd12839;
	addc.cc.s64 	%rd12844, %rd12842, %rd12840;
	mul.lo.s64 	%rd12845, %rd15, %rd12827;
	mul.hi.u64 	%rd12846, %rd15, %rd12827;
	add.cc.s64 	%rd12847, %rd12844, %rd12822;
	addc.cc.s64 	%rd12848, %rd12834, 0;
	add.cc.s64 	%rd12849, %rd12847, %rd12845;
	addc.cc.s64 	%rd12850, %rd12848, %rd12846;
	add.s64 	%rd12851, %rd12637, %rd12850;
	setp.lt.u64 	%p1575, %rd12851, %rd12637;
	selp.u64 	%rd12852, 1, 0, %p1575;
	add.s64 	%rd12853, %rd12711, %rd12852;
	setp.lt.u64 	%p1576, %rd12853, %rd12711;
	selp.u64 	%rd12854, 1, 0, %p1576;
	add.s64 	%rd12855, %rd12780, %rd12854;
	setp.lt.u64 	%p1577, %rd12855, %rd12780;
	selp.u64 	%rd12856, 1, 0, %p1577;
	add.s64 	%rd12857, %rd12826, %rd12856;
	mul.lo.s64 	%rd12858, %rd11, %rd12837;
	mul.lo.s64 	%rd12859, %rd12, %rd12858;
	mul.hi.u64 	%rd12860, %rd12, %rd12858;
	add.cc.s64 	%rd12861, %rd12859, %rd12837;
	addc.cc.s64 	%rd12862, %rd12860, 0;
	mul.lo.s64 	%rd12863, %rd13, %rd12858;
	mul.hi.u64 	%rd12864, %rd13, %rd12858;
	add.cc.s64 	%rd12865, %rd12862, %rd12843;
	addc.cc.s64 	%rd12866, %rd12834, 0;
	add.cc.s64 	%rd12867, %rd12865, %rd12863;
	addc.cc.s64 	%rd12868, %rd12866, %rd12864;
	mul.lo.s64 	%rd12869, %rd14, %rd12858;
	mul.hi.u64 	%rd12870, %rd14, %rd12858;
	add.cc.s64 	%rd12871, %rd12868, %rd12849;
	addc.cc.s64 	%rd12872, %rd12834, 0;
	add.cc.s64 	%rd12873, %rd12871, %rd12869;
	addc.cc.s64 	%rd12874, %rd12872, %rd12870;
	mul.lo.s64 	%rd12875, %rd15, %rd12858;
	mul.hi.u64 	%rd12876, %rd15, %rd12858;
	add.cc.s64 	%rd12877, %rd12874, %rd12851;
	addc.cc.s64 	%rd12878, %rd12834, 0;
	add.cc.s64 	%rd12879, %rd12877, %rd12875;
	addc.cc.s64 	%rd12880, %rd12878, %rd12876;
	add.s64 	%rd12881, %rd12853, %rd12880;
	setp.lt.u64 	%p1578, %rd12881, %rd12853;
	selp.u64 	%rd12882, 1, 0, %p1578;
	add.s64 	%rd12883, %rd12855, %rd12882;
	setp.lt.u64 	%p1579, %rd12883, %rd12855;
	selp.u64 	%rd12884, 1, 0, %p1579;
	add.s64 	%rd12885, %rd12857, %rd12884;
	mul.lo.s64 	%rd12886, %rd11, %rd12867;
	mul.lo.s64 	%rd12887, %rd12, %rd12886;
	mul.hi.u64 	%rd12888, %rd12, %rd12886;
	add.cc.s64 	%rd12889, %rd12887, %rd12867;
	addc.cc.s64 	%rd12890, %rd12888, 0;
	mul.lo.s64 	%rd12891, %rd13, %rd12886;
	mul.hi.u64 	%rd12892, %rd13, %rd12886;
	add.cc.s64 	%rd12893, %rd12890, %rd12873;
	addc.cc.s64 	%rd12894, %rd12834, 0;
	add.cc.s64 	%rd12895, %rd12893, %rd12891;
	addc.cc.s64 	%rd12896, %rd12894, %rd12892;
	mul.lo.s64 	%rd12897, %rd14, %rd12886;
	mul.hi.u64 	%rd12898, %rd14, %rd12886;
	add.cc.s64 	%rd12899, %rd12896, %rd12879;
	addc.cc.s64 	%rd12900, %rd12834, 0;
	add.cc.s64 	%rd12901, %rd12899, %rd12897;
	addc.cc.s64 	%rd12902, %rd12900, %rd12898;
	mul.lo.s64 	%rd12903, %rd15, %rd12886;
	mul.hi.u64 	%rd12904, %rd15, %rd12886;
	add.cc.s64 	%rd12905, %rd12902, %rd12881;
	addc.cc.s64 	%rd12906, %rd12834, 0;
	add.cc.s64 	%rd12907, %rd12905, %rd12903;
	addc.cc.s64 	%rd12908, %rd12906, %rd12904;
	add.s64 	%rd12909, %rd12883, %rd12908;
	setp.lt.u64 	%p1580, %rd12909, %rd12883;
	selp.u64 	%rd12910, 1, 0, %p1580;
	add.s64 	%rd12911, %rd12885, %rd12910;
	mul.lo.s64 	%rd12912, %rd11, %rd12895;
	mul.lo.s64 	%rd12913, %rd12, %rd12912;
	mul.hi.u64 	%rd12914, %rd12, %rd12912;
	add.cc.s64 	%rd12915, %rd12913, %rd12895;
	addc.cc.s64 	%rd12916, %rd12914, 0;
	mul.lo.s64 	%rd12917, %rd13, %rd12912;
	mul.hi.u64 	%rd12918, %rd13, %rd12912;
	add.cc.s64 	%rd12919, %rd12916, %rd12901;
	addc.cc.s64 	%rd12920, %rd12834, 0;
	add.cc.s64 	%rd173, %rd12919, %rd12917;
	addc.cc.s64 	%rd12921, %rd12920, %rd12918;
	mul.lo.s64 	%rd12922, %rd14, %rd12912;
	mul.hi.u64 	%rd12923, %rd14, %rd12912;
	add.cc.s64 	%rd12924, %rd12921, %rd12907;
	addc.cc.s64 	%rd12925, %rd12834, 0;
	add.cc.s64 	%rd174, %rd12924, %rd12922;
	addc.cc.s64 	%rd12926, %rd12925, %rd12923;
	mul.lo.s64 	%rd12927, %rd15, %rd12912;
	mul.hi.u64 	%rd12928, %rd15, %rd12912;
	add.cc.s64 	%rd12929, %rd12926, %rd12909;
	addc.cc.s64 	%rd12930, %rd12834, 0;
	add.cc.s64 	%rd175, %rd12929, %rd12927;
	addc.cc.s64 	%rd12931, %rd12930, %rd12928;
	add.s64 	%rd21089, %rd12911, %rd12931;
	setp.gt.u64 	%p1581, %rd21089, %rd15;
	@%p1581 bra 	$L__BB1_65;
	setp.lt.u64 	%p1582, %rd21089, %rd15;
	mov.u64 	%rd21090, %rd175;
	mov.u64 	%rd21091, %rd174;
	mov.u64 	%rd21092, %rd173;
	@%p1582 bra 	$L__BB1_66;
	setp.lt.u64 	%p1583, %rd14, %rd175;
	@%p1583 bra 	$L__BB1_65;
	setp.gt.u64 	%p1584, %rd14, %rd175;
	mov.u64 	%rd21090, %rd175;
	mov.u64 	%rd21091, %rd174;
	mov.u64 	%rd21092, %rd173;
	@%p1584 bra 	$L__BB1_66;
	setp.lt.u64 	%p1585, %rd13, %rd174;
	@%p1585 bra 	$L__BB1_65;
	setp.gt.u64 	%p1586, %rd13, %rd174;
	setp.gt.u64 	%p1587, %rd12, %rd173;
	or.pred  	%p1588, %p1586, %p1587;
	mov.u64 	%rd21090, %rd175;
	mov.u64 	%rd21091, %rd174;
	mov.u64 	%rd21092, %rd173;
	@%p1588 bra 	$L__BB1_66;
$L__BB1_65:
	sub.s64 	%rd21092, %rd173, %rd12;
	setp.lt.u64 	%p1589, %rd173, %rd12;
	selp.u64 	%rd12932, 1, 0, %p1589;
	add.s64 	%rd12933, %rd13, %rd12932;
	sub.s64 	%rd21091, %rd174, %rd12933;
	setp.lt.u64 	%p1590, %rd174, %rd12933;
	selp.u64 	%rd12934, 1, 0, %p1590;
	add.s64 	%rd12935, %rd14, %rd12934;
	sub.s64 	%rd21090, %rd175, %rd12935;
	setp.lt.u64 	%p1591, %rd175, %rd12935;
	selp.u64 	%rd12936, 1, 0, %p1591;
	add.s64 	%rd12937, %rd15, %rd12936;
	sub.s64 	%rd21089, %rd21089, %rd12937;
$L__BB1_66:
	mul.lo.s64 	%rd12938, %rd140, %rd117;
	mul.lo.s64 	%rd12939, %rd139, %rd117;
	mul.lo.s64 	%rd12940, %rd140, %rd118;
	shr.u64 	%rd12941, %rd12938, 32;
	and.b64  	%rd12942, %rd12939, 4294967295;
	add.s64 	%rd12943, %rd12941, %rd12942;
	and.b64  	%rd12944, %rd12940, 4294967295;
	add.s64 	%rd12945, %rd12943, %rd12944;
	shr.u64 	%rd12946, %rd12939, 32;
	mad.lo.s64 	%rd12947, %rd139, %rd118, %rd12946;
	shr.u64 	%rd12948, %rd12940, 32;
	add.s64 	%rd12949, %rd12947, %rd12948;
	shr.u64 	%rd12950, %rd12945, 32;
	shl.b64 	%rd12951, %rd12945, 32;
	and.b64  	%rd12952, %rd12938, 4294967295;
	or.b64  	%rd12953, %rd12951, %rd12952;
	add.s64 	%rd12954, %rd12949, %rd12950;
	mul.lo.s64 	%rd12955, %rd142, %rd117;
	mul.lo.s64 	%rd12956, %rd141, %rd117;
	mul.lo.s64 	%rd12957, %rd142, %rd118;
	shr.u64 	%rd12958, %rd12955, 32;
	and.b64  	%rd12959, %rd12956, 4294967295;
	add.s64 	%rd12960, %rd12958, %rd12959;
	and.b64  	%rd12961, %rd12957, 4294967295;
	add.s64 	%rd12962, %rd12960, %rd12961;
	shr.u64 	%rd12963, %rd12956, 32;
	mad.lo.s64 	%rd12964, %rd141, %rd118, %rd12963;
	shr.u64 	%rd12965, %rd12957, 32;
	add.s64 	%rd12966, %rd12964, %rd12965;
	shr.u64 	%rd12967, %rd12962, 32;
	shl.b64 	%rd12968, %rd12962, 32;
	and.b64  	%rd12969, %rd12955, 4294967295;
	or.b64  	%rd12970, %rd12968, %rd12969;
	add.s64 	%rd12971, %rd12966, %rd12967;
	mul.lo.s64 	%rd12972, %rd144, %rd117;
	mul.lo.s64 	%rd12973, %rd143, %rd117;
	mul.lo.s64 	%rd12974, %rd144, %rd118;
	shr.u64 	%rd12975, %rd12972, 32;
	and.b64  	%rd12976, %rd12973, 4294967295;
	add.s64 	%rd12977, %rd12975, %rd12976;
	and.b64  	%rd12978, %rd12974, 4294967295;
	add.s64 	%rd12979, %rd12977, %rd12978;
	shr.u64 	%rd12980, %rd12973, 32;
	mad.lo.s64 	%rd12981, %rd143, %rd118, %rd12980;
	shr.u64 	%rd12982, %rd12974, 32;
	add.s64 	%rd12983, %rd12981, %rd12982;
	shr.u64 	%rd12984, %rd12979, 32;
	shl.b64 	%rd12985, %rd12979, 32;
	and.b64  	%rd12986, %rd12972, 4294967295;
	or.b64  	%rd12987, %rd12985, %rd12986;
	add.s64 	%rd12988, %rd12983, %rd12984;
	mul.lo.s64 	%rd12989, %rd146, %rd117;
	mul.lo.s64 	%rd12990, %rd145, %rd117;
	mul.lo.s64 	%rd12991, %rd146, %rd118;
	shr.u64 	%rd12992, %rd12989, 32;
	and.b64  	%rd12993, %rd12990, 4294967295;
	add.s64 	%rd12994, %rd12992, %rd12993;
	and.b64  	%rd12995, %rd12991, 4294967295;
	add.s64 	%rd12996, %rd12994, %rd12995;
	shr.u64 	%rd12997, %rd12990, 32;
	mad.lo.s64 	%rd12998, %rd145, %rd118, %rd12997;
	shr.u64 	%rd12999, %rd12991, 32;
	add.s64 	%rd13000, %rd12998, %rd12999;
	shr.u64 	%rd13001, %rd12996, 32;
	shl.b64 	%rd13002, %rd12996, 32;
	and.b64  	%rd13003, %rd12989, 4294967295;
	or.b64  	%rd13004, %rd13002, %rd13003;
	add.s64 	%rd13005, %rd13000, %rd13001;
	mul.lo.s64 	%rd13006, %rd140, %rd120;
	mul.lo.s64 	%rd13007, %rd139, %rd120;
	mul.lo.s64 	%rd13008, %rd140, %rd119;
	shr.u64 	%rd13009, %rd13006, 32;
	and.b64  	%rd13010, %rd13007, 4294967295;
	add.s64 	%rd13011, %rd13009, %rd13010;
	and.b64  	%rd13012, %rd13008, 4294967295;
	add.s64 	%rd13013, %rd13011, %rd13012;
	shr.u64 	%rd13014, %rd13007, 32;
	mad.lo.s64 	%rd13015, %rd139, %rd119, %rd13014;
	shr.u64 	%rd13016, %rd13008, 32;
	add.s64 	%rd13017, %rd13015, %rd13016;
	shr.u64 	%rd13018, %rd13013, 32;
	shl.b64 	%rd13019, %rd13013, 32;
	and.b64  	%rd13020, %rd13006, 4294967295;
	or.b64  	%rd13021, %rd13019, %rd13020;
	add.s64 	%rd13022, %rd12970, %rd13021;
	setp.lt.u64 	%p1592, %rd13022, %rd12970;
	selp.u64 	%rd13023, 1, 0, %p1592;
	add.s64 	%rd13024, %rd13017, %rd12971;
	add.s64 	%rd13025, %rd13024, %rd13018;
	add.s64 	%rd13026, %rd13025, %rd13023;
	mul.lo.s64 	%rd13027, %rd142, %rd120;
	mul.lo.s64 	%rd13028, %rd141, %rd120;
	mul.lo.s64 	%rd13029, %rd142, %rd119;
	shr.u64 	%rd13030, %rd13027, 32;
	and.b64  	%rd13031, %rd13028, 4294967295;
	add.s64 	%rd13032, %rd13030, %rd13031;
	and.b64  	%rd13033, %rd13029, 4294967295;
	add.s64 	%rd13034, %rd13032, %rd13033;
	shr.u64 	%rd13035, %rd13028, 32;
	mad.lo.s64 	%rd13036, %rd141, %rd119, %rd13035;
	shr.u64 	%rd13037, %rd13029, 32;
	add.s64 	%rd13038, %rd13036, %rd13037;
	shr.u64 	%rd13039, %rd13034, 32;
	shl.b64 	%rd13040, %rd13034, 32;
	and.b64  	%rd13041, %rd13027, 4294967295;
	or.b64  	%rd13042, %rd13040, %rd13041;
	add.s64 	%rd13043, %rd12987, %rd13023;
	add.s64 	%rd13044, %rd13043, %rd13042;
	max.u64 	%rd13045, %rd12987, %rd13043;
	setp.gt.u64 	%p1593, %rd13045, %rd13044;
	selp.u64 	%rd13046, 1, 0, %p1593;
	add.s64 	%rd13047, %rd13038, %rd12988;
	add.s64 	%rd13048, %rd13047, %rd13039;
	add.s64 	%rd13049, %rd13048, %rd13046;
	mul.lo.s64 	%rd13050, %rd144, %rd120;
	mul.lo.s64 	%rd13051, %rd143, %rd120;
	mul.lo.s64 	%rd13052, %rd144, %rd119;
	shr.u64 	%rd13053, %rd13050, 32;
	and.b64  	%rd13054, %rd13051, 4294967295;
	add.s64 	%rd13055, %rd13053, %rd13054;
	and.b64  	%rd13056, %rd13052, 4294967295;
	add.s64 	%rd13057, %rd13055, %rd13056;
	shr.u64 	%rd13058, %rd13051, 32;
	mad.lo.s64 	%rd13059, %rd143, %rd119, %rd13058;
	shr.u64 	%rd13060, %rd13052, 32;
	add.s64 	%rd13061, %rd13059, %rd13060;
	shr.u64 	%rd13062, %rd13057, 32;
	shl.b64 	%rd13063, %rd13057, 32;
	and.b64  	%rd13064, %rd13050, 4294967295;
	or.b64  	%rd13065, %rd13063, %rd13064;
	add.s64 	%rd13066, %rd13004, %rd13046;
	add.s64 	%rd13067, %rd13066, %rd13065;
	max.u64 	%rd13068, %rd13004, %rd13066;
	setp.gt.u64 	%p1594, %rd13068, %rd13067;
	selp.u64 	%rd13069, 1, 0, %p1594;
	add.s64 	%rd13070, %rd13061, %rd13005;
	add.s64 	%rd13071, %rd13070, %rd13062;
	add.s64 	%rd13072, %rd13071, %rd13069;
	mul.lo.s64 	%rd13073, %rd140, %rd122;
	mul.lo.s64 	%rd13074, %rd139, %rd122;
	mul.lo.s64 	%rd13075, %rd140, %rd121;
	shr.u64 	%rd13076, %rd13073, 32;
	and.b64  	%rd13077, %rd13074, 4294967295;
	add.s64 	%rd13078, %rd13076, %rd13077;
	and.b64  	%rd13079, %rd13075, 4294967295;
	add.s64 	%rd13080, %rd13078, %rd13079;
	shr.u64 	%rd13081, %rd13074, 32;
	mad.lo.s64 	%rd13082, %rd139, %rd121, %rd13081;
	shr.u64 	%rd13083, %rd13075, 32;
	add.s64 	%rd13084, %rd13082, %rd13083;
	shr.u64 	%rd13085, %rd13080, 32;
	shl.b64 	%rd13086, %rd13080, 32;
	and.b64  	%rd13087, %rd13073, 4294967295;
	or.b64  	%rd13088, %rd13086, %rd13087;
	add.s64 	%rd13089, %rd13044, %rd13088;
	setp.lt.u64 	%p1595, %rd13089, %rd13044;
	selp.u64 	%rd13090, 1, 0, %p1595;
	add.s64 	%rd13091, %rd13084, %rd13049;
	add.s64 	%rd13092, %rd13091, %rd13085;
	add.s64 	%rd13093, %rd13092, %rd13090;
	mul.lo.s64 	%rd13094, %rd142, %rd122;
	mul.lo.s64 	%rd13095, %rd141, %rd122;
	mul.lo.s64 	%rd13096, %rd142, %rd121;
	shr.u64 	%rd13097, %rd13094, 32;
	and.b64  	%rd13098, %rd13095, 4294967295;
	add.s64 	%rd13099, %rd13097, %rd13098;
	and.b64  	%rd13100, %rd13096, 4294967295;
	add.s64 	%rd13101, %rd13099, %rd13100;
	shr.u64 	%rd13102, %rd13095, 32;
	mad.lo.s64 	%rd13103, %rd141, %rd121, %rd13102;
	shr.u64 	%rd13104, %rd13096, 32;
	add.s64 	%rd13105, %rd13103, %rd13104;
	shr.u64 	%rd13106, %rd13101, 32;
	shl.b64 	%rd13107, %rd13101, 32;
	and.b64  	%rd13108, %rd13094, 4294967295;
	or.b64  	%rd13109, %rd13107, %rd13108;
	add.s64 	%rd13110, %rd13067, %rd13090;
	add.s64 	%rd13111, %rd13110, %rd13109;
	max.u64 	%rd13112, %rd13067, %rd13110;
	setp.gt.u64 	%p1596, %rd13112, %rd13111;
	selp.u64 	%rd13113, 1, 0, %p1596;
	add.s64 	%rd13114, %rd13105, %rd13072;
	add.s64 	%rd13115, %rd13114, %rd13106;
	add.s64 	%rd13116, %rd13115, %rd13113;
	mul.lo.s64 	%rd13117, %rd140, %rd124;
	mul.lo.s64 	%rd13118, %rd139, %rd124;
	mul.lo.s64 	%rd13119, %rd140, %rd123;
	shr.u64 	%rd13120, %rd13117, 32;
	and.b64  	%rd13121, %rd13118, 4294967295;
	add.s64 	%rd13122, %rd13120, %rd13121;
	and.b64  	%rd13123, %rd13119, 4294967295;
	add.s64 	%rd13124, %rd13122, %rd13123;
	shr.u64 	%rd13125, %rd13118, 32;
	mad.lo.s64 	%rd13126, %rd139, %rd123, %rd13125;
	shr.u64 	%rd13127, %rd13119, 32;
	add.s64 	%rd13128, %rd13126, %rd13127;
	shr.u64 	%rd13129, %rd13124, 32;
	shl.b64 	%rd13130, %rd13124, 32;
	and.b64  	%rd13131, %rd13117, 4294967295;
	or.b64  	%rd13132, %rd13130, %rd13131;
	add.s64 	%rd13133, %rd13111, %rd13132;
	setp.lt.u64 	%p1597, %rd13133, %rd13111;
	selp.u64 	%rd13134, 1, 0, %p1597;
	add.s64 	%rd13135, %rd13128, %rd13116;
	add.s64 	%rd13136, %rd13135, %rd13129;
	add.s64 	%rd13137, %rd13136, %rd13134;
	mul.lo.s64 	%rd13138, %rd11, %rd12953;
	mul.lo.s64 	%rd13139, %rd12, %rd13138;
	mul.hi.u64 	%rd13140, %rd12, %rd13138;
	add.cc.s64 	%rd13141, %rd13139, %rd12953;
	addc.cc.s64 	%rd13142, %rd13140, 0;
	mul.lo.s64 	%rd13143, %rd13, %rd13138;
	mul.hi.u64 	%rd13144, %rd13, %rd13138;
	mov.b64 	%rd13145, 0;
	add.cc.s64 	%rd13146, %rd13142, %rd13022;
	addc.cc.s64 	%rd13147, %rd13145, 0;
	add.cc.s64 	%rd13148, %rd13146, %rd13143;
	addc.cc.s64 	%rd13149, %rd13147, %rd13144;
	mul.lo.s64 	%rd13150, %rd14, %rd13138;
	mul.hi.u64 	%rd13151, %rd14, %rd13138;
	add.cc.s64 	%rd13152, %rd13149, %rd13089;
	addc.cc.s64 	%rd13153, %rd13145, 0;
	add.cc.s64 	%rd13154, %rd13152, %rd13150;
	addc.cc.s64 	%rd13155, %rd13153, %rd13151;
	mul.lo.s64 	%rd13156, %rd15, %rd13138;
	mul.hi.u64 	%rd13157, %rd15, %rd13138;
	add.cc.s64 	%rd13158, %rd13155, %rd13133;
	addc.cc.s64 	%rd13159, %rd13145, 0;
	add.cc.s64 	%rd13160, %rd13158, %rd13156;
	addc.cc.s64 	%rd13161, %rd13159, %rd13157;
	add.s64 	%rd13162, %rd12954, %rd13161;
	setp.lt.u64 	%p1598, %rd13162, %rd12954;
	selp.u64 	%rd13163, 1, 0, %p1598;
	add.s64 	%rd13164, %rd13026, %rd13163;
	setp.lt.u64 	%p1599, %rd13164, %rd13026;
	selp.u64 	%rd13165, 1, 0, %p1599;
	add.s64 	%rd13166, %rd13093, %rd13165;
	setp.lt.u64 	%p1600, %rd13166, %rd13093;
	selp.u64 	%rd13167, 1, 0, %p1600;
	add.s64 	%rd13168, %rd13137, %rd13167;
	mul.lo.s64 	%rd13169, %rd11, %rd13148;
	mul.lo.s64 	%rd13170, %rd12, %rd13169;
	mul.hi.u64 	%rd13171, %rd12, %rd13169;
	add.cc.s64 	%rd13172, %rd13170, %rd13148;
	addc.cc.s64 	%rd13173, %rd13171, 0;
	mul.lo.s64 	%rd13174, %rd13, %rd13169;
	mul.hi.u64 	%rd13175, %rd13, %rd13169;
	add.cc.s64 	%rd13176, %rd13173, %rd13154;
	addc.cc.s64 	%rd13177, %rd13145, 0;
	add.cc.s64 	%rd13178, %rd13176, %rd13174;
	addc.cc.s64 	%rd13179, %rd13177, %rd13175;
	mul.lo.s64 	%rd13180, %rd14, %rd13169;
	mul.hi.u64 	%rd13181, %rd14, %rd13169;
	add.cc.s64 	%rd13182, %rd13179, %rd13160;
	addc.cc.s64 	%rd13183, %rd13145, 0;
	add.cc.s64 	%rd13184, %rd13182, %rd13180;
	addc.cc.s64 	%rd13185, %rd13183, %rd13181;
	mul.lo.s64 	%rd13186, %rd15, %rd13169;
	mul.hi.u64 	%rd13187, %rd15, %rd13169;
	add.cc.s64 	%rd13188, %rd13185, %rd13162;
	addc.cc.s64 	%rd13189, %rd13145, 0;
	add.cc.s64 	%rd13190, %rd13188, %rd13186;
	addc.cc.s64 	%rd13191, %rd13189, %rd13187;
	add.s64 	%rd13192, %rd13164, %rd13191;
	setp.lt.u64 	%p1601, %rd13192, %rd13164;
	selp.u64 	%rd13193, 1, 0, %p1601;
	add.s64 	%rd13194, %rd13166, %rd13193;
	setp.lt.u64 	%p1602, %rd13194, %rd13166;
	selp.u64 	%rd13195, 1, 0, %p1602;
	add.s64 	%rd13196, %rd13168, %rd13195;
	mul.lo.s64 	%rd13197, %rd11, %rd13178;
	mul.lo.s64 	%rd13198, %rd12, %rd13197;
	mul.hi.u64 	%rd13199, %rd12, %rd13197;
	add.cc.s64 	%rd13200, %rd13198, %rd13178;
	addc.cc.s64 	%rd13201, %rd13199, 0;
	mul.lo.s64 	%rd13202, %rd13, %rd13197;
	mul.hi.u64 	%rd13203, %rd13, %rd13197;
	add.cc.s64 	%rd13204, %rd13201, %rd13184;
	addc.cc.s64 	%rd13205, %rd13145, 0;
	add.cc.s64 	%rd13206, %rd13204, %rd13202;
	addc.cc.s64 	%rd13207, %rd13205, %rd13203;
	mul.lo.s64 	%rd13208, %rd14, %rd13197;
	mul.hi.u64 	%rd13209, %rd14, %rd13197;
	add.cc.s64 	%rd13210, %rd13207, %rd13190;
	addc.cc.s64 	%rd13211, %rd13145, 0;
	add.cc.s64 	%rd13212, %rd13210, %rd13208;
	addc.cc.s64 	%rd13213, %rd13211, %rd13209;
	mul.lo.s64 	%rd13214, %rd15, %rd13197;
	mul.hi.u64 	%rd13215, %rd15, %rd13197;
	add.cc.s64 	%rd13216, %rd13213, %rd13192;
	addc.cc.s64 	%rd13217, %rd13145, 0;
	add.cc.s64 	%rd13218, %rd13216, %rd13214;
	addc.cc.s64 	%rd13219, %rd13217, %rd13215;
	add.s64 	%rd13220, %rd13194, %rd13219;
	setp.lt.u64 	%p1603, %rd13220, %rd13194;
	selp.u64 	%rd13221, 1, 0, %p1603;
	add.s64 	%rd13222, %rd13196, %rd13221;
	mul.lo.s64 	%rd13223, %rd11, %rd13206;
	mul.lo.s64 	%rd13224, %rd12, %rd13223;
	mul.hi.u64 	%rd13225, %rd12, %rd13223;
	add.cc.s64 	%rd13226, %rd13224, %rd13206;
	addc.cc.s64 	%rd13227, %rd13225, 0;
	mul.lo.s64 	%rd13228, %rd13, %rd13223;
	mul.hi.u64 	%rd13229, %rd13, %rd13223;
	add.cc.s64 	%rd13230, %rd13227, %rd13212;
	addc.cc.s64 	%rd13231, %rd13145, 0;
	add.cc.s64 	%rd185, %rd13230, %rd13228;
	addc.cc.s64 	%rd13232, %rd13231, %rd13229;
	mul.lo.s64 	%rd13233, %rd14, %rd13223;
	mul.hi.u64 	%rd13234, %rd14, %rd13223;
	add.cc.s64 	%rd13235, %rd13232, %rd13218;
	addc.cc.s64 	%rd13236, %rd13145, 0;
	add.cc.s64 	%rd186, %rd13235, %rd13233;
	addc.cc.s64 	%rd13237, %rd13236, %rd13234;
	mul.lo.s64 	%rd13238, %rd15, %rd13223;
	mul.hi.u64 	%rd13239, %rd15, %rd13223;
	add.cc.s64 	%rd13240, %rd13237, %rd13220;
	addc.cc.s64 	%rd13241, %rd13145, 0;
	add.cc.s64 	%rd187, %rd13240, %rd13238;
	addc.cc.s64 	%rd13242, %rd13241, %rd13239;
	add.s64 	%rd21093, %rd13222, %rd13242;
	setp.gt.u64 	%p1604, %rd21093, %rd15;
	@%p1604 bra 	$L__BB1_72;
	setp.lt.u64 	%p1605, %rd21093, %rd15;
	mov.u64 	%rd21094, %rd187;
	mov.u64 	%rd21095, %rd186;
	mov.u64 	%rd21096, %rd185;
	@%p1605 bra 	$L__BB1_73;
	setp.lt.u64 	%p1606, %rd14, %rd187;
	@%p1606 bra 	$L__BB1_72;
	setp.gt.u64 	%p1607, %rd14, %rd187;
	mov.u64 	%rd21094, %rd187;
	mov.u64 	%rd21095, %rd186;
	mov.u64 	%rd21096, %rd185;
	@%p1607 bra 	$L__BB1_73;
	setp.lt.u64 	%p1608, %rd13, %rd186;
	@%p1608 bra 	$L__BB1_72;
	setp.gt.u64 	%p1609, %rd13, %rd186;
	setp.gt.u64 	%p1610, %rd12, %rd185;
	or.pred  	%p1611, %p1609, %p1610;
	mov.u64 	%rd21094, %rd187;
	mov.u64 	%rd21095, %rd186;
	mov.u64 	%rd21096, %rd185;
	@%p1611 bra 	$L__BB1_73;
$L__BB1_72:
	sub.s64 	%rd21096, %rd185, %rd12;
	setp.lt.u64 	%p1612, %rd185, %rd12;
	selp.u64 	%rd13243, 1, 0, %p1612;
	add.s64 	%rd13244, %rd13, %rd13243;
	sub.s64 	%rd21095, %rd186, %rd13244;
	setp.lt.u64 	%p1613, %rd186, %rd13244;
	selp.u64 	%rd13245, 1, 0, %p1613;
	add.s64 	%rd13246, %rd14, %rd13245;
	sub.s64 	%rd21094, %rd187, %rd13246;
	setp.lt.u64 	%p1614, %rd187, %rd13246;
	selp.u64 	%rd13247, 1, 0, %p1614;
	add.s64 	%rd13248, %rd15, %rd13247;
	sub.s64 	%rd21093, %rd21093, %rd13248;
$L__BB1_73:
	and.b64  	%rd197, %rd92, 4294967295;
	shr.u64 	%rd198, %rd92, 32;
	shr.u64 	%rd13249, %rd21096, 32;
	and.b64  	%rd13250, %rd21096, 4294967295;
	mul.lo.s64 	%rd13251, %rd13250, %rd197;
	mul.lo.s64 	%rd13252, %rd13249, %rd197;
	mul.lo.s64 	%rd13253, %rd13250, %rd198;
	shr.u64 	%rd13254, %rd13251, 32;
	and.b64  	%rd13255, %rd13252, 4294967295;
	add.s64 	%rd13256, %rd13254, %rd13255;
	and.b64  	%rd13257, %rd13253, 4294967295;
	add.s64 	%rd13258, %rd13256, %rd13257;
	shr.u64 	%rd13259, %rd13252, 32;
	mad.lo.s64 	%rd13260, %rd13249, %rd198, %rd13259;
	shr.u64 	%rd13261, %rd13253, 32;
	add.s64 	%rd13262, %rd13260, %rd13261;
	shr.u64 	%rd13263, %rd13258, 32;
	shl.b64 	%rd13264, %rd13258, 32;
	and.b64  	%rd13265, %rd13251, 4294967295;
	or.b64  	%rd13266, %rd13264, %rd13265;
	add.s64 	%rd13267, %rd13262, %rd13263;
	shr.u64 	%rd13268, %rd21095, 32;
	and.b64  	%rd13269, %rd21095, 4294967295;
	mul.lo.s64 	%rd13270, %rd13269, %rd197;
	mul.lo.s64 	%rd13271, %rd13268, %rd197;
	mul.lo.s64 	%rd13272, %rd13269, %rd198;
	shr.u64 	%rd13273, %rd13270, 32;
	and.b64  	%rd13274, %rd13271, 4294967295;
	add.s64 	%rd13275, %rd13273, %rd13274;
	and.b64  	%rd13276, %rd13272, 4294967295;
	add.s64 	%rd13277, %rd13275, %rd13276;
	shr.u64 	%rd13278, %rd13271, 32;
	mad.lo.s64 	%rd13279, %rd13268, %rd198, %rd13278;
	shr.u64 	%rd13280, %rd13272, 32;
	add.s64 	%rd13281, %rd13279, %rd13280;
	shr.u64 	%rd13282, %rd13277, 32;
	shl.b64 	%rd13283, %rd13277, 32;
	and.b64  	%rd13284, %rd13270, 4294967295;
	or.b64  	%rd13285, %rd13283, %rd13284;
	add.s64 	%rd13286, %rd13281, %rd13282;
	shr.u64 	%rd13287, %rd21094, 32;
	and.b64  	%rd13288, %rd21094, 4294967295;
	mul.lo.s64 	%rd13289, %rd13288, %rd197;
	mul.lo.s64 	%rd13290, %rd13287, %rd197;
	mul.lo.s64 	%rd13291, %rd13288, %rd198;
	shr.u64 	%rd13292, %rd13289, 32;
	and.b64  	%rd13293, %rd13290, 4294967295;
	add.s64 	%rd13294, %rd13292, %rd13293;
	and.b64  	%rd13295, %rd13291, 4294967295;
	add.s64 	%rd13296, %rd13294, %rd13295;
	shr.u64 	%rd13297, %rd13290, 32;
	mad.lo.s64 	%rd13298, %rd13287, %rd198, %rd13297;
	shr.u64 	%rd13299, %rd13291, 32;
	add.s64 	%rd13300, %rd13298, %rd13299;
	shr.u64 	%rd13301, %rd13296, 32;
	shl.b64 	%rd13302, %rd13296, 32;
	and.b64  	%rd13303, %rd13289, 4294967295;
	or.b64  	%rd13304, %rd13302, %rd13303;
	add.s64 	%rd13305, %rd13300, %rd13301;
	shr.u64 	%rd13306, %rd21093, 32;
	and.b64  	%rd13307, %rd21093, 4294967295;
	mul.lo.s64 	%rd13308, %rd13307, %rd197;
	mul.lo.s64 	%rd13309, %rd13306, %rd197;
	mul.lo.s64 	%rd13310, %rd13307, %rd198;
	shr.u64 	%rd13311, %rd13308, 32;
	and.b64  	%rd13312, %rd13309, 4294967295;
	add.s64 	%rd13313, %rd13311, %rd13312;
	and.b64  	%rd13314, %rd13310, 4294967295;
	add.s64 	%rd13315, %rd13313, %rd13314;
	shr.u64 	%rd13316, %rd13309, 32;
	mad.lo.s64 	%rd13317, %rd13306, %rd198, %rd13316;
	shr.u64 	%rd13318, %rd13310, 32;
	add.s64 	%rd13319, %rd13317, %rd13318;
	shr.u64 	%rd13320, %rd13315, 32;
	shl.b64 	%rd13321, %rd13315, 32;
	and.b64  	%rd13322, %rd13308, 4294967295;
	or.b64  	%rd13323, %rd13321, %rd13322;
	add.s64 	%rd13324, %rd13319, %rd13320;
	and.b64  	%rd199, %rd91, 4294967295;
	shr.u64 	%rd200, %rd91, 32;
	mul.lo.s64 	%rd13325, %rd13250, %rd199;
	mul.lo.s64 	%rd13326, %rd13249, %rd199;
	mul.lo.s64 	%rd13327, %rd13250, %rd200;
	shr.u64 	%rd13328, %rd13325, 32;
	and.b64  	%rd13329, %rd13326, 4294967295;
	add.s64 	%rd13330, %rd13328, %rd13329;
	and.b64  	%rd13331, %rd13327, 4294967295;
	add.s64 	%rd13332, %rd13330, %rd13331;
	shr.u64 	%rd13333, %rd13326, 32;
	mad.lo.s64 	%rd13334, %rd13249, %rd200, %rd13333;
	shr.u64 	%rd13335, %rd13327, 32;
	add.s64 	%rd13336, %rd13334, %rd13335;
	shr.u64 	%rd13337, %rd13332, 32;
	shl.b64 	%rd13338, %rd13332, 32;
	and.b64  	%rd13339, %rd13325, 4294967295;
	or.b64  	%rd13340, %rd13338, %rd13339;
	add.s64 	%rd13341, %rd13285, %rd13340;
	setp.lt.u64 	%p1615, %rd13341, %rd13285;
	selp.u64 	%rd13342, 1, 0, %p1615;
	add.s64 	%rd13343, %rd13336, %rd13286;
	add.s64 	%rd13344, %rd13343, %rd13337;
	add.s64 	%rd13345, %rd13344, %rd13342;
	mul.lo.s64 	%rd13346, %rd13269, %rd199;
	mul.lo.s64 	%rd13347, %rd13268, %rd199;
	mul.lo.s64 	%rd13348, %rd13269, %rd200;
	shr.u64 	%rd13349, %rd13346, 32;
	and.b64  	%rd13350, %rd13347, 4294967295;
	add.s64 	%rd13351, %rd13349, %rd13350;
	and.b64  	%rd13352, %rd13348, 4294967295;
	add.s64 	%rd13353, %rd13351, %rd13352;
	shr.u64 	%rd13354, %rd13347, 32;
	mad.lo.s64 	%rd13355, %rd13268, %rd200, %rd13354;
	shr.u64 	%rd13356, %rd13348, 32;
	add.s64 	%rd13357, %rd13355, %rd13356;
	shr.u64 	%rd13358, %rd13353, 32;
	shl.b64 	%rd13359, %rd13353, 32;
	and.b64  	%rd13360, %rd13346, 4294967295;
	or.b64  	%rd13361, %rd13359, %rd13360;
	add.s64 	%rd13362, %rd13304, %rd13342;
	add.s64 	%rd13363, %rd13362, %rd13361;
	max.u64 	%rd13364, %rd13304, %rd13362;
	setp.gt.u64 	%p1616, %rd13364, %rd13363;
	selp.u64 	%rd13365, 1, 0, %p1616;
	add.s64 	%rd13366, %rd13357, %rd13305;
	add.s64 	%rd13367, %rd13366, %rd13358;
	add.s64 	%rd13368, %rd13367, %rd13365;
	mul.lo.s64 	%rd13369, %rd13288, %rd199;
	mul.lo.s64 	%rd13370, %rd13287, %rd199;
	mul.lo.s64 	%rd13371, %rd13288, %rd200;
	shr.u64 	%rd13372, %rd13369, 32;
	and.b64  	%rd13373, %rd13370, 4294967295;
	add.s64 	%rd13374, %rd13372, %rd13373;
	and.b64  	%rd13375, %rd13371, 4294967295;
	add.s64 	%rd13376, %rd13374, %rd13375;
	shr.u64 	%rd13377, %rd13370, 32;
	mad.lo.s64 	%rd13378, %rd13287, %rd200, %rd13377;
	shr.u64 	%rd13379, %rd13371, 32;
	add.s64 	%rd13380, %rd13378, %rd13379;
	shr.u64 	%rd13381, %rd13376, 32;
	shl.b64 	%rd13382, %rd13376, 32;
	and.b64  	%rd13383, %rd13369, 4294967295;
	or.b64  	%rd13384, %rd13382, %rd13383;
	add.s64 	%rd13385, %rd13323, %rd13365;
	add.s64 	%rd13386, %rd13385, %rd13384;
	max.u64 	%rd13387, %rd13323, %rd13385;
	setp.gt.u64 	%p1617, %rd13387, %rd13386;
	selp.u64 	%rd13388, 1, 0, %p1617;
	add.s64 	%rd13389, %rd13380, %rd13324;
	add.s64 	%rd13390, %rd13389, %rd13381;
	add.s64 	%rd13391, %rd13390, %rd13388;
	and.b64  	%rd201, %rd90, 4294967295;
	shr.u64 	%rd202, %rd90, 32;
	mul.lo.s64 	%rd13392, %rd13250, %rd201;
	mul.lo.s64 	%rd13393, %rd13249, %rd201;
	mul.lo.s64 	%rd13394, %rd13250, %rd202;
	shr.u64 	%rd13395, %rd13392, 32;
	and.b64  	%rd13396, %rd13393, 4294967295;
	add.s64 	%rd13397, %rd13395, %rd13396;
	and.b64  	%rd13398, %rd13394, 4294967295;
	add.s64 	%rd13399, %rd13397, %rd13398;
	shr.u64 	%rd13400, %rd13393, 32;
	mad.lo.s64 	%rd13401, %rd13249, %rd202, %rd13400;
	shr.u64 	%rd13402, %rd13394, 32;
	add.s64 	%rd13403, %rd13401, %rd13402;
	shr.u64 	%rd13404, %rd13399, 32;
	shl.b64 	%rd13405, %rd13399, 32;
	and.b64  	%rd13406, %rd13392, 4294967295;
	or.b64  	%rd13407, %rd13405, %rd13406;
	add.s64 	%rd13408, %rd13363, %rd13407;
	setp.lt.u64 	%p1618, %rd13408, %rd13363;
	selp.u64 	%rd13409, 1, 0, %p1618;
	add.s64 	%rd13410, %rd13403, %rd13368;
	add.s64 	%rd13411, %rd13410, %rd13404;
	add.s64 	%rd13412, %rd13411, %rd13409;
	mul.lo.s64 	%rd13413, %rd13269, %rd201;
	mul.lo.s64 	%rd13414, %rd13268, %rd201;
	mul.lo.s64 	%rd13415, %rd13269, %rd202;
	shr.u64 	%rd13416, %rd13413, 32;
	and.b64  	%rd13417, %rd13414, 4294967295;
	add.s64 	%rd13418, %rd13416, %rd13417;
	and.b64  	%rd13419, %rd13415, 4294967295;
	add.s64 	%rd13420, %rd13418, %rd13419;
	shr.u64 	%rd13421, %rd13414, 32;
	mad.lo.s64 	%rd13422, %rd13268, %rd202, %rd13421;
	shr.u64 	%rd13423, %rd13415, 32;
	add.s64 	%rd13424, %rd13422, %rd13423;
	shr.u64 	%rd13425, %rd13420, 32;
	shl.b64 	%rd13426, %rd13420, 32;
	and.b64  	%rd13427, %rd13413, 4294967295;
	or.b64  	%rd13428, %rd13426, %rd13427;
	add.s64 	%rd13429, %rd13386, %rd13409;
	add.s64 	%rd13430, %rd13429, %rd13428;
	max.u64 	%rd13431, %rd13386, %rd13429;
	setp.gt.u64 	%p1619, %rd13431, %rd13430;
	selp.u64 	%rd13432, 1, 0, %p1619;
	add.s64 	%rd13433, %rd13424, %rd13391;
	add.s64 	%rd13434, %rd13433, %rd13425;
	add.s64 	%rd13435, %rd13434, %rd13432;
	and.b64  	%rd203, %rd89, 4294967295;
	shr.u64 	%rd204, %rd89, 32;
	mul.lo.s64 	%rd13436, %rd13250, %rd203;
	mul.lo.s64 	%rd13437, %rd13249, %rd203;
	mul.lo.s64 	%rd13438, %rd13250, %rd204;
	shr.u64 	%rd13439, %rd13436, 32;
	and.b64  	%rd13440, %rd13437, 4294967295;
	add.s64 	%rd13441, %rd13439, %rd13440;
	and.b64  	%rd13442, %rd13438, 4294967295;
	add.s64 	%rd13443, %rd13441, %rd13442;
	shr.u64 	%rd13444, %rd13437, 32;
	mad.lo.s64 	%rd13445, %rd13249, %rd204, %rd13444;
	shr.u64 	%rd13446, %rd13438, 32;
	add.s64 	%rd13447, %rd13445, %rd13446;
	shr.u64 	%rd13448, %rd13443, 32;
	shl.b64 	%rd13449, %rd13443, 32;
	and.b64  	%rd13450, %rd13436, 4294967295;
	or.b64  	%rd13451, %rd13449, %rd13450;
	add.s64 	%rd13452, %rd13430, %rd13451;
	setp.lt.u64 	%p1620, %rd13452, %rd13430;
	selp.u64 	%rd13453, 1, 0, %p1620;
	add.s64 	%rd13454, %rd13447, %rd13435;
	add.s64 	%rd13455, %rd13454, %rd13448;
	add.s64 	%rd13456, %rd13455, %rd13453;
	mul.lo.s64 	%rd13457, %rd11, %rd13266;
	mul.lo.s64 	%rd13458, %rd12, %rd13457;
	mul.hi.u64 	%rd13459, %rd12, %rd13457;
	add.cc.s64 	%rd13460, %rd13458, %rd13266;
	addc.cc.s64 	%rd13461, %rd13459, 0;
	mul.lo.s64 	%rd13462, %rd13, %rd13457;
	mul.hi.u64 	%rd13463, %rd13, %rd13457;
	mov.b64 	%rd13464, 0;
	add.cc.s64 	%rd13465, %rd13461, %rd13341;
	addc.cc.s64 	%rd13466, %rd13464, 0;
	add.cc.s64 	%rd13467, %rd13465, %rd13462;
	addc.cc.s64 	%rd13468, %rd13466, %rd13463;
	mul.lo.s64 	%rd13469, %rd14, %rd13457;
	mul.hi.u64 	%rd13470, %rd14, %rd13457;
	add.cc.s64 	%rd13471, %rd13468, %rd13408;
	addc.cc.s64 	%rd13472, %rd13464, 0;
	add.cc.s64 	%rd13473, %rd13471, %rd13469;
	addc.cc.s64 	%rd13474, %rd13472, %rd13470;
	mul.lo.s64 	%rd13475, %rd15, %rd13457;
	mul.hi.u64 	%rd13476, %rd15, %rd13457;
	add.cc.s64 	%rd13477, %rd13474, %rd13452;
	addc.cc.s64 	%rd13478, %rd13464, 0;
	add.cc.s64 	%rd13479, %rd13477, %rd13475;
	addc.cc.s64 	%rd13480, %rd13478, %rd13476;
	add.s64 	%rd13481, %rd13267, %rd13480;
	setp.lt.u64 	%p1621, %rd13481, %rd13267;
	selp.u64 	%rd13482, 1, 0, %p1621;
	add.s64 	%rd13483, %rd13345, %rd13482;
	setp.lt.u64 	%p1622, %rd13483, %rd13345;
	selp.u64 	%rd13484, 1, 0, %p1622;
	add.s64 	%rd13485, %rd13412, %rd13484;
	setp.lt.u64 	%p1623, %rd13485, %rd13412;
	selp.u64 	%rd13486, 1, 0, %p1623;
	add.s64 	%rd13487, %rd13456, %rd13486;
	mul.lo.s64 	%rd13488, %rd11, %rd13467;
	mul.lo.s64 	%rd13489, %rd12, %rd13488;
	mul.hi.u64 	%rd13490, %rd12, %rd13488;
	add.cc.s64 	%rd13491, %rd13489, %rd13467;
	addc.cc.s64 	%rd13492, %rd13490, 0;
	mul.lo.s64 	%rd13493, %rd13, %rd13488;
	mul.hi.u64 	%rd13494, %rd13, %rd13488;
	add.cc.s64 	%rd13495, %rd13492, %rd13473;
	addc.cc.s64 	%rd13496, %rd13464, 0;
	add.cc.s64 	%rd13497, %rd13495, %rd13493;
	addc.cc.s64 	%rd13498, %rd13496, %rd13494;
	mul.lo.s64 	%rd13499, %rd14, %rd13488;
	mul.hi.u64 	%rd13500, %rd14, %rd13488;
	add.cc.s64 	%rd13501, %rd13498, %rd13479;
	addc.cc.s64 	%rd13502, %rd13464, 0;
	add.cc.s64 	%rd13503, %rd13501, %rd13499;
	addc.cc.s64 	%rd13504, %rd13502, %rd13500;
	mul.lo.s64 	%rd13505, %rd15, %rd13488;
	mul.hi.u64 	%rd13506, %rd15, %rd13488;
	add.cc.s64 	%rd13507, %rd13504, %rd13481;
	addc.cc.s64 	%rd13508, %rd13464, 0;
	add.cc.s64 	%rd13509, %rd13507, %rd13505;
	addc.cc.s64 	%rd13510, %rd13508, %rd13506;
	add.s64 	%rd13511, %rd13483, %rd13510;
	setp.lt.u64 	%p1624, %rd13511, %rd13483;
	selp.u64 	%rd13512, 1, 0, %p1624;
	add.s64 	%rd13513, %rd13485, %rd13512;
	setp.lt.u64 	%p1625, %rd13513, %rd13485;
	selp.u64 	%rd13514, 1, 0, %p1625;
	add.s64 	%rd13515, %rd13487, %rd13514;
	mul.lo.s64 	%rd13516, %rd11, %rd13497;
	mul.lo.s64 	%rd13517, %rd12, %rd13516;
	mul.hi.u64 	%rd13518, %rd12, %rd13516;
	add.cc.s64 	%rd13519, %rd13517, %rd13497;
	addc.cc.s64 	%rd13520, %rd13518, 0;
	mul.lo.s64 	%rd13521, %rd13, %rd13516;
	mul.hi.u64 	%rd13522, %rd13, %rd13516;
	add.cc.s64 	%rd13523, %rd13520, %rd13503;
	addc.cc.s64 	%rd13524, %rd13464, 0;
	add.cc.s64 	%rd13525, %rd13523, %rd13521;
	addc.cc.s64 	%rd13526, %rd13524, %rd13522;
	mul.lo.s64 	%rd13527, %rd14, %rd13516;
	mul.hi.u64 	%rd13528, %rd14, %rd13516;
	add.cc.s64 	%rd13529, %rd13526, %rd13509;
	addc.cc.s64 	%rd13530, %rd13464, 0;
	add.cc.s64 	%rd13531, %rd13529, %rd13527;
	addc.cc.s64 	%rd13532, %rd13530, %rd13528;
	mul.lo.s64 	%rd13533, %rd15, %rd13516;
	mul.hi.u64 	%rd13534, %rd15, %rd13516;
	add.cc.s64 	%rd13535, %rd13532, %rd13511;
	addc.cc.s64 	%rd13536, %rd13464, 0;
	add.cc.s64 	%rd13537, %rd13535, %rd13533;
	addc.cc.s64 	%rd13538, %rd13536, %rd13534;
	add.s64 	%rd13539, %rd13513, %rd13538;
	setp.lt.u64 	%p1626, %rd13539, %rd13513;
	selp.u64 	%rd13540, 1, 0, %p1626;
	add.s64 	%rd13541, %rd13515, %rd13540;
	mul.lo.s64 	%rd13542, %rd11, %rd13525;
	mul.lo.s64 	%rd13543, %rd12, %rd13542;
	mul.hi.u64 	%rd13544, %rd12, %rd13542;
	add.cc.s64 	%rd13545, %rd13543, %rd13525;
	addc.cc.s64 	%rd13546, %rd13544, 0;
	mul.lo.s64 	%rd13547, %rd13, %rd13542;
	mul.hi.u64 	%rd13548, %rd13, %rd13542;
	add.cc.s64 	%rd13549, %rd13546, %rd13531;
	addc.cc.s64 	%rd13550, %rd13464, 0;
	add.cc.s64 	%rd205, %rd13549, %rd13547;
	addc.cc.s64 	%rd13551, %rd13550, %rd13548;
	mul.lo.s64 	%rd13552, %rd14, %rd13542;
	mul.hi.u64 	%rd13553, %rd14, %rd13542;
	add.cc.s64 	%rd13554, %rd13551, %rd13537;
	addc.cc.s64 	%rd13555, %rd13464, 0;
	add.cc.s64 	%rd206, %rd13554, %rd13552;
	addc.cc.s64 	%rd13556, %rd13555, %rd13553;
	mul.lo.s64 	%rd13557, %rd15, %rd13542;
	mul.hi.u64 	%rd13558, %rd15, %rd13542;
	add.cc.s64 	%rd13559, %rd13556, %rd13539;
	addc.cc.s64 	%rd13560, %rd13464, 0;
	add.cc.s64 	%rd207, %rd13559, %rd13557;
	addc.cc.s64 	%rd13561, %rd13560, %rd13558;
	add.s64 	%rd21097, %rd13541, %rd13561;
	setp.gt.u64 	%p1627, %rd21097, %rd15;
	@%p1627 bra 	$L__BB1_79;
	setp.lt.u64 	%p1628, %rd21097, %rd15;
	mov.u64 	%rd21098, %rd207;
	mov.u64 	%rd21099, %rd206;
	mov.u64 	%rd21100, %rd205;
	@%p1628 bra 	$L__BB1_80;
	setp.lt.u64 	%p1629, %rd14, %rd207;
	@%p1629 bra 	$L__BB1_79;
	setp.gt.u64 	%p1630, %rd14, %rd207;
	mov.u64 	%rd21098, %rd207;
	mov.u64 	%rd21099, %rd206;
	mov.u64 	%rd21100, %rd205;
	@%p1630 bra 	$L__BB1_80;
	setp.lt.u64 	%p1631, %rd13, %rd206;
	@%p1631 bra 	$L__BB1_79;
	setp.gt.u64 	%p1632, %rd13, %rd206;
	setp.gt.u64 	%p1633, %rd12, %rd205;
	or.pred  	%p1634, %p1632, %p1633;
	mov.u64 	%rd21098, %rd207;
	mov.u64 	%rd21099, %rd206;
	mov.u64 	%rd21100, %rd205;
	@%p1634 bra 	$L__BB1_80;
$L__BB1_79:
	sub.s64 	%rd21100, %rd205, %rd12;
	setp.lt.u64 	%p1635, %rd205, %rd12;
	selp.u64 	%rd13562, 1, 0, %p1635;
	add.s64 	%rd13563, %rd13, %rd13562;
	sub.s64 	%rd21099, %rd206, %rd13563;
	setp.lt.u64 	%p1636, %rd206, %rd13563;
	selp.u64 	%rd13564, 1, 0, %p1636;
	add.s64 	%rd13565, %rd14, %rd13564;
	sub.s64 	%rd21098, %rd207, %rd13565;
	setp.lt.u64 	%p1637, %rd207, %rd13565;
	selp.u64 	%rd13566, 1, 0, %p1637;
	add.s64 	%rd13567, %rd15, %rd13566;
	sub.s64 	%rd21097, %rd21097, %rd13567;
$L__BB1_80:
	mul.lo.s64 	%rd13568, %rd166, %rd97;
	mul.lo.s64 	%rd13569, %rd165, %rd97;
	mul.lo.s64 	%rd13570, %rd166, %rd98;
	shr.u64 	%rd13571, %rd13568, 32;
	and.b64  	%rd13572, %rd13569, 4294967295;
	add.s64 	%rd13573, %rd13571, %rd13572;
	and.b64  	%rd13574, %rd13570, 4294967295;
	add.s64 	%rd13575, %rd13573, %rd13574;
	shr.u64 	%rd13576, %rd13569, 32;
	mad.lo.s64 	%rd13577, %rd165, %rd98, %rd13576;
	shr.u64 	%rd13578, %rd13570, 32;
	add.s64 	%rd13579, %rd13577, %rd13578;
	shr.u64 	%rd13580, %rd13575, 32;
	shl.b64 	%rd13581, %rd13575, 32;
	and.b64  	%rd13582, %rd13568, 4294967295;
	or.b64  	%rd13583, %rd13581, %rd13582;
	add.s64 	%rd13584, %rd13579, %rd13580;
	mul.lo.s64 	%rd13585, %rd168, %rd97;
	mul.lo.s64 	%rd13586, %rd167, %rd97;
	mul.lo.s64 	%rd13587, %rd168, %rd98;
	shr.u64 	%rd13588, %rd13585, 32;
	and.b64  	%rd13589, %rd13586, 4294967295;
	add.s64 	%rd13590, %rd13588, %rd13589;
	and.b64  	%rd13591, %rd13587, 4294967295;
	add.s64 	%rd13592, %rd13590, %rd13591;
	shr.u64 	%rd13593, %rd13586, 32;
	mad.lo.s64 	%rd13594, %rd167, %rd98, %rd13593;
	shr.u64 	%rd13595, %rd13587, 32;
	add.s64 	%rd13596, %rd13594, %rd13595;
	shr.u64 	%rd13597, %rd13592, 32;
	shl.b64 	%rd13598, %rd13592, 32;
	and.b64  	%rd13599, %rd13585, 4294967295;
	or.b64  	%rd13600, %rd13598, %rd13599;
	add.s64 	%rd13601, %rd13596, %rd13597;
	mul.lo.s64 	%rd13602, %rd170, %rd97;
	mul.lo.s64 	%rd13603, %rd169, %rd97;
	mul.lo.s64 	%rd13604, %rd170, %rd98;
	shr.u64 	%rd13605, %rd13602, 32;
	and.b64  	%rd13606, %rd13603, 4294967295;
	add.s64 	%rd13607, %rd13605, %rd13606;
	and.b64  	%rd13608, %rd13604, 4294967295;
	add.s64 	%rd13609, %rd13607, %rd13608;
	shr.u64 	%rd13610, %rd13603, 32;
	mad.lo.s64 	%rd13611, %rd169, %rd98, %rd13610;
	shr.u64 	%rd13612, %rd13604, 32;
	add.s64 	%rd13613, %rd13611, %rd13612;
	shr.u64 	%rd13614, %rd13609, 32;
	shl.b64 	%rd13615, %rd13609, 32;
	and.b64  	%rd13616, %rd13602, 4294967295;
	or.b64  	%rd13617, %rd13615, %rd13616;
	add.s64 	%rd13618, %rd13613, %rd13614;
	mul.lo.s64 	%rd13619, %rd172, %rd97;
	mul.lo.s64 	%rd13620, %rd171, %rd97;
	mul.lo.s64 	%rd13621, %rd172, %rd98;
	shr.u64 	%rd13622, %rd13619, 32;
	and.b64  	%rd13623, %rd13620, 4294967295;
	add.s64 	%rd13624, %rd13622, %rd13623;
	and.b64  	%rd13625, %rd13621, 4294967295;
	add.s64 	%rd13626, %rd13624, %rd13625;
	shr.u64 	%rd13627, %rd13620, 32;
	mad.lo.s64 	%rd13628, %rd171, %rd98, %rd13627;
	shr.u64 	%rd13629, %rd13621, 32;
	add.s64 	%rd13630, %rd13628, %rd13629;
	shr.u64 	%rd13631, %rd13626, 32;
	shl.b64 	%rd13632, %rd13626, 32;
	and.b64  	%rd13633, %rd13619, 4294967295;
	or.b64  	%rd13634, %rd13632, %rd13633;
	add.s64 	%rd13635, %rd13630, %rd13631;
	mul.lo.s64 	%rd13636, %rd166, %rd100;
	mul.lo.s64 	%rd13637, %rd165, %rd100;
	mul.lo.s64 	%rd13638, %rd166, %rd99;
	shr.u64 	%rd13639, %rd13636, 32;
	and.b64  	%rd13640, %rd13637, 4294967295;
	add.s64 	%rd13641, %rd13639, %rd13640;
	and.b64  	%rd13642, %rd13638, 4294967295;
	add.s64 	%rd13643, %rd13641, %rd13642;
	shr.u64 	%rd13644, %rd13637, 32;
	mad.lo.s64 	%rd13645, %rd165, %rd99, %rd13644;
	shr.u64 	%rd13646, %rd13638, 32;
	add.s64 	%rd13647, %rd13645, %rd13646;
	shr.u64 	%rd13648, %rd13643, 32;
	shl.b64 	%rd13649, %rd13643, 32;
	and.b64  	%rd13650, %rd13636, 4294967295;
	or.b64  	%rd13651, %rd13649, %rd13650;
	add.s64 	%rd13652, %rd13600, %rd13651;
	setp.lt.u64 	%p1638, %rd13652, %rd13600;
	selp.u64 	%rd13653, 1, 0, %p1638;
	add.s64 	%rd13654, %rd13647, %rd13601;
	add.s64 	%rd13655, %rd13654, %rd13648;
	add.s64 	%rd13656, %rd13655, %rd13653;
	mul.lo.s64 	%rd13657, %rd168, %rd100;
	mul.lo.s64 	%rd13658, %rd167, %rd100;
	mul.lo.s64 	%rd13659, %rd168, %rd99;
	shr.u64 	%rd13660, %rd13657, 32;
	and.b64  	%rd13661, %rd13658, 4294967295;
	add.s64 	%rd13662, %rd13660, %rd13661;
	and.b64  	%rd13663, %rd13659, 4294967295;
	add.s64 	%rd13664, %rd13662, %rd13663;
	shr.u64 	%rd13665, %rd13658, 32;
	mad.lo.s64 	%rd13666, %rd167, %rd99, %rd13665;
	shr.u64 	%rd13667, %rd13659, 32;
	add.s64 	%rd13668, %rd13666, %rd13667;
	shr.u64 	%rd13669, %rd13664, 32;
	shl.b64 	%rd13670, %rd13664, 32;
	and.b64  	%rd13671, %rd13657, 4294967295;
	or.b64  	%rd13672, %rd13670, %rd13671;
	add.s64 	%rd13673, %rd13617, %rd13653;
	add.s64 	%rd13674, %rd13673, %rd13672;
	max.u64 	%rd13675, %rd13617, %rd13673;
	setp.gt.u64 	%p1639, %rd13675, %rd13674;
	selp.u64 	%rd13676, 1, 0, %p1639;
	add.s64 	%rd13677, %rd13668, %rd13618;
	add.s64 	%rd13678, %rd13677, %rd13669;
	add.s64 	%rd13679, %rd13678, %rd13676;
	mul.lo.s64 	%rd13680, %rd170, %rd100;
	mul.lo.s64 	%rd13681, %rd169, %rd100;
	mul.lo.s64 	%rd13682, %rd170, %rd99;
	shr.u64 	%rd13683, %rd13680, 32;
	and.b64  	%rd13684, %rd13681, 4294967295;
	add.s64 	%rd13685, %rd13683, %rd13684;
	and.b64  	%rd13686, %rd13682, 4294967295;
	add.s64 	%rd13687, %rd13685, %rd13686;
	shr.u64 	%rd13688, %rd13681, 32;
	mad.lo.s64 	%rd13689, %rd169, %rd99, %rd13688;
	shr.u64 	%rd13690, %rd13682, 32;
	add.s64 	%rd13691, %rd13689, %rd13690;
	shr.u64 	%rd13692, %rd13687, 32;
	shl.b64 	%rd13693, %rd13687, 32;
	and.b64  	%rd13694, %rd13680, 4294967295;
	or.b64  	%rd13695, %rd13693, %rd13694;
	add.s64 	%rd13696, %rd13634, %rd13676;
	add.s64 	%rd13697, %rd13696, %rd13695;
	max.u64 	%rd13698, %rd13634, %rd13696;
	setp.gt.u64 	%p1640, %rd13698, %rd13697;
	selp.u64 	%rd13699, 1, 0, %p1640;
	add.s64 	%rd13700, %rd13691, %rd13635;
	add.s64 	%rd13701, %rd13700, %rd13692;
	add.s64 	%rd13702, %rd13701, %rd13699;
	mul.lo.s64 	%rd13703, %rd166, %rd102;
	mul.lo.s64 	%rd13704, %rd165, %rd102;
	mul.lo.s64 	%rd13705, %rd166, %rd101;
	shr.u64 	%rd13706, %rd13703, 32;
	and.b64  	%rd13707, %rd13704, 4294967295;
	add.s64 	%rd13708, %rd13706, %rd13707;
	and.b64  	%rd13709, %rd13705, 4294967295;
	add.s64 	%rd13710, %rd13708, %rd13709;
	shr.u64 	%rd13711, %rd13704, 32;
	mad.lo.s64 	%rd13712, %rd165, %rd101, %rd13711;
	shr.u64 	%rd13713, %rd13705, 32;
	add.s64 	%rd13714, %rd13712, %rd13713;
	shr.u64 	%rd13715, %rd13710, 32;
	shl.b64 	%rd13716, %rd13710, 32;
	and.b64  	%rd13717, %rd13703, 4294967295;
	or.b64  	%rd13718, %rd13716, %rd13717;
	add.s64 	%rd13719, %rd13674, %rd13718;
	setp.lt.u64 	%p1641, %rd13719, %rd13674;
	selp.u64 	%rd13720, 1, 0, %p1641;
	add.s64 	%rd13721, %rd13714, %rd13679;
	add.s64 	%rd13722, %rd13721, %rd13715;
	add.s64 	%rd13723, %rd13722, %rd13720;
	mul.lo.s64 	%rd13724, %rd168, %rd102;
	mul.lo.s64 	%rd13725, %rd167, %rd102;
	mul.lo.s64 	%rd13726, %rd168, %rd101;
	shr.u64 	%rd13727, %rd13724, 32;
	and.b64  	%rd13728, %rd13725, 4294967295;
	add.s64 	%rd13729, %rd13727, %rd13728;
	and.b64  	%rd13730, %rd13726, 4294967295;
	add.s64 	%rd13731, %rd13729, %rd13730;
	shr.u64 	%rd13732, %rd13725, 32;
	mad.lo.s64 	%rd13733, %rd167, %rd101, %rd13732;
	shr.u64 	%rd13734, %rd13726, 32;
	add.s64 	%rd13735, %rd13733, %rd13734;
	shr.u64 	%rd13736, %rd13731, 32;
	shl.b64 	%rd13737, %rd13731, 32;
	and.b64  	%rd13738, %rd13724, 4294967295;
	or.b64  	%rd13739, %rd13737, %rd13738;
	add.s64 	%rd13740, %rd13697, %rd13720;
	add.s64 	%rd13741, %rd13740, %rd13739;
	max.u64 	%rd13742, %rd13697, %rd13740;
	setp.gt.u64 	%p1642, %rd13742, %rd13741;
	selp.u64 	%rd13743, 1, 0, %p1642;
	add.s64 	%rd13744, %rd13735, %rd13702;
	add.s64 	%rd13745, %rd13744, %rd13736;
	add.s64 	%rd13746, %rd13745, %rd13743;
	mul.lo.s64 	%rd13747, %rd166, %rd104;
	mul.lo.s64 	%rd13748, %rd165, %rd104;
	mul.lo.s64 	%rd13749, %rd166, %rd103;
	shr.u64 	%rd13750, %rd13747, 32;
	and.b64  	%rd13751, %rd13748, 4294967295;
	add.s64 	%rd13752, %rd13750, %rd13751;
	and.b64  	%rd13753, %rd13749, 4294967295;
	add.s64 	%rd13754, %rd13752, %rd13753;
	shr.u64 	%rd13755, %rd13748, 32;
	mad.lo.s64 	%rd13756, %rd165, %rd103, %rd13755;
	shr.u64 	%rd13757, %rd13749, 32;
	add.s64 	%rd13758, %rd13756, %rd13757;
	shr.u64 	%rd13759, %rd13754, 32;
	shl.b64 	%rd13760, %rd13754, 32;
	and.b64  	%rd13761, %rd13747, 4294967295;
	or.b64  	%rd13762, %rd13760, %rd13761;
	add.s64 	%rd13763, %rd13741, %rd13762;
	setp.lt.u64 	%p1643, %rd13763, %rd13741;
	selp.u64 	%rd13764, 1, 0, %p1643;
	add.s64 	%rd13765, %rd13758, %rd13746;
	add.s64 	%rd13766, %rd13765, %rd13759;
	add.s64 	%rd13767, %rd13766, %rd13764;
	mul.lo.s64 	%rd13768, %rd11, %rd13583;
	mul.lo.s64 	%rd13769, %rd12, %rd13768;
	mul.hi.u64 	%rd13770, %rd12, %rd13768;
	add.cc.s64 	%rd13771, %rd13769, %rd13583;
	addc.cc.s64 	%rd13772, %rd13770, 0;
	mul.lo.s64 	%rd13773, %rd13, %rd13768;
	mul.hi.u64 	%rd13774, %rd13, %rd13768;
	mov.b64 	%rd13775, 0;
	add.cc.s64 	%rd13776, %rd13772, %rd13652;
	addc.cc.s64 	%rd13777, %rd13775, 0;
	add.cc.s64 	%rd13778, %rd13776, %rd13773;
	addc.cc.s64 	%rd13779, %rd13777, %rd13774;
	mul.lo.s64 	%rd13780, %rd14, %rd13768;
	mul.hi.u64 	%rd13781, %rd14, %rd13768;
	add.cc.s64 	%rd13782, %rd13779, %rd13719;
	addc.cc.s64 	%rd13783, %rd13775, 0;
	add.cc.s64 	%rd13784, %rd13782, %rd13780;
	addc.cc.s64 	%rd13785, %rd13783, %rd13781;
	mul.lo.s64 	%rd13786, %rd15, %rd13768;
	mul.hi.u64 	%rd13787, %rd15, %rd13768;
	add.cc.s64 	%rd13788, %rd13785, %rd13763;
	addc.cc.s64 	%rd13789, %rd13775, 0;
	add.cc.s64 	%rd13790, %rd13788, %rd13786;
	addc.cc.s64 	%rd13791, %rd13789, %rd13787;
	add.s64 	%rd13792, %rd13584, %rd13791;
	setp.lt.u64 	%p1644, %rd13792, %rd13584;
	selp.u64 	%rd13793, 1, 0, %p1644;
	add.s64 	%rd13794, %rd13656, %rd13793;
	setp.lt.u64 	%p1645, %rd13794, %rd13656;
	selp.u64 	%rd13795, 1, 0, %p1645;
	add.s64 	%rd13796, %rd13723, %rd13795;
	setp.lt.u64 	%p1646, %rd13796, %rd13723;
	selp.u64 	%rd13797, 1, 0, %p1646;
	add.s64 	%rd13798, %rd13767, %rd13797;
	mul.lo.s64 	%rd13799, %rd11, %rd13778;
	mul.lo.s64 	%rd13800, %rd12, %rd13799;
	mul.hi.u64 	%rd13801, %rd12, %rd13799;
	add.cc.s64 	%rd13802, %rd13800, %rd13778;
	addc.cc.s64 	%rd13803, %rd13801, 0;
	mul.lo.s64 	%rd13804, %rd13, %rd13799;
	mul.hi.u64 	%rd13805, %rd13, %rd13799;
	add.cc.s64 	%rd13806, %rd13803, %rd13784;
	addc.cc.s64 	%rd13807, %rd13775, 0;
	add.cc.s64 	%rd13808, %rd13806, %rd13804;
	addc.cc.s64 	%rd13809, %rd13807, %rd13805;
	mul.lo.s64 	%rd13810, %rd14, %rd13799;
	mul.hi.u64 	%rd13811, %rd14, %rd13799;
	add.cc.s64 	%rd13812, %rd13809, %rd13790;
	addc.cc.s64 	%rd13813, %rd13775, 0;
	add.cc.s64 	%rd13814, %rd13812, %rd13810;
	addc.cc.s64 	%rd13815, %rd13813, %rd13811;
	mul.lo.s64 	%rd13816, %rd15, %rd13799;
	mul.hi.u64 	%rd13817, %rd15, %rd13799;
	add.cc.s64 	%rd13818, %rd13815, %rd13792;
	addc.cc.s64 	%rd13819, %rd13775, 0;
	add.cc.s64 	%rd13820, %rd13818, %rd13816;
	addc.cc.s64 	%rd13821, %rd13819, %rd13817;
	add.s64 	%rd13822, %rd13794, %rd13821;
	setp.lt.u64 	%p1647, %rd13822, %rd13794;
	selp.u64 	%rd13823, 1, 0, %p1647;
	add.s64 	%rd13824, %rd13796, %rd13823;
	setp.lt.u64 	%p1648, %rd13824, %rd13796;
	selp.u64 	%rd13825, 1, 0, %p1648;
	add.s64 	%rd13826, %rd13798, %rd13825;
	mul.lo.s64 	%rd13827, %rd11, %rd13808;
	mul.lo.s64 	%rd13828, %rd12, %rd13827;
	mul.hi.u64 	%rd13829, %rd12, %rd13827;
	add.cc.s64 	%rd13830, %rd13828, %rd13808;
	addc.cc.s64 	%rd13831, %rd13829, 0;
	mul.lo.s64 	%rd13832, %rd13, %rd13827;
	mul.hi.u64 	%rd13833, %rd13, %rd13827;
	add.cc.s64 	%rd13834, %rd13831, %rd13814;
	addc.cc.s64 	%rd13835, %rd13775, 0;
	add.cc.s64 	%rd13836, %rd13834, %rd13832;
	addc.cc.s64 	%rd13837, %rd13835, %rd13833;
	mul.lo.s64 	%rd13838, %rd14, %rd13827;
	mul.hi.u64 	%rd13839, %rd14, %rd13827;
	add.cc.s64 	%rd13840, %rd13837, %rd13820;
	addc.cc.s64 	%rd13841, %rd13775, 0;
	add.cc.s64 	%rd13842, %rd13840, %rd13838;
	addc.cc.s64 	%rd13843, %rd13841, %rd13839;
	mul.lo.s64 	%rd13844, %rd15, %rd13827;
	mul.hi.u64 	%rd13845, %rd15, %rd13827;
	add.cc.s64 	%rd13846, %rd13843, %rd13822;
	addc.cc.s64 	%rd13847, %rd13775, 0;
	add.cc.s64 	%rd13848, %rd13846, %rd13844;
	addc.cc.s64 	%rd13849, %rd13847, %rd13845;
	add.s64 	%rd13850, %rd13824, %rd13849;
	setp.lt.u64 	%p1649, %rd13850, %rd13824;
	selp.u64 	%rd13851, 1, 0, %p1649;
	add.s64 	%rd13852, %rd13826, %rd13851;
	mul.lo.s64 	%rd13853, %rd11, %rd13836;
	mul.lo.s64 	%rd13854, %rd12, %rd13853;
	mul.hi.u64 	%rd13855, %rd12, %rd13853;
	add.cc.s64 	%rd13856, %rd13854, %rd13836;
	addc.cc.s64 	%rd13857, %rd13855, 0;
	mul.lo.s64 	%rd13858, %rd13, %rd13853;
	mul.hi.u64 	%rd13859, %rd13, %rd13853;
	add.cc.s64 	%rd13860, %rd13857, %rd13842;
	addc.cc.s64 	%rd13861, %rd13775, 0;
	add.cc.s64 	%rd217, %rd13860, %rd13858;
	addc.cc.s64 	%rd13862, %rd13861, %rd13859;
	mul.lo.s64 	%rd13863, %rd14, %rd13853;
	mul.hi.u64 	%rd13864, %rd14, %rd13853;
	add.cc.s64 	%rd13865, %rd13862, %rd13848;
	addc.cc.s64 	%rd13866, %rd13775, 0;
	add.cc.s64 	%rd218, %rd13865, %rd13863;
	addc.cc.s64 	%rd13867, %rd13866, %rd13864;
	mul.lo.s64 	%rd13868, %rd15, %rd13853;
	mul.hi.u64 	%rd13869, %rd15, %rd13853;
	add.cc.s64 	%rd13870, %rd13867, %rd13850;
	addc.cc.s64 	%rd13871, %rd13775, 0;
	add.cc.s64 	%rd219, %rd13870, %rd13868;
	addc.cc.s64 	%rd13872, %rd13871, %rd13869;
	add.s64 	%rd21101, %rd13852, %rd13872;
	setp.gt.u64 	%p1650, %rd21101, %rd15;
	@%p1650 bra 	$L__BB1_86;
	setp.lt.u64 	%p1651, %rd21101, %rd15;
	mov.u64 	%rd21102, %rd219;
	mov.u64 	%rd21103, %rd218;
	mov.u64 	%rd21104, %rd217;
	@%p1651 bra 	$L__BB1_87;
	setp.lt.u64 	%p1652, %rd14, %rd219;
	@%p1652 bra 	$L__BB1_86;
	setp.gt.u64 	%p1653, %rd14, %rd219;
	mov.u64 	%rd21102, %rd219;
	mov.u64 	%rd21103, %rd218;
	mov.u64 	%rd21104, %rd217;
	@%p1653 bra 	$L__BB1_87;
	setp.lt.u64 	%p1654, %rd13, %rd218;
	@%p1654 bra 	$L__BB1_86;
	setp.gt.u64 	%p1655, %rd13, %rd218;
	setp.gt.u64 	%p1656, %rd12, %rd217;
	or.pred  	%p1657, %p1655, %p1656;
	mov.u64 	%rd21102, %rd219;
	mov.u64 	%rd21103, %rd218;
	mov.u64 	%rd21104, %rd217;
	@%p1657 bra 	$L__BB1_87;
$L__BB1_86:
	sub.s64 	%rd21104, %rd217, %rd12;
	setp.lt.u64 	%p1658, %rd217, %rd12;
	selp.u64 	%rd13873, 1, 0, %p1658;
	add.s64 	%rd13874, %rd13, %rd13873;
	sub.s64 	%rd21103, %rd218, %rd13874;
	setp.lt.u64 	%p1659, %rd218, %rd13874;
	selp.u64 	%rd13875, 1, 0, %p1659;
	add.s64 	%rd13876, %rd14, %rd13875;
	sub.s64 	%rd21102, %rd219, %rd13876;
	setp.lt.u64 	%p1660, %rd219, %rd13876;
	selp.u64 	%rd13877, 1, 0, %p1660;
	add.s64 	%rd13878, %rd15, %rd13877;
	sub.s64 	%rd21101, %rd21101, %rd13878;
$L__BB1_87:
	and.b64  	%rd13879, %rd80, 4294967295;
	shr.u64 	%rd13880, %rd80, 32;
	shr.u64 	%rd13881, %rd21104, 32;
	and.b64  	%rd13882, %rd21104, 4294967295;
	mul.lo.s64 	%rd13883, %rd13882, %rd13879;
	mul.lo.s64 	%rd13884, %rd13881, %rd13879;
	mul.lo.s64 	%rd13885, %rd13882, %rd13880;
	shr.u64 	%rd13886, %rd13883, 32;
	and.b64  	%rd13887, %rd13884, 4294967295;
	add.s64 	%rd13888, %rd13886, %rd13887;
	and.b64  	%rd13889, %rd13885, 4294967295;
	add.s64 	%rd13890, %rd13888, %rd13889;
	shr.u64 	%rd13891, %rd13884, 32;
	mad.lo.s64 	%rd13892, %rd13881, %rd13880, %rd13891;
	shr.u64 	%rd13893, %rd13885, 32;
	add.s64 	%rd13894, %rd13892, %rd13893;
	shr.u64 	%rd13895, %rd13890, 32;
	shl.b64 	%rd13896, %rd13890, 32;
	and.b64  	%rd13897, %rd13883, 4294967295;
	or.b64  	%rd13898, %rd13896, %rd13897;
	add.s64 	%rd13899, %rd13894, %rd13895;
	shr.u64 	%rd13900, %rd21103, 32;
	and.b64  	%rd13901, %rd21103, 4294967295;
	mul.lo.s64 	%rd13902, %rd13901, %rd13879;
	mul.lo.s64 	%rd13903, %rd13900, %rd13879;
	mul.lo.s64 	%rd13904, %rd13901, %rd13880;
	shr.u64 	%rd13905, %rd13902, 32;
	and.b64  	%rd13906, %rd13903, 4294967295;
	add.s64 	%rd13907, %rd13905, %rd13906;
	and.b64  	%rd13908, %rd13904, 4294967295;
	add.s64 	%rd13909, %rd13907, %rd13908;
	shr.u64 	%rd13910, %rd13903, 32;
	mad.lo.s64 	%rd13911, %rd13900, %rd13880, %rd13910;
	shr.u64 	%rd13912, %rd13904, 32;
	add.s64 	%rd13913, %rd13911, %rd13912;
	shr.u64 	%rd13914, %rd13909, 32;
	shl.b64 	%rd13915, %rd13909, 32;
	and.b64  	%rd13916, %rd13902, 4294967295;
	or.b64  	%rd13917, %rd13915, %rd13916;
	add.s64 	%rd13918, %rd13913, %rd13914;
	shr.u64 	%rd13919, %rd21102, 32;
	and.b64  	%rd13920, %rd21102, 4294967295;
	mul.lo.s64 	%rd13921, %rd13920, %rd13879;
	mul.lo.s64 	%rd13922, %rd13919, %rd13879;
	mul.lo.s64 	%rd13923, %rd13920, %rd13880;
	shr.u64 	%rd13924, %rd13921, 32;
	and.b64  	%rd13925, %rd13922, 4294967295;
	add.s64 	%rd13926, %rd13924, %rd13925;
	and.b64  	%rd13927, %rd13923, 4294967295;
	add.s64 	%rd13928, %rd13926, %rd13927;
	shr.u64 	%rd13929, %rd13922, 32;
	mad.lo.s64 	%rd13930, %rd13919, %rd13880, %rd13929;
	shr.u64 	%rd13931, %rd13923, 32;
	add.s64 	%rd13932, %rd13930, %rd13931;
	shr.u64 	%rd13933, %rd13928, 32;
	shl.b64 	%rd13934, %rd13928, 32;
	and.b64  	%rd13935, %rd13921, 4294967295;
	or.b64  	%rd13936, %rd13934, %rd13935;
	add.s64 	%rd13937, %rd13932, %rd13933;
	shr.u64 	%rd13938, %rd21101, 32;
	and.b64  	%rd13939, %rd21101, 4294967295;
	mul.lo.s64 	%rd13940, %rd13939, %rd13879;
	mul.lo.s64 	%rd13941, %rd13938, %rd13879;
	mul.lo.s64 	%rd13942, %rd13939, %rd13880;
	shr.u64 	%rd13943, %rd13940, 32;
	and.b64  	%rd13944, %rd13941, 4294967295;
	add.s64 	%rd13945, %rd13943, %rd13944;
	and.b64  	%rd13946, %rd13942, 4294967295;
	add.s64 	%rd13947, %rd13945, %rd13946;
	shr.u64 	%rd13948, %rd13941, 32;
	mad.lo.s64 	%rd13949, %rd13938, %rd13880, %rd13948;
	shr.u64 	%rd13950, %rd13942, 32;
	add.s64 	%rd13951, %rd13949, %rd13950;
	shr.u64 	%rd13952, %rd13947, 32;
	shl.b64 	%rd13953, %rd13947, 32;
	and.b64  	%rd13954, %rd13940, 4294967295;
	or.b64  	%rd13955, %rd13953, %rd13954;
	add.s64 	%rd13956, %rd13951, %rd13952;
	and.b64  	%rd13957, %rd79, 4294967295;
	shr.u64 	%rd13958, %rd79, 32;
	mul.lo.s64 	%rd13959, %rd13882, %rd13957;
	mul.lo.s64 	%rd13960, %rd13881, %rd13957;
	mul.lo.s64 	%rd13961, %rd13882, %rd13958;
	shr.u64 	%rd13962, %rd13959, 32;
	and.b64  	%rd13963, %rd13960, 4294967295;
	add.s64 	%rd13964, %rd13962, %rd13963;
	and.b64  	%rd13965, %rd13961, 4294967295;
	add.s64 	%rd13966, %rd13964, %rd13965;
	shr.u64 	%rd13967, %rd13960, 32;
	mad.lo.s64 	%rd13968, %rd13881, %rd13958, %rd13967;
	shr.u64 	%rd13969, %rd13961, 32;
	add.s64 	%rd13970, %rd13968, %rd13969;
	shr.u64 	%rd13971, %rd13966, 32;
	shl.b64 	%rd13972, %rd13966, 32;
	and.b64  	%rd13973, %rd13959, 4294967295;
	or.b64  	%rd13974, %rd13972, %rd13973;
	add.s64 	%rd13975, %rd13917, %rd13974;
	setp.lt.u64 	%p1661, %rd13975, %rd13917;
	selp.u64 	%rd13976, 1, 0, %p1661;
	add.s64 	%rd13977, %rd13970, %rd13918;
	add.s64 	%rd13978, %rd13977, %rd13971;
	add.s64 	%rd13979, %rd13978, %rd13976;
	mul.lo.s64 	%rd13980, %rd13901, %rd13957;
	mul.lo.s64 	%rd13981, %rd13900, %rd13957;
	mul.lo.s64 	%rd13982, %rd13901, %rd13958;
	shr.u64 	%rd13983, %rd13980, 32;
	and.b64  	%rd13984, %rd13981, 4294967295;
	add.s64 	%rd13985, %rd13983, %rd13984;
	and.b64  	%rd13986, %rd13982, 4294967295;
	add.s64 	%rd13987, %rd13985, %rd13986;
	shr.u64 	%rd13988, %rd13981, 32;
	mad.lo.s64 	%rd13989, %rd13900, %rd13958, %rd13988;
	shr.u64 	%rd13990, %rd13982, 32;
	add.s64 	%rd13991, %rd13989, %rd13990;
	shr.u64 	%rd13992, %rd13987, 32;
	shl.b64 	%rd13993, %rd13987, 32;
	and.b64  	%rd13994, %rd13980, 4294967295;
	or.b64  	%rd13995, %rd13993, %rd13994;
	add.s64 	%rd13996, %rd13936, %rd13976;
	add.s64 	%rd13997, %rd13996, %rd13995;
	max.u64 	%rd13998, %rd13936, %rd13996;
	setp.gt.u64 	%p1662, %rd13998, %rd13997;
	selp.u64 	%rd13999, 1, 0, %p1662;
	add.s64 	%rd14000, %rd13991, %rd13937;
	add.s64 	%rd14001, %rd14000, %rd13992;
	add.s64 	%rd14002, %rd14001, %rd13999;
	mul.lo.s64 	%rd14003, %rd13920, %rd13957;
	mul.lo.s64 	%rd14004, %rd13919, %rd13957;
	mul.lo.s64 	%rd14005, %rd13920, %rd13958;
	shr.u64 	%rd14006, %rd14003, 32;
	and.b64  	%rd14007, %rd14004, 4294967295;
	add.s64 	%rd14008, %rd14006, %rd14007;
	and.b64  	%rd14009, %rd14005, 4294967295;
	add.s64 	%rd14010, %rd14008, %rd14009;
	shr.u64 	%rd14011, %rd14004, 32;
	mad.lo.s64 	%rd14012, %rd13919, %rd13958, %rd14011;
	shr.u64 	%rd14013, %rd14005, 32;
	add.s64 	%rd14014, %rd14012, %rd14013;
	shr.u64 	%rd14015, %rd14010, 32;
	shl.b64 	%rd14016, %rd14010, 32;
	and.b64  	%rd14017, %rd14003, 4294967295;
	or.b64  	%rd14018, %rd14016, %rd14017;
	add.s64 	%rd14019, %rd13955, %rd13999;
	add.s64 	%rd14020, %rd14019, %rd14018;
	max.u64 	%rd14021, %rd13955, %rd14019;
	setp.gt.u64 	%p1663, %rd14021, %rd14020;
	selp.u64 	%rd14022, 1, 0, %p1663;
	add.s64 	%rd14023, %rd14014, %rd13956;
	add.s64 	%rd14024, %rd14023, %rd14015;
	add.s64 	%rd14025, %rd14024, %rd14022;
	and.b64  	%rd14026, %rd78, 4294967295;
	shr.u64 	%rd14027, %rd78, 32;
	mul.lo.s64 	%rd14028, %rd13882, %rd14026;
	mul.lo.s64 	%rd14029, %rd13881, %rd14026;
	mul.lo.s64 	%rd14030, %rd13882, %rd14027;
	shr.u64 	%rd14031, %rd14028, 32;
	and.b64  	%rd14032, %rd14029, 4294967295;
	add.s64 	%rd14033, %rd14031, %rd14032;
	and.b64  	%rd14034, %rd14030, 4294967295;
	add.s64 	%rd14035, %rd14033, %rd14034;
	shr.u64 	%rd14036, %rd14029, 32;
	mad.lo.s64 	%rd14037, %rd13881, %rd14027, %rd14036;
	shr.u64 	%rd14038, %rd14030, 32;
	add.s64 	%rd14039, %rd14037, %rd14038;
	shr.u64 	%rd14040, %rd14035, 32;
	shl.b64 	%rd14041, %rd14035, 32;
	and.b64  	%rd14042, %rd14028, 4294967295;
	or.b64  	%rd14043, %rd14041, %rd14042;
	add.s64 	%rd14044, %rd13997, %rd14043;
	setp.lt.u64 	%p1664, %rd14044, %rd13997;
	selp.u64 	%rd14045, 1, 0, %p1664;
	add.s64 	%rd14046, %rd14039, %rd14002;
	add.s64 	%rd14047, %rd14046, %rd14040;
	add.s64 	%rd14048, %rd14047, %rd14045;
	mul.lo.s64 	%rd14049, %rd13901, %rd14026;
	mul.lo.s64 	%rd14050, %rd13900, %rd14026;
	mul.lo.s64 	%rd14051, %rd13901, %rd14027;
	shr.u64 	%rd14052, %rd14049, 32;
	and.b64  	%rd14053, %rd14050, 4294967295;
	add.s64 	%rd14054, %rd14052, %rd14053;
	and.b64  	%rd14055, %rd14051, 4294967295;
	add.s64 	%rd14056, %rd14054, %rd14055;
	shr.u64 	%rd14057, %rd14050, 32;
	mad.lo.s64 	%rd14058, %rd13900, %rd14027, %rd14057;
	shr.u64 	%rd14059, %rd14051, 32;
	add.s64 	%rd14060, %rd14058, %rd14059;
	shr.u64 	%rd14061, %rd14056, 32;
	shl.b64 	%rd14062, %rd14056, 32;
	and.b64  	%rd14063, %rd14049, 4294967295;
	or.b64  	%rd14064, %rd14062, %rd14063;
	add.s64 	%rd14065, %rd14020, %rd14045;
	add.s64 	%rd14066, %rd14065, %rd14064;
	max.u64 	%rd14067, %rd14020, %rd14065;
	setp.gt.u64 	%p1665, %rd14067, %rd14066;
	selp.u64 	%rd14068, 1, 0, %p1665;
	add.s64 	%rd14069, %rd14060, %rd14025;
	add.s64 	%rd14070, %rd14069, %rd14061;
	add.s64 	%rd14071, %rd14070, %rd14068;
	and.b64  	%rd14072, %rd77, 4294967295;
	shr.u64 	%rd14073, %rd77, 32;
	mul.lo.s64 	%rd14074, %rd13882, %rd14072;
	mul.lo.s64 	%rd14075, %rd13881, %rd14072;
	mul.lo.s64 	%rd14076, %rd13882, %rd14073;
	shr.u64 	%rd14077, %rd14074, 32;
	and.b64  	%rd14078, %rd14075, 4294967295;
	add.s64 	%rd14079, %rd14077, %rd14078;
	and.b64  	%rd14080, %rd14076, 4294967295;
	add.s64 	%rd14081, %rd14079, %rd14080;
	shr.u64 	%rd14082, %rd14075, 32;
	mad.lo.s64 	%rd14083, %rd13881, %rd14073, %rd14082;
	shr.u64 	%rd14084, %rd14076, 32;
	add.s64 	%rd14085, %rd14083, %rd14084;
	shr.u64 	%rd14086, %rd14081, 32;
	shl.b64 	%rd14087, %rd14081, 32;
	and.b64  	%rd14088, %rd14074, 4294967295;
	or.b64  	%rd14089, %rd14087, %rd14088;
	add.s64 	%rd14090, %rd14066, %rd14089;
	setp.lt.u64 	%p1666, %rd14090, %rd14066;
	selp.u64 	%rd14091, 1, 0, %p1666;
	add.s64 	%rd14092, %rd14085, %rd14071;
	add.s64 	%rd14093, %rd14092, %rd14086;
	add.s64 	%rd14094, %rd14093, %rd14091;
	mul.lo.s64 	%rd14095, %rd11, %rd13898;
	mul.lo.s64 	%rd14096, %rd12, %rd14095;
	mul.hi.u64 	%rd14097, %rd12, %rd14095;
	add.cc.s64 	%rd14098, %rd14096, %rd13898;
	addc.cc.s64 	%rd14099, %rd14097, 0;
	mul.lo.s64 	%rd14100, %rd13, %rd14095;
	mul.hi.u64 	%rd14101, %rd13, %rd14095;
	mov.b64 	%rd14102, 0;
	add.cc.s64 	%rd14103, %rd14099, %rd13975;
	addc.cc.s64 	%rd14104, %rd14102, 0;
	add.cc.s64 	%rd14105, %rd14103, %rd14100;
	addc.cc.s64 	%rd14106, %rd14104, %rd14101;
	mul.lo.s64 	%rd14107, %rd14, %rd14095;
	mul.hi.u64 	%rd14108, %rd14, %rd14095;
	add.cc.s64 	%rd14109, %rd14106, %rd14044;
	addc.cc.s64 	%rd14110, %rd14102, 0;
	add.cc.s64 	%rd14111, %rd14109, %rd14107;
	addc.cc.s64 	%rd14112, %rd14110, %rd14108;
	mul.lo.s64 	%rd14113, %rd15, %rd14095;
	mul.hi.u64 	%rd14114, %rd15, %rd14095;
	add.cc.s64 	%rd14115, %rd14112, %rd14090;
	addc.cc.s64 	%rd14116, %rd14102, 0;
	add.cc.s64 	%rd14117, %rd14115, %rd14113;
	addc.cc.s64 	%rd14118, %rd14116, %rd14114;
	add.s64 	%rd14119, %rd13899, %rd14118;
	setp.lt.u64 	%p1667, %rd14119, %rd13899;
	selp.u64 	%rd14120, 1, 0, %p1667;
	add.s64 	%rd14121, %rd13979, %rd14120;
	setp.lt.u64 	%p1668, %rd14121, %rd13979;
	selp.u64 	%rd14122, 1, 0, %p1668;
	add.s64 	%rd14123, %rd14048, %rd14122;
	setp.lt.u64 	%p1669, %rd14123, %rd14048;
	selp.u64 	%rd14124, 1, 0, %p1669;
	add.s64 	%rd14125, %rd14094, %rd14124;
	mul.lo.s64 	%rd14126, %rd11, %rd14105;
	mul.lo.s64 	%rd14127, %rd12, %rd14126;
	mul.hi.u64 	%rd14128, %rd12, %rd14126;
	add.cc.s64 	%rd14129, %rd14127, %rd14105;
	addc.cc.s64 	%rd14130, %rd14128, 0;
	mul.lo.s64 	%rd14131, %rd13, %rd14126;
	mul.hi.u64 	%rd14132, %rd13, %rd14126;
	add.cc.s64 	%rd14133, %rd14130, %rd14111;
	addc.cc.s64 	%rd14134, %rd14102, 0;
	add.cc.s64 	%rd14135, %rd14133, %rd14131;
	addc.cc.s64 	%rd14136, %rd14134, %rd14132;
	mul.lo.s64 	%rd14137, %rd14, %rd14126;
	mul.hi.u64 	%rd14138, %rd14, %rd14126;
	add.cc.s64 	%rd14139, %rd14136, %rd14117;
	addc.cc.s64 	%rd14140, %rd14102, 0;
	add.cc.s64 	%rd14141, %rd14139, %rd14137;
	addc.cc.s64 	%rd14142, %rd14140, %rd14138;
	mul.lo.s64 	%rd14143, %rd15, %rd14126;
	mul.hi.u64 	%rd14144, %rd15, %rd14126;
	add.cc.s64 	%rd14145, %rd14142, %rd14119;
	addc.cc.s64 	%rd14146, %rd14102, 0;
	add.cc.s64 	%rd14147, %rd14145, %rd14143;
	addc.cc.s64 	%rd14148, %rd14146, %rd14144;
	add.s64 	%rd14149, %rd14121, %rd14148;
	setp.lt.u64 	%p1670, %rd14149, %rd14121;
	selp.u64 	%rd14150, 1, 0, %p1670;
	add.s64 	%rd14151, %rd14123, %rd14150;
	setp.lt.u64 	%p1671, %rd14151, %rd14123;
	selp.u64 	%rd14152, 1, 0, %p1671;
	add.s64 	%rd14153, %rd14125, %rd14152;
	mul.lo.s64 	%rd14154, %rd11, %rd14135;
	mul.lo.s64 	%rd14155, %rd12, %rd14154;
	mul.hi.u64 	%rd14156, %rd12, %rd14154;
	add.cc.s64 	%rd14157, %rd14155, %rd14135;
	addc.cc.s64 	%rd14158, %rd14156, 0;
	mul.lo.s64 	%rd14159, %rd13, %rd14154;
	mul.hi.u64 	%rd14160, %rd13, %rd14154;
	add.cc.s64 	%rd14161, %rd14158, %rd14141;
	addc.cc.s64 	%rd14162, %rd14102, 0;
	add.cc.s64 	%rd14163, %rd14161, %rd14159;
	addc.cc.s64 	%rd14164, %rd14162, %rd14160;
	mul.lo.s64 	%rd14165, %rd14, %rd14154;
	mul.hi.u64 	%rd14166, %rd14, %rd14154;
	add.cc.s64 	%rd14167, %rd14164, %rd14147;
	addc.cc.s64 	%rd14168, %rd14102, 0;
	add.cc.s64 	%rd14169, %rd14167, %rd14165;
	addc.cc.s64 	%rd14170, %rd14168, %rd14166;
	mul.lo.s64 	%rd14171, %rd15, %rd14154;
	mul.hi.u64 	%rd14172, %rd15, %rd14154;
	add.cc.s64 	%rd14173, %rd14170, %rd14149;
	addc.cc.s64 	%rd14174, %rd14102, 0;
	add.cc.s64 	%rd14175, %rd14173, %rd14171;
	addc.cc.s64 	%rd14176, %rd14174, %rd14172;
	add.s64 	%rd14177, %rd14151, %rd14176;
	setp.lt.u64 	%p1672, %rd14177, %rd14151;
	selp.u64 	%rd14178, 1, 0, %p1672;
	add.s64 	%rd14179, %rd14153, %rd14178;
	mul.lo.s64 	%rd14180, %rd11, %rd14163;
	mul.lo.s64 	%rd14181, %rd12, %rd14180;
	mul.hi.u64 	%rd14182, %rd12, %rd14180;
	add.cc.s64 	%rd14183, %rd14181, %rd14163;
	addc.cc.s64 	%rd14184, %rd14182, 0;
	mul.lo.s64 	%rd14185, %rd13, %rd14180;
	mul.hi.u64 	%rd14186, %rd13, %rd14180;
	add.cc.s64 	%rd14187, %rd14184, %rd14169;
	addc.cc.s64 	%rd14188, %rd14102, 0;
	add.cc.s64 	%rd229, %rd14187, %rd14185;
	addc.cc.s64 	%rd14189, %rd14188, %rd14186;
	mul.lo.s64 	%rd14190, %rd14, %rd14180;
	mul.hi.u64 	%rd14191, %rd14, %rd14180;
	add.cc.s64 	%rd14192, %rd14189, %rd14175;
	addc.cc.s64 	%rd14193, %rd14102, 0;
	add.cc.s64 	%rd230, %rd14192, %rd14190;
	addc.cc.s64 	%rd14194, %rd14193, %rd14191;
	mul.lo.s64 	%rd14195, %rd15, %rd14180;
	mul.hi.u64 	%rd14196, %rd15, %rd14180;
	add.cc.s64 	%rd14197, %rd14194, %rd14177;
	addc.cc.s64 	%rd14198, %rd14102, 0;
	add.cc.s64 	%rd231, %rd14197, %rd14195;
	addc.cc.s64 	%rd14199, %rd14198, %rd14196;
	add.s64 	%rd21105, %rd14179, %rd14199;
	setp.gt.u64 	%p1673, %rd21105, %rd15;
	@%p1673 bra 	$L__BB1_93;
	setp.lt.u64 	%p1674, %rd21105, %rd15;
	mov.u64 	%rd21106, %rd231;
	mov.u64 	%rd21107, %rd230;
	mov.u64 	%rd21108, %rd229;
	@%p1674 bra 	$L__BB1_94;
	setp.lt.u64 	%p1675, %rd14, %rd231;
	@%p1675 bra 	$L__BB1_93;
	setp.gt.u64 	%p1676, %rd14, %rd231;
	mov.u64 	%rd21106, %rd231;
	mov.u64 	%rd21107, %rd230;
	mov.u64 	%rd21108, %rd229;
	@%p1676 bra 	$L__BB1_94;
	setp.lt.u64 	%p1677, %rd13, %rd230;
	@%p1677 bra 	$L__BB1_93;
	setp.gt.u64 	%p1678, %rd13, %rd230;
	setp.gt.u64 	%p1679, %rd12, %rd229;
	or.pred  	%p1680, %p1678, %p1679;
	mov.u64 	%rd21106, %rd231;
	mov.u64 	%rd21107, %rd230;
	mov.u64 	%rd21108, %rd229;
	@%p1680 bra 	$L__BB1_94;
$L__BB1_93:
	sub.s64 	%rd21108, %rd229, %rd12;
	setp.lt.u64 	%p1681, %rd229, %rd12;
	selp.u64 	%rd14200, 1, 0, %p1681;
	add.s64 	%rd14201, %rd13, %rd14200;
	sub.s64 	%rd21107, %rd230, %rd14201;
	setp.lt.u64 	%p1682, %rd230, %rd14201;
	selp.u64 	%rd14202, 1, 0, %p1682;
	add.s64 	%rd14203, %rd14, %rd14202;
	sub.s64 	%rd21106, %rd231, %rd14203;
	setp.lt.u64 	%p1683, %rd231, %rd14203;
	selp.u64 	%rd14204, 1, 0, %p1683;
	add.s64 	%rd14205, %rd15, %rd14204;
	sub.s64 	%rd21105, %rd21105, %rd14205;
$L__BB1_94:
	sub.s64 	%rd21112, %rd21092, %rd21088;
	setp.lt.u64 	%p1684, %rd21092, %rd21088;
	selp.u64 	%rd14206, 1, 0, %p1684;
	add.s64 	%rd14207, %rd21087, %rd14206;
	sub.s64 	%rd21111, %rd21091, %rd14207;
	setp.lt.u64 	%p1685, %rd21091, %rd14207;
	selp.u64 	%rd14208, 1, 0, %p1685;
	add.s64 	%rd14209, %rd21086, %rd14208;
	sub.s64 	%rd21110, %rd21090, %rd14209;
	setp.lt.u64 	%p1686, %rd21090, %rd14209;
	selp.u64 	%rd14210, 1, 0, %p1686;
	add.s64 	%rd14211, %rd21085, %rd14210;
	sub.s64 	%rd21109, %rd21089, %rd14211;
	setp.ge.u64 	%p1687, %rd21089, %rd14211;
	@%p1687 bra 	$L__BB1_96;
	add.s64 	%rd245, %rd21112, %rd12;
	setp.ge.u64 	%p1688, %rd245, %rd21112;
	setp.lt.u64 	%p1689, %rd245, %rd21112;
	selp.u64 	%rd14212, 1, 0, %p1689;
	add.s64 	%rd14213, %rd21111, %rd14212;
	add.s64 	%rd246, %rd14213, %rd13;
	setp.lt.u64 	%p1690, %rd246, %rd21111;
	setp.eq.s64 	%p1691, %rd246, %rd21111;
	selp.u32 	%r527, -1, 0, %p1691;
	selp.u32 	%r528, -1, 0, %p1690;
	selp.b32 	%r529, %r528, %r527, %p1688;
	and.b32  	%r531, %r529, 1;
	setp.eq.b32 	%p1692, %r531, 1;
	or.pred  	%p1693, %p1690, %p1692;
	selp.u64 	%rd14214, 1, 0, %p1693;
	add.s64 	%rd14215, %rd21110, %rd14214;
	add.s64 	%rd247, %rd14215, %rd14;
	setp.ge.u64 	%p1694, %rd247, %rd21110;
	setp.lt.u64 	%p1695, %rd247, %rd21110;
	setp.eq.s64 	%p1696, %rd247, %rd21110;
	selp.u32 	%r532, -1, 0, %p1695;
	selp.u32 	%r533, -1, 0, %p1696;
	selp.b32 	%r534, %r533, %r532, %p1693;
	selp.b32 	%r535, %r534, %r532, %p1694;
	cvt.u64.u32 	%rd14216, %r535;
	and.b64  	%rd14217, %rd14216, 1;
	add.s64 	%rd14218, %rd21109, %rd14217;
	add.s64 	%rd21109, %rd14218, %rd15;
	mov.u64 	%rd21110, %rd247;
	mov.u64 	%rd21111, %rd246;
	mov.u64 	%rd21112, %rd245;
$L__BB1_96:
	sub.s64 	%rd21116, %rd21108, %rd21100;
	setp.lt.u64 	%p1697, %rd21108, %rd21100;
	selp.u64 	%rd14219, 1, 0, %p1697;
	add.s64 	%rd14220, %rd21099, %rd14219;
	sub.s64 	%rd21115, %rd21107, %rd14220;
	setp.lt.u64 	%p1698, %rd21107, %rd14220;
	selp.u64 	%rd14221, 1, 0, %p1698;
	add.s64 	%rd14222, %rd21098, %rd14221;
	sub.s64 	%rd21114, %rd21106, %rd14222;
	setp.lt.u64 	%p1699, %rd21106, %rd14222;
	selp.u64 	%rd14223, 1, 0, %p1699;
	add.s64 	%rd14224, %rd21097, %rd14223;
	sub.s64 	%rd21113, %rd21105, %rd14224;
	setp.ge.u64 	%p1700, %rd21105, %rd14224;
	@%p1700 bra 	$L__BB1_98;
	add.s64 	%rd257, %rd21116, %rd12;
	setp.ge.u64 	%p1701, %rd257, %rd21116;
	setp.lt.u64 	%p1702, %rd257, %rd21116;
	selp.u64 	%rd14225, 1, 0, %p1702;
	add.s64 	%rd14226, %rd21115, %rd14225;
	add.s64 	%rd258, %rd14226, %rd13;
	setp.lt.u64 	%p1703, %rd258, %rd21115;
	setp.eq.s64 	%p1704, %rd258, %rd21115;
	selp.u32 	%r536, -1, 0, %p1704;
	selp.u32 	%r537, -1, 0, %p1703;
	selp.b32 	%r538, %r537, %r536, %p1701;
	and.b32  	%r540, %r538, 1;
	setp.eq.b32 	%p1705, %r540, 1;
	or.pred  	%p1706, %p1703, %p1705;
	selp.u64 	%rd14227, 1, 0, %p1706;
	add.s64 	%rd14228, %rd21114, %rd14227;
	add.s64 	%rd259, %rd14228, %rd14;
	setp.ge.u64 	%p1707, %rd259, %rd21114;
	setp.lt.u64 	%p1708, %rd259, %rd21114;
	setp.eq.s64 	%p1709, %rd259, %rd21114;
	selp.u32 	%r541, -1, 0, %p1708;
	selp.u32 	%r542, -1, 0, %p1709;
	selp.b32 	%r543, %r542, %r541, %p1706;
	selp.b32 	%r544, %r543, %r541, %p1707;
	cvt.u64.u32 	%rd14229, %r544;
	and.b64  	%rd14230, %rd14229, 1;
	add.s64 	%rd14231, %rd21113, %rd14230;
	add.s64 	%rd21113, %rd14231, %rd15;
	mov.u64 	%rd21114, %rd259;
	mov.u64 	%rd21115, %rd258;
	mov.u64 	%rd21116, %rd257;
$L__BB1_98:
	setp.gt.u64 	%p1710, %rd21109, %rd49;
	@%p1710 bra 	$L__BB1_224;
	setp.lt.u64 	%p1711, %rd21109, %rd49;
	ld.const.u64 	%rd14232, [ZERO+16];
	setp.ne.s64 	%p1712, %rd21110, %rd14232;
	ld.const.u64 	%rd14233, [ZERO+8];
	setp.ne.s64 	%p1713, %rd21111, %rd14233;
	or.pred  	%p1714, %p1712, %p1713;
	or.pred  	%p1715, %p1714, %p1711;
	ld.const.u64 	%rd14234, [ZERO];
	setp.ne.s64 	%p1716, %rd21112, %rd14234;
	or.pred  	%p1717, %p1715, %p1716;
	@%p1717 bra 	$L__BB1_224;
	setp.gt.u64 	%p1718, %rd21113, %rd49;
	mov.b64 	%rd21261, 0;
	mov.b32 	%r1005, 1;
	mov.u64 	%rd21262, %rd21261;
	mov.u64 	%rd21263, %rd21261;
	mov.u64 	%rd21264, %rd21261;
	mov.u64 	%rd21265, %rd43;
	mov.u64 	%rd21266, %rd42;
	mov.u64 	%rd21267, %rd41;
	mov.u64 	%rd21268, %rd40;
	mov.u64 	%rd21269, %rd43;
	mov.u64 	%rd21270, %rd42;
	mov.u64 	%rd21271, %rd41;
	mov.u64 	%rd21272, %rd40;
	@%p1718 bra 	$L__BB1_326;
	setp.lt.u64 	%p1719, %rd21113, %rd49;
	setp.ne.s64 	%p1720, %rd21114, %rd14232;
	setp.ne.s64 	%p1721, %rd21115, %rd14233;
	or.pred  	%p1722, %p1720, %p1721;
	or.pred  	%p1723, %p1722, %p1719;
	setp.ne.s64 	%p1724, %rd21116, %rd14234;
	or.pred  	%p1725, %p1723, %p1724;
	mov.u64 	%rd21265, %rd43;
	mov.u64 	%rd21266, %rd42;
	mov.u64 	%rd21267, %rd41;
	mov.u64 	%rd21268, %rd40;
	mov.u64 	%rd21269, %rd43;
	mov.u64 	%rd21270, %rd42;
	mov.u64 	%rd21271, %rd41;
	mov.u64 	%rd21272, %rd40;
	@%p1725 bra 	$L__BB1_326;
	or.b64  	%rd14238, %rd92, %rd91;
	or.b64  	%rd14239, %rd14238, %rd90;
	or.b64  	%rd14240, %rd14239, %rd89;
	setp.eq.s64 	%p1726, %rd14240, 0;
	mov.u64 	%rd21262, %rd21261;
	mov.u64 	%rd21263, %rd21261;
	mov.u64 	%rd21264, %rd21261;
	mov.u64 	%rd21265, %rd43;
	mov.u64 	%rd21266, %rd42;
	mov.u64 	%rd21267, %rd41;
	mov.u64 	%rd21268, %rd40;
	mov.u64 	%rd21269, %rd43;
	mov.u64 	%rd21270, %rd42;
	mov.u64 	%rd21271, %rd41;
	mov.u64 	%rd21272, %rd40;
	@%p1726 bra 	$L__BB1_326;
	mul.lo.s64 	%rd14241, %rd197, %rd197;
	mul.lo.s64 	%rd14242, %rd198, %rd197;
	shr.u64 	%rd14243, %rd14241, 32;
	shl.b64 	%rd14244, %rd14242, 1;
	and.b64  	%rd14245, %rd14244, 8589934590;
	add.s64 	%rd14246, %rd14243, %rd14245;
	shr.u64 	%rd14247, %rd14242, 31;
	and.b64  	%rd14248, %rd14247, 8589934590;
	mad.lo.s64 	%rd14249, %rd198, %rd198, %rd14248;
	shr.u64 	%rd14250, %rd14246, 32;
	shl.b64 	%rd14251, %rd14246, 32;
	and.b64  	%rd14252, %rd14241, 4294967295;
	or.b64  	%rd14253, %rd14251, %rd14252;
	add.s64 	%rd14254, %rd14249, %rd14250;
	mul.lo.s64 	%rd14255, %rd199, %rd197;
	mul.lo.s64 	%rd14256, %rd200, %rd197;
	mul.lo.s64 	%rd14257, %rd199, %rd198;
	shr.u64 	%rd14258, %rd14255, 32;
	and.b64  	%rd14259, %rd14256, 4294967295;
	add.s64 	%rd14260, %rd14258, %rd14259;
	and.b64  	%rd14261, %rd14257, 4294967295;
	add.s64 	%rd14262, %rd14260, %rd14261;
	shr.u64 	%rd14263, %rd14256, 32;
	mad.lo.s64 	%rd14264, %rd200, %rd198, %rd14263;
	shr.u64 	%rd14265, %rd14257, 32;
	add.s64 	%rd14266, %rd14264, %rd14265;
	shr.u64 	%rd14267, %rd14262, 32;
	shl.b64 	%rd14268, %rd14262, 32;
	and.b64  	%rd14269, %rd14255, 4294967295;
	or.b64  	%rd14270, %rd14268, %rd14269;
	add.s64 	%rd14271, %rd14266, %rd14267;
	mul.lo.s64 	%rd14272, %rd201, %rd197;
	mul.lo.s64 	%rd14273, %rd202, %rd197;
	mul.lo.s64 	%rd14274, %rd201, %rd198;
	shr.u64 	%rd14275, %rd14272, 32;
	and.b64  	%rd14276, %rd14273, 4294967295;
	add.s64 	%rd14277, %rd14275, %rd14276;
	and.b64  	%rd14278, %rd14274, 4294967295;
	add.s64 	%rd14279, %rd14277, %rd14278;
	shr.u64 	%rd14280, %rd14273, 32;
	mad.lo.s64 	%rd14281, %rd202, %rd198, %rd14280;
	shr.u64 	%rd14282, %rd14274, 32;
	add.s64 	%rd14283, %rd14281, %rd14282;
	shr.u64 	%rd14284, %rd14279, 32;
	shl.b64 	%rd14285, %rd14279, 32;
	and.b64  	%rd14286, %rd14272, 4294967295;
	or.b64  	%rd14287, %rd14285, %rd14286;
	add.s64 	%rd14288, %rd14283, %rd14284;
	mul.lo.s64 	%rd14289, %rd203, %rd197;
	mul.lo.s64 	%rd14290, %rd204, %rd197;
	mul.lo.s64 	%rd14291, %rd203, %rd198;
	shr.u64 	%rd14292, %rd14289, 32;
	and.b64  	%rd14293, %rd14290, 4294967295;
	add.s64 	%rd14294, %rd14292, %rd14293;
	and.b64  	%rd14295, %rd14291, 4294967295;
	add.s64 	%rd14296, %rd14294, %rd14295;
	shr.u64 	%rd14297, %rd14290, 32;
	mad.lo.s64 	%rd14298, %rd204, %rd198, %rd14297;
	shr.u64 	%rd14299, %rd14291, 32;
	add.s64 	%rd14300, %rd14298, %rd14299;
	shr.u64 	%rd14301, %rd14296, 32;
	shl.b64 	%rd14302, %rd14296, 32;
	and.b64  	%rd14303, %rd14289, 4294967295;
	or.b64  	%rd14304, %rd14302, %rd14303;
	add.s64 	%rd14305, %rd14300, %rd14301;
	shl.b64 	%rd14306, %rd14270, 1;
	shr.u64 	%rd14307, %rd14268, 63;
	add.s64 	%rd14308, %rd14271, %rd14271;
	add.s64 	%rd14309, %rd14308, %rd14307;
	mul.lo.s64 	%rd14310, %rd199, %rd199;
	mul.lo.s64 	%rd14311, %rd200, %rd199;
	shr.u64 	%rd14312, %rd14310, 32;
	shl.b64 	%rd14313, %rd14311, 1;
	and.b64  	%rd14314, %rd14313, 8589934590;
	add.s64 	%rd14315, %rd14312, %rd14314;
	shr.u64 	%rd14316, %rd14311, 31;
	and.b64  	%rd14317, %rd14316, 8589934590;
	mad.lo.s64 	%rd14318, %rd200, %rd200, %rd14317;
	shr.u64 	%rd14319, %rd14315, 32;
	shl.b64 	%rd14320, %rd14315, 32;
	and.b64  	%rd14321, %rd14310, 4294967295;
	or.b64  	%rd14322, %rd14320, %rd14321;
	add.s64 	%rd14323, %rd14287, %rd14307;
	add.s64 	%rd14324, %rd14323, %rd14322;
	max.u64 	%rd14325, %rd14287, %rd14323;
	setp.gt.u64 	%p1727, %rd14325, %rd14324;
	selp.u64 	%rd14326, 1, 0, %p1727;
	add.s64 	%rd14327, %rd14318, %rd14288;
	add.s64 	%rd14328, %rd14327, %rd14319;
	add.s64 	%rd14329, %rd14328, %rd14326;
	mul.lo.s64 	%rd14330, %rd201, %rd199;
	mul.lo.s64 	%rd14331, %rd202, %rd199;
	mul.lo.s64 	%rd14332, %rd201, %rd200;
	shr.u64 	%rd14333, %rd14330, 32;
	and.b64  	%rd14334, %rd14331, 4294967295;
	add.s64 	%rd14335, %rd14333, %rd14334;
	and.b64  	%rd14336, %rd14332, 4294967295;
	add.s64 	%rd14337, %rd14335, %rd14336;
	shr.u64 	%rd14338, %rd14331, 32;
	mad.lo.s64 	%rd14339, %rd202, %rd200, %rd14338;
	shr.u64 	%rd14340, %rd14332, 32;
	add.s64 	%rd14341, %rd14339, %rd14340;
	shr.u64 	%rd14342, %rd14337, 32;
	shl.b64 	%rd14343, %rd14337, 32;
	and.b64  	%rd14344, %rd14330, 4294967295;
	or.b64  	%rd14345, %rd14343, %rd14344;
	add.s64 	%rd14346, %rd14304, %rd14326;
	add.s64 	%rd14347, %rd14346, %rd14345;
	max.u64 	%rd14348, %rd14304, %rd14346;
	setp.gt.u64 	%p1728, %rd14348, %rd14347;
	selp.u64 	%rd14349, 1, 0, %p1728;
	add.s64 	%rd14350, %rd14341, %rd14305;
	add.s64 	%rd14351, %rd14350, %rd14342;
	add.s64 	%rd14352, %rd14351, %rd14349;
	add.s64 	%rd14353, %rd14324, %rd14287;
	setp.lt.u64 	%p1729, %rd14353, %rd14324;
	selp.u64 	%rd14354, 1, 0, %p1729;
	add.s64 	%rd14355, %rd14288, %rd14329;
	add.s64 	%rd14356, %rd14355, %rd14354;
	add.s64 	%rd14357, %rd14347, %rd14354;
	add.s64 	%rd14358, %rd14357, %rd14345;
	max.u64 	%rd14359, %rd14347, %rd14357;
	setp.gt.u64 	%p1730, %rd14359, %rd14358;
	selp.u64 	%rd14360, 1, 0, %p1730;
	add.s64 	%rd14361, %rd14341, %rd14352;
	add.s64 	%rd14362, %rd14361, %rd14342;
	add.s64 	%rd14363, %rd14362, %rd14360;
	add.s64 	%rd14364, %rd14358, %rd14304;
	setp.lt.u64 	%p1731, %rd14364, %rd14358;
	selp.u64 	%rd14365, 1, 0, %p1731;
	add.s64 	%rd14366, %rd14305, %rd14363;
	add.s64 	%rd14367, %rd14366, %rd14365;
	mul.lo.s64 	%rd14368, %rd11, %rd14253;
	mul.lo.s64 	%rd14369, %rd12, %rd14368;
	mul.hi.u64 	%rd14370, %rd12, %rd14368;
	add.cc.s64 	%rd14371, %rd14369, %rd14253;
	addc.cc.s64 	%rd14372, %rd14370, 0;
	mul.lo.s64 	%rd14373, %rd13, %rd14368;
	mul.hi.u64 	%rd14374, %rd13, %rd14368;
	mov.b64 	%rd14375, 0;
	add.cc.s64 	%rd14376, %rd14372, %rd14306;
	addc.cc.s64 	%rd14377, %rd14375, 0;
	add.cc.s64 	%rd14378, %rd14376, %rd14373;
	addc.cc.s64 	%rd14379, %rd14377, %rd14374;
	mul.lo.s64 	%rd14380, %rd14, %rd14368;
	mul.hi.u64 	%rd14381, %rd14, %rd14368;
	add.cc.s64 	%rd14382, %rd14379, %rd14353;
	addc.cc.s64 	%rd14383, %rd14375, 0;
	add.cc.s64 	%rd14384, %rd14382, %rd14380;
	addc.cc.s64 	%rd14385, %rd14383, %rd14381;
	mul.lo.s64 	%rd14386, %rd15, %rd14368;
	mul.hi.u64 	%rd14387, %rd15, %rd14368;
	add.cc.s64 	%rd14388, %rd14385, %rd14364;
	addc.cc.s64 	%rd14389, %rd14375, 0;
	add.cc.s64 	%rd14390, %rd14388, %rd14386;
	addc.cc.s64 	%rd14391, %rd14389, %rd14387;
	add.s64 	%rd14392, %rd14254, %rd14391;
	setp.lt.u64 	%p1732, %rd14392, %rd14254;
	selp.u64 	%rd14393, 1, 0, %p1732;
	add.s64 	%rd14394, %rd14309, %rd14393;
	setp.lt.u64 	%p1733, %rd14394, %rd14309;
	selp.u64 	%rd14395, 1, 0, %p1733;
	add.s64 	%rd14396, %rd14356, %rd14395;
	setp.lt.u64 	%p1734, %rd14396, %rd14356;
	selp.u64 	%rd14397, 1, 0, %p1734;
	add.s64 	%rd14398, %rd14367, %rd14397;
	mul.lo.s64 	%rd14399, %rd11, %rd14378;
	mul.lo.s64 	%rd14400, %rd12, %rd14399;
	mul.hi.u64 	%rd14401, %rd12, %rd14399;
	add.cc.s64 	%rd14402, %rd14400, %rd14378;
	addc.cc.s64 	%rd14403, %rd14401, 0;
	mul.lo.s64 	%rd14404, %rd13, %rd14399;
	mul.hi.u64 	%rd14405, %rd13, %rd14399;
	add.cc.s64 	%rd14406, %rd14403, %rd14384;
	addc.cc.s64 	%rd14407, %rd14375, 0;
	add.cc.s64 	%rd14408, %rd14406, %rd14404;
	addc.cc.s64 	%rd14409, %rd14407, %rd14405;
	mul.lo.s64 	%rd14410, %rd14, %rd14399;
	mul.hi.u64 	%rd14411, %rd14, %rd14399;
	add.cc.s64 	%rd14412, %rd14409, %rd14390;
	addc.cc.s64 	%rd14413, %rd14375, 0;
	add.cc.s64 	%rd14414, %rd14412, %rd14410;
	addc.cc.s64 	%rd14415, %rd14413, %rd14411;
	mul.lo.s64 	%rd14416, %rd15, %rd14399;
	mul.hi.u64 	%rd14417, %rd15, %rd14399;
	add.cc.s64 	%rd14418, %rd14415, %rd14392;
	addc.cc.s64 	%rd14419, %rd14375, 0;
	add.cc.s64 	%rd14420, %rd14418, %rd14416;
	addc.cc.s64 	%rd14421, %rd14419, %rd14417;
	add.s64 	%rd14422, %rd14394, %rd14421;
	setp.lt.u64 	%p1735, %rd14422, %rd14394;
	selp.u64 	%rd14423, 1, 0, %p1735;
	add.s64 	%rd14424, %rd14396, %rd14423;
	setp.lt.u64 	%p1736, %rd14424, %rd14396;
	selp.u64 	%rd14425, 1, 0, %p1736;
	add.s64 	%rd14426, %rd14398, %rd14425;
	mul.lo.s64 	%rd14427, %rd11, %rd14408;
	mul.lo.s64 	%rd14428, %rd12, %rd14427;
	mul.hi.u64 	%rd14429, %rd12, %rd14427;
	add.cc.s64 	%rd14430, %rd14428, %rd14408;
	addc.cc.s64 	%rd14431, %rd14429, 0;
	mul.lo.s64 	%rd14432, %rd13, %rd14427;
	mul.hi.u64 	%rd14433, %rd13, %rd14427;
	add.cc.s64 	%rd14434, %rd14431, %rd14414;
	addc.cc.s64 	%rd14435, %rd14375, 0;
	add.cc.s64 	%rd14436, %rd14434, %rd14432;
	addc.cc.s64 	%rd14437, %rd14435, %rd14433;
	mul.lo.s64 	%rd14438, %rd14, %rd14427;
	mul.hi.u64 	%rd14439, %rd14, %rd14427;
	add.cc.s64 	%rd14440, %rd14437, %rd14420;
	addc.cc.s64 	%rd14441, %rd14375, 0;
	add.cc.s64 	%rd14442, %rd14440, %rd14438;
	addc.cc.s64 	%rd14443, %rd14441, %rd14439;
	mul.lo.s64 	%rd14444, %rd15, %rd14427;
	mul.hi.u64 	%rd14445, %rd15, %rd14427;
	add.cc.s64 	%rd14446, %rd14443, %rd14422;
	addc.cc.s64 	%rd14447, %rd14375, 0;
	add.cc.s64 	%rd14448, %rd14446, %rd14444;
	addc.cc.s64 	%rd14449, %rd14447, %rd14445;
	add.s64 	%rd14450, %rd14424, %rd14449;
	setp.lt.u64 	%p1737, %rd14450, %rd14424;
	selp.u64 	%rd14451, 1, 0, %p1737;
	add.s64 	%rd14452, %rd14426, %rd14451;
	mul.lo.s64 	%rd14453, %rd11, %rd14436;
	mul.lo.s64 	%rd14454, %rd12, %rd14453;
	mul.hi.u64 	%rd14455, %rd12, %rd14453;
	add.cc.s64 	%rd14456, %rd14454, %rd14436;
	addc.cc.s64 	%rd14457, %rd14455, 0;
	mul.lo.s64 	%rd14458, %rd13, %rd14453;
	mul.hi.u64 	%rd14459, %rd13, %rd14453;
	add.cc.s64 	%rd14460, %rd14457, %rd14442;
	addc.cc.s64 	%rd14461, %rd14375, 0;
	add.cc.s64 	%rd268, %rd14460, %rd14458;
	addc.cc.s64 	%rd14462, %rd14461, %rd14459;
	mul.lo.s64 	%rd14463, %rd14, %rd14453;
	mul.hi.u64 	%rd14464, %rd14, %rd14453;
	add.cc.s64 	%rd14465, %rd14462, %rd14448;
	addc.cc.s64 	%rd14466, %rd14375, 0;
	add.cc.s64 	%rd269, %rd14465, %rd14463;
	addc.cc.s64 	%rd14467, %rd14466, %rd14464;
	mul.lo.s64 	%rd14468, %rd15, %rd14453;
	mul.hi.u64 	%rd14469, %rd15, %rd14453;
	add.cc.s64 	%rd14470, %rd14467, %rd14450;
	addc.cc.s64 	%rd14471, %rd14375, 0;
	add.cc.s64 	%rd270, %rd14470, %rd14468;
	addc.cc.s64 	%rd14472, %rd14471, %rd14469;
	add.s64 	%rd21120, %rd14452, %rd14472;
	setp.gt.u64 	%p1738, %rd21120, %rd15;
	@%p1738 bra 	$L__BB1_109;
	setp.lt.u64 	%p1739, %rd21120, %rd15;
	mov.u64 	%rd21117, %rd268;
	mov.u64 	%rd21118, %rd269;
	mov.u64 	%rd21119, %rd270;
	@%p1739 bra 	$L__BB1_110;
	setp.lt.u64 	%p1740, %rd14, %rd270;
	@%p1740 bra 	$L__BB1_109;
	setp.gt.u64 	%p1741, %rd14, %rd270;
	mov.u64 	%rd21117, %rd268;
	mov.u64 	%rd21118, %rd269;
	mov.u64 	%rd21119, %rd270;
	@%p1741 bra 	$L__BB1_110;
	setp.lt.u64 	%p1742, %rd13, %rd269;
	@%p1742 bra 	$L__BB1_109;
	setp.gt.u64 	%p1743, %rd13, %rd269;
	setp.gt.u64 	%p1744, %rd12, %rd268;
	or.pred  	%p1745, %p1743, %p1744;
	mov.u64 	%rd21117, %rd268;
	mov.u64 	%rd21118, %rd269;
	mov.u64 	%rd21119, %rd270;
	@%p1745 bra 	$L__BB1_110;
$L__BB1_109:
	sub.s64 	%rd21117, %rd268, %rd12;
	setp.lt.u64 	%p1746, %rd268, %rd12;
	selp.u64 	%rd14473, 1, 0, %p1746;
	add.s64 	%rd14474, %rd13, %rd14473;
	sub.s64 	%rd21118, %rd269, %rd14474;
	setp.lt.u64 	%p1747, %rd269, %rd14474;
	selp.u64 	%rd14475, 1, 0, %p1747;
	add.s64 	%rd14476, %rd14, %rd14475;
	sub.s64 	%rd21119, %rd270, %rd14476;
	setp.lt.u64 	%p1748, %rd270, %rd14476;
	selp.u64 	%rd14477, 1, 0, %p1748;
	add.s64 	%rd14478, %rd15, %rd14477;
	sub.s64 	%rd21120, %rd21120, %rd14478;
$L__BB1_110:
	shr.u64 	%rd280, %rd21117, 32;
	and.b64  	%rd281, %rd21117, 4294967295;
	mul.lo.s64 	%rd14479, %rd281, %rd137;
	mul.lo.s64 	%rd14480, %rd280, %rd137;
	mul.lo.s64 	%rd14481, %rd281, %rd138;
	shr.u64 	%rd14482, %rd14479, 32;
	and.b64  	%rd14483, %rd14480, 4294967295;
	add.s64 	%rd14484, %rd14482, %rd14483;
	and.b64  	%rd14485, %rd14481, 4294967295;
	add.s64 	%rd14486, %rd14484, %rd14485;
	shr.u64 	%rd14487, %rd14480, 32;
	mad.lo.s64 	%rd14488, %rd280, %rd138, %rd14487;
	shr.u64 	%rd14489, %rd14481, 32;
	add.s64 	%rd14490, %rd14488, %rd14489;
	shr.u64 	%rd14491, %rd14486, 32;
	shl.b64 	%rd14492, %rd14486, 32;
	and.b64  	%rd14493, %rd14479, 4294967295;
	or.b64  	%rd14494, %rd14492, %rd14493;
	add.s64 	%rd14495, %rd14490, %rd14491;
	shr.u64 	%rd282, %rd21118, 32;
	and.b64  	%rd283, %rd21118, 4294967295;
	mul.lo.s64 	%rd14496, %rd283, %rd137;
	mul.lo.s64 	%rd14497, %rd282, %rd137;
	mul.lo.s64 	%rd14498, %rd283, %rd138;
	shr.u64 	%rd14499, %rd14496, 32;
	and.b64  	%rd14500, %rd14497, 4294967295;
	add.s64 	%rd14501, %rd14499, %rd14500;
	and.b64  	%rd14502, %rd14498, 4294967295;
	add.s64 	%rd14503, %rd14501, %rd14502;
	shr.u64 	%rd14504, %rd14497, 32;
	mad.lo.s64 	%rd14505, %rd282, %rd138, %rd14504;
	shr.u64 	%rd14506, %rd14498, 32;
	add.s64 	%rd14507, %rd14505, %rd14506;
	shr.u64 	%rd14508, %rd14503, 32;
	shl.b64 	%rd14509, %rd14503, 32;
	and.b64  	%rd14510, %rd14496, 4294967295;
	or.b64  	%rd14511, %rd14509, %rd14510;
	add.s64 	%rd14512, %rd14507, %rd14508;
	shr.u64 	%rd284, %rd21119, 32;
	and.b64  	%rd285, %rd21119, 4294967295;
	mul.lo.s64 	%rd14513, %rd285, %rd137;
	mul.lo.s64 	%rd14514, %rd284, %rd137;
	mul.lo.s64 	%rd14515, %rd285, %rd138;
	shr.u64 	%rd14516, %rd14513, 32;
	and.b64  	%rd14517, %rd14514, 4294967295;
	add.s64 	%rd14518, %rd14516, %rd14517;
	and.b64  	%rd14519, %rd14515, 4294967295;
	add.s64 	%rd14520, %rd14518, %rd14519;
	shr.u64 	%rd14521, %rd14514, 32;
	mad.lo.s64 	%rd14522, %rd284, %rd138, %rd14521;
	shr.u64 	%rd14523, %rd14515, 32;
	add.s64 	%rd14524, %rd14522, %rd14523;
	shr.u64 	%rd14525, %rd14520, 32;
	shl.b64 	%rd14526, %rd14520, 32;
	and.b64  	%rd14527, %rd14513, 4294967295;
	or.b64  	%rd14528, %rd14526, %rd14527;
	add.s64 	%rd14529, %rd14524, %rd14525;
	shr.u64 	%rd286, %rd21120, 32;
	and.b64  	%rd287, %rd21120, 4294967295;
	mul.lo.s64 	%rd14530, %rd287, %rd137;
	mul.lo.s64 	%rd14531, %rd286, %rd137;
	mul.lo.s64 	%rd14532, %rd287, %rd138;
	shr.u64 	%rd14533, %rd14530, 32;
	and.b64  	%rd14534, %rd14531, 4294967295;
	add.s64 	%rd14535, %rd14533, %rd14534;
	and.b64  	%rd14536, %rd14532, 4294967295;
	add.s64 	%rd14537, %rd14535, %rd14536;
	shr.u64 	%rd14538, %rd14531, 32;
	mad.lo.s64 	%rd14539, %rd286, %rd138, %rd14538;
	shr.u64 	%rd14540, %rd14532, 32;
	add.s64 	%rd14541, %rd14539, %rd14540;
	shr.u64 	%rd14542, %rd14537, 32;
	shl.b64 	%rd14543, %rd14537, 32;
	and.b64  	%rd14544, %rd14530, 4294967295;
	or.b64  	%rd14545, %rd14543, %rd14544;
	add.s64 	%rd14546, %rd14541, %rd14542;
	mul.lo.s64 	%rd14547, %rd281, %rd147;
	mul.lo.s64 	%rd14548, %rd280, %rd147;
	mul.lo.s64 	%rd14549, %rd281, %rd148;
	shr.u64 	%rd14550, %rd14547, 32;
	and.b64  	%rd14551, %rd14548, 4294967295;
	add.s64 	%rd14552, %rd14550, %rd14551;
	and.b64  	%rd14553, %rd14549, 4294967295;
	add.s64 	%rd14554, %rd14552, %rd14553;
	shr.u64 	%rd14555, %rd14548, 32;
	mad.lo.s64 	%rd14556, %rd280, %rd148, %rd14555;
	shr.u64 	%rd14557, %rd14549, 32;
	add.s64 	%rd14558, %rd14556, %rd14557;
	shr.u64 	%rd14559, %rd14554, 32;
	shl.b64 	%rd14560, %rd14554, 32;
	and.b64  	%rd14561, %rd14547, 4294967295;
	or.b64  	%rd14562, %rd14560, %rd14561;
	add.s64 	%rd14563, %rd14511, %rd14562;
	setp.lt.u64 	%p1749, %rd14563, %rd14511;
	selp.u64 	%rd14564, 1, 0, %p1749;
	add.s64 	%rd14565, %rd14558, %rd14512;
	add.s64 	%rd14566, %rd14565, %rd14559;
	add.s64 	%rd14567, %rd14566, %rd14564;
	mul.lo.s64 	%rd14568, %rd283, %rd147;
	mul.lo.s64 	%rd14569, %rd282, %rd147;
	mul.lo.s64 	%rd14570, %rd283, %rd148;
	shr.u64 	%rd14571, %rd14568, 32;
	and.b64  	%rd14572, %rd14569, 4294967295;
	add.s64 	%rd14573, %rd14571, %rd14572;
	and.b64  	%rd14574, %rd14570, 4294967295;
	add.s64 	%rd14575, %rd14573, %rd14574;
	shr.u64 	%rd14576, %rd14569, 32;
	mad.lo.s64 	%rd14577, %rd282, %rd148, %rd14576;
	shr.u64 	%rd14578, %rd14570, 32;
	add.s64 	%rd14579, %rd14577, %rd14578;
	shr.u64 	%rd14580, %rd14575, 32;
	shl.b64 	%rd14581, %rd14575, 32;
	and.b64  	%rd14582, %rd14568, 4294967295;
	or.b64  	%rd14583, %rd14581, %rd14582;
	add.s64 	%rd14584, %rd14528, %rd14564;
	add.s64 	%rd14585, %rd14584, %rd14583;
	max.u64 	%rd14586, %rd14528, %rd14584;
	setp.gt.u64 	%p1750, %rd14586, %rd14585;
	selp.u64 	%rd14587, 1, 0, %p1750;
	add.s64 	%rd14588, %rd14579, %rd14529;
	add.s64 	%rd14589, %rd14588, %rd14580;
	add.s64 	%rd14590, %rd14589, %rd14587;
	mul.lo.s64 	%rd14591, %rd285, %rd147;
	mul.lo.s64 	%rd14592, %rd284, %rd147;
	mul.lo.s64 	%rd14593, %rd285, %rd148;
	shr.u64 	%rd14594, %rd14591, 32;
	and.b64  	%rd14595, %rd14592, 4294967295;
	add.s64 	%rd14596, %rd14594, %rd14595;
	and.b64  	%rd14597, %rd14593, 4294967295;
	add.s64 	%rd14598, %rd14596, %rd14597;
	shr.u64 	%rd14599, %rd14592, 32;
	mad.lo.s64 	%rd14600, %rd284, %rd148, %rd14599;
	shr.u64 	%rd14601, %rd14593, 32;
	add.s64 	%rd14602, %rd14600, %rd14601;
	shr.u64 	%rd14603, %rd14598, 32;
	shl.b64 	%rd14604, %rd14598, 32;
	and.b64  	%rd14605, %rd14591, 4294967295;
	or.b64  	%rd14606, %rd14604, %rd14605;
	add.s64 	%rd14607, %rd14545, %rd14587;
	add.s64 	%rd14608, %rd14607, %rd14606;
	max.u64 	%rd14609, %rd14545, %rd14607;
	setp.gt.u64 	%p1751, %rd14609, %rd14608;
	selp.u64 	%rd14610, 1, 0, %p1751;
	add.s64 	%rd14611, %rd14602, %rd14546;
	add.s64 	%rd14612, %rd14611, %rd14603;
	add.s64 	%rd14613, %rd14612, %rd14610;
	mul.lo.s64 	%rd14614, %rd281, %rd149;
	mul.lo.s64 	%rd14615, %rd280, %rd149;
	mul.lo.s64 	%rd14616, %rd281, %rd150;
	shr.u64 	%rd14617, %rd14614, 32;
	and.b64  	%rd14618, %rd14615, 4294967295;
	add.s64 	%rd14619, %rd14617, %rd14618;
	and.b64  	%rd14620, %rd14616, 4294967295;
	add.s64 	%rd14621, %rd14619, %rd14620;
	shr.u64 	%rd14622, %rd14615, 32;
	mad.lo.s64 	%rd14623, %rd280, %rd150, %rd14622;
	shr.u64 	%rd14624, %rd14616, 32;
	add.s64 	%rd14625, %rd14623, %rd14624;
	shr.u64 	%rd14626, %rd14621, 32;
	shl.b64 	%rd14627, %rd14621, 32;
	and.b64  	%rd14628, %rd14614, 4294967295;
	or.b64  	%rd14629, %rd14627, %rd14628;
	add.s64 	%rd14630, %rd14585, %rd14629;
	setp.lt.u64 	%p1752, %rd14630, %rd14585;
	selp.u64 	%rd14631, 1, 0, %p1752;
	add.s64 	%rd14632, %rd14625, %rd14590;
	add.s64 	%rd14633, %rd14632, %rd14626;
	add.s64 	%rd14634, %rd14633, %rd14631;
	mul.lo.s64 	%rd14635, %rd283, %rd149;
	mul.lo.s64 	%rd14636, %rd282, %rd149;
	mul.lo.s64 	%rd14637, %rd283, %rd150;
	shr.u64 	%rd14638, %rd14635, 32;
	and.b64  	%rd14639, %rd14636, 4294967295;
	add.s64 	%rd14640, %rd14638, %rd14639;
	and.b64  	%rd14641, %rd14637, 4294967295;
	add.s64 	%rd14642, %rd14640, %rd14641;
	shr.u64 	%rd14643, %rd14636, 32;
	mad.lo.s64 	%rd14644, %rd282, %rd150, %rd14643;
	shr.u64 	%rd14645, %rd14637, 32;
	add.s64 	%rd14646, %rd14644, %rd14645;
	shr.u64 	%rd14647, %rd14642, 32;
	shl.b64 	%rd14648, %rd14642, 32;
	and.b64  	%rd14649, %rd14635, 4294967295;
	or.b64  	%rd14650, %rd14648, %rd14649;
	add.s64 	%rd14651, %rd14608, %rd14631;
	add.s64 	%rd14652, %rd14651, %rd14650;
	max.u64 	%rd14653, %rd14608, %rd14651;
	setp.gt.u64 	%p1753, %rd14653, %rd14652;
	selp.u64 	%rd14654, 1, 0, %p1753;
	add.s64 	%rd14655, %rd14646, %rd14613;
	add.s64 	%rd14656, %rd14655, %rd14647;
	add.s64 	%rd14657, %rd14656, %rd14654;
	mul.lo.s64 	%rd14658, %rd281, %rd151;
	mul.lo.s64 	%rd14659, %rd280, %rd151;
	mul.lo.s64 	%rd14660, %rd281, %rd152;
	shr.u64 	%rd14661, %rd14658, 32;
	and.b64  	%rd14662, %rd14659, 4294967295;
	add.s64 	%rd14663, %rd14661, %rd14662;
	and.b64  	%rd14664, %rd14660, 4294967295;
	add.s64 	%rd14665, %rd14663, %rd14664;
	shr.u64 	%rd14666, %rd14659, 32;
	mad.lo.s64 	%rd14667, %rd280, %rd152, %rd14666;
	shr.u64 	%rd14668, %rd14660, 32;
	add.s64 	%rd14669, %rd14667, %rd14668;
	shr.u64 	%rd14670, %rd14665, 32;
	shl.b64 	%rd14671, %rd14665, 32;
	and.b64  	%rd14672, %rd14658, 4294967295;
	or.b64  	%rd14673, %rd14671, %rd14672;
	add.s64 	%rd14674, %rd14652, %rd14673;
	setp.lt.u64 	%p1754, %rd14674, %rd14652;
	selp.u64 	%rd14675, 1, 0, %p1754;
	add.s64 	%rd14676, %rd14669, %rd14657;
	add.s64 	%rd14677, %rd14676, %rd14670;
	add.s64 	%rd14678, %rd14677, %rd14675;
	mul.lo.s64 	%rd14679, %rd11, %rd14494;
	mul.lo.s64 	%rd14680, %rd12, %rd14679;
	mul.hi.u64 	%rd14681, %rd12, %rd14679;
	add.cc.s64 	%rd14682, %rd14680, %rd14494;
	addc.cc.s64 	%rd14683, %rd14681, 0;
	mul.lo.s64 	%rd14684, %rd13, %rd14679;
	mul.hi.u64 	%rd14685, %rd13, %rd14679;
	mov.b64 	%rd14686, 0;
	add.cc.s64 	%rd14687, %rd14683, %rd14563;
	addc.cc.s64 	%rd14688, %rd14686, 0;
	add.cc.s64 	%rd14689, %rd14687, %rd14684;
	addc.cc.s64 	%rd14690, %rd14688, %rd14685;
	mul.lo.s64 	%rd14691, %rd14, %rd14679;
	mul.hi.u64 	%rd14692, %rd14, %rd14679;
	add.cc.s64 	%rd14693, %rd14690, %rd14630;
	addc.cc.s64 	%rd14694, %rd14686, 0;
	add.cc.s64 	%rd14695, %rd14693, %rd14691;
	addc.cc.s64 	%rd14696, %rd14694, %rd14692;
	mul.lo.s64 	%rd14697, %rd15, %rd14679;
	mul.hi.u64 	%rd14698, %rd15, %rd14679;
	add.cc.s64 	%rd14699, %rd14696, %rd14674;
	addc.cc.s64 	%rd14700, %rd14686, 0;
	add.cc.s64 	%rd14701, %rd14699, %rd14697;
	addc.cc.s64 	%rd14702, %rd14700, %rd14698;
	add.s64 	%rd14703, %rd14495, %rd14702;
	setp.lt.u64 	%p1755, %rd14703, %rd14495;
	selp.u64 	%rd14704, 1, 0, %p1755;
	add.s64 	%rd14705, %rd14567, %rd14704;
	setp.lt.u64 	%p1756, %rd14705, %rd14567;
	selp.u64 	%rd14706, 1, 0, %p1756;
	add.s64 	%rd14707, %rd14634, %rd14706;
	setp.lt.u64 	%p1757, %rd14707, %rd14634;
	selp.u64 	%rd14708, 1, 0, %p1757;
	add.s64 	%rd14709, %rd14678, %rd14708;
	mul.lo.s64 	%rd14710, %rd11, %rd14689;
	mul.lo.s64 	%rd14711, %rd12, %rd14710;
	mul.hi.u64 	%rd14712, %rd12, %rd14710;
	add.cc.s64 	%rd14713, %rd14711, %rd14689;
	addc.cc.s64 	%rd14714, %rd14712, 0;
	mul.lo.s64 	%rd14715, %rd13, %rd14710;
	mul.hi.u64 	%rd14716, %rd13, %rd14710;
	add.cc.s64 	%rd14717, %rd14714, %rd14695;
	addc.cc.s64 	%rd14718, %rd14686, 0;
	add.cc.s64 	%rd14719, %rd14717, %rd14715;
	addc.cc.s64 	%rd14720, %rd14718, %rd14716;
	mul.lo.s64 	%rd14721, %rd14, %rd14710;
	mul.hi.u64 	%rd14722, %rd14, %rd14710;
	add.cc.s64 	%rd14723, %rd14720, %rd14701;
	addc.cc.s64 	%rd14724, %rd14686, 0;
	add.cc.s64 	%rd14725, %rd14723, %rd14721;
	addc.cc.s64 	%rd14726, %rd14724, %rd14722;
	mul.lo.s64 	%rd14727, %rd15, %rd14710;
	mul.hi.u64 	%rd14728, %rd15, %rd14710;
	add.cc.s64 	%rd14729, %rd14726, %rd14703;
	addc.cc.s64 	%rd14730, %rd14686, 0;
	add.cc.s64 	%rd14731, %rd14729, %rd14727;
	addc.cc.s64 	%rd14732, %rd14730, %rd14728;
	add.s64 	%rd14733, %rd14705, %rd14732;
	setp.lt.u64 	%p1758, %rd14733, %rd14705;
	selp.u64 	%rd14734, 1, 0, %p1758;
	add.s64 	%rd14735, %rd14707, %rd14734;
	setp.lt.u64 	%p1759, %rd14735, %rd14707;
	selp.u64 	%rd14736, 1, 0, %p1759;
	add.s64 	%rd14737, %rd14709, %rd14736;
	mul.lo.s64 	%rd14738, %rd11, %rd14719;
	mul.lo.s64 	%rd14739, %rd12, %rd14738;
	mul.hi.u64 	%rd14740, %rd12, %rd14738;
	add.cc.s64 	%rd14741, %rd14739, %rd14719;
	addc.cc.s64 	%rd14742, %rd14740, 0;
	mul.lo.s64 	%rd14743, %rd13, %rd14738;
	mul.hi.u64 	%rd14744, %rd13, %rd14738;
	add.cc.s64 	%rd14745, %rd14742, %rd14725;
	addc.cc.s64 	%rd14746, %rd14686, 0;
	add.cc.s64 	%rd14747, %rd14745, %rd14743;
	addc.cc.s64 	%rd14748, %rd14746, %rd14744;
	mul.lo.s64 	%rd14749, %rd14, %rd14738;
	mul.hi.u64 	%rd14750, %rd14, %rd14738;
	add.cc.s64 	%rd14751, %rd14748, %rd14731;
	addc.cc.s64 	%rd14752, %rd14686, 0;
	add.cc.s64 	%rd14753, %rd14751, %rd14749;
	addc.cc.s64 	%rd14754, %rd14752, %rd14750;
	mul.lo.s64 	%rd14755, %rd15, %rd14738;
	mul.hi.u64 	%rd14756, %rd15, %rd14738;
	add.cc.s64 	%rd14757, %rd14754, %rd14733;
	addc.cc.s64 	%rd14758, %rd14686, 0;
	add.cc.s64 	%rd14759, %rd14757, %rd14755;
	addc.cc.s64 	%rd14760, %rd14758, %rd14756;
	add.s64 	%rd14761, %rd14735, %rd14760;
	setp.lt.u64 	%p1760, %rd14761, %rd14735;
	selp.u64 	%rd14762, 1, 0, %p1760;
	add.s64 	%rd14763, %rd14737, %rd14762;
	mul.lo.s64 	%rd14764, %rd11, %rd14747;
	mul.lo.s64 	%rd14765, %rd12, %rd14764;
	mul.hi.u64 	%rd14766, %rd12, %rd14764;
	add.cc.s64 	%rd14767, %rd14765, %rd14747;
	addc.cc.s64 	%rd14768, %rd14766, 0;
	mul.lo.s64 	%rd14769, %rd13, %rd14764;
	mul.hi.u64 	%rd14770, %rd13, %rd14764;
	add.cc.s64 	%rd14771, %rd14768, %rd14753;
	addc.cc.s64 	%rd14772, %rd14686, 0;
	add.cc.s64 	%rd288, %rd14771, %rd14769;
	addc.cc.s64 	%rd14773, %rd14772, %rd14770;
	mul.lo.s64 	%rd14774, %rd14, %rd14764;
	mul.hi.u64 	%rd14775, %rd14, %rd14764;
	add.cc.s64 	%rd14776, %rd14773, %rd14759;
	addc.cc.s64 	%rd14777, %rd14686, 0;
	add.cc.s64 	%rd289, %rd14776, %rd14774;
	addc.cc.s64 	%rd14778, %rd14777, %rd14775;
	mul.lo.s64 	%rd14779, %rd15, %rd14764;
	mul.hi.u64 	%rd14780, %rd15, %rd14764;
	add.cc.s64 	%rd14781, %rd14778, %rd14761;
	addc.cc.s64 	%rd14782, %rd14686, 0;
	add.cc.s64 	%rd290, %rd14781, %rd14779;
	addc.cc.s64 	%rd14783, %rd14782, %rd14780;
	add.s64 	%rd21124, %rd14763, %rd14783;
	setp.gt.u64 	%p1761, %rd21124, %rd15;
	@%p1761 bra 	$L__BB1_116;
	setp.lt.u64 	%p1762, %rd21124, %rd15;
	mov.u64 	%rd21121, %rd288;
	mov.u64 	%rd21122, %rd289;
	mov.u64 	%rd21123, %rd290;
	@%p1762 bra 	$L__BB1_117;
	setp.lt.u64 	%p1763, %rd14, %rd290;
	@%p1763 bra 	$L__BB1_116;
	setp.gt.u64 	%p1764, %rd14, %rd290;
	mov.u64 	%rd21121, %rd288;
	mov.u64 	%rd21122, %rd289;
	mov.u64 	%rd21123, %rd290;
	@%p1764 bra 	$L__BB1_117;
	setp.lt.u64 	%p1765, %rd13, %rd289;
	@%p1765 bra 	$L__BB1_116;
	setp.gt.u64 	%p1766, %rd13, %rd289;
	setp.gt.u64 	%p1767, %rd12, %rd288;
	or.pred  	%p1768, %p1766, %p1767;
	mov.u64 	%rd21121, %rd288;
	mov.u64 	%rd21122, %rd289;
	mov.u64 	%rd21123, %rd290;
	@%p1768 bra 	$L__BB1_117;
$L__BB1_116:
	sub.s64 	%rd21121, %rd288, %rd12;
	setp.lt.u64 	%p1769, %rd288, %rd12;
	selp.u64 	%rd14784, 1, 0, %p1769;
	add.s64 	%rd14785, %rd13, %rd14784;
	sub.s64 	%rd21122, %rd289, %rd14785;
	setp.lt.u64 	%p1770, %rd289, %rd14785;
	selp.u64 	%rd14786, 1, 0, %p1770;
	add.s64 	%rd14787, %rd14, %rd14786;
	sub.s64 	%rd21123, %rd290, %rd14787;
	setp.lt.u64 	%p1771, %rd290, %rd14787;
	selp.u64 	%rd14788, 1, 0, %p1771;
	add.s64 	%rd14789, %rd15, %rd14788;
	sub.s64 	%rd21124, %rd21124, %rd14789;
$L__BB1_117:
	shl.b64 	%rd300, %rd21121, 1;
	setp.gt.s64 	%p1772, %rd21121, -1;
	mov.b64 	{%r548, %r549}, %rd21122;
	mov.b64 	{%r550, %r551}, %rd21121;
	shf.l.wrap.b32 	%r552, %r551, %r548, 1;
	shf.l.wrap.b32 	%r553, %r548, %r549, 1;
	mov.b64 	%rd301, {%r552, %r553};
	setp.lt.u64 	%p1773, %rd301, %rd21122;
	setp.eq.s64 	%p1774, %rd301, %rd21122;
	selp.u32 	%r554, -1, 0, %p1774;
	selp.u32 	%r555, -1, 0, %p1773;
	selp.b32 	%r556, %r555, %r554, %p1772;
	and.b32  	%r558, %r556, 1;
	setp.eq.b32 	%p1775, %r558, 1;
	or.pred  	%p1776, %p1773, %p1775;
	selp.u64 	%rd14790, 1, 0, %p1776;
	shl.b64 	%rd14791, %rd21123, 1;
	or.b64  	%rd302, %rd14791, %rd14790;
	setp.ge.u64 	%p1777, %rd302, %rd21123;
	setp.lt.u64 	%p1778, %rd302, %rd21123;
	setp.eq.s64 	%p1779, %rd302, %rd21123;
	selp.u32 	%r559, -1, 0, %p1778;
	selp.u32 	%r560, -1, 0, %p1779;
	selp.b32 	%r561, %r560, %r559, %p1776;
	selp.b32 	%r562, %r561, %r559, %p1777;
	and.b32  	%r563, %r562, 1;
	setp.eq.b32 	%p1, %r563, 1;
	cvt.u64.u32 	%rd14792, %r562;
	and.b64  	%rd14793, %rd14792, 1;
	shl.b64 	%rd14794, %rd21124, 1;
	or.b64  	%rd21128, %rd14794, %rd14793;
	setp.lt.u64 	%p1780, %rd21128, %rd21124;
	@%p1780 bra 	$L__BB1_124;
	setp.eq.s64 	%p1781, %rd21128, %rd21124;
	and.pred  	%p1782, %p1781, %p1;
	setp.gt.u64 	%p1783, %rd21128, %rd15;
	or.pred  	%p1784, %p1782, %p1783;
	@%p1784 bra 	$L__BB1_124;
	setp.lt.u64 	%p1785, %rd21128, %rd15;
	mov.u64 	%rd21125, %rd300;
	mov.u64 	%rd21126, %rd301;
	mov.u64 	%rd21127, %rd302;
	@%p1785 bra 	$L__BB1_125;
	setp.gt.u64 	%p1786, %rd302, %rd14;
	@%p1786 bra 	$L__BB1_124;
	setp.lt.u64 	%p1787, %rd302, %rd14;
	mov.u64 	%rd21125, %rd300;
	mov.u64 	%rd21126, %rd301;
	mov.u64 	%rd21127, %rd302;
	@%p1787 bra 	$L__BB1_125;
	setp.gt.u64 	%p1788, %rd301, %rd13;
	@%p1788 bra 	$L__BB1_124;
	setp.lt.u64 	%p1789, %rd301, %rd13;
	setp.lt.u64 	%p1790, %rd300, %rd12;
	or.pred  	%p1791, %p1789, %p1790;
	mov.u64 	%rd21125, %rd300;
	mov.u64 	%rd21126, %rd301;
	mov.u64 	%rd21127, %rd302;
	@%p1791 bra 	$L__BB1_125;
$L__BB1_124:
	sub.s64 	%rd21125, %rd300, %rd12;
	setp.lt.u64 	%p1792, %rd300, %rd12;
	selp.u64 	%rd14795, 1, 0, %p1792;
	add.s64 	%rd14796, %rd13, %rd14795;
	sub.s64 	%rd21126, %rd301, %rd14796;
	setp.lt.u64 	%p1793, %rd301, %rd14796;
	selp.u64 	%rd14797, 1, 0, %p1793;
	add.s64 	%rd14798, %rd14, %rd14797;
	sub.s64 	%rd21127, %rd302, %rd14798;
	setp.lt.u64 	%p1794, %rd302, %rd14798;
	selp.u64 	%rd14799, 1, 0, %p1794;
	add.s64 	%rd14800, %rd15, %rd14799;
	sub.s64 	%rd21128, %rd21128, %rd14800;
$L__BB1_125:
	shl.b64 	%rd312, %rd21125, 1;
	setp.gt.s64 	%p1795, %rd21125, -1;
	mov.b64 	{%r564, %r565}, %rd21126;
	mov.b64 	{%r566, %r567}, %rd21125;
	shf.l.wrap.b32 	%r568, %r567, %r564, 1;
	shf.l.wrap.b32 	%r569, %r564, %r565, 1;
	mov.b64 	%rd313, {%r568, %r569};
	setp.lt.u64 	%p1796, %rd313, %rd21126;
	setp.eq.s64 	%p1797, %rd313, %rd21126;
	selp.u32 	%r570, -1, 0, %p1797;
	selp.u32 	%r571, -1, 0, %p1796;
	selp.b32 	%r572, %r571, %r570, %p1795;
	and.b32  	%r574, %r572, 1;
	setp.eq.b32 	%p1798, %r574, 1;
	or.pred  	%p1799, %p1796, %p1798;
	selp.u64 	%rd14801, 1, 0, %p1799;
	shl.b64 	%rd14802, %rd21127, 1;
	or.b64  	%rd314, %rd14802, %rd14801;
	setp.ge.u64 	%p1800, %rd314, %rd21127;
	setp.lt.u64 	%p1801, %rd314, %rd21127;
	setp.eq.s64 	%p1802, %rd314, %rd21127;
	selp.u32 	%r575, -1, 0, %p1801;
	selp.u32 	%r576, -1, 0, %p1802;
	selp.b32 	%r577, %r576, %r575, %p1799;
	selp.b32 	%r578, %r577, %r575, %p1800;
	and.b32  	%r579, %r578, 1;
	setp.eq.b32 	%p2, %r579, 1;
	cvt.u64.u32 	%rd14803, %r578;
	and.b64  	%rd14804, %rd14803, 1;
	shl.b64 	%rd14805, %rd21128, 1;
	or.b64  	%rd21132, %rd14805, %rd14804;
	setp.lt.u64 	%p1803, %rd21132, %rd21128;
	@%p1803 bra 	$L__BB1_132;
	setp.eq.s64 	%p1804, %rd21132, %rd21128;
	and.pred  	%p1805, %p1804, %p2;
	setp.gt.u64 	%p1806, %rd21132, %rd15;
	or.pred  	%p1807, %p1805, %p1806;
	@%p1807 bra 	$L__BB1_132;
	setp.lt.u64 	%p1808, %rd21132, %rd15;
	mov.u64 	%rd21129, %rd312;
	mov.u64 	%rd21130, %rd313;
	mov.u64 	%rd21131, %rd314;
	@%p1808 bra 	$L__BB1_133;
	setp.gt.u64 	%p1809, %rd314, %rd14;
	@%p1809 bra 	$L__BB1_132;
	setp.lt.u64 	%p1810, %rd314, %rd14;
	mov.u64 	%rd21129, %rd312;
	mov.u64 	%rd21130, %rd313;
	mov.u64 	%rd21131, %rd314;
	@%p1810 bra 	$L__BB1_133;
	setp.gt.u64 	%p1811, %rd313, %rd13;
	@%p1811 bra 	$L__BB1_132;
	setp.lt.u64 	%p1812, %rd313, %rd13;
	setp.lt.u64 	%p1813, %rd312, %rd12;
	or.pred  	%p1814, %p1812, %p1813;
	mov.u64 	%rd21129, %rd312;
	mov.u64 	%rd21130, %rd313;
	mov.u64 	%rd21131, %rd314;
	@%p1814 bra 	$L__BB1_133;
$L__BB1_132:
	sub.s64 	%rd21129, %rd312, %rd12;
	setp.lt.u64 	%p1815, %rd312, %rd12;
	selp.u64 	%rd14806, 1, 0, %p1815;
	add.s64 	%rd14807, %rd13, %rd14806;
	sub.s64 	%rd21130, %rd313, %rd14807;
	setp.lt.u64 	%p1816, %rd313, %rd14807;
	selp.u64 	%rd14808, 1, 0, %p1816;
	add.s64 	%rd14809, %rd14, %rd14808;
	sub.s64 	%rd21131, %rd314, %rd14809;
	setp.lt.u64 	%p1817, %rd314, %rd14809;
	selp.u64 	%rd14810, 1, 0, %p1817;
	add.s64 	%rd14811, %rd15, %rd14810;
	sub.s64 	%rd21132, %rd21132, %rd14811;
$L__BB1_133:
	mul.lo.s64 	%rd14812, %rd281, %rd281;
	mul.lo.s64 	%rd14813, %rd280, %rd281;
	shr.u64 	%rd14814, %rd14812, 32;
	shl.b64 	%rd14815, %rd14813, 1;
	and.b64  	%rd14816, %rd14815, 8589934590;
	add.s64 	%rd14817, %rd14814, %rd14816;
	shr.u64 	%rd14818, %rd14813, 31;
	and.b64  	%rd14819, %rd14818, 8589934590;
	mad.lo.s64 	%rd14820, %rd280, %rd280, %rd14819;
	shr.u64 	%rd14821, %rd14817, 32;
	shl.b64 	%rd14822, %rd14817, 32;
	and.b64  	%rd14823, %rd14812, 4294967295;
	or.b64  	%rd14824, %rd14822, %rd14823;
	add.s64 	%rd14825, %rd14820, %rd14821;
	mul.lo.s64 	%rd14826, %rd283, %rd281;
	mul.lo.s64 	%rd14827, %rd282, %rd281;
	mul.lo.s64 	%rd14828, %rd283, %rd280;
	shr.u64 	%rd14829, %rd14826, 32;
	and.b64  	%rd14830, %rd14827, 4294967295;
	add.s64 	%rd14831, %rd14829, %rd14830;
	and.b64  	%rd14832, %rd14828, 4294967295;
	add.s64 	%rd14833, %rd14831, %rd14832;
	shr.u64 	%rd14834, %rd14827, 32;
	mad.lo.s64 	%rd14835, %rd282, %rd280, %rd14834;
	shr.u64 	%rd14836, %rd14828, 32;
	add.s64 	%rd14837, %rd14835, %rd14836;
	shr.u64 	%rd14838, %rd14833, 32;
	shl.b64 	%rd14839, %rd14833, 32;
	and.b64  	%rd14840, %rd14826, 4294967295;
	or.b64  	%rd14841, %rd14839, %rd14840;
	add.s64 	%rd14842, %rd14837, %rd14838;
	mul.lo.s64 	%rd14843, %rd285, %rd281;
	mul.lo.s64 	%rd14844, %rd284, %rd281;
	mul.lo.s64 	%rd14845, %rd285, %rd280;
	shr.u64 	%rd14846, %rd14843, 32;
	and.b64  	%rd14847, %rd14844, 4294967295;
	add.s64 	%rd14848, %rd14846, %rd14847;
	and.b64  	%rd14849, %rd14845, 4294967295;
	add.s64 	%rd14850, %rd14848, %rd14849;
	shr.u64 	%rd14851, %rd14844, 32;
	mad.lo.s64 	%rd14852, %rd284, %rd280, %rd14851;
	shr.u64 	%rd14853, %rd14845, 32;
	add.s64 	%rd14854, %rd14852, %rd14853;
	shr.u64 	%rd14855, %rd14850, 32;
	shl.b64 	%rd14856, %rd14850, 32;
	and.b64  	%rd14857, %rd14843, 4294967295;
	or.b64  	%rd14858, %rd14856, %rd14857;
	add.s64 	%rd14859, %rd14854, %rd14855;
	mul.lo.s64 	%rd14860, %rd287, %rd281;
	mul.lo.s64 	%rd14861, %rd286, %rd281;
	mul.lo.s64 	%rd14862, %rd287, %rd280;
	shr.u64 	%rd14863, %rd14860, 32;
	and.b64  	%rd14864, %rd14861, 4294967295;
	add.s64 	%rd14865, %rd14863, %rd14864;
	and.b64  	%rd14866, %rd14862, 4294967295;
	add.s64 	%rd14867, %rd14865, %rd14866;
	shr.u64 	%rd14868, %rd14861, 32;
	mad.lo.s64 	%rd14869, %rd286, %rd280, %rd14868;
	shr.u64 	%rd14870, %rd14862, 32;
	add.s64 	%rd14871, %rd14869, %rd14870;
	shr.u64 	%rd14872, %rd14867, 32;
	shl.b64 	%rd14873, %rd14867, 32;
	and.b64  	%rd14874, %rd14860, 4294967295;
	or.b64  	%rd14875, %rd14873, %rd14874;
	add.s64 	%rd14876, %rd14871, %rd14872;
	shl.b64 	%rd14877, %rd14841, 1;
	shr.u64 	%rd14878, %rd14839, 63;
	add.s64 	%rd14879, %rd14842, %rd14842;
	add.s64 	%rd14880, %rd14879, %rd14878;
	mul.lo.s64 	%rd14881, %rd283, %rd283;
	mul.lo.s64 	%rd14882, %rd282, %rd283;
	shr.u64 	%rd14883, %rd14881, 32;
	shl.b64 	%rd14884, %rd14882, 1;
	and.b64  	%rd14885, %rd14884, 8589934590;
	add.s64 	%rd14886, %rd14883, %rd14885;
	shr.u64 	%rd14887, %rd14882, 31;
	and.b64  	%rd14888, %rd14887, 8589934590;
	mad.lo.s64 	%rd14889, %rd282, %rd282, %rd14888;
	shr.u64 	%rd14890, %rd14886, 32;
	shl.b64 	%rd14891, %rd14886, 32;
	and.b64  	%rd14892, %rd14881, 4294967295;
	or.b64  	%rd14893, %rd14891, %rd14892;
	add.s64 	%rd14894, %rd14858, %rd14878;
	add.s64 	%rd14895, %rd14894, %rd14893;
	max.u64 	%rd14896, %rd14858, %rd14894;
	setp.gt.u64 	%p1818, %rd14896, %rd14895;
	selp.u64 	%rd14897, 1, 0, %p1818;
	add.s64 	%rd14898, %rd14889, %rd14859;
	add.s64 	%rd14899, %rd14898, %rd14890;
	add.s64 	%rd14900, %rd14899, %rd14897;
	mul.lo.s64 	%rd14901, %rd285, %rd283;
	mul.lo.s64 	%rd14902, %rd284, %rd283;
	mul.lo.s64 	%rd14903, %rd285, %rd282;
	shr.u64 	%rd14904, %rd14901, 32;
	and.b64  	%rd14905, %rd14902, 4294967295;
	add.s64 	%rd14906, %rd14904, %rd14905;
	and.b64  	%rd14907, %rd14903, 4294967295;
	add.s64 	%rd14908, %rd14906, %rd14907;
	shr.u64 	%rd14909, %rd14902, 32;
	mad.lo.s64 	%rd14910, %rd284, %rd282, %rd14909;
	shr.u64 	%rd14911, %rd14903, 32;
	add.s64 	%rd14912, %rd14910, %rd14911;
	shr.u64 	%rd14913, %rd14908, 32;
	shl.b64 	%rd14914, %rd14908, 32;
	and.b64  	%rd14915, %rd14901, 4294967295;
	or.b64  	%rd14916, %rd14914, %rd14915;
	add.s64 	%rd14917, %rd14875, %rd14897;
	add.s64 	%rd14918, %rd14917, %rd14916;
	max.u64 	%rd14919, %rd14875, %rd14917;
	setp.gt.u64 	%p1819, %rd14919, %rd14918;
	selp.u64 	%rd14920, 1, 0, %p1819;
	add.s64 	%rd14921, %rd14912, %rd14876;
	add.s64 	%rd14922, %rd14921, %rd14913;
	add.s64 	%rd14923, %rd14922, %rd14920;
	add.s64 	%rd14924, %rd14895, %rd14858;
	setp.lt.u64 	%p1820, %rd14924, %rd14895;
	selp.u64 	%rd14925, 1, 0, %p1820;
	add.s64 	%rd14926, %rd14859, %rd14900;
	add.s64 	%rd14927, %rd14926, %rd14925;
	add.s64 	%rd14928, %rd14918, %rd14925;
	add.s64 	%rd14929, %rd14928, %rd14916;
	max.u64 	%rd14930, %rd14918, %rd14928;
	setp.gt.u64 	%p1821, %rd14930, %rd14929;
	selp.u64 	%rd14931, 1, 0, %p1821;
	add.s64 	%rd14932, %rd14912, %rd14923;
	add.s64 	%rd14933, %rd14932, %rd14913;
	add.s64 	%rd14934, %rd14933, %rd14931;
	add.s64 	%rd14935, %rd14929, %rd14875;
	setp.lt.u64 	%p1822, %rd14935, %rd14929;
	selp.u64 	%rd14936, 1, 0, %p1822;
	add.s64 	%rd14937, %rd14876, %rd14934;
	add.s64 	%rd14938, %rd14937, %rd14936;
	mul.lo.s64 	%rd14939, %rd11, %rd14824;
	mul.lo.s64 	%rd14940, %rd12, %rd14939;
	mul.hi.u64 	%rd14941, %rd12, %rd14939;
	add.cc.s64 	%rd14942, %rd14940, %rd14824;
	addc.cc.s64 	%rd14943, %rd14941, 0;
	mul.lo.s64 	%rd14944, %rd13, %rd14939;
	mul.hi.u64 	%rd14945, %rd13, %rd14939;
	mov.b64 	%rd14946, 0;
	add.cc.s64 	%rd14947, %rd14943, %rd14877;
	addc.cc.s64 	%rd14948, %rd14946, 0;
	add.cc.s64 	%rd14949, %rd14947, %rd14944;
	addc.cc.s64 	%rd14950, %rd14948, %rd14945;
	mul.lo.s64 	%rd14951, %rd14, %rd14939;
	mul.hi.u64 	%rd14952, %rd14, %rd14939;
	add.cc.s64 	%rd14953, %rd14950, %rd14924;
	addc.cc.s64 	%rd14954, %rd14946, 0;
	add.cc.s64 	%rd14955, %rd14953, %rd14951;
	addc.cc.s64 	%rd14956, %rd14954, %rd14952;
	mul.lo.s64 	%rd14957, %rd15, %rd14939;
	mul.hi.u64 	%rd14958, %rd15, %rd14939;
	add.cc.s64 	%rd14959, %rd14956, %rd14935;
	addc.cc.s64 	%rd14960, %rd14946, 0;
	add.cc.s64 	%rd14961, %rd14959, %rd14957;
	addc.cc.s64 	%rd14962, %rd14960, %rd14958;
	add.s64 	%rd14963, %rd14825, %rd14962;
	setp.lt.u64 	%p1823, %rd14963, %rd14825;
	selp.u64 	%rd14964, 1, 0, %p1823;
	add.s64 	%rd14965, %rd14880, %rd14964;
	setp.lt.u64 	%p1824, %rd14965, %rd14880;
	selp.u64 	%rd14966, 1, 0, %p1824;
	add.s64 	%rd14967, %rd14927, %rd14966;
	setp.lt.u64 	%p1825, %rd14967, %rd14927;
	selp.u64 	%rd14968, 1, 0, %p1825;
	add.s64 	%rd14969, %rd14938, %rd14968;
	mul.lo.s64 	%rd14970, %rd11, %rd14949;
	mul.lo.s64 	%rd14971, %rd12, %rd14970;
	mul.hi.u64 	%rd14972, %rd12, %rd14970;
	add.cc.s64 	%rd14973, %rd14971, %rd14949;
	addc.cc.s64 	%rd14974, %rd14972, 0;
	mul.lo.s64 	%rd14975, %rd13, %rd14970;
	mul.hi.u64 	%rd14976, %rd13, %rd14970;
	add.cc.s64 	%rd14977, %rd14974, %rd14955;
	addc.cc.s64 	%rd14978, %rd14946, 0;
	add.cc.s64 	%rd14979, %rd14977, %rd14975;
	addc.cc.s64 	%rd14980, %rd14978, %rd14976;
	mul.lo.s64 	%rd14981, %rd14, %rd14970;
	mul.hi.u64 	%rd14982, %rd14, %rd14970;
	add.cc.s64 	%rd14983, %rd14980, %rd14961;
	addc.cc.s64 	%rd14984, %rd14946, 0;
	add.cc.s64 	%rd14985, %rd14983, %rd14981;
	addc.cc.s64 	%rd14986, %rd14984, %rd14982;
	mul.lo.s64 	%rd14987, %rd15, %rd14970;
	mul.hi.u64 	%rd14988, %rd15, %rd14970;
	add.cc.s64 	%rd14989, %rd14986, %rd14963;
	addc.cc.s64 	%rd14990, %rd14946, 0;
	add.cc.s64 	%rd14991, %rd14989, %rd14987;
	addc.cc.s64 	%rd14992, %rd14990, %rd14988;
	add.s64 	%rd14993, %rd14965, %rd14992;
	setp.lt.u64 	%p1826, %rd14993, %rd14965;
	selp.u64 	%rd14994, 1, 0, %p1826;
	add.s64 	%rd14995, %rd14967, %rd14994;
	setp.lt.u64 	%p1827, %rd14995, %rd14967;
	selp.u64 	%rd14996, 1, 0, %p1827;
	add.s64 	%rd14997, %rd14969, %rd14996;
	mul.lo.s64 	%rd14998, %rd11, %rd14979;
	mul.lo.s64 	%rd14999, %rd12, %rd14998;
	mul.hi.u64 	%rd15000, %rd12, %rd14998;
	add.cc.s64 	%rd15001, %rd14999, %rd14979;
	addc.cc.s64 	%rd15002, %rd15000, 0;
	mul.lo.s64 	%rd15003, %rd13, %rd14998;
	mul.hi.u64 	%rd15004, %rd13, %rd14998;
	add.cc.s64 	%rd15005, %rd15002, %rd14985;
	addc.cc.s64 	%rd15006, %rd14946, 0;
	add.cc.s64 	%rd15007, %rd15005, %rd15003;
	addc.cc.s64 	%rd15008, %rd15006, %rd15004;
	mul.lo.s64 	%rd15009, %rd14, %rd14998;
	mul.hi.u64 	%rd15010, %rd14, %rd14998;
	add.cc.s64 	%rd15011, %rd15008, %rd14991;
	addc.cc.s64 	%rd15012, %rd14946, 0;
	add.cc.s64 	%rd15013, %rd15011, %rd15009;
	addc.cc.s64 	%rd15014, %rd15012, %rd15010;
	mul.lo.s64 	%rd15015, %rd15, %rd14998;
	mul.hi.u64 	%rd15016, %rd15, %rd14998;
	add.cc.s64 	%rd15017, %rd15014, %rd14993;
	addc.cc.s64 	%rd15018, %rd14946, 0;
	add.cc.s64 	%rd15019, %rd15017, %rd15015;
	addc.cc.s64 	%rd15020, %rd15018, %rd15016;
	add.s64 	%rd15021, %rd14995, %rd15020;
	setp.lt.u64 	%p1828, %rd15021, %rd14995;
	selp.u64 	%rd15022, 1, 0, %p1828;
	add.s64 	%rd15023, %rd14997, %rd15022;
	mul.lo.s64 	%rd15024, %rd11, %rd15007;
	mul.lo.s64 	%rd15025, %rd12, %rd15024;
	mul.hi.u64 	%rd15026, %rd12, %rd15024;
	add.cc.s64 	%rd15027, %rd15025, %rd15007;
	addc.cc.s64 	%rd15028, %rd15026, 0;
	mul.lo.s64 	%rd15029, %rd13, %rd15024;
	mul.hi.u64 	%rd15030, %rd13, %rd15024;
	add.cc.s64 	%rd15031, %rd15028, %rd15013;
	addc.cc.s64 	%rd15032, %rd14946, 0;
	add.cc.s64 	%rd324, %rd15031, %rd15029;
	addc.cc.s64 	%rd15033, %rd15032, %rd15030;
	mul.lo.s64 	%rd15034, %rd14, %rd15024;
	mul.hi.u64 	%rd15035, %rd14, %rd15024;
	add.cc.s64 	%rd15036, %rd15033, %rd15019;
	addc.cc.s64 	%rd15037, %rd14946, 0;
	add.cc.s64 	%rd325, %rd15036, %rd15034;
	addc.cc.s64 	%rd15038, %rd15037, %rd15035;
	mul.lo.s64 	%rd15039, %rd15, %rd15024;
	mul.hi.u64 	%rd15040, %rd15, %rd15024;
	add.cc.s64 	%rd15041, %rd15038, %rd15021;
	addc.cc.s64 	%rd15042, %rd14946, 0;
	add.cc.s64 	%rd326, %rd15041, %rd15039;
	addc.cc.s64 	%rd15043, %rd15042, %rd15040;
	add.s64 	%rd21136, %rd15023, %rd15043;
	setp.gt.u64 	%p1829, %rd21136, %rd15;
	@%p1829 bra 	$L__BB1_139;
	setp.lt.u64 	%p1830, %rd21136, %rd15;
	mov.u64 	%rd21133, %rd324;
	mov.u64 	%rd21134, %rd325;
	mov.u64 	%rd21135, %rd326;
	@%p1830 bra 	$L__BB1_140;
	setp.lt.u64 	%p1831, %rd14, %rd326;
	@%p1831 bra 	$L__BB1_139;
	setp.gt.u64 	%p1832, %rd14, %rd326;
	mov.u64 	%rd21133, %rd324;
	mov.u64 	%rd21134, %rd325;
	mov.u64 	%rd21135, %rd326;
	@%p1832 bra 	$L__BB1_140;
	setp.lt.u64 	%p1833, %rd13, %rd325;
	@%p1833 bra 	$L__BB1_139;
	setp.gt.u64 	%p1834, %rd13, %rd325;
	setp.gt.u64 	%p1835, %rd12, %rd324;
	or.pred  	%p1836, %p1834, %p1835;
	mov.u64 	%rd21133, %rd324;
	mov.u64 	%rd21134, %rd325;
	mov.u64 	%rd21135, %rd326;
	@%p1836 bra 	$L__BB1_140;
$L__BB1_139:
	sub.s64 	%rd21133, %rd324, %rd12;
	setp.lt.u64 	%p1837, %rd324, %rd12;
	selp.u64 	%rd15044, 1, 0, %p1837;
	add.s64 	%rd15045, %rd13, %rd15044;
	sub.s64 	%rd21134, %rd325, %rd15045;
	setp.lt.u64 	%p1838, %rd325, %rd15045;
	selp.u64 	%rd15046, 1, 0, %p1838;
	add.s64 	%rd15047, %rd14, %rd15046;
	sub.s64 	%rd21135, %rd326, %rd15047;
	setp.lt.u64 	%p1839, %rd326, %rd15047;
	selp.u64 	%rd15048, 1, 0, %p1839;
	add.s64 	%rd15049, %rd15, %rd15048;
	sub.s64 	%rd21136, %rd21136, %rd15049;
$L__BB1_140:
	shl.b64 	%rd336, %rd21133, 1;
	setp.gt.s64 	%p1840, %rd21133, -1;
	mov.b64 	{%r580, %r581}, %rd21134;
	mov.b64 	{%r582, %r583}, %rd21133;
	shf.l.wrap.b32 	%r584, %r583, %r580, 1;
	shf.l.wrap.b32 	%r585, %r580, %r581, 1;
	mov.b64 	%rd337, {%r584, %r585};
	setp.lt.u64 	%p1841, %rd337, %rd21134;
	setp.eq.s64 	%p1842, %rd337, %rd21134;
	selp.u32 	%r586, -1, 0, %p1842;
	selp.u32 	%r587, -1, 0, %p1841;
	selp.b32 	%r588, %r587, %r586, %p1840;
	and.b32  	%r590, %r588, 1;
	setp.eq.b32 	%p1843, %r590, 1;
	or.pred  	%p1844, %p1841, %p1843;
	selp.u64 	%rd15050, 1, 0, %p1844;
	shl.b64 	%rd15051, %rd21135, 1;
	or.b64  	%rd338, %rd15051, %rd15050;
	setp.ge.u64 	%p1845, %rd338, %rd21135;
	setp.lt.u64 	%p1846, %rd338, %rd21135;
	setp.eq.s64 	%p1847, %rd338, %rd21135;
	selp.u32 	%r591, -1, 0, %p1846;
	selp.u32 	%r592, -1, 0, %p1847;
	selp.b32 	%r593, %r592, %r591, %p1844;
	selp.b32 	%r594, %r593, %r591, %p1845;
	and.b32  	%r595, %r594, 1;
	setp.eq.b32 	%p3, %r595, 1;
	cvt.u64.u32 	%rd15052, %r594;
	and.b64  	%rd15053, %rd15052, 1;
	shl.b64 	%rd15054, %rd21136, 1;
	or.b64  	%rd21140, %rd15054, %rd15053;
	setp.lt.u64 	%p1848, %rd21140, %rd21136;
	@%p1848 bra 	$L__BB1_147;
	setp.eq.s64 	%p1849, %rd21140, %rd21136;
	and.pred  	%p1850, %p1849, %p3;
	setp.gt.u64 	%p1851, %rd21140, %rd15;
	or.pred  	%p1852, %p1850, %p1851;
	@%p1852 bra 	$L__BB1_147;
	setp.lt.u64 	%p1853, %rd21140, %rd15;
	mov.u64 	%rd21137, %rd336;
	mov.u64 	%rd21138, %rd337;
	mov.u64 	%rd21139, %rd338;
	@%p1853 bra 	$L__BB1_148;
	setp.gt.u64 	%p1854, %rd338, %rd14;
	@%p1854 bra 	$L__BB1_147;
	setp.lt.u64 	%p1855, %rd338, %rd14;
	mov.u64 	%rd21137, %rd336;
	mov.u64 	%rd21138, %rd337;
	mov.u64 	%rd21139, %rd338;
	@%p1855 bra 	$L__BB1_148;
	setp.gt.u64 	%p1856, %rd337, %rd13;
	@%p1856 bra 	$L__BB1_147;
	setp.lt.u64 	%p1857, %rd337, %rd13;
	setp.lt.u64 	%p1858, %rd336, %rd12;
	or.pred  	%p1859, %p1857, %p1858;
	mov.u64 	%rd21137, %rd336;
	mov.u64 	%rd21138, %rd337;
	mov.u64 	%rd21139, %rd338;
	@%p1859 bra 	$L__BB1_148;
$L__BB1_147:
	sub.s64 	%rd21137, %rd336, %rd12;
	setp.lt.u64 	%p1860, %rd336, %rd12;
	selp.u64 	%rd15055, 1, 0, %p1860;
	add.s64 	%rd15056, %rd13, %rd15055;
	sub.s64 	%rd21138, %rd337, %rd15056;
	setp.lt.u64 	%p1861, %rd337, %rd15056;
	selp.u64 	%rd15057, 1, 0, %p1861;
	add.s64 	%rd15058, %rd14, %rd15057;
	sub.s64 	%rd21139, %rd338, %rd15058;
	setp.lt.u64 	%p1862, %rd338, %rd15058;
	selp.u64 	%rd15059, 1, 0, %p1862;
	add.s64 	%rd15060, %rd15, %rd15059;
	sub.s64 	%rd21140, %rd21140, %rd15060;
$L__BB1_148:
	shl.b64 	%rd348, %rd21137, 1;
	setp.gt.s64 	%p1863, %rd21137, -1;
	mov.b64 	{%r596, %r597}, %rd21138;
	mov.b64 	{%r598, %r599}, %rd21137;
	shf.l.wrap.b32 	%r600, %r599, %r596, 1;
	shf.l.wrap.b32 	%r601, %r596, %r597, 1;
	mov.b64 	%rd349, {%r600, %r601};
	setp.lt.u64 	%p1864, %rd349, %rd21138;
	setp.eq.s64 	%p1865, %rd349, %rd21138;
	selp.u32 	%r602, -1, 0, %p1865;
	selp.u32 	%r603, -1, 0, %p1864;
	selp.b32 	%r604, %r603, %r602, %p1863;
	and.b32  	%r606, %r604, 1;
	setp.eq.b32 	%p1866, %r606, 1;
	or.pred  	%p1867, %p1864, %p1866;
	selp.u64 	%rd15061, 1, 0, %p1867;
	shl.b64 	%rd15062, %rd21139, 1;
	or.b64  	%rd350, %rd15062, %rd15061;
	setp.ge.u64 	%p1868, %rd350, %rd21139;
	setp.lt.u64 	%p1869, %rd350, %rd21139;
	setp.eq.s64 	%p1870, %rd350, %rd21139;
	selp.u32 	%r607, -1, 0, %p1869;
	selp.u32 	%r608, -1, 0, %p1870;
	selp.b32 	%r609, %r608, %r607, %p1867;
	selp.b32 	%r610, %r609, %r607, %p1868;
	and.b32  	%r611, %r610, 1;
	setp.eq.b32 	%p4, %r611, 1;
	cvt.u64.u32 	%rd15063, %r610;
	and.b64  	%rd15064, %rd15063, 1;
	shl.b64 	%rd15065, %rd21140, 1;
	or.b64  	%rd21144, %rd15065, %rd15064;
	setp.lt.u64 	%p1871, %rd21144, %rd21140;
	@%p1871 bra 	$L__BB1_155;
	setp.eq.s64 	%p1872, %rd21144, %rd21140;
	and.pred  	%p1873, %p1872, %p4;
	setp.gt.u64 	%p1874, %rd21144, %rd15;
	or.pred  	%p1875, %p1873, %p1874;
	@%p1875 bra 	$L__BB1_155;
	setp.lt.u64 	%p1876, %rd21144, %rd15;
	mov.u64 	%rd21141, %rd348;
	mov.u64 	%rd21142, %rd349;
	mov.u64 	%rd21143, %rd350;
	@%p1876 bra 	$L__BB1_156;
	setp.gt.u64 	%p1877, %rd350, %rd14;
	@%p1877 bra 	$L__BB1_155;
	setp.lt.u64 	%p1878, %rd350, %rd14;
	mov.u64 	%rd21141, %rd348;
	mov.u64 	%rd21142, %rd349;
	mov.u64 	%rd21143, %rd350;
	@%p1878 bra 	$L__BB1_156;
	setp.gt.u64 	%p1879, %rd349, %rd13;
	@%p1879 bra 	$L__BB1_155;
	setp.lt.u64 	%p1880, %rd349, %rd13;
	setp.lt.u64 	%p1881, %rd348, %rd12;
	or.pred  	%p1882, %p1880, %p1881;
	mov.u64 	%rd21141, %rd348;
	mov.u64 	%rd21142, %rd349;
	mov.u64 	%rd21143, %rd350;
	@%p1882 bra 	$L__BB1_156;
$L__BB1_155:
	sub.s64 	%rd21141, %rd348, %rd12;
	setp.lt.u64 	%p1883, %rd348, %rd12;
	selp.u64 	%rd15066, 1, 0, %p1883;
	add.s64 	%rd15067, %rd13, %rd15066;
	sub.s64 	%rd21142, %rd349, %rd15067;
	setp.lt.u64 	%p1884, %rd349, %rd15067;
	selp.u64 	%rd15068, 1, 0, %p1884;
	add.s64 	%rd15069, %rd14, %rd15068;
	sub.s64 	%rd21143, %rd350, %rd15069;
	setp.lt.u64 	%p1885, %rd350, %rd15069;
	selp.u64 	%rd15070, 1, 0, %p1885;
	add.s64 	%rd15071, %rd15, %rd15070;
	sub.s64 	%rd21144, %rd21144, %rd15071;
$L__BB1_156:
	shl.b64 	%rd360, %rd21141, 1;
	setp.gt.s64 	%p1886, %rd21141, -1;
	mov.b64 	{%r612, %r613}, %rd21142;
	mov.b64 	{%r614, %r615}, %rd21141;
	shf.l.wrap.b32 	%r616, %r615, %r612, 1;
	shf.l.wrap.b32 	%r617, %r612, %r613, 1;
	mov.b64 	%rd361, {%r616, %r617};
	setp.lt.u64 	%p1887, %rd361, %rd21142;
	setp.eq.s64 	%p1888, %rd361, %rd21142;
	selp.u32 	%r618, -1, 0, %p1888;
	selp.u32 	%r619, -1, 0, %p1887;
	selp.b32 	%r620, %r619, %r618, %p1886;
	and.b32  	%r622, %r620, 1;
	setp.eq.b32 	%p1889, %r622, 1;
	or.pred  	%p1890, %p1887, %p1889;
	selp.u64 	%rd15072, 1, 0, %p1890;
	shl.b64 	%rd15073, %rd21143, 1;
	or.b64  	%rd362, %rd15073, %rd15072;
	setp.ge.u64 	%p1891, %rd362, %rd21143;
	setp.lt.u64 	%p1892, %rd362, %rd21143;
	setp.eq.s64 	%p1893, %rd362, %rd21143;
	selp.u32 	%r623, -1, 0, %p1892;
	selp.u32 	%r624, -1, 0, %p1893;
	selp.b32 	%r625, %r624, %r623, %p1890;
	selp.b32 	%r626, %r625, %r623, %p1891;
	and.b32  	%r627, %r626, 1;
	setp.eq.b32 	%p5, %r627, 1;
	cvt.u64.u32 	%rd15074, %r626;
	and.b64  	%rd15075, %rd15074, 1;
	shl.b64 	%rd15076, %rd21144, 1;
	or.b64  	%rd21148, %rd15076, %rd15075;
	setp.lt.u64 	%p1894, %rd21148, %rd21144;
	@%p1894 bra 	$L__BB1_163;
	setp.eq.s64 	%p1895, %rd21148, %rd21144;
	and.pred  	%p1896, %p1895, %p5;
	setp.gt.u64 	%p1897, %rd21148, %rd15;
	or.pred  	%p1898, %p1896, %p1897;
	@%p1898 bra 	$L__BB1_163;
	setp.lt.u64 	%p1899, %rd21148, %rd15;
	mov.u64 	%rd21145, %rd360;
	mov.u64 	%rd21146, %rd361;
	mov.u64 	%rd21147, %rd362;
	@%p1899 bra 	$L__BB1_164;
	setp.gt.u64 	%p1900, %rd362, %rd14;
	@%p1900 bra 	$L__BB1_163;
	setp.lt.u64 	%p1901, %rd362, %rd14;
	mov.u64 	%rd21145, %rd360;
	mov.u64 	%rd21146, %rd361;
	mov.u64 	%rd21147, %rd362;
	@%p1901 bra 	$L__BB1_164;
	setp.gt.u64 	%p1902, %rd361, %rd13;
	@%p1902 bra 	$L__BB1_163;
	setp.lt.u64 	%p1903, %rd361, %rd13;
	setp.lt.u64 	%p1904, %rd360, %rd12;
	or.pred  	%p1905, %p1903, %p1904;
	mov.u64 	%rd21145, %rd360;
	mov.u64 	%rd21146, %rd361;
	mov.u64 	%rd21147, %rd362;
	@%p1905 bra 	$L__BB1_164;
$L__BB1_163:
	sub.s64 	%rd21145, %rd360, %rd12;
	setp.lt.u64 	%p1906, %rd360, %rd12;
	selp.u64 	%rd15077, 1, 0, %p1906;
	add.s64 	%rd15078, %rd13, %rd15077;
	sub.s64 	%rd21146, %rd361, %rd15078;
	setp.lt.u64 	%p1907, %rd361, %rd15078;
	selp.u64 	%rd15079, 1, 0, %p1907;
	add.s64 	%rd15080, %rd14, %rd15079;
	sub.s64 	%rd21147, %rd362, %rd15080;
	setp.lt.u64 	%p1908, %rd362, %rd15080;
	selp.u64 	%rd15081, 1, 0, %p1908;
	add.s64 	%rd15082, %rd15, %rd15081;
	sub.s64 	%rd21148, %rd21148, %rd15082;
$L__BB1_164:
	mul.lo.s64 	%rd15083, %rd137, %rd137;
	mul.lo.s64 	%rd15084, %rd138, %rd137;
	shr.u64 	%rd15085, %rd15083, 32;
	shl.b64 	%rd15086, %rd15084, 1;
	and.b64  	%rd15087, %rd15086, 8589934590;
	add.s64 	%rd15088, %rd15085, %rd15087;
	shr.u64 	%rd15089, %rd15084, 31;
	and.b64  	%rd15090, %rd15089, 8589934590;
	mad.lo.s64 	%rd15091, %rd138, %rd138, %rd15090;
	shr.u64 	%rd15092, %rd15088, 32;
	shl.b64 	%rd15093, %rd15088, 32;
	and.b64  	%rd15094, %rd15083, 4294967295;
	or.b64  	%rd15095, %rd15093, %rd15094;
	add.s64 	%rd15096, %rd15091, %rd15092;
	mul.lo.s64 	%rd15097, %rd147, %rd137;
	mul.lo.s64 	%rd15098, %rd148, %rd137;
	mul.lo.s64 	%rd15099, %rd147, %rd138;
	shr.u64 	%rd15100, %rd15097, 32;
	and.b64  	%rd15101, %rd15098, 4294967295;
	add.s64 	%rd15102, %rd15100, %rd15101;
	and.b64  	%rd15103, %rd15099, 4294967295;
	add.s64 	%rd15104, %rd15102, %rd15103;
	shr.u64 	%rd15105, %rd15098, 32;
	mad.lo.s64 	%rd15106, %rd148, %rd138, %rd15105;
	shr.u64 	%rd15107, %rd15099, 32;
	add.s64 	%rd15108, %rd15106, %rd15107;
	shr.u64 	%rd15109, %rd15104, 32;
	shl.b64 	%rd15110, %rd15104, 32;
	and.b64  	%rd15111, %rd15097, 4294967295;
	or.b64  	%rd15112, %rd15110, %rd15111;
	add.s64 	%rd15113, %rd15108, %rd15109;
	mul.lo.s64 	%rd15114, %rd149, %rd137;
	mul.lo.s64 	%rd15115, %rd150, %rd137;
	mul.lo.s64 	%rd15116, %rd149, %rd138;
	shr.u64 	%rd15117, %rd15114, 32;
	and.b64  	%rd15118, %rd15115, 4294967295;
	add.s64 	%rd15119, %rd15117, %rd15118;
	and.b64  	%rd15120, %rd15116, 4294967295;
	add.s64 	%rd15121, %rd15119, %rd15120;
	shr.u64 	%rd15122, %rd15115, 32;
	mad.lo.s64 	%rd15123, %rd150, %rd138, %rd15122;
	shr.u64 	%rd15124, %rd15116, 32;
	add.s64 	%rd15125, %rd15123, %rd15124;
	shr.u64 	%rd15126, %rd15121, 32;
	shl.b64 	%rd15127, %rd15121, 32;
	and.b64  	%rd15128, %rd15114, 4294967295;
	or.b64  	%rd15129, %rd15127, %rd15128;
	add.s64 	%rd15130, %rd15125, %rd15126;
	mul.lo.s64 	%rd15131, %rd151, %rd137;
	mul.lo.s64 	%rd15132, %rd152, %rd137;
	mul.lo.s64 	%rd15133, %rd151, %rd138;
	shr.u64 	%rd15134, %rd15131, 32;
	and.b64  	%rd15135, %rd15132, 4294967295;
	add.s64 	%rd15136, %rd15134, %rd15135;
	and.b64  	%rd15137, %rd15133, 4294967295;
	add.s64 	%rd15138, %rd15136, %rd15137;
	shr.u64 	%rd15139, %rd15132, 32;
	mad.lo.s64 	%rd15140, %rd152, %rd138, %rd15139;
	shr.u64 	%rd15141, %rd15133, 32;
	add.s64 	%rd15142, %rd15140, %rd15141;
	shr.u64 	%rd15143, %rd15138, 32;
	shl.b64 	%rd15144, %rd15138, 32;
	and.b64  	%rd15145, %rd15131, 4294967295;
	or.b64  	%rd15146, %rd15144, %rd15145;
	add.s64 	%rd15147, %rd15142, %rd15143;
	shl.b64 	%rd15148, %rd15112, 1;
	shr.u64 	%rd15149, %rd15110, 63;
	add.s64 	%rd15150, %rd15113, %rd15113;
	add.s64 	%rd15151, %rd15150, %rd15149;
	mul.lo.s64 	%rd15152, %rd147, %rd147;
	mul.lo.s64 	%rd15153, %rd148, %rd147;
	shr.u64 	%rd15154, %rd15152, 32;
	shl.b64 	%rd15155, %rd15153, 1;
	and.b64  	%rd15156, %rd15155, 8589934590;
	add.s64 	%rd15157, %rd15154, %rd15156;
	shr.u64 	%rd15158, %rd15153, 31;
	and.b64  	%rd15159, %rd15158, 8589934590;
	mad.lo.s64 	%rd15160, %rd148, %rd148, %rd15159;
	shr.u64 	%rd15161, %rd15157, 32;
	shl.b64 	%rd15162, %rd15157, 32;
	and.b64  	%rd15163, %rd15152, 4294967295;
	or.b64  	%rd15164, %rd15162, %rd15163;
	add.s64 	%rd15165, %rd15129, %rd15149;
	add.s64 	%rd15166, %rd15165, %rd15164;
	max.u64 	%rd15167, %rd15129, %rd15165;
	setp.gt.u64 	%p1909, %rd15167, %rd15166;
	selp.u64 	%rd15168, 1, 0, %p1909;
	add.s64 	%rd15169, %rd15160, %rd15130;
	add.s64 	%rd15170, %rd15169, %rd15161;
	add.s64 	%rd15171, %rd15170, %rd15168;
	mul.lo.s64 	%rd15172, %rd149, %rd147;
	mul.lo.s64 	%rd15173, %rd150, %rd147;
	mul.lo.s64 	%rd15174, %rd149, %rd148;
	shr.u64 	%rd15175, %rd15172, 32;
	and.b64  	%rd15176, %rd15173, 4294967295;
	add.s64 	%rd15177, %rd15175, %rd15176;
	and.b64  	%rd15178, %rd15174, 4294967295;
	add.s64 	%rd15179, %rd15177, %rd15178;
	shr.u64 	%rd15180, %rd15173, 32;
	mad.lo.s64 	%rd15181, %rd150, %rd148, %rd15180;
	shr.u64 	%rd15182, %rd15174, 32;
	add.s64 	%rd15183, %rd15181, %rd15182;
	shr.u64 	%rd15184, %rd15179, 32;
	shl.b64 	%rd15185, %rd15179, 32;
	and.b64  	%rd15186, %rd15172, 4294967295;
	or.b64  	%rd15187, %rd15185, %rd15186;
	add.s64 	%rd15188, %rd15146, %rd15168;
	add.s64 	%rd15189, %rd15188, %rd15187;
	max.u64 	%rd15190, %rd15146, %rd15188;
	setp.gt.u64 	%p1910, %rd15190, %rd15189;
	selp.u64 	%rd15191, 1, 0, %p1910;
	add.s64 	%rd15192, %rd15183, %rd15147;
	add.s64 	%rd15193, %rd15192, %rd15184;
	add.s64 	%rd15194, %rd15193, %rd15191;
	add.s64 	%rd15195, %rd15166, %rd15129;
	setp.lt.u64 	%p1911, %rd15195, %rd15166;
	selp.u64 	%rd15196, 1, 0, %p1911;
	add.s64 	%rd15197, %rd15130, %rd15171;
	add.s64 	%rd15198, %rd15197, %rd15196;
	add.s64 	%rd15199, %rd15189, %rd15196;
	add.s64 	%rd15200, %rd15199, %rd15187;
	max.u64 	%rd15201, %rd15189, %rd15199;
	setp.gt.u64 	%p1912, %rd15201, %rd15200;
	selp.u64 	%rd15202, 1, 0, %p1912;
	add.s64 	%rd15203, %rd15183, %rd15194;
	add.s64 	%rd15204, %rd15203, %rd15184;
	add.s64 	%rd15205, %rd15204, %rd15202;
	add.s64 	%rd15206, %rd15200, %rd15146;
	setp.lt.u64 	%p1913, %rd15206, %rd15200;
	selp.u64 	%rd15207, 1, 0, %p1913;
	add.s64 	%rd15208, %rd15147, %rd15205;
	add.s64 	%rd15209, %rd15208, %rd15207;
	mul.lo.s64 	%rd15210, %rd11, %rd15095;
	mul.lo.s64 	%rd15211, %rd12, %rd15210;
	mul.hi.u64 	%rd15212, %rd12, %rd15210;
	add.cc.s64 	%rd15213, %rd15211, %rd15095;
	addc.cc.s64 	%rd15214, %rd15212, 0;
	mul.lo.s64 	%rd15215, %rd13, %rd15210;
	mul.hi.u64 	%rd15216, %rd13, %rd15210;
	mov.b64 	%rd15217, 0;
	add.cc.s64 	%rd15218, %rd15214, %rd15148;
	addc.cc.s64 	%rd15219, %rd15217, 0;
	add.cc.s64 	%rd15220, %rd15218, %rd15215;
	addc.cc.s64 	%rd15221, %rd15219, %rd15216;
	mul.lo.s64 	%rd15222, %rd14, %rd15210;
	mul.hi.u64 	%rd15223, %rd14, %rd15210;
	add.cc.s64 	%rd15224, %rd15221, %rd15195;
	addc.cc.s64 	%rd15225, %rd15217, 0;
	add.cc.s64 	%rd15226, %rd15224, %rd15222;
	addc.cc.s64 	%rd15227, %rd15225, %rd15223;
	mul.lo.s64 	%rd15228, %rd15, %rd15210;
	mul.hi.u64 	%rd15229, %rd15, %rd15210;
	add.cc.s64 	%rd15230, %rd15227, %rd15206;
	addc.cc.s64 	%rd15231, %rd15217, 0;
	add.cc.s64 	%rd15232, %rd15230, %rd15228;
	addc.cc.s64 	%rd15233, %rd15231, %rd15229;
	add.s64 	%rd15234, %rd15096, %rd15233;
	setp.lt.u64 	%p1914, %rd15234, %rd15096;
	selp.u64 	%rd15235, 1, 0, %p1914;
	add.s64 	%rd15236, %rd15151, %rd15235;
	setp.lt.u64 	%p1915, %rd15236, %rd15151;
	selp.u64 	%rd15237, 1, 0, %p1915;
	add.s64 	%rd15238, %rd15198, %rd15237;
	setp.lt.u64 	%p1916, %rd15238, %rd15198;
	selp.u64 	%rd15239, 1, 0, %p1916;
	add.s64 	%rd15240, %rd15209, %rd15239;
	mul.lo.s64 	%rd15241, %rd11, %rd15220;
	mul.lo.s64 	%rd15242, %rd12, %rd15241;
	mul.hi.u64 	%rd15243, %rd12, %rd15241;
	add.cc.s64 	%rd15244, %rd15242, %rd15220;
	addc.cc.s64 	%rd15245, %rd15243, 0;
	mul.lo.s64 	%rd15246, %rd13, %rd15241;
	mul.hi.u64 	%rd15247, %rd13, %rd15241;
	add.cc.s64 	%rd15248, %rd15245, %rd15226;
	addc.cc.s64 	%rd15249, %rd15217, 0;
	add.cc.s64 	%rd15250, %rd15248, %rd15246;
	addc.cc.s64 	%rd15251, %rd15249, %rd15247;
	mul.lo.s64 	%rd15252, %rd14, %rd15241;
	mul.hi.u64 	%rd15253, %rd14, %rd15241;
	add.cc.s64 	%rd15254, %rd15251, %rd15232;
	addc.cc.s64 	%rd15255, %rd15217, 0;
	add.cc.s64 	%rd15256, %rd15254, %rd15252;
	addc.cc.s64 	%rd15257, %rd15255, %rd15253;
	mul.lo.s64 	%rd15258, %rd15, %rd15241;
	mul.hi.u64 	%rd15259, %rd15, %rd15241;
	add.cc.s64 	%rd15260, %rd15257, %rd15234;
	addc.cc.s64 	%rd15261, %rd15217, 0;
	add.cc.s64 	%rd15262, %rd15260, %rd15258;
	addc.cc.s64 	%rd15263, %rd15261, %rd15259;
	add.s64 	%rd15264, %rd15236, %rd15263;
	setp.lt.u64 	%p1917, %rd15264, %rd15236;
	selp.u64 	%rd15265, 1, 0, %p1917;
	add.s64 	%rd15266, %rd15238, %rd15265;
	setp.lt.u64 	%p1918, %rd15266, %rd15238;
	selp.u64 	%rd15267, 1, 0, %p1918;
	add.s64 	%rd15268, %rd15240, %rd15267;
	mul.lo.s64 	%rd15269, %rd11, %rd15250;
	mul.lo.s64 	%rd15270, %rd12, %rd15269;
	mul.hi.u64 	%rd15271, %rd12, %rd15269;
	add.cc.s64 	%rd15272, %rd15270, %rd15250;
	addc.cc.s64 	%rd15273, %rd15271, 0;
	mul.lo.s64 	%rd15274, %rd13, %rd15269;
	mul.hi.u64 	%rd15275, %rd13, %rd15269;
	add.cc.s64 	%rd15276, %rd15273, %rd15256;
	addc.cc.s64 	%rd15277, %rd15217, 0;
	add.cc.s64 	%rd15278, %rd15276, %rd15274;
	addc.cc.s64 	%rd15279, %rd15277, %rd15275;
	mul.lo.s64 	%rd15280, %rd14, %rd15269;
	mul.hi.u64 	%rd15281, %rd14, %rd15269;
	add.cc.s64 	%rd15282, %rd15279, %rd15262;
	addc.cc.s64 	%rd15283, %rd15217, 0;
	add.cc.s64 	%rd15284, %rd15282, %rd15280;
	addc.cc.s64 	%rd15285, %rd15283, %rd15281;
	mul.lo.s64 	%rd15286, %rd15, %rd15269;
	mul.hi.u64 	%rd15287, %rd15, %rd15269;
	add.cc.s64 	%rd15288, %rd15285, %rd15264;
	addc.cc.s64 	%rd15289, %rd15217, 0;
	add.cc.s64 	%rd15290, %rd15288, %rd15286;
	addc.cc.s64 	%rd15291, %rd15289, %rd15287;
	add.s64 	%rd15292, %rd15266, %rd15291;
	setp.lt.u64 	%p1919, %rd15292, %rd15266;
	selp.u64 	%rd15293, 1, 0, %p1919;
	add.s64 	%rd15294, %rd15268, %rd15293;
	mul.lo.s64 	%rd15295, %rd11, %rd15278;
	mul.lo.s64 	%rd15296, %rd12, %rd15295;
	mul.hi.u64 	%rd15297, %rd12, %rd15295;
	add.cc.s64 	%rd15298, %rd15296, %rd15278;
	addc.cc.s64 	%rd15299, %rd15297, 0;
	mul.lo.s64 	%rd15300, %rd13, %rd15295;
	mul.hi.u64 	%rd15301, %rd13, %rd15295;
	add.cc.s64 	%rd15302, %rd15299, %rd15284;
	addc.cc.s64 	%rd15303, %rd15217, 0;
	add.cc.s64 	%rd372, %rd15302, %rd15300;
	addc.cc.s64 	%rd15304, %rd15303, %rd15301;
	mul.lo.s64 	%rd15305, %rd14, %rd15295;
	mul.hi.u64 	%rd15306, %rd14, %rd15295;
	add.cc.s64 	%rd15307, %rd15304, %rd15290;
	addc.cc.s64 	%rd15308, %rd15217, 0;
	add.cc.s64 	%rd373, %rd15307, %rd15305;
	addc.cc.s64 	%rd15309, %rd15308, %rd15306;
	mul.lo.s64 	%rd15310, %rd15, %rd15295;
	mul.hi.u64 	%rd15311, %rd15, %rd15295;
	add.cc.s64 	%rd15312, %rd15309, %rd15292;
	addc.cc.s64 	%rd15313, %rd15217, 0;
	add.cc.s64 	%rd374, %rd15312, %rd15310;
	addc.cc.s64 	%rd15314, %rd15313, %rd15311;
	add.s64 	%rd21152, %rd15294, %rd15314;
	setp.gt.u64 	%p1920, %rd21152, %rd15;
	@%p1920 bra 	$L__BB1_170;
	setp.lt.u64 	%p1921, %rd21152, %rd15;
	mov.u64 	%rd21149, %rd372;
	mov.u64 	%rd21150, %rd373;
	mov.u64 	%rd21151, %rd374;
	@%p1921 bra 	$L__BB1_171;
	setp.lt.u64 	%p1922, %rd14, %rd374;
	@%p1922 bra 	$L__BB1_170;
	setp.gt.u64 	%p1923, %rd14, %rd374;
	mov.u64 	%rd21149, %rd372;
	mov.u64 	%rd21150, %rd373;
	mov.u64 	%rd21151, %rd374;
	@%p1923 bra 	$L__BB1_171;
	setp.lt.u64 	%p1924, %rd13, %rd373;
	@%p1924 bra 	$L__BB1_170;
	setp.gt.u64 	%p1925, %rd13, %rd373;
	setp.gt.u64 	%p1926, %rd12, %rd372;
	or.pred  	%p1927, %p1925, %p1926;
	mov.u64 	%rd21149, %rd372;
	mov.u64 	%rd21150, %rd373;
	mov.u64 	%rd21151, %rd374;
	@%p1927 bra 	$L__BB1_171;
$L__BB1_170:
	sub.s64 	%rd21149, %rd372, %rd12;
	setp.lt.u64 	%p1928, %rd372, %rd12;
	selp.u64 	%rd15315, 1, 0, %p1928;
	add.s64 	%rd15316, %rd13, %rd15315;
	sub.s64 	%rd21150, %rd373, %rd15316;
	setp.lt.u64 	%p1929, %rd373, %rd15316;
	selp.u64 	%rd15317, 1, 0, %p1929;
	add.s64 	%rd15318, %rd14, %rd15317;
	sub.s64 	%rd21151, %rd374, %rd15318;
	setp.lt.u64 	%p1930, %rd374, %rd15318;
	selp.u64 	%rd15319, 1, 0, %p1930;
	add.s64 	%rd15320, %rd15, %rd15319;
	sub.s64 	%rd21152, %rd21152, %rd15320;
$L__BB1_171:
	shl.b64 	%rd384, %rd21149, 1;
	setp.gt.s64 	%p1931, %rd21149, -1;
	mov.b64 	{%r628, %r629}, %rd21150;
	mov.b64 	{%r630, %r631}, %rd21149;
	shf.l.wrap.b32 	%r632, %r631, %r628, 1;
	shf.l.wrap.b32 	%r633, %r628, %r629, 1;
	mov.b64 	%rd385, {%r632, %r633};
	setp.lt.u64 	%p1932, %rd385, %rd21150;
	setp.eq.s64 	%p1933, %rd385, %rd21150;
	selp.u32 	%r634, -1, 0, %p1933;
	selp.u32 	%r635, -1, 0, %p1932;
	selp.b32 	%r636, %r635, %r634, %p1931;
	and.b32  	%r638, %r636, 1;
	setp.eq.b32 	%p1934, %r638, 1;
	or.pred  	%p1935, %p1932, %p1934;
	selp.u64 	%rd15321, 1, 0, %p1935;
	shl.b64 	%rd15322, %rd21151, 1;
	or.b64  	%rd386, %rd15322, %rd15321;
	setp.ge.u64 	%p1936, %rd386, %rd21151;
	setp.lt.u64 	%p1937, %rd386, %rd21151;
	setp.eq.s64 	%p1938, %rd386, %rd21151;
	selp.u32 	%r639, -1, 0, %p1937;
	selp.u32 	%r640, -1, 0, %p1938;
	selp.b32 	%r641, %r640, %r639, %p1935;
	selp.b32 	%r642, %r641, %r639, %p1936;
	and.b32  	%r643, %r642, 1;
	setp.eq.b32 	%p6, %r643, 1;
	cvt.u64.u32 	%rd15323, %r642;
	and.b64  	%rd15324, %rd15323, 1;
	shl.b64 	%rd15325, %rd21152, 1;
	or.b64  	%rd21156, %rd15325, %rd15324;
	setp.lt.u64 	%p1939, %rd21156, %rd21152;
	@%p1939 bra 	$L__BB1_178;
	setp.eq.s64 	%p1940, %rd21156, %rd21152;
	and.pred  	%p1941, %p1940, %p6;
	setp.gt.u64 	%p1942, %rd21156, %rd15;
	or.pred  	%p1943, %p1941, %p1942;
	@%p1943 bra 	$L__BB1_178;
	setp.lt.u64 	%p1944, %rd21156, %rd15;
	mov.u64 	%rd21153, %rd384;
	mov.u64 	%rd21154, %rd385;
	mov.u64 	%rd21155, %rd386;
	@%p1944 bra 	$L__BB1_179;
	setp.gt.u64 	%p1945, %rd386, %rd14;
	@%p1945 bra 	$L__BB1_178;
	setp.lt.u64 	%p1946, %rd386, %rd14;
	mov.u64 	%rd21153, %rd384;
	mov.u64 	%rd21154, %rd385;
	mov.u64 	%rd21155, %rd386;
	@%p1946 bra 	$L__BB1_179;
	setp.gt.u64 	%p1947, %rd385, %rd13;
	@%p1947 bra 	$L__BB1_178;
	setp.lt.u64 	%p1948, %rd385, %rd13;
	setp.lt.u64 	%p1949, %rd384, %rd12;
	or.pred  	%p1950, %p1948, %p1949;
	mov.u64 	%rd21153, %rd384;
	mov.u64 	%rd21154, %rd385;
	mov.u64 	%rd21155, %rd386;
	@%p1950 bra 	$L__BB1_179;
$L__BB1_178:
	sub.s64 	%rd21153, %rd384, %rd12;
	setp.lt.u64 	%p1951, %rd384, %rd12;
	selp.u64 	%rd15326, 1, 0, %p1951;
	add.s64 	%rd15327, %rd13, %rd15326;
	sub.s64 	%rd21154, %rd385, %rd15327;
	setp.lt.u64 	%p1952, %rd385, %rd15327;
	selp.u64 	%rd15328, 1, 0, %p1952;
	add.s64 	%rd15329, %rd14, %rd15328;
	sub.s64 	%rd21155, %rd386, %rd15329;
	setp.lt.u64 	%p1953, %rd386, %rd15329;
	selp.u64 	%rd15330, 1, 0, %p1953;
	add.s64 	%rd15331, %rd15, %rd15330;
	sub.s64 	%rd21156, %rd21156, %rd15331;
$L__BB1_179:
	add.s64 	%rd396, %rd21153, %rd21149;
	setp.ge.u64 	%p1954, %rd396, %rd21153;
	setp.lt.u64 	%p1955, %rd396, %rd21153;
	selp.u64 	%rd15332, 1, 0, %p1955;
	add.s64 	%rd15333, %rd21154, %rd15332;
	add.s64 	%rd397, %rd15333, %rd21150;
	setp.lt.u64 	%p1956, %rd397, %rd21154;
	setp.eq.s64 	%p1957, %rd397, %rd21154;
	selp.u32 	%r644, -1, 0, %p1957;
	selp.u32 	%r645, -1, 0, %p1956;
	selp.b32 	%r646, %r645, %r644, %p1954;
	and.b32  	%r648, %r646, 1;
	setp.eq.b32 	%p1958, %r648, 1;
	or.pred  	%p1959, %p1956, %p1958;
	selp.u64 	%rd15334, 1, 0, %p1959;
	add.s64 	%rd15335, %rd21155, %rd15334;
	add.s64 	%rd398, %rd15335, %rd21151;
	setp.ge.u64 	%p1960, %rd398, %rd21155;
	setp.lt.u64 	%p1961, %rd398, %rd21155;
	setp.eq.s64 	%p1962, %rd398, %rd21155;
	selp.u32 	%r649, -1, 0, %p1961;
	selp.u32 	%r650, -1, 0, %p1962;
	selp.b32 	%r651, %r650, %r649, %p1959;
	selp.b32 	%r652, %r651, %r649, %p1960;
	and.b32  	%r653, %r652, 1;
	setp.eq.b32 	%p7, %r653, 1;
	cvt.u64.u32 	%rd15336, %r652;
	and.b64  	%rd15337, %rd15336, 1;
	add.s64 	%rd15338, %rd21156, %rd15337;
	add.s64 	%rd21160, %rd15338, %rd21152;
	setp.lt.u64 	%p1963, %rd21160, %rd21156;
	@%p1963 bra 	$L__BB1_186;
	setp.eq.s64 	%p1964, %rd21160, %rd21156;
	and.pred  	%p1965, %p1964, %p7;
	setp.gt.u64 	%p1966, %rd21160, %rd15;
	or.pred  	%p1967, %p1965, %p1966;
	@%p1967 bra 	$L__BB1_186;
	setp.lt.u64 	%p1968, %rd21160, %rd15;
	mov.u64 	%rd21157, %rd396;
	mov.u64 	%rd21158, %rd397;
	mov.u64 	%rd21159, %rd398;
	@%p1968 bra 	$L__BB1_187;
	setp.gt.u64 	%p1969, %rd398, %rd14;
	@%p1969 bra 	$L__BB1_186;
	setp.lt.u64 	%p1970, %rd398, %rd14;
	mov.u64 	%rd21157, %rd396;
	mov.u64 	%rd21158, %rd397;
	mov.u64 	%rd21159, %rd398;
	@%p1970 bra 	$L__BB1_187;
	setp.gt.u64 	%p1971, %rd397, %rd13;
	@%p1971 bra 	$L__BB1_186;
	setp.lt.u64 	%p1972, %rd397, %rd13;
	setp.lt.u64 	%p1973, %rd396, %rd12;
	or.pred  	%p1974, %p1972, %p1973;
	mov.u64 	%rd21157, %rd396;
	mov.u64 	%rd21158, %rd397;
	mov.u64 	%rd21159, %rd398;
	@%p1974 bra 	$L__BB1_187;
$L__BB1_186:
	sub.s64 	%rd21157, %rd396, %rd12;
	setp.lt.u64 	%p1975, %rd396, %rd12;
	selp.u64 	%rd15339, 1, 0, %p1975;
	add.s64 	%rd15340, %rd13, %rd15339;
	sub.s64 	%rd21158, %rd397, %rd15340;
	setp.lt.u64 	%p1976, %rd397, %rd15340;
	selp.u64 	%rd15341, 1, 0, %p1976;
	add.s64 	%rd15342, %rd14, %rd15341;
	sub.s64 	%rd21159, %rd398, %rd15342;
	setp.lt.u64 	%p1977, %rd398, %rd15342;
	selp.u64 	%rd15343, 1, 0, %p1977;
	add.s64 	%rd15344, %rd15, %rd15343;
	sub.s64 	%rd21160, %rd21160, %rd15344;
$L__BB1_187:
	and.b64  	%rd408, %rd21157, 4294967295;
	shr.u64 	%rd409, %rd21157, 32;
	mul.lo.s64 	%rd15345, %rd408, %rd408;
	mul.lo.s64 	%rd15346, %rd409, %rd408;
	shr.u64 	%rd15347, %rd15345, 32;
	shl.b64 	%rd15348, %rd15346, 1;
	and.b64  	%rd15349, %rd15348, 8589934590;
	add.s64 	%rd15350, %rd15347, %rd15349;
	shr.u64 	%rd15351, %rd15346, 31;
	and.b64  	%rd15352, %rd15351, 8589934590;
	mad.lo.s64 	%rd15353, %rd409, %rd409, %rd15352;
	shr.u64 	%rd15354, %rd15350, 32;
	shl.b64 	%rd15355, %rd15350, 32;
	and.b64  	%rd15356, %rd15345, 4294967293;
	or.b64  	%rd15357, %rd15355, %rd15356;
	add.s64 	%rd15358, %rd15353, %rd15354;
	shr.u64 	%rd410, %rd21158, 32;
	and.b64  	%rd411, %rd21158, 4294967295;
	mul.lo.s64 	%rd15359, %rd411, %rd408;
	mul.lo.s64 	%rd15360, %rd410, %rd408;
	mul.lo.s64 	%rd15361, %rd411, %rd409;
	shr.u64 	%rd15362, %rd15359, 32;
	and.b64  	%rd15363, %rd15360, 4294967295;
	add.s64 	%rd15364, %rd15362, %rd15363;
	and.b64  	%rd15365, %rd15361, 4294967295;
	add.s64 	%rd15366, %rd15364, %rd15365;
	shr.u64 	%rd15367, %rd15360, 32;
	mad.lo.s64 	%rd15368, %rd410, %rd409, %rd15367;
	shr.u64 	%rd15369, %rd15361, 32;
	add.s64 	%rd15370, %rd15368, %rd15369;
	shr.u64 	%rd15371, %rd15366, 32;
	shl.b64 	%rd15372, %rd15366, 32;
	and.b64  	%rd15373, %rd15359, 4294967295;
	or.b64  	%rd15374, %rd15372, %rd15373;
	add.s64 	%rd15375, %rd15370, %rd15371;
	shr.u64 	%rd412, %rd21159, 32;
	and.b64  	%rd413, %rd21159, 4294967295;
	mul.lo.s64 	%rd15376, %rd413, %rd408;
	mul.lo.s64 	%rd15377, %rd412, %rd408;
	mul.lo.s64 	%rd15378, %rd413, %rd409;
	shr.u64 	%rd15379, %rd15376, 32;
	and.b64  	%rd15380, %rd15377, 4294967295;
	add.s64 	%rd15381, %rd15379, %rd15380;
	and.b64  	%rd15382, %rd15378, 4294967295;
	add.s64 	%rd15383, %rd15381, %rd15382;
	shr.u64 	%rd15384, %rd15377, 32;
	mad.lo.s64 	%rd15385, %rd412, %rd409, %rd15384;
	shr.u64 	%rd15386, %rd15378, 32;
	add.s64 	%rd15387, %rd15385, %rd15386;
	shr.u64 	%rd15388, %rd15383, 32;
	shl.b64 	%rd15389, %rd15383, 32;
	and.b64  	%rd15390, %rd15376, 4294967295;
	or.b64  	%rd15391, %rd15389, %rd15390;
	add.s64 	%rd15392, %rd15387, %rd15388;
	shr.u64 	%rd414, %rd21160, 32;
	and.b64  	%rd415, %rd21160, 4294967295;
	mul.lo.s64 	%rd15393, %rd415, %rd408;
	mul.lo.s64 	%rd15394, %rd414, %rd408;
	mul.lo.s64 	%rd15395, %rd415, %rd409;
	shr.u64 	%rd15396, %rd15393, 32;
	and.b64  	%rd15397, %rd15394, 4294967295;
	add.s64 	%rd15398, %rd15396, %rd15397;
	and.b64  	%rd15399, %rd15395, 4294967295;
	add.s64 	%rd15400, %rd15398, %rd15399;
	shr.u64 	%rd15401, %rd15394, 32;
	mad.lo.s64 	%rd15402, %rd414, %rd409, %rd15401;
	shr.u64 	%rd15403, %rd15395, 32;
	add.s64 	%rd15404, %rd15402, %rd15403;
	shr.u64 	%rd15405, %rd15400, 32;
	shl.b64 	%rd15406, %rd15400, 32;
	and.b64  	%rd15407, %rd15393, 4294967295;
	or.b64  	%rd15408, %rd15406, %rd15407;
	add.s64 	%rd15409, %rd15404, %rd15405;
	shl.b64 	%rd15410, %rd15374, 1;
	shr.u64 	%rd15411, %rd15372, 63;
	add.s64 	%rd15412, %rd15375, %rd15375;
	add.s64 	%rd15413, %rd15412, %rd15411;
	mul.lo.s64 	%rd15414, %rd411, %rd411;
	mul.lo.s64 	%rd15415, %rd410, %rd411;
	shr.u64 	%rd15416, %rd15414, 32;
	shl.b64 	%rd15417, %rd15415, 1;
	and.b64  	%rd15418, %rd15417, 8589934590;
	add.s64 	%rd15419, %rd15416, %rd15418;
	shr.u64 	%rd15420, %rd15415, 31;
	and.b64  	%rd15421, %rd15420, 8589934590;
	mad.lo.s64 	%rd15422, %rd410, %rd410, %rd15421;
	shr.u64 	%rd15423, %rd15419, 32;
	shl.b64 	%rd15424, %rd15419, 32;
	and.b64  	%rd15425, %rd15414, 4294967293;
	or.b64  	%rd15426, %rd15424, %rd15425;
	add.s64 	%rd15427, %rd15391, %rd15411;
	add.s64 	%rd15428, %rd15427, %rd15426;
	max.u64 	%rd15429, %rd15391, %rd15427;
	setp.gt.u64 	%p1978, %rd15429, %rd15428;
	selp.u64 	%rd15430, 1, 0, %p1978;
	add.s64 	%rd15431, %rd15422, %rd15392;
	add.s64 	%rd15432, %rd15431, %rd15423;
	add.s64 	%rd15433, %rd15432, %rd15430;
	mul.lo.s64 	%rd15434, %rd413, %rd411;
	mul.lo.s64 	%rd15435, %rd412, %rd411;
	mul.lo.s64 	%rd15436, %rd413, %rd410;
	shr.u64 	%rd15437, %rd15434, 32;
	and.b64  	%rd15438, %rd15435, 4294967295;
	add.s64 	%rd15439, %rd15437, %rd15438;
	and.b64  	%rd15440, %rd15436, 4294967295;
	add.s64 	%rd15441, %rd15439, %rd15440;
	shr.u64 	%rd15442, %rd15435, 32;
	mad.lo.s64 	%rd15443, %rd412, %rd410, %rd15442;
	shr.u64 	%rd15444, %rd15436, 32;
	add.s64 	%rd15445, %rd15443, %rd15444;
	shr.u64 	%rd15446, %rd15441, 32;
	shl.b64 	%rd15447, %rd15441, 32;
	and.b64  	%rd15448, %rd15434, 4294967295;
	or.b64  	%rd15449, %rd15447, %rd15448;
	add.s64 	%rd15450, %rd15408, %rd15430;
	add.s64 	%rd15451, %rd15450, %rd15449;
	max.u64 	%rd15452, %rd15408, %rd15450;
	setp.gt.u64 	%p1979, %rd15452, %rd15451;
	selp.u64 	%rd15453, 1, 0, %p1979;
	add.s64 	%rd15454, %rd15445, %rd15409;
	add.s64 	%rd15455, %rd15454, %rd15446;
	add.s64 	%rd15456, %rd15455, %rd15453;
	add.s64 	%rd15457, %rd15428, %rd15391;
	setp.lt.u64 	%p1980, %rd15457, %rd15428;
	selp.u64 	%rd15458, 1, 0, %p1980;
	add.s64 	%rd15459, %rd15392, %rd15433;
	add.s64 	%rd15460, %rd15459, %rd15458;
	add.s64 	%rd15461, %rd15451, %rd15458;
	add.s64 	%rd15462, %rd15461, %rd15449;
	max.u64 	%rd15463, %rd15451, %rd15461;
	setp.gt.u64 	%p1981, %rd15463, %rd15462;
	selp.u64 	%rd15464, 1, 0, %p1981;
	add.s64 	%rd15465, %rd15445, %rd15456;
	add.s64 	%rd15466, %rd15465, %rd15446;
	add.s64 	%rd15467, %rd15466, %rd15464;
	add.s64 	%rd15468, %rd15462, %rd15408;
	setp.lt.u64 	%p1982, %rd15468, %rd15462;
	selp.u64 	%rd15469, 1, 0, %p1982;
	add.s64 	%rd15470, %rd15409, %rd15467;
	add.s64 	%rd15471, %rd15470, %rd15469;
	mul.lo.s64 	%rd15472, %rd11, %rd15357;
	mul.lo.s64 	%rd15473, %rd12, %rd15472;
	mul.hi.u64 	%rd15474, %rd12, %rd15472;
	add.cc.s64 	%rd15475, %rd15473, %rd15357;
	addc.cc.s64 	%rd15476, %rd15474, 0;
	mul.lo.s64 	%rd15477, %rd13, %rd15472;
	mul.hi.u64 	%rd15478, %rd13, %rd15472;
	mov.b64 	%rd15479, 0;
	add.cc.s64 	%rd15480, %rd15476, %rd15410;
	addc.cc.s64 	%rd15481, %rd15479, 0;
	add.cc.s64 	%rd15482, %rd15480, %rd15477;
	addc.cc.s64 	%rd15483, %rd15481, %rd15478;
	mul.lo.s64 	%rd15484, %rd14, %rd15472;
	mul.hi.u64 	%rd15485, %rd14, %rd15472;
	add.cc.s64 	%rd15486, %rd15483, %rd15457;
	addc.cc.s64 	%rd15487, %rd15479, 0;
	add.cc.s64 	%rd15488, %rd15486, %rd15484;
	addc.cc.s64 	%rd15489, %rd15487, %rd15485;
	mul.lo.s64 	%rd15490, %rd15, %rd15472;
	mul.hi.u64 	%rd15491, %rd15, %rd15472;
	add.cc.s64 	%rd15492, %rd15489, %rd15468;
	addc.cc.s64 	%rd15493, %rd15479, 0;
	add.cc.s64 	%rd15494, %rd15492, %rd15490;
	addc.cc.s64 	%rd15495, %rd15493, %rd15491;
	add.s64 	%rd15496, %rd15358, %rd15495;
	setp.lt.u64 	%p1983, %rd15496, %rd15358;
	selp.u64 	%rd15497, 1, 0, %p1983;
	add.s64 	%rd15498, %rd15413, %rd15497;
	setp.lt.u64 	%p1984, %rd15498, %rd15413;
	selp.u64 	%rd15499, 1, 0, %p1984;
	add.s64 	%rd15500, %rd15460, %rd15499;
	setp.lt.u64 	%p1985, %rd15500, %rd15460;
	selp.u64 	%rd15501, 1, 0, %p1985;
	add.s64 	%rd15502, %rd15471, %rd15501;
	mul.lo.s64 	%rd15503, %rd11, %rd15482;
	mul.lo.s64 	%rd15504, %rd12, %rd15503;
	mul.hi.u64 	%rd15505, %rd12, %rd15503;
	add.cc.s64 	%rd15506, %rd15504, %rd15482;
	addc.cc.s64 	%rd15507, %rd15505, 0;
	mul.lo.s64 	%rd15508, %rd13, %rd15503;
	mul.hi.u64 	%rd15509, %rd13, %rd15503;
	add.cc.s64 	%rd15510, %rd15507, %rd15488;
	addc.cc.s64 	%rd15511, %rd15479, 0;
	add.cc.s64 	%rd15512, %rd15510, %rd15508;
	addc.cc.s64 	%rd15513, %rd15511, %rd15509;
	mul.lo.s64 	%rd15514, %rd14, %rd15503;
	mul.hi.u64 	%rd15515, %rd14, %rd15503;
	add.cc.s64 	%rd15516, %rd15513, %rd15494;
	addc.cc.s64 	%rd15517, %rd15479, 0;
	add.cc.s64 	%rd15518, %rd15516, %rd15514;
	addc.cc.s64 	%rd15519, %rd15517, %rd15515;
	mul.lo.s64 	%rd15520, %rd15, %rd15503;
	mul.hi.u64 	%rd15521, %rd15, %rd15503;
	add.cc.s64 	%rd15522, %rd15519, %rd15496;
	addc.cc.s64 	%rd15523, %rd15479, 0;
	add.cc.s64 	%rd15524, %rd15522, %rd15520;
	addc.cc.s64 	%rd15525, %rd15523, %rd15521;
	add.s64 	%rd15526, %rd15498, %rd15525;
	setp.lt.u64 	%p1986, %rd15526, %rd15498;
	selp.u64 	%rd15527, 1, 0, %p1986;
	add.s64 	%rd15528, %rd15500, %rd15527;
	setp.lt.u64 	%p1987, %rd15528, %rd15500;
	selp.u64 	%rd15529, 1, 0, %p1987;
	add.s64 	%rd15530, %rd15502, %rd15529;
	mul.lo.s64 	%rd15531, %rd11, %rd15512;
	mul.lo.s64 	%rd15532, %rd12, %rd15531;
	mul.hi.u64 	%rd15533, %rd12, %rd15531;
	add.cc.s64 	%rd15534, %rd15532, %rd15512;
	addc.cc.s64 	%rd15535, %rd15533, 0;
	mul.lo.s64 	%rd15536, %rd13, %rd15531;
	mul.hi.u64 	%rd15537, %rd13, %rd15531;
	add.cc.s64 	%rd15538, %rd15535, %rd15518;
	addc.cc.s64 	%rd15539, %rd15479, 0;
	add.cc.s64 	%rd15540, %rd15538, %rd15536;
	addc.cc.s64 	%rd15541, %rd15539, %rd15537;
	mul.lo.s64 	%rd15542, %rd14, %rd15531;
	mul.hi.u64 	%rd15543, %rd14, %rd15531;
	add.cc.s64 	%rd15544, %rd15541, %rd15524;
	addc.cc.s64 	%rd15545, %rd15479, 0;
	add.cc.s64 	%rd15546, %rd15544, %rd15542;
	addc.cc.s64 	%rd15547, %rd15545, %rd15543;
	mul.lo.s64 	%rd15548, %rd15, %rd15531;
	mul.hi.u64 	%rd15549, %rd15, %rd15531;
	add.cc.s64 	%rd15550, %rd15547, %rd15526;
	addc.cc.s64 	%rd15551, %rd15479, 0;
	add.cc.s64 	%rd15552, %rd15550, %rd15548;
	addc.cc.s64 	%rd15553, %rd15551, %rd15549;
	add.s64 	%rd15554, %rd15528, %rd15553;
	setp.lt.u64 	%p1988, %rd15554, %rd15528;
	selp.u64 	%rd15555, 1, 0, %p1988;
	add.s64 	%rd15556, %rd15530, %rd15555;
	mul.lo.s64 	%rd15557, %rd11, %rd15540;
	mul.lo.s64 	%rd15558, %rd12, %rd15557;
	mul.hi.u64 	%rd15559, %rd12, %rd15557;
	add.cc.s64 	%rd15560, %rd15558, %rd15540;
	addc.cc.s64 	%rd15561, %rd15559, 0;
	mul.lo.s64 	%rd15562, %rd13, %rd15557;
	mul.hi.u64 	%rd15563, %rd13, %rd15557;
	add.cc.s64 	%rd15564, %rd15561, %rd15546;
	addc.cc.s64 	%rd15565, %rd15479, 0;
	add.cc.s64 	%rd416, %rd15564, %rd15562;
	addc.cc.s64 	%rd15566, %rd15565, %rd15563;
	mul.lo.s64 	%rd15567, %rd14, %rd15557;
	mul.hi.u64 	%rd15568, %rd14, %rd15557;
	add.cc.s64 	%rd15569, %rd15566, %rd15552;
	addc.cc.s64 	%rd15570, %rd15479, 0;
	add.cc.s64 	%rd417, %rd15569, %rd15567;
	addc.cc.s64 	%rd15571, %rd15570, %rd15568;
	mul.lo.s64 	%rd15572, %rd15, %rd15557;
	mul.hi.u64 	%rd15573, %rd15, %rd15557;
	add.cc.s64 	%rd15574, %rd15571, %rd15554;
	addc.cc.s64 	%rd15575, %rd15479, 0;
	add.cc.s64 	%rd418, %rd15574, %rd15572;
	addc.cc.s64 	%rd15576, %rd15575, %rd15573;
	add.s64 	%rd21161, %rd15556, %rd15576;
	setp.gt.u64 	%p1989, %rd21161, %rd15;
	@%p1989 bra 	$L__BB1_193;
	setp.lt.u64 	%p1990, %rd21161, %rd15;
	mov.u64 	%rd21162, %rd418;
	mov.u64 	%rd21163, %rd417;
	mov.u64 	%rd21164, %rd416;
	@%p1990 bra 	$L__BB1_194;
	setp.lt.u64 	%p1991, %rd14, %rd418;
	@%p1991 bra 	$L__BB1_193;
	setp.gt.u64 	%p1992, %rd14, %rd418;
	mov.u64 	%rd21162, %rd418;
	mov.u64 	%rd21163, %rd417;
	mov.u64 	%rd21164, %rd416;
	@%p1992 bra 	$L__BB1_194;
	setp.lt.u64 	%p1993, %rd13, %rd417;
	@%p1993 bra 	$L__BB1_193;
	setp.gt.u64 	%p1994, %rd13, %rd417;
	setp.gt.u64 	%p1995, %rd12, %rd416;
	or.pred  	%p1996, %p1994, %p1995;
	mov.u64 	%rd21162, %rd418;
	mov.u64 	%rd21163, %rd417;
	mov.u64 	%rd21164, %rd416;
	@%p1996 bra 	$L__BB1_194;
$L__BB1_193:
	sub.s64 	%rd21164, %rd416, %rd12;
	setp.lt.u64 	%p1997, %rd416, %rd12;
	selp.u64 	%rd15577, 1, 0, %p1997;
	add.s64 	%rd15578, %rd13, %rd15577;
	sub.s64 	%rd21163, %rd417, %rd15578;
	setp.lt.u64 	%p1998, %rd417, %rd15578;
	selp.u64 	%rd15579, 1, 0, %p1998;
	add.s64 	%rd15580, %rd14, %rd15579;
	sub.s64 	%rd21162, %rd418, %rd15580;
	setp.lt.u64 	%p1999, %rd418, %rd15580;
	selp.u64 	%rd15581, 1, 0, %p1999;
	add.s64 	%rd15582, %rd15, %rd15581;
	sub.s64 	%rd21161, %rd21161, %rd15582;
$L__BB1_194:
	sub.s64 	%rd21168, %rd21164, %rd21129;
	setp.lt.u64 	%p2000, %rd21164, %rd21129;
	selp.u64 	%rd15583, 1, 0, %p2000;
	add.s64 	%rd15584, %rd21130, %rd15583;
	sub.s64 	%rd21167, %rd21163, %rd15584;
	setp.lt.u64 	%p2001, %rd21163, %rd15584;
	selp.u64 	%rd15585, 1, 0, %p2001;
	add.s64 	%rd15586, %rd21131, %rd15585;
	sub.s64 	%rd21166, %rd21162, %rd15586;
	setp.lt.u64 	%p2002, %rd21162, %rd15586;
	selp.u64 	%rd15587, 1, 0, %p2002;
	add.s64 	%rd15588, %rd21132, %rd15587;
	sub.s64 	%rd21165, %rd21161, %rd15588;
	setp.ge.u64 	%p2003, %rd21161, %rd15588;
	@%p2003 bra 	$L__BB1_196;
	add.s64 	%rd432, %rd21168, %rd12;
	setp.ge.u64 	%p2004, %rd432, %rd21168;
	setp.lt.u64 	%p2005, %rd432, %rd21168;
	selp.u64 	%rd15589, 1, 0, %p2005;
	add.s64 	%rd15590, %rd21167, %rd15589;
	add.s64 	%rd433, %rd15590, %rd13;
	setp.lt.u64 	%p2006, %rd433, %rd21167;
	setp.eq.s64 	%p2007, %rd433, %rd21167;
	selp.u32 	%r654, -1, 0, %p2007;
	selp.u32 	%r655, -1, 0, %p2006;
	selp.b32 	%r656, %r655, %r654, %p2004;
	and.b32  	%r658, %r656, 1;
	setp.eq.b32 	%p2008, %r658, 1;
	or.pred  	%p2009, %p2006, %p2008;
	selp.u64 	%rd15591, 1, 0, %p2009;
	add.s64 	%rd15592, %rd21166, %rd15591;
	add.s64 	%rd434, %rd15592, %rd14;
	setp.ge.u64 	%p2010, %rd434, %rd21166;
	setp.lt.u64 	%p2011, %rd434, %rd21166;
	setp.eq.s64 	%p2012, %rd434, %rd21166;
	selp.u32 	%r659, -1, 0, %p2011;
	selp.u32 	%r660, -1, 0, %p2012;
	selp.b32 	%r661, %r660, %r659, %p2009;
	selp.b32 	%r662, %r661, %r659, %p2010;
	cvt.u64.u32 	%rd15593, %r662;
	and.b64  	%rd15594, %rd15593, 1;
	add.s64 	%rd15595, %rd21165, %rd15594;
	add.s64 	%rd21165, %rd15595, %rd15;
	mov.u64 	%rd21166, %rd434;
	mov.u64 	%rd21167, %rd433;
	mov.u64 	%rd21168, %rd432;
$L__BB1_196:
	sub.s64 	%rd21272, %rd21168, %rd21129;
	setp.lt.u64 	%p2013, %rd21168, %rd21129;
	selp.u64 	%rd15596, 1, 0, %p2013;
	add.s64 	%rd15597, %rd21130, %rd15596;
	sub.s64 	%rd21271, %rd21167, %rd15597;
	setp.lt.u64 	%p2014, %rd21167, %rd15597;
	selp.u64 	%rd15598, 1, 0, %p2014;
	add.s64 	%rd15599, %rd21131, %rd15598;
	sub.s64 	%rd21270, %rd21166, %rd15599;
	setp.lt.u64 	%p2015, %rd21166, %rd15599;
	selp.u64 	%rd15600, 1, 0, %p2015;
	add.s64 	%rd15601, %rd21132, %rd15600;
	sub.s64 	%rd21269, %rd21165, %rd15601;
	setp.ge.u64 	%p2016, %rd21165, %rd15601;
	@%p2016 bra 	$L__BB1_198;
	add.s64 	%rd444, %rd21272, %rd12;
	setp.ge.u64 	%p2017, %rd444, %rd21272;
	setp.lt.u64 	%p2018, %rd444, %rd21272;
	selp.u64 	%rd15602, 1, 0, %p2018;
	add.s64 	%rd15603, %rd21271, %rd15602;
	add.s64 	%rd445, %rd15603, %rd13;
	setp.lt.u64 	%p2019, %rd445, %rd21271;
	setp.eq.s64 	%p2020, %rd445, %rd21271;
	selp.u32 	%r663, -1, 0, %p2020;
	selp.u32 	%r664, -1, 0, %p2019;
	selp.b32 	%r665, %r664, %r663, %p2017;
	and.b32  	%r667, %r665, 1;
	setp.eq.b32 	%p2021, %r667, 1;
	or.pred  	%p2022, %p2019, %p2021;
	selp.u64 	%rd15604, 1, 0, %p2022;
	add.s64 	%rd15605, %rd21270, %rd15604;
	add.s64 	%rd446, %rd15605, %rd14;
	setp.ge.u64 	%p2023, %rd446, %rd21270;
	setp.lt.u64 	%p2024, %rd446, %rd21270;
	setp.eq.s64 	%p2025, %rd446, %rd21270;
	selp.u32 	%r668, -1, 0, %p2024;
	selp.u32 	%r669, -1, 0, %p2025;
	selp.b32 	%r670, %r669, %r668, %p2022;
	selp.b32 	%r671, %r670, %r668, %p2023;
	cvt.u64.u32 	%rd15606, %r671;
	and.b64  	%rd15607, %rd15606, 1;
	add.s64 	%rd15608, %rd21269, %rd15607;
	add.s64 	%rd21269, %rd15608, %rd15;
	mov.u64 	%rd21270, %rd446;
	mov.u64 	%rd21271, %rd445;
	mov.u64 	%rd21272, %rd444;
$L__BB1_198:
	sub.s64 	%rd21173, %rd21129, %rd21272;
	setp.lt.u64 	%p2026, %rd21129, %rd21272;
	selp.u64 	%rd15609, 1, 0, %p2026;
	add.s64 	%rd15610, %rd21271, %rd15609;
	sub.s64 	%rd21174, %rd21130, %rd15610;
	setp.lt.u64 	%p2027, %rd21130, %rd15610;
	selp.u64 	%rd15611, 1, 0, %p2027;
	add.s64 	%rd15612, %rd21270, %rd15611;
	sub.s64 	%rd21175, %rd21131, %rd15612;
	setp.lt.u64 	%p2028, %rd21131, %rd15612;
	selp.u64 	%rd15613, 1, 0, %p2028;
	add.s64 	%rd15614, %rd21269, %rd15613;
	sub.s64 	%rd21176, %rd21132, %rd15614;
	setp.ge.u64 	%p2029, %rd21132, %rd15614;
	@%p2029 bra 	$L__BB1_200;
	add.s64 	%rd456, %rd21173, %rd12;
	setp.ge.u64 	%p2030, %rd456, %rd21173;
	setp.lt.u64 	%p2031, %rd456, %rd21173;
	selp.u64 	%rd15615, 1, 0, %p2031;
	add.s64 	%rd15616, %rd21174, %rd15615;
	add.s64 	%rd457, %rd15616, %rd13;
	setp.lt.u64 	%p2032, %rd457, %rd21174;
	setp.eq.s64 	%p2033, %rd457, %rd21174;
	selp.u32 	%r672, -1, 0, %p2033;
	selp.u32 	%r673, -1, 0, %p2032;
	selp.b32 	%r674, %r673, %r672, %p2030;
	and.b32  	%r676, %r674, 1;
	setp.eq.b32 	%p2034, %r676, 1;
	or.pred  	%p2035, %p2032, %p2034;
	selp.u64 	%rd15617, 1, 0, %p2035;
	add.s64 	%rd15618, %rd21175, %rd15617;
	add.s64 	%rd458, %rd15618, %rd14;
	setp.ge.u64 	%p2036, %rd458, %rd21175;
	setp.lt.u64 	%p2037, %rd458, %rd21175;
	setp.eq.s64 	%p2038, %rd458, %rd21175;
	selp.u32 	%r677, -1, 0, %p2037;
	selp.u32 	%r678, -1, 0, %p2038;
	selp.b32 	%r679, %r678, %r677, %p2035;
	selp.b32 	%r680, %r679, %r677, %p2036;
	cvt.u64.u32 	%rd15619, %r680;
	and.b64  	%rd15620, %rd15619, 1;
	add.s64 	%rd15621, %rd21176, %rd15620;
	add.s64 	%rd21176, %rd15621, %rd15;
	mov.u64 	%rd21173, %rd456;
	mov.u64 	%rd21174, %rd457;
	mov.u64 	%rd21175, %rd458;
$L__BB1_200:
	shr.u64 	%rd15622, %rd21173, 32;
	and.b64  	%rd15623, %rd21173, 4294967295;
	mul.lo.s64 	%rd15624, %rd15623, %rd408;
	mul.lo.s64 	%rd15625, %rd15622, %rd408;
	mul.lo.s64 	%rd15626, %rd15623, %rd409;
	shr.u64 	%rd15627, %rd15624, 32;
	and.b64  	%rd15628, %rd15625, 4294967295;
	add.s64 	%rd15629, %rd15627, %rd15628;
	and.b64  	%rd15630, %rd15626, 4294967295;
	add.s64 	%rd15631, %rd15629, %rd15630;
	shr.u64 	%rd15632, %rd15625, 32;
	mad.lo.s64 	%rd15633, %rd15622, %rd409, %rd15632;
	shr.u64 	%rd15634, %rd15626, 32;
	add.s64 	%rd15635, %rd15633, %rd15634;
	shr.u64 	%rd15636, %rd15631, 32;
	shl.b64 	%rd15637, %rd15631, 32;
	and.b64  	%rd15638, %rd15624, 4294967295;
	or.b64  	%rd15639, %rd15637, %rd15638;
	add.s64 	%rd15640, %rd15635, %rd15636;
	shr.u64 	%rd15641, %rd21174, 32;
	and.b64  	%rd15642, %rd21174, 4294967295;
	mul.lo.s64 	%rd15643, %rd15642, %rd408;
	mul.lo.s64 	%rd15644, %rd15641, %rd408;
	mul.lo.s64 	%rd15645, %rd15642, %rd409;
	shr.u64 	%rd15646, %rd15643, 32;
	and.b64  	%rd15647, %rd15644, 4294967295;
	add.s64 	%rd15648, %rd15646, %rd15647;
	and.b64  	%rd15649, %rd15645, 4294967295;
	add.s64 	%rd15650, %rd15648, %rd15649;
	shr.u64 	%rd15651, %rd15644, 32;
	mad.lo.s64 	%rd15652, %rd15641, %rd409, %rd15651;
	shr.u64 	%rd15653, %rd15645, 32;
	add.s64 	%rd15654, %rd15652, %rd15653;
	shr.u64 	%rd15655, %rd15650, 32;
	shl.b64 	%rd15656, %rd15650, 32;
	and.b64  	%rd15657, %rd15643, 4294967295;
	or.b64  	%rd15658, %rd15656, %rd15657;
	add.s64 	%rd15659, %rd15654, %rd15655;
	shr.u64 	%rd15660, %rd21175, 32;
	and.b64  	%rd15661, %rd21175, 4294967295;
	mul.lo.s64 	%rd15662, %rd15661, %rd408;
	mul.lo.s64 	%rd15663, %rd15660, %rd408;
	mul.lo.s64 	%rd15664, %rd15661, %rd409;
	shr.u64 	%rd15665, %rd15662, 32;
	and.b64  	%rd15666, %rd15663, 4294967295;
	add.s64 	%rd15667, %rd15665, %rd15666;
	and.b64  	%rd15668, %rd15664, 4294967295;
	add.s64 	%rd15669, %rd15667, %rd15668;
	shr.u64 	%rd15670, %rd15663, 32;
	mad.lo.s64 	%rd15671, %rd15660, %rd409, %rd15670;
	shr.u64 	%rd15672, %rd15664, 32;
	add.s64 	%rd15673, %rd15671, %rd15672;
	shr.u64 	%rd15674, %rd15669, 32;
	shl.b64 	%rd15675, %rd15669, 32;
	and.b64  	%rd15676, %rd15662, 4294967295;
	or.b64  	%rd15677, %rd15675, %rd15676;
	add.s64 	%rd15678, %rd15673, %rd15674;
	shr.u64 	%rd15679, %rd21176, 32;
	and.b64  	%rd15680, %rd21176, 4294967295;
	mul.lo.s64 	%rd15681, %rd15680, %rd408;
	mul.lo.s64 	%rd15682, %rd15679, %rd408;
	mul.lo.s64 	%rd15683, %rd15680, %rd409;
	shr.u64 	%rd15684, %rd15681, 32;
	and.b64  	%rd15685, %rd15682, 4294967295;
	add.s64 	%rd15686, %rd15684, %rd15685;
	and.b64  	%rd15687, %rd15683, 4294967295;
	add.s64 	%rd15688, %rd15686, %rd15687;
	shr.u64 	%rd15689, %rd15682, 32;
	mad.lo.s64 	%rd15690, %rd15679, %rd409, %rd15689;
	shr.u64 	%rd15691, %rd15683, 32;
	add.s64 	%rd15692, %rd15690, %rd15691;
	shr.u64 	%rd15693, %rd15688, 32;
	shl.b64 	%rd15694, %rd15688, 32;
	and.b64  	%rd15695, %rd15681, 4294967295;
	or.b64  	%rd15696, %rd15694, %rd15695;
	add.s64 	%rd15697, %rd15692, %rd15693;
	mul.lo.s64 	%rd15698, %rd15623, %rd411;
	mul.lo.s64 	%rd15699, %rd15622, %rd411;
	mul.lo.s64 	%rd15700, %rd15623, %rd410;
	shr.u64 	%rd15701, %rd15698, 32;
	and.b64  	%rd15702, %rd15699, 4294967295;
	add.s64 	%rd15703, %rd15701, %rd15702;
	and.b64  	%rd15704, %rd15700, 4294967295;
	add.s64 	%rd15705, %rd15703, %rd15704;
	shr.u64 	%rd15706, %rd15699, 32;
	mad.lo.s64 	%rd15707, %rd15622, %rd410, %rd15706;
	shr.u64 	%rd15708, %rd15700, 32;
	add.s64 	%rd15709, %rd15707, %rd15708;
	shr.u64 	%rd15710, %rd15705, 32;
	shl.b64 	%rd15711, %rd15705, 32;
	and.b64  	%rd15712, %rd15698, 4294967295;
	or.b64  	%rd15713, %rd15711, %rd15712;
	add.s64 	%rd15714, %rd15658, %rd15713;
	setp.lt.u64 	%p2039, %rd15714, %rd15658;
	selp.u64 	%rd15715, 1, 0, %p2039;
	add.s64 	%rd15716, %rd15709, %rd15659;
	add.s64 	%rd15717, %rd15716, %rd15710;
	add.s64 	%rd15718, %rd15717, %rd15715;
	mul.lo.s64 	%rd15719, %rd15642, %rd411;
	mul.lo.s64 	%rd15720, %rd15641, %rd411;
	mul.lo.s64 	%rd15721, %rd15642, %rd410;
	shr.u64 	%rd15722, %rd15719, 32;
	and.b64  	%rd15723, %rd15720, 4294967295;
	add.s64 	%rd15724, %rd15722, %rd15723;
	and.b64  	%rd15725, %rd15721, 4294967295;
	add.s64 	%rd15726, %rd15724, %rd15725;
	shr.u64 	%rd15727, %rd15720, 32;
	mad.lo.s64 	%rd15728, %rd15641, %rd410, %rd15727;
	shr.u64 	%rd15729, %rd15721, 32;
	add.s64 	%rd15730, %rd15728, %rd15729;
	shr.u64 	%rd15731, %rd15726, 32;
	shl.b64 	%rd15732, %rd15726, 32;
	and.b64  	%rd15733, %rd15719, 4294967295;
	or.b64  	%rd15734, %rd15732, %rd15733;
	add.s64 	%rd15735, %rd15677, %rd15715;
	add.s64 	%rd15736, %rd15735, %rd15734;
	max.u64 	%rd15737, %rd15677, %rd15735;
	setp.gt.u64 	%p2040, %rd15737, %rd15736;
	selp.u64 	%rd15738, 1, 0, %p2040;
	add.s64 	%rd15739, %rd15730, %rd15678;
	add.s64 	%rd15740, %rd15739, %rd15731;
	add.s64 	%rd15741, %rd15740, %rd15738;
	mul.lo.s64 	%rd15742, %rd15661, %rd411;
	mul.lo.s64 	%rd15743, %rd15660, %rd411;
	mul.lo.s64 	%rd15744, %rd15661, %rd410;
	shr.u64 	%rd15745, %rd15742, 32;
	and.b64  	%rd15746, %rd15743, 4294967295;
	add.s64 	%rd15747, %rd15745, %rd15746;
	and.b64  	%rd15748, %rd15744, 4294967295;
	add.s64 	%rd15749, %rd15747, %rd15748;
	shr.u64 	%rd15750, %rd15743, 32;
	mad.lo.s64 	%rd15751, %rd15660, %rd410, %rd15750;
	shr.u64 	%rd15752, %rd15744, 32;
	add.s64 	%rd15753, %rd15751, %rd15752;
	shr.u64 	%rd15754, %rd15749, 32;
	shl.b64 	%rd15755, %rd15749, 32;
	and.b64  	%rd15756, %rd15742, 4294967295;
	or.b64  	%rd15757, %rd15755, %rd15756;
	add.s64 	%rd15758, %rd15696, %rd15738;
	add.s64 	%rd15759, %rd15758, %rd15757;
	max.u64 	%rd15760, %rd15696, %rd15758;
	setp.gt.u64 	%p2041, %rd15760, %rd15759;
	selp.u64 	%rd15761, 1, 0, %p2041;
	add.s64 	%rd15762, %rd15753, %rd15697;
	add.s64 	%rd15763, %rd15762, %rd15754;
	add.s64 	%rd15764, %rd15763, %rd15761;
	mul.lo.s64 	%rd15765, %rd15623, %rd413;
	mul.lo.s64 	%rd15766, %rd15622, %rd413;
	mul.lo.s64 	%rd15767, %rd15623, %rd412;
	shr.u64 	%rd15768, %rd15765, 32;
	and.b64  	%rd15769, %rd15766, 4294967295;
	add.s64 	%rd15770, %rd15768, %rd15769;
	and.b64  	%rd15771, %rd15767, 4294967295;
	add.s64 	%rd15772, %rd15770, %rd15771;
	shr.u64 	%rd15773, %rd15766, 32;
	mad.lo.s64 	%rd15774, %rd15622, %rd412, %rd15773;
	shr.u64 	%rd15775, %rd15767, 32;
	add.s64 	%rd15776, %rd15774, %rd15775;
	shr.u64 	%rd15777, %rd15772, 32;
	shl.b64 	%rd15778, %rd15772, 32;
	and.b64  	%rd15779, %rd15765, 4294967295;
	or.b64  	%rd15780, %rd15778, %rd15779;
	add.s64 	%rd15781, %rd15736, %rd15780;
	setp.lt.u64 	%p2042, %rd15781, %rd15736;
	selp.u64 	%rd15782, 1, 0, %p2042;
	add.s64 	%rd15783, %rd15776, %rd15741;
	add.s64 	%rd15784, %rd15783, %rd15777;
	add.s64 	%rd15785, %rd15784, %rd15782;
	mul.lo.s64 	%rd15786, %rd15642, %rd413;
	mul.lo.s64 	%rd15787, %rd15641, %rd413;
	mul.lo.s64 	%rd15788, %rd15642, %rd412;
	shr.u64 	%rd15789, %rd15786, 32;
	and.b64  	%rd15790, %rd15787, 4294967295;
	add.s64 	%rd15791, %rd15789, %rd15790;
	and.b64  	%rd15792, %rd15788, 4294967295;
	add.s64 	%rd15793, %rd15791, %rd15792;
	shr.u64 	%rd15794, %rd15787, 32;
	mad.lo.s64 	%rd15795, %rd15641, %rd412, %rd15794;
	shr.u64 	%rd15796, %rd15788, 32;
	add.s64 	%rd15797, %rd15795, %rd15796;
	shr.u64 	%rd15798, %rd15793, 32;
	shl.b64 	%rd15799, %rd15793, 32;
	and.b64  	%rd15800, %rd15786, 4294967295;
	or.b64  	%rd15801, %rd15799, %rd15800;
	add.s64 	%rd15802, %rd15759, %rd15782;
	add.s64 	%rd15803, %rd15802, %rd15801;
	max.u64 	%rd15804, %rd15759, %rd15802;
	setp.gt.u64 	%p2043, %rd15804, %rd15803;
	selp.u64 	%rd15805, 1, 0, %p2043;
	add.s64 	%rd15806, %rd15797, %rd15764;
	add.s64 	%rd15807, %rd15806, %rd15798;
	add.s64 	%rd15808, %rd15807, %rd15805;
	mul.lo.s64 	%rd15809, %rd15623, %rd415;
	mul.lo.s64 	%rd15810, %rd15622, %rd415;
	mul.lo.s64 	%rd15811, %rd15623, %rd414;
	shr.u64 	%rd15812, %rd15809, 32;
	and.b64  	%rd15813, %rd15810, 4294967295;
	add.s64 	%rd15814, %rd15812, %rd15813;
	and.b64  	%rd15815, %rd15811, 4294967295;
	add.s64 	%rd15816, %rd15814, %rd15815;
	shr.u64 	%rd15817, %rd15810, 32;
	mad.lo.s64 	%rd15818, %rd15622, %rd414, %rd15817;
	shr.u64 	%rd15819, %rd15811, 32;
	add.s64 	%rd15820, %rd15818, %rd15819;
	shr.u64 	%rd15821, %rd15816, 32;
	shl.b64 	%rd15822, %rd15816, 32;
	and.b64  	%rd15823, %rd15809, 4294967295;
	or.b64  	%rd15824, %rd15822, %rd15823;
	add.s64 	%rd15825, %rd15803, %rd15824;
	setp.lt.u64 	%p2044, %rd15825, %rd15803;
	selp.u64 	%rd15826, 1, 0, %p2044;
	add.s64 	%rd15827, %rd15820, %rd15808;
	add.s64 	%rd15828, %rd15827, %rd15821;
	add.s64 	%rd15829, %rd15828, %rd15826;
	mul.lo.s64 	%rd15830, %rd11, %rd15639;
	mul.lo.s64 	%rd15831, %rd12, %rd15830;
	mul.hi.u64 	%rd15832, %rd12, %rd15830;
	add.cc.s64 	%rd15833, %rd15831, %rd15639;
	addc.cc.s64 	%rd15834, %rd15832, 0;
	mul.lo.s64 	%rd15835, %rd13, %rd15830;
	mul.hi.u64 	%rd15836, %rd13, %rd15830;
	mov.b64 	%rd15837, 0;
	add.cc.s64 	%rd15838, %rd15834, %rd15714;
	addc.cc.s64 	%rd15839, %rd15837, 0;
	add.cc.s64 	%rd15840, %rd15838, %rd15835;
	addc.cc.s64 	%rd15841, %rd15839, %rd15836;
	mul.lo.s64 	%rd15842, %rd14, %rd15830;
	mul.hi.u64 	%rd15843, %rd14, %rd15830;
	add.cc.s64 	%rd15844, %rd15841, %rd15781;
	addc.cc.s64 	%rd15845, %rd15837, 0;
	add.cc.s64 	%rd15846, %rd15844, %rd15842;
	addc.cc.s64 	%rd15847, %rd15845, %rd15843;
	mul.lo.s64 	%rd15848, %rd15, %rd15830;
	mul.hi.u64 	%rd15849, %rd15, %rd15830;
	add.cc.s64 	%rd15850, %rd15847, %rd15825;
	addc.cc.s64 	%rd15851, %rd15837, 0;
	add.cc.s64 	%rd15852, %rd15850, %rd15848;
	addc.cc.s64 	%rd15853, %rd15851, %rd15849;
	add.s64 	%rd15854, %rd15640, %rd15853;
	setp.lt.u64 	%p2045, %rd15854, %rd15640;
	selp.u64 	%rd15855, 1, 0, %p2045;
	add.s64 	%rd15856, %rd15718, %rd15855;
	setp.lt.u64 	%p2046, %rd15856, %rd15718;
	selp.u64 	%rd15857, 1, 0, %p2046;
	add.s64 	%rd15858, %rd15785, %rd15857;
	setp.lt.u64 	%p2047, %rd15858, %rd15785;
	selp.u64 	%rd15859, 1, 0, %p2047;
	add.s64 	%rd15860, %rd15829, %rd15859;
	mul.lo.s64 	%rd15861, %rd11, %rd15840;
	mul.lo.s64 	%rd15862, %rd12, %rd15861;
	mul.hi.u64 	%rd15863, %rd12, %rd15861;
	add.cc.s64 	%rd15864, %rd15862, %rd15840;
	addc.cc.s64 	%rd15865, %rd15863, 0;
	mul.lo.s64 	%rd15866, %rd13, %rd15861;
	mul.hi.u64 	%rd15867, %rd13, %rd15861;
	add.cc.s64 	%rd15868, %rd15865, %rd15846;
	addc.cc.s64 	%rd15869, %rd15837, 0;
	add.cc.s64 	%rd15870, %rd15868, %rd15866;
	addc.cc.s64 	%rd15871, %rd15869, %rd15867;
	mul.lo.s64 	%rd15872, %rd14, %rd15861;
	mul.hi.u64 	%rd15873, %rd14, %rd15861;
	add.cc.s64 	%rd15874, %rd15871, %rd15852;
	addc.cc.s64 	%rd15875, %rd15837, 0;
	add.cc.s64 	%rd15876, %rd15874, %rd15872;
	addc.cc.s64 	%rd15877, %rd15875, %rd15873;
	mul.lo.s64 	%rd15878, %rd15, %rd15861;
	mul.hi.u64 	%rd15879, %rd15, %rd15861;
	add.cc.s64 	%rd15880, %rd15877, %rd15854;
	addc.cc.s64 	%rd15881, %rd15837, 0;
	add.cc.s64 	%rd15882, %rd15880, %rd15878;
	addc.cc.s64 	%rd15883, %rd15881, %rd15879;
	add.s64 	%rd15884, %rd15856, %rd15883;
	setp.lt.u64 	%p2048, %rd15884, %rd15856;
	selp.u64 	%rd15885, 1, 0, %p2048;
	add.s64 	%rd15886, %rd15858, %rd15885;
	setp.lt.u64 	%p2049, %rd15886, %rd15858;
	selp.u64 	%rd15887, 1, 0, %p2049;
	add.s64 	%rd15888, %rd15860, %rd15887;
	mul.lo.s64 	%rd15889, %rd11, %rd15870;
	mul.lo.s64 	%rd15890, %rd12, %rd15889;
	mul.hi.u64 	%rd15891, %rd12, %rd15889;
	add.cc.s64 	%rd15892, %rd15890, %rd15870;
	addc.cc.s64 	%rd15893, %rd15891, 0;
	mul.lo.s64 	%rd15894, %rd13, %rd15889;
	mul.hi.u64 	%rd15895, %rd13, %rd15889;
	add.cc.s64 	%rd15896, %rd15893, %rd15876;
	addc.cc.s64 	%rd15897, %rd15837, 0;
	add.cc.s64 	%rd15898, %rd15896, %rd15894;
	addc.cc.s64 	%rd15899, %rd15897, %rd15895;
	mul.lo.s64 	%rd15900, %rd14, %rd15889;
	mul.hi.u64 	%rd15901, %rd14, %rd15889;
	add.cc.s64 	%rd15902, %rd15899, %rd15882;
	addc.cc.s64 	%rd15903, %rd15837, 0;
	add.cc.s64 	%rd15904, %rd15902, %rd15900;
	addc.cc.s64 	%rd15905, %rd15903, %rd15901;
	mul.lo.s64 	%rd15906, %rd15, %rd15889;
	mul.hi.u64 	%rd15907, %rd15, %rd15889;
	add.cc.s64 	%rd15908, %rd15905, %rd15884;
	addc.cc.s64 	%rd15909, %rd15837, 0;
	add.cc.s64 	%rd15910, %rd15908, %rd15906;
	addc.cc.s64 	%rd15911, %rd15909, %rd15907;
	add.s64 	%rd15912, %rd15886, %rd15911;
	setp.lt.u64 	%p2050, %rd15912, %rd15886;
	selp.u64 	%rd15913, 1, 0, %p2050;
	add.s64 	%rd15914, %rd15888, %rd15913;
	mul.lo.s64 	%rd15915, %rd11, %rd15898;
	mul.lo.s64 	%rd15916, %rd12, %rd15915;
	mul.hi.u64 	%rd15917, %rd12, %rd15915;
	add.cc.s64 	%rd15918, %rd15916, %rd15898;
	addc.cc.s64 	%rd15919, %rd15917, 0;
	mul.lo.s64 	%rd15920, %rd13, %rd15915;
	mul.hi.u64 	%rd15921, %rd13, %rd15915;
	add.cc.s64 	%rd15922, %rd15919, %rd15904;
	addc.cc.s64 	%rd15923, %rd15837, 0;
	add.cc.s64 	%rd464, %rd15922, %rd15920;
	addc.cc.s64 	%rd15924, %rd15923, %rd15921;
	mul.lo.s64 	%rd15925, %rd14, %rd15915;
	mul.hi.u64 	%rd15926, %rd14, %rd15915;
	add.cc.s64 	%rd15927, %rd15924, %rd15910;
	addc.cc.s64 	%rd15928, %rd15837, 0;
	add.cc.s64 	%rd465, %rd15927, %rd15925;
	addc.cc.s64 	%rd15929, %rd15928, %rd15926;
	mul.lo.s64 	%rd15930, %rd15, %rd15915;
	mul.hi.u64 	%rd15931, %rd15, %rd15915;
	add.cc.s64 	%rd15932, %rd15929, %rd15912;
	addc.cc.s64 	%rd15933, %rd15837, 0;
	add.cc.s64 	%rd466, %rd15932, %rd15930;
	addc.cc.s64 	%rd15934, %rd15933, %rd15931;
	add.s64 	%rd21177, %rd15914, %rd15934;
	setp.gt.u64 	%p2051, %rd21177, %rd15;
	@%p2051 bra 	$L__BB1_206;
	setp.lt.u64 	%p2052, %rd21177, %rd15;
	mov.u64 	%rd21178, %rd466;
	mov.u64 	%rd21179, %rd465;
	mov.u64 	%rd21180, %rd464;
	@%p2052 bra 	$L__BB1_207;
	setp.lt.u64 	%p2053, %rd14, %rd466;
	@%p2053 bra 	$L__BB1_206;
	setp.gt.u64 	%p2054, %rd14, %rd466;
	mov.u64 	%rd21178, %rd466;
	mov.u64 	%rd21179, %rd465;
	mov.u64 	%rd21180, %rd464;
	@%p2054 bra 	$L__BB1_207;
	setp.lt.u64 	%p2055, %rd13, %rd465;
	@%p2055 bra 	$L__BB1_206;
	setp.gt.u64 	%p2056, %rd13, %rd465;
	setp.gt.u64 	%p2057, %rd12, %rd464;
	or.pred  	%p2058, %p2056, %p2057;
	mov.u64 	%rd21178, %rd466;
	mov.u64 	%rd21179, %rd465;
	mov.u64 	%rd21180, %rd464;
	@%p2058 bra 	$L__BB1_207;
$L__BB1_206:
	sub.s64 	%rd21180, %rd464, %rd12;
	setp.lt.u64 	%p2059, %rd464, %rd12;
	selp.u64 	%rd15935, 1, 0, %p2059;
	add.s64 	%rd15936, %rd13, %rd15935;
	sub.s64 	%rd21179, %rd465, %rd15936;
	setp.lt.u64 	%p2060, %rd465, %rd15936;
	selp.u64 	%rd15937, 1, 0, %p2060;
	add.s64 	%rd15938, %rd14, %rd15937;
	sub.s64 	%rd21178, %rd466, %rd15938;
	setp.lt.u64 	%p2061, %rd466, %rd15938;
	selp.u64 	%rd15939, 1, 0, %p2061;
	add.s64 	%rd15940, %rd15, %rd15939;
	sub.s64 	%rd21177, %rd21177, %rd15940;
$L__BB1_207:
	sub.s64 	%rd21268, %rd21180, %rd21145;
	setp.lt.u64 	%p2062, %rd21180, %rd21145;
	selp.u64 	%rd15941, 1, 0, %p2062;
	add.s64 	%rd15942, %rd21146, %rd15941;
	sub.s64 	%rd21267, %rd21179, %rd15942;
	setp.lt.u64 	%p2063, %rd21179, %rd15942;
	selp.u64 	%rd15943, 1, 0, %p2063;
	add.s64 	%rd15944, %rd21147, %rd15943;
	sub.s64 	%rd21266, %rd21178, %rd15944;
	setp.lt.u64 	%p2064, %rd21178, %rd15944;
	selp.u64 	%rd15945, 1, 0, %p2064;
	add.s64 	%rd15946, %rd21148, %rd15945;
	sub.s64 	%rd21265, %rd21177, %rd15946;
	setp.ge.u64 	%p2065, %rd21177, %rd15946;
	@%p2065 bra 	$L__BB1_209;
	add.s64 	%rd480, %rd21268, %rd12;
	setp.ge.u64 	%p2066, %rd480, %rd21268;
	setp.lt.u64 	%p2067, %rd480, %rd21268;
	selp.u64 	%rd15947, 1, 0, %p2067;
	add.s64 	%rd15948, %rd21267, %rd15947;
	add.s64 	%rd481, %rd15948, %rd13;
	setp.lt.u64 	%p2068, %rd481, %rd21267;
	setp.eq.s64 	%p2069, %rd481, %rd21267;
	selp.u32 	%r681, -1, 0, %p2069;
	selp.u32 	%r682, -1, 0, %p2068;
	selp.b32 	%r683, %r682, %r681, %p2066;
	and.b32  	%r685, %r683, 1;
	setp.eq.b32 	%p2070, %r685, 1;
	or.pred  	%p2071, %p2068, %p2070;
	selp.u64 	%rd15949, 1, 0, %p2071;
	add.s64 	%rd15950, %rd21266, %rd15949;
	add.s64 	%rd482, %rd15950, %rd14;
	setp.ge.u64 	%p2072, %rd482, %rd21266;
	setp.lt.u64 	%p2073, %rd482, %rd21266;
	setp.eq.s64 	%p2074, %rd482, %rd21266;
	selp.u32 	%r686, -1, 0, %p2073;
	selp.u32 	%r687, -1, 0, %p2074;
	selp.b32 	%r688, %r687, %r686, %p2071;
	selp.b32 	%r689, %r688, %r686, %p2072;
	cvt.u64.u32 	%rd15951, %r689;
	and.b64  	%rd15952, %rd15951, 1;
	add.s64 	%rd15953, %rd21265, %rd15952;
	add.s64 	%rd21265, %rd15953, %rd15;
	mov.u64 	%rd21266, %rd482;
	mov.u64 	%rd21267, %rd481;
	mov.u64 	%rd21268, %rd480;
$L__BB1_209:
	mul.lo.s64 	%rd15954, %rd97, %rd197;
	mul.lo.s64 	%rd15955, %rd98, %rd197;
	mul.lo.s64 	%rd15956, %rd97, %rd198;
	shr.u64 	%rd15957, %rd15954, 32;
	and.b64  	%rd15958, %rd15955, 4294967295;
	add.s64 	%rd15959, %rd15957, %rd15958;
	and.b64  	%rd15960, %rd15956, 4294967295;
	add.s64 	%rd15961, %rd15959, %rd15960;
	shr.u64 	%rd15962, %rd15955, 32;
	mad.lo.s64 	%rd15963, %rd98, %rd198, %rd15962;
	shr.u64 	%rd15964, %rd15956, 32;
	add.s64 	%rd15965, %rd15963, %rd15964;
	shr.u64 	%rd15966, %rd15961, 32;
	shl.b64 	%rd15967, %rd15961, 32;
	and.b64  	%rd15968, %rd15954, 4294967295;
	or.b64  	%rd15969, %rd15967, %rd15968;
	add.s64 	%rd15970, %rd15965, %rd15966;
	mul.lo.s64 	%rd15971, %rd100, %rd197;
	mul.lo.s64 	%rd15972, %rd99, %rd197;
	mul.lo.s64 	%rd15973, %rd100, %rd198;
	shr.u64 	%rd15974, %rd15971, 32;
	and.b64  	%rd15975, %rd15972, 4294967295;
	add.s64 	%rd15976, %rd15974, %rd15975;
	and.b64  	%rd15977, %rd15973, 4294967295;
	add.s64 	%rd15978, %rd15976, %rd15977;
	shr.u64 	%rd15979, %rd15972, 32;
	mad.lo.s64 	%rd15980, %rd99, %rd198, %rd15979;
	shr.u64 	%rd15981, %rd15973, 32;
	add.s64 	%rd15982, %rd15980, %rd15981;
	shr.u64 	%rd15983, %rd15978, 32;
	shl.b64 	%rd15984, %rd15978, 32;
	and.b64  	%rd15985, %rd15971, 4294967295;
	or.b64  	%rd15986, %rd15984, %rd15985;
	add.s64 	%rd15987, %rd15982, %rd15983;
	mul.lo.s64 	%rd15988, %rd102, %rd197;
	mul.lo.s64 	%rd15989, %rd101, %rd197;
	mul.lo.s64 	%rd15990, %rd102, %rd198;
	shr.u64 	%rd15991, %rd15988, 32;
	and.b64  	%rd15992, %rd15989, 4294967295;
	add.s64 	%rd15993, %rd15991, %rd15992;
	and.b64  	%rd15994, %rd15990, 4294967295;
	add.s64 	%rd15995, %rd15993, %rd15994;
	shr.u64 	%rd15996, %rd15989, 32;
	mad.lo.s64 	%rd15997, %rd101, %rd198, %rd15996;
	shr.u64 	%rd15998, %rd15990, 32;
	add.s64 	%rd15999, %rd15997, %rd15998;
	shr.u64 	%rd16000, %rd15995, 32;
	shl.b64 	%rd16001, %rd15995, 32;
	and.b64  	%rd16002, %rd15988, 4294967295;
	or.b64  	%rd16003, %rd16001, %rd16002;
	add.s64 	%rd16004, %rd15999, %rd16000;
	mul.lo.s64 	%rd16005, %rd104, %rd197;
	mul.lo.s64 	%rd16006, %rd103, %rd197;
	mul.lo.s64 	%rd16007, %rd104, %rd198;
	shr.u64 	%rd16008, %rd16005, 32;
	and.b64  	%rd16009, %rd16006, 4294967295;
	add.s64 	%rd16010, %rd16008, %rd16009;
	and.b64  	%rd16011, %rd16007, 4294967295;
	add.s64 	%rd16012, %rd16010, %rd16011;
	shr.u64 	%rd16013, %rd16006, 32;
	mad.lo.s64 	%rd16014, %rd103, %rd198, %rd16013;
	shr.u64 	%rd16015, %rd16007, 32;
	add.s64 	%rd16016, %rd16014, %rd16015;
	shr.u64 	%rd16017, %rd16012, 32;
	shl.b64 	%rd16018, %rd16012, 32;
	and.b64  	%rd16019, %rd16005, 4294967295;
	or.b64  	%rd16020, %rd16018, %rd16019;
	add.s64 	%rd16021, %rd16016, %rd16017;
	mul.lo.s64 	%rd16022, %rd97, %rd199;
	mul.lo.s64 	%rd16023, %rd98, %rd199;
	mul.lo.s64 	%rd16024, %rd97, %rd200;
	shr.u64 	%rd16025, %rd16022, 32;
	and.b64  	%rd16026, %rd16023, 4294967295;
	add.s64 	%rd16027, %rd16025, %rd16026;
	and.b64  	%rd16028, %rd16024, 4294967295;
	add.s64 	%rd16029, %rd16027, %rd16028;
	shr.u64 	%rd16030, %rd16023, 32;
	mad.lo.s64 	%rd16031, %rd98, %rd200, %rd16030;
	shr.u64 	%rd16032, %rd16024, 32;
	add.s64 	%rd16033, %rd16031, %rd16032;
	shr.u64 	%rd16034, %rd16029, 32;
	shl.b64 	%rd16035, %rd16029, 32;
	and.b64  	%rd16036, %rd16022, 4294967295;
	or.b64  	%rd16037, %rd16035, %rd16036;
	add.s64 	%rd16038, %rd15986, %rd16037;
	setp.lt.u64 	%p2075, %rd16038, %rd15986;
	selp.u64 	%rd16039, 1, 0, %p2075;
	add.s64 	%rd16040, %rd16033, %rd15987;
	add.s64 	%rd16041, %rd16040, %rd16034;
	add.s64 	%rd16042, %rd16041, %rd16039;
	mul.lo.s64 	%rd16043, %rd100, %rd199;
	mul.lo.s64 	%rd16044, %rd99, %rd199;
	mul.lo.s64 	%rd16045, %rd100, %rd200;
	shr.u64 	%rd16046, %rd16043, 32;
	and.b64  	%rd16047, %rd16044, 4294967295;
	add.s64 	%rd16048, %rd16046, %rd16047;
	and.b64  	%rd16049, %rd16045, 4294967295;
	add.s64 	%rd16050, %rd16048, %rd16049;
	shr.u64 	%rd16051, %rd16044, 32;
	mad.lo.s64 	%rd16052, %rd99, %rd200, %rd16051;
	shr.u64 	%rd16053, %rd16045, 32;
	add.s64 	%rd16054, %rd16052, %rd16053;
	shr.u64 	%rd16055, %rd16050, 32;
	shl.b64 	%rd16056, %rd16050, 32;
	and.b64  	%rd16057, %rd16043, 4294967295;
	or.b64  	%rd16058, %rd16056, %rd16057;
	add.s64 	%rd16059, %rd16003, %rd16039;
	add.s64 	%rd16060, %rd16059, %rd16058;
	max.u64 	%rd16061, %rd16003, %rd16059;
	setp.gt.u64 	%p2076, %rd16061, %rd16060;
	selp.u64 	%rd16062, 1, 0, %p2076;
	add.s64 	%rd16063, %rd16054, %rd16004;
	add.s64 	%rd16064, %rd16063, %rd16055;
	add.s64 	%rd16065, %rd16064, %rd16062;
	mul.lo.s64 	%rd16066, %rd102, %rd199;
	mul.lo.s64 	%rd16067, %rd101, %rd199;
	mul.lo.s64 	%rd16068, %rd102, %rd200;
	shr.u64 	%rd16069, %rd16066, 32;
	and.b64  	%rd16070, %rd16067, 4294967295;
	add.s64 	%rd16071, %rd16069, %rd16070;
	and.b64  	%rd16072, %rd16068, 4294967295;
	add.s64 	%rd16073, %rd16071, %rd16072;
	shr.u64 	%rd16074, %rd16067, 32;
	mad.lo.s64 	%rd16075, %rd101, %rd200, %rd16074;
	shr.u64 	%rd16076, %rd16068, 32;
	add.s64 	%rd16077, %rd16075, %rd16076;
	shr.u64 	%rd16078, %rd16073, 32;
	shl.b64 	%rd16079, %rd16073, 32;
	and.b64  	%rd16080, %rd16066, 4294967295;
	or.b64  	%rd16081, %rd16079, %rd16080;
	add.s64 	%rd16082, %rd16020, %rd16062;
	add.s64 	%rd16083, %rd16082, %rd16081;
	max.u64 	%rd16084, %rd16020, %rd16082;
	setp.gt.u64 	%p2077, %rd16084, %rd16083;
	selp.u64 	%rd16085, 1, 0, %p2077;
	add.s64 	%rd16086, %rd16077, %rd16021;
	add.s64 	%rd16087, %rd16086, %rd16078;
	add.s64 	%rd16088, %rd16087, %rd16085;
	mul.lo.s64 	%rd16089, %rd97, %rd201;
	mul.lo.s64 	%rd16090, %rd98, %rd201;
	mul.lo.s64 	%rd16091, %rd97, %rd202;
	shr.u64 	%rd16092, %rd16089, 32;
	and.b64  	%rd16093, %rd16090, 4294967295;
	add.s64 	%rd16094, %rd16092, %rd16093;
	and.b64  	%rd16095, %rd16091, 4294967295;
	add.s64 	%rd16096, %rd16094, %rd16095;
	shr.u64 	%rd16097, %rd16090, 32;
	mad.lo.s64 	%rd16098, %rd98, %rd202, %rd16097;
	shr.u64 	%rd16099, %rd16091, 32;
	add.s64 	%rd16100, %rd16098, %rd16099;
	shr.u64 	%rd16101, %rd16096, 32;
	shl.b64 	%rd16102, %rd16096, 32;
	and.b64  	%rd16103, %rd16089, 4294967295;
	or.b64  	%rd16104, %rd16102, %rd16103;
	add.s64 	%rd16105, %rd16060, %rd16104;
	setp.lt.u64 	%p2078, %rd16105, %rd16060;
	selp.u64 	%rd16106, 1, 0, %p2078;
	add.s64 	%rd16107, %rd16100, %rd16065;
	add.s64 	%rd16108, %rd16107, %rd16101;
	add.s64 	%rd16109, %rd16108, %rd16106;
	mul.lo.s64 	%rd16110, %rd100, %rd201;
	mul.lo.s64 	%rd16111, %rd99, %rd201;
	mul.lo.s64 	%rd16112, %rd100, %rd202;
	shr.u64 	%rd16113, %rd16110, 32;
	and.b64  	%rd16114, %rd16111, 4294967295;
	add.s64 	%rd16115, %rd16113, %rd16114;
	and.b64  	%rd16116, %rd16112, 4294967295;
	add.s64 	%rd16117, %rd16115, %rd16116;
	shr.u64 	%rd16118, %rd16111, 32;
	mad.lo.s64 	%rd16119, %rd99, %rd202, %rd16118;
	shr.u64 	%rd16120, %rd16112, 32;
	add.s64 	%rd16121, %rd16119, %rd16120;
	shr.u64 	%rd16122, %rd16117, 32;
	shl.b64 	%rd16123, %rd16117, 32;
	and.b64  	%rd16124, %rd16110, 4294967295;
	or.b64  	%rd16125, %rd16123, %rd16124;
	add.s64 	%rd16126, %rd16083, %rd16106;
	add.s64 	%rd16127, %rd16126, %rd16125;
	max.u64 	%rd16128, %rd16083, %rd16126;
	setp.gt.u64 	%p2079, %rd16128, %rd16127;
	selp.u64 	%rd16129, 1, 0, %p2079;
	add.s64 	%rd16130, %rd16121, %rd16088;
	add.s64 	%rd16131, %rd16130, %rd16122;
	add.s64 	%rd16132, %rd16131, %rd16129;
	mul.lo.s64 	%rd16133, %rd97, %rd203;
	mul.lo.s64 	%rd16134, %rd98, %rd203;
	mul.lo.s64 	%rd16135, %rd97, %rd204;
	shr.u64 	%rd16136, %rd16133, 32;
	and.b64  	%rd16137, %rd16134, 4294967295;
	add.s64 	%rd16138, %rd16136, %rd16137;
	and.b64  	%rd16139, %rd16135, 4294967295;
	add.s64 	%rd16140, %rd16138, %rd16139;
	shr.u64 	%rd16141, %rd16134, 32;
	mad.lo.s64 	%rd16142, %rd98, %rd204, %rd16141;
	shr.u64 	%rd16143, %rd16135, 32;
	add.s64 	%rd16144, %rd16142, %rd16143;
	shr.u64 	%rd16145, %rd16140, 32;
	shl.b64 	%rd16146, %rd16140, 32;
	and.b64  	%rd16147, %rd16133, 4294967295;
	or.b64  	%rd16148, %rd16146, %rd16147;
	add.s64 	%rd16149, %rd16127, %rd16148;
	setp.lt.u64 	%p2080, %rd16149, %rd16127;
	selp.u64 	%rd16150, 1, 0, %p2080;
	add.s64 	%rd16151, %rd16144, %rd16132;
	add.s64 	%rd16152, %rd16151, %rd16145;
	add.s64 	%rd16153, %rd16152, %rd16150;
	mul.lo.s64 	%rd16154, %rd11, %rd15969;
	mul.lo.s64 	%rd16155, %rd12, %rd16154;
	mul.hi.u64 	%rd16156, %rd12, %rd16154;
	add.cc.s64 	%rd16157, %rd16155, %rd15969;
	addc.cc.s64 	%rd16158, %rd16156, 0;
	mul.lo.s64 	%rd16159, %rd13, %rd16154;
	mul.hi.u64 	%rd16160, %rd13, %rd16154;
	mov.b64 	%rd16161, 0;
	add.cc.s64 	%rd16162, %rd16158, %rd16038;
	addc.cc.s64 	%rd16163, %rd16161, 0;
	add.cc.s64 	%rd16164, %rd16162, %rd16159;
	addc.cc.s64 	%rd16165, %rd16163, %rd16160;
	mul.lo.s64 	%rd16166, %rd14, %rd16154;
	mul.hi.u64 	%rd16167, %rd14, %rd16154;
	add.cc.s64 	%rd16168, %rd16165, %rd16105;
	addc.cc.s64 	%rd16169, %rd16161, 0;
	add.cc.s64 	%rd16170, %rd16168, %rd16166;
	addc.cc.s64 	%rd16171, %rd16169, %rd16167;
	mul.lo.s64 	%rd16172, %rd15, %rd16154;
	mul.hi.u64 	%rd16173, %rd15, %rd16154;
	add.cc.s64 	%rd16174, %rd16171, %rd16149;
	addc.cc.s64 	%rd16175, %rd16161, 0;
	add.cc.s64 	%rd16176, %rd16174, %rd16172;
	addc.cc.s64 	%rd16177, %rd16175, %rd16173;
	add.s64 	%rd16178, %rd15970, %rd16177;
	setp.lt.u64 	%p2081, %rd16178, %rd15970;
	selp.u64 	%rd16179, 1, 0, %p2081;
	add.s64 	%rd16180, %rd16042, %rd16179;
	setp.lt.u64 	%p2082, %rd16180, %rd16042;
	selp.u64 	%rd16181, 1, 0, %p2082;
	add.s64 	%rd16182, %rd16109, %rd16181;
	setp.lt.u64 	%p2083, %rd16182, %rd16109;
	selp.u64 	%rd16183, 1, 0, %p2083;
	add.s64 	%rd16184, %rd16153, %rd16183;
	mul.lo.s64 	%rd16185, %rd11, %rd16164;
	mul.lo.s64 	%rd16186, %rd12, %rd16185;
	mul.hi.u64 	%rd16187, %rd12, %rd16185;
	add.cc.s64 	%rd16188, %rd16186, %rd16164;
	addc.cc.s64 	%rd16189, %rd16187, 0;
	mul.lo.s64 	%rd16190, %rd13, %rd16185;
	mul.hi.u64 	%rd16191, %rd13, %rd16185;
	add.cc.s64 	%rd16192, %rd16189, %rd16170;
	addc.cc.s64 	%rd16193, %rd16161, 0;
	add.cc.s64 	%rd16194, %rd16192, %rd16190;
	addc.cc.s64 	%rd16195, %rd16193, %rd16191;
	mul.lo.s64 	%rd16196, %rd14, %rd16185;
	mul.hi.u64 	%rd16197, %rd14, %rd16185;
	add.cc.s64 	%rd16198, %rd16195, %rd16176;
	addc.cc.s64 	%rd16199, %rd16161, 0;
	add.cc.s64 	%rd16200, %rd16198, %rd16196;
	addc.cc.s64 	%rd16201, %rd16199, %rd16197;
	mul.lo.s64 	%rd16202, %rd15, %rd16185;
	mul.hi.u64 	%rd16203, %rd15, %rd16185;
	add.cc.s64 	%rd16204, %rd16201, %rd16178;
	addc.cc.s64 	%rd16205, %rd16161, 0;
	add.cc.s64 	%rd16206, %rd16204, %rd16202;
	addc.cc.s64 	%rd16207, %rd16205, %rd16203;
	add.s64 	%rd16208, %rd16180, %rd16207;
	setp.lt.u64 	%p2084, %rd16208, %rd16180;
	selp.u64 	%rd16209, 1, 0, %p2084;
	add.s64 	%rd16210, %rd16182, %rd16209;
	setp.lt.u64 	%p2085, %rd16210, %rd16182;
	selp.u64 	%rd16211, 1, 0, %p2085;
	add.s64 	%rd16212, %rd16184, %rd16211;
	mul.lo.s64 	%rd16213, %rd11, %rd16194;
	mul.lo.s64 	%rd16214, %rd12, %rd16213;
	mul.hi.u64 	%rd16215, %rd12, %rd16213;
	add.cc.s64 	%rd16216, %rd16214, %rd16194;
	addc.cc.s64 	%rd16217, %rd16215, 0;
	mul.lo.s64 	%rd16218, %rd13, %rd16213;
	mul.hi.u64 	%rd16219, %rd13, %rd16213;
	add.cc.s64 	%rd16220, %rd16217, %rd16200;
	addc.cc.s64 	%rd16221, %rd16161, 0;
	add.cc.s64 	%rd16222, %rd16220, %rd16218;
	addc.cc.s64 	%rd16223, %rd16221, %rd16219;
	mul.lo.s64 	%rd16224, %rd14, %rd16213;
	mul.hi.u64 	%rd16225, %rd14, %rd16213;
	add.cc.s64 	%rd16226, %rd16223, %rd16206;
	addc.cc.s64 	%rd16227, %rd16161, 0;
	add.cc.s64 	%rd16228, %rd16226, %rd16224;
	addc.cc.s64 	%rd16229, %rd16227, %rd16225;
	mul.lo.s64 	%rd16230, %rd15, %rd16213;
	mul.hi.u64 	%rd16231, %rd15, %rd16213;
	add.cc.s64 	%rd16232, %rd16229, %rd16208;
	addc.cc.s64 	%rd16233, %rd16161, 0;
	add.cc.s64 	%rd16234, %rd16232, %rd16230;
	addc.cc.s64 	%rd16235, %rd16233, %rd16231;
	add.s64 	%rd16236, %rd16210, %rd16235;
	setp.lt.u64 	%p2086, %rd16236, %rd16210;
	selp.u64 	%rd16237, 1, 0, %p2086;
	add.s64 	%rd16238, %rd16212, %rd16237;
	mul.lo.s64 	%rd16239, %rd11, %rd16222;
	mul.lo.s64 	%rd16240, %rd12, %rd16239;
	mul.hi.u64 	%rd16241, %rd12, %rd16239;
	add.cc.s64 	%rd16242, %rd16240, %rd16222;
	addc.cc.s64 	%rd16243, %rd16241, 0;
	mul.lo.s64 	%rd16244, %rd13, %rd16239;
	mul.hi.u64 	%rd16245, %rd13, %rd16239;
	add.cc.s64 	%rd16246, %rd16243, %rd16228;
	addc.cc.s64 	%rd16247, %rd16161, 0;
	add.cc.s64 	%rd488, %rd16246, %rd16244;
	addc.cc.s64 	%rd16248, %rd16247, %rd16245;
	mul.lo.s64 	%rd16249, %rd14, %rd16239;
	mul.hi.u64 	%rd16250, %rd14, %rd16239;
	add.cc.s64 	%rd16251, %rd16248, %rd16234;
	addc.cc.s64 	%rd16252, %rd16161, 0;
	add.cc.s64 	%rd489, %rd16251, %rd16249;
	addc.cc.s64 	%rd16253, %rd16252, %rd16250;
	mul.lo.s64 	%rd16254, %rd15, %rd16239;
	mul.hi.u64 	%rd16255, %rd15, %rd16239;
	add.cc.s64 	%rd16256, %rd16253, %rd16236;
	addc.cc.s64 	%rd16257, %rd16161, 0;
	add.cc.s64 	%rd490, %rd16256, %rd16254;
	addc.cc.s64 	%rd16258, %rd16257, %rd16255;
	add.s64 	%rd21185, %rd16238, %rd16258;
	setp.gt.u64 	%p2087, %rd21185, %rd15;
	@%p2087 bra 	$L__BB1_215;
	setp.lt.u64 	%p2088, %rd21185, %rd15;
	mov.u64 	%rd21186, %rd490;
	mov.u64 	%rd21187, %rd489;
	mov.u64 	%rd21188, %rd488;
	@%p2088 bra 	$L__BB1_216;
	setp.lt.u64 	%p2089, %rd14, %rd490;
	@%p2089 bra 	$L__BB1_215;
	setp.gt.u64 	%p2090, %rd14, %rd490;
	mov.u64 	%rd21186, %rd490;
	mov.u64 	%rd21187, %rd489;
	mov.u64 	%rd21188, %rd488;
	@%p2090 bra 	$L__BB1_216;
	setp.lt.u64 	%p2091, %rd13, %rd489;
	@%p2091 bra 	$L__BB1_215;
	setp.gt.u64 	%p2092, %rd13, %rd489;
	setp.gt.u64 	%p2093, %rd12, %rd488;
	or.pred  	%p2094, %p2092, %p2093;
	mov.u64 	%rd21186, %rd490;
	mov.u64 	%rd21187, %rd489;
	mov.u64 	%rd21188, %rd488;
	@%p2094 bra 	$L__BB1_216;
$L__BB1_215:
	sub.s64 	%rd21188, %rd488, %rd12;
	setp.lt.u64 	%p2095, %rd488, %rd12;
	selp.u64 	%rd16259, 1, 0, %p2095;
	add.s64 	%rd16260, %rd13, %rd16259;
	sub.s64 	%rd21187, %rd489, %rd16260;
	setp.lt.u64 	%p2096, %rd489, %rd16260;
	selp.u64 	%rd16261, 1, 0, %p2096;
	add.s64 	%rd16262, %rd14, %rd16261;
	sub.s64 	%rd21186, %rd490, %rd16262;
	setp.lt.u64 	%p2097, %rd490, %rd16262;
	selp.u64 	%rd16263, 1, 0, %p2097;
	add.s64 	%rd16264, %rd15, %rd16263;
	sub.s64 	%rd21185, %rd21185, %rd16264;
$L__BB1_216:
	shl.b64 	%rd500, %rd21188, 1;
	setp.gt.s64 	%p2098, %rd21188, -1;
	mov.b64 	{%r690, %r691}, %rd21187;
	mov.b64 	{%r692, %r693}, %rd21188;
	shf.l.wrap.b32 	%r694, %r693, %r690, 1;
	shf.l.wrap.b32 	%r695, %r690, %r691, 1;
	mov.b64 	%rd501, {%r694, %r695};
	setp.lt.u64 	%p2099, %rd501, %rd21187;
	setp.eq.s64 	%p2100, %rd501, %rd21187;
	selp.u32 	%r696, -1, 0, %p2100;
	selp.u32 	%r697, -1, 0, %p2099;
	selp.b32 	%r698, %r697, %r696, %p2098;
	and.b32  	%r700, %r698, 1;
	setp.eq.b32 	%p2101, %r700, 1;
	or.pred  	%p2102, %p2099, %p2101;
	selp.u64 	%rd16265, 1, 0, %p2102;
	shl.b64 	%rd16266, %rd21186, 1;
	or.b64  	%rd502, %rd16266, %rd16265;
	setp.ge.u64 	%p2103, %rd502, %rd21186;
	setp.lt.u64 	%p2104, %rd502, %rd21186;
	setp.eq.s64 	%p2105, %rd502, %rd21186;
	selp.u32 	%r701, -1, 0, %p2104;
	selp.u32 	%r702, -1, 0, %p2105;
	selp.b32 	%r703, %r702, %r701, %p2102;
	selp.b32 	%r704, %r703, %r701, %p2103;
	and.b32  	%r705, %r704, 1;
	setp.eq.b32 	%p8, %r705, 1;
	cvt.u64.u32 	%rd16267, %r704;
	and.b64  	%rd16268, %rd16267, 1;
	shl.b64 	%rd16269, %rd21185, 1;
	or.b64  	%rd21261, %rd16269, %rd16268;
	setp.lt.u64 	%p2106, %rd21261, %rd21185;
	@%p2106 bra 	$L__BB1_223;
	setp.eq.s64 	%p2107, %rd21261, %rd21185;
	and.pred  	%p2108, %p2107, %p8;
	setp.gt.u64 	%p2109, %rd21261, %rd15;
	or.pred  	%p2110, %p2108, %p2109;
	@%p2110 bra 	$L__BB1_223;
	setp.lt.u64 	%p2111, %rd21261, %rd15;
	mov.u32 	%r1005, %r525;
	mov.u64 	%rd21262, %rd502;
	mov.u64 	%rd21263, %rd501;
	mov.u64 	%rd21264, %rd500;
	@%p2111 bra 	$L__BB1_326;
	setp.gt.u64 	%p2112, %rd502, %rd14;
	@%p2112 bra 	$L__BB1_223;
	setp.lt.u64 	%p2113, %rd502, %rd14;
	mov.u32 	%r1005, %r525;
	mov.u64 	%rd21262, %rd502;
	mov.u64 	%rd21263, %rd501;
	mov.u64 	%rd21264, %rd500;
	@%p2113 bra 	$L__BB1_326;
	setp.gt.u64 	%p2114, %rd501, %rd13;
	@%p2114 bra 	$L__BB1_223;
	setp.lt.u64 	%p2115, %rd501, %rd13;
	setp.lt.u64 	%p2116, %rd500, %rd12;
	or.pred  	%p2117, %p2115, %p2116;
	mov.u32 	%r1005, %r525;
	mov.u64 	%rd21262, %rd502;
	mov.u64 	%rd21263, %rd501;
	mov.u64 	%rd21264, %rd500;
	@%p2117 bra 	$L__BB1_326;
$L__BB1_223:
	sub.s64 	%rd21264, %rd500, %rd12;
	setp.lt.u64 	%p2118, %rd500, %rd12;
	selp.u64 	%rd16270, 1, 0, %p2118;
	add.s64 	%rd16271, %rd13, %rd16270;
	sub.s64 	%rd21263, %rd501, %rd16271;
	setp.lt.u64 	%p2119, %rd501, %rd16271;
	selp.u64 	%rd16272, 1, 0, %p2119;
	add.s64 	%rd16273, %rd14, %rd16272;
	sub.s64 	%rd21262, %rd502, %rd16273;
	setp.lt.u64 	%p2120, %rd502, %rd16273;
	selp.u64 	%rd16274, 1, 0, %p2120;
	add.s64 	%rd16275, %rd15, %rd16274;
	sub.s64 	%rd21261, %rd21261, %rd16275;
	mov.u32 	%r1005, %r525;
	bra.uni 	$L__BB1_326;
$L__BB1_224:
	shl.b64 	%rd508, %rd21112, 1;
	setp.gt.s64 	%p2121, %rd21112, -1;
	mov.b64 	{%r710, %r711}, %rd21111;
	mov.b64 	{%r712, %r713}, %rd21112;
	shf.l.wrap.b32 	%r714, %r713, %r710, 1;
	shf.l.wrap.b32 	%r715, %r710, %r711, 1;
	mov.b64 	%rd509, {%r714, %r715};
	setp.lt.u64 	%p2122, %rd509, %rd21111;
	setp.eq.s64 	%p2123, %rd509, %rd21111;
	selp.u32 	%r716, -1, 0, %p2123;
	selp.u32 	%r717, -1, 0, %p2122;
	selp.b32 	%r718, %r717, %r716, %p2121;
	and.b32  	%r720, %r718, 1;
	setp.eq.b32 	%p2124, %r720, 1;
	or.pred  	%p2125, %p2122, %p2124;
	selp.u64 	%rd16276, 1, 0, %p2125;
	shl.b64 	%rd16277, %rd21110, 1;
	or.b64  	%rd510, %rd16277, %rd16276;
	setp.ge.u64 	%p2126, %rd510, %rd21110;
	setp.lt.u64 	%p2127, %rd510, %rd21110;
	setp.eq.s64 	%p2128, %rd510, %rd21110;
	selp.u32 	%r721, -1, 0, %p2127;
	selp.u32 	%r722, -1, 0, %p2128;
	selp.b32 	%r723, %r722, %r721, %p2125;
	selp.b32 	%r724, %r723, %r721, %p2126;
	and.b32  	%r725, %r724, 1;
	setp.eq.b32 	%p9, %r725, 1;
	cvt.u64.u32 	%rd16278, %r724;
	and.b64  	%rd16279, %rd16278, 1;
	shl.b64 	%rd16280, %rd21109, 1;
	or.b64  	%rd21189, %rd16280, %rd16279;
	setp.lt.u64 	%p2129, %rd21189, %rd21109;
	@%p2129 bra 	$L__BB1_231;
	setp.eq.s64 	%p2130, %rd21189, %rd21109;
	and.pred  	%p2131, %p9, %p2130;
	setp.gt.u64 	%p2132, %rd21189, %rd15;
	or.pred  	%p2133, %p2131, %p2132;
	@%p2133 bra 	$L__BB1_231;
	setp.lt.u64 	%p2134, %rd21189, %rd15;
	mov.u64 	%rd21190, %rd510;
	mov.u64 	%rd21191, %rd509;
	mov.u64 	%rd21192, %rd508;
	@%p2134 bra 	$L__BB1_232;
	setp.gt.u64 	%p2135, %rd510, %rd14;
	@%p2135 bra 	$L__BB1_231;
	setp.lt.u64 	%p2136, %rd510, %rd14;
	mov.u64 	%rd21190, %rd510;
	mov.u64 	%rd21191, %rd509;
	mov.u64 	%rd21192, %rd508;
	@%p2136 bra 	$L__BB1_232;
	setp.gt.u64 	%p2137, %rd509, %rd13;
	@%p2137 bra 	$L__BB1_231;
	setp.lt.u64 	%p2138, %rd509, %rd13;
	setp.lt.u64 	%p2139, %rd508, %rd12;
	or.pred  	%p2140, %p2138, %p2139;
	mov.u64 	%rd21190, %rd510;
	mov.u64 	%rd21191, %rd509;
	mov.u64 	%rd21192, %rd508;
	@%p2140 bra 	$L__BB1_232;
$L__BB1_231:
	sub.s64 	%rd21192, %rd508, %rd12;
	setp.lt.u64 	%p2141, %rd508, %rd12;
	selp.u64 	%rd16281, 1, 0, %p2141;
	add.s64 	%rd16282, %rd13, %rd16281;
	sub.s64 	%rd21191, %rd509, %rd16282;
	setp.lt.u64 	%p2142, %rd509, %rd16282;
	selp.u64 	%rd16283, 1, 0, %p2142;
	add.s64 	%rd16284, %rd14, %rd16283;
	sub.s64 	%rd21190, %rd510, %rd16284;
	setp.lt.u64 	%p2143, %rd510, %rd16284;
	selp.u64 	%rd16285, 1, 0, %p2143;
	add.s64 	%rd16286, %rd15, %rd16285;
	sub.s64 	%rd21189, %rd21189, %rd16286;
$L__BB1_232:
	and.b64  	%rd16287, %rd21192, 4294967295;
	shr.u64 	%rd16288, %rd21192, 32;
	mul.lo.s64 	%rd16289, %rd16287, %rd16287;
	mul.lo.s64 	%rd16290, %rd16288, %rd16287;
	shr.u64 	%rd16291, %rd16289, 32;
	shl.b64 	%rd16292, %rd16290, 1;
	and.b64  	%rd16293, %rd16292, 8589934590;
	add.s64 	%rd16294, %rd16291, %rd16293;
	shr.u64 	%rd16295, %rd16290, 31;
	and.b64  	%rd16296, %rd16295, 8589934590;
	mad.lo.s64 	%rd16297, %rd16288, %rd16288, %rd16296;
	shr.u64 	%rd16298, %rd16294, 32;
	shl.b64 	%rd16299, %rd16294, 32;
	and.b64  	%rd16300, %rd16289, 4294967293;
	or.b64  	%rd16301, %rd16299, %rd16300;
	add.s64 	%rd16302, %rd16297, %rd16298;
	shr.u64 	%rd16303, %rd21191, 32;
	and.b64  	%rd16304, %rd21191, 4294967295;
	mul.lo.s64 	%rd16305, %rd16304, %rd16287;
	mul.lo.s64 	%rd16306, %rd16303, %rd16287;
	mul.lo.s64 	%rd16307, %rd16304, %rd16288;
	shr.u64 	%rd16308, %rd16305, 32;
	and.b64  	%rd16309, %rd16306, 4294967295;
	add.s64 	%rd16310, %rd16308, %rd16309;
	and.b64  	%rd16311, %rd16307, 4294967295;
	add.s64 	%rd16312, %rd16310, %rd16311;
	shr.u64 	%rd16313, %rd16306, 32;
	mad.lo.s64 	%rd16314, %rd16303, %rd16288, %rd16313;
	shr.u64 	%rd16315, %rd16307, 32;
	add.s64 	%rd16316, %rd16314, %rd16315;
	shr.u64 	%rd16317, %rd16312, 32;
	shl.b64 	%rd16318, %rd16312, 32;
	and.b64  	%rd16319, %rd16305, 4294967295;
	or.b64  	%rd16320, %rd16318, %rd16319;
	add.s64 	%rd16321, %rd16316, %rd16317;
	shr.u64 	%rd16322, %rd21190, 32;
	and.b64  	%rd16323, %rd21190, 4294967295;
	mul.lo.s64 	%rd16324, %rd16323, %rd16287;
	mul.lo.s64 	%rd16325, %rd16322, %rd16287;
	mul.lo.s64 	%rd16326, %rd16323, %rd16288;
	shr.u64 	%rd16327, %rd16324, 32;
	and.b64  	%rd16328, %rd16325, 4294967295;
	add.s64 	%rd16329, %rd16327, %rd16328;
	and.b64  	%rd16330, %rd16326, 4294967295;
	add.s64 	%rd16331, %rd16329, %rd16330;
	shr.u64 	%rd16332, %rd16325, 32;
	mad.lo.s64 	%rd16333, %rd16322, %rd16288, %rd16332;
	shr.u64 	%rd16334, %rd16326, 32;
	add.s64 	%rd16335, %rd16333, %rd16334;
	shr.u64 	%rd16336, %rd16331, 32;
	shl.b64 	%rd16337, %rd16331, 32;
	and.b64  	%rd16338, %rd16324, 4294967295;
	or.b64  	%rd16339, %rd16337, %rd16338;
	add.s64 	%rd16340, %rd16335, %rd16336;
	shr.u64 	%rd16341, %rd21189, 32;
	and.b64  	%rd16342, %rd21189, 4294967295;
	mul.lo.s64 	%rd16343, %rd16342, %rd16287;
	mul.lo.s64 	%rd16344, %rd16341, %rd16287;
	mul.lo.s64 	%rd16345, %rd16342, %rd16288;
	shr.u64 	%rd16346, %rd16343, 32;
	and.b64  	%rd16347, %rd16344, 4294967295;
	add.s64 	%rd16348, %rd16346, %rd16347;
	and.b64  	%rd16349, %rd16345, 4294967295;
	add.s64 	%rd16350, %rd16348, %rd16349;
	shr.u64 	%rd16351, %rd16344, 32;
	mad.lo.s64 	%rd16352, %rd16341, %rd16288, %rd16351;
	shr.u64 	%rd16353, %rd16345, 32;
	add.s64 	%rd16354, %rd16352, %rd16353;
	shr.u64 	%rd16355, %rd16350, 32;
	shl.b64 	%rd16356, %rd16350, 32;
	and.b64  	%rd16357, %rd16343, 4294967295;
	or.b64  	%rd16358, %rd16356, %rd16357;
	add.s64 	%rd16359, %rd16354, %rd16355;
	shl.b64 	%rd16360, %rd16320, 1;
	shr.u64 	%rd16361, %rd16318, 63;
	add.s64 	%rd16362, %rd16321, %rd16321;
	add.s64 	%rd16363, %rd16362, %rd16361;
	mul.lo.s64 	%rd16364, %rd16304, %rd16304;
	mul.lo.s64 	%rd16365, %rd16303, %rd16304;
	shr.u64 	%rd16366, %rd16364, 32;
	shl.b64 	%rd16367, %rd16365, 1;
	and.b64  	%rd16368, %rd16367, 8589934590;
	add.s64 	%rd16369, %rd16366, %rd16368;
	shr.u64 	%rd16370, %rd16365, 31;
	and.b64  	%rd16371, %rd16370, 8589934590;
	mad.lo.s64 	%rd16372, %rd16303, %rd16303, %rd16371;
	shr.u64 	%rd16373, %rd16369, 32;
	shl.b64 	%rd16374, %rd16369, 32;
	and.b64  	%rd16375, %rd16364, 4294967293;
	or.b64  	%rd16376, %rd16374, %rd16375;
	add.s64 	%rd16377, %rd16339, %rd16361;
	add.s64 	%rd16378, %rd16377, %rd16376;
	max.u64 	%rd16379, %rd16339, %rd16377;
	setp.gt.u64 	%p2144, %rd16379, %rd16378;
	selp.u64 	%rd16380, 1, 0, %p2144;
	add.s64 	%rd16381, %rd16372, %rd16340;
	add.s64 	%rd16382, %rd16381, %rd16373;
	add.s64 	%rd16383, %rd16382, %rd16380;
	mul.lo.s64 	%rd16384, %rd16323, %rd16304;
	mul.lo.s64 	%rd16385, %rd16322, %rd16304;
	mul.lo.s64 	%rd16386, %rd16323, %rd16303;
	shr.u64 	%rd16387, %rd16384, 32;
	and.b64  	%rd16388, %rd16385, 4294967295;
	add.s64 	%rd16389, %rd16387, %rd16388;
	and.b64  	%rd16390, %rd16386, 4294967295;
	add.s64 	%rd16391, %rd16389, %rd16390;
	shr.u64 	%rd16392, %rd16385, 32;
	mad.lo.s64 	%rd16393, %rd16322, %rd16303, %rd16392;
	shr.u64 	%rd16394, %rd16386, 32;
	add.s64 	%rd16395, %rd16393, %rd16394;
	shr.u64 	%rd16396, %rd16391, 32;
	shl.b64 	%rd16397, %rd16391, 32;
	and.b64  	%rd16398, %rd16384, 4294967295;
	or.b64  	%rd16399, %rd16397, %rd16398;
	add.s64 	%rd16400, %rd16358, %rd16380;
	add.s64 	%rd16401, %rd16400, %rd16399;
	max.u64 	%rd16402, %rd16358, %rd16400;
	setp.gt.u64 	%p2145, %rd16402, %rd16401;
	selp.u64 	%rd16403, 1, 0, %p2145;
	add.s64 	%rd16404, %rd16395, %rd16359;
	add.s64 	%rd16405, %rd16404, %rd16396;
	add.s64 	%rd16406, %rd16405, %rd16403;
	add.s64 	%rd16407, %rd16378, %rd16339;
	setp.lt.u64 	%p2146, %rd16407, %rd16378;
	selp.u64 	%rd16408, 1, 0, %p2146;
	add.s64 	%rd16409, %rd16340, %rd16383;
	add.s64 	%rd16410, %rd16409, %rd16408;
	add.s64 	%rd16411, %rd16401, %rd16408;
	add.s64 	%rd16412, %rd16411, %rd16399;
	max.u64 	%rd16413, %rd16401, %rd16411;
	setp.gt.u64 	%p2147, %rd16413, %rd16412;
	selp.u64 	%rd16414, 1, 0, %p2147;
	add.s64 	%rd16415, %rd16395, %rd16406;
	add.s64 	%rd16416, %rd16415, %rd16396;
	add.s64 	%rd16417, %rd16416, %rd16414;
	add.s64 	%rd16418, %rd16412, %rd16358;
	setp.lt.u64 	%p2148, %rd16418, %rd16412;
	selp.u64 	%rd16419, 1, 0, %p2148;
	add.s64 	%rd16420, %rd16359, %rd16417;
	add.s64 	%rd16421, %rd16420, %rd16419;
	mul.lo.s64 	%rd16422, %rd11, %rd16301;
	mul.lo.s64 	%rd16423, %rd12, %rd16422;
	mul.hi.u64 	%rd16424, %rd12, %rd16422;
	add.cc.s64 	%rd16425, %rd16423, %rd16301;
	addc.cc.s64 	%rd16426, %rd16424, 0;
	mul.lo.s64 	%rd16427, %rd13, %rd16422;
	mul.hi.u64 	%rd16428, %rd13, %rd16422;
	mov.b64 	%rd16429, 0;
	add.cc.s64 	%rd16430, %rd16426, %rd16360;
	addc.cc.s64 	%rd16431, %rd16429, 0;
	add.cc.s64 	%rd16432, %rd16430, %rd16427;
	addc.cc.s64 	%rd16433, %rd16431, %rd16428;
	mul.lo.s64 	%rd16434, %rd14, %rd16422;
	mul.hi.u64 	%rd16435, %rd14, %rd16422;
	add.cc.s64 	%rd16436, %rd16433, %rd16407;
	addc.cc.s64 	%rd16437, %rd16429, 0;
	add.cc.s64 	%rd16438, %rd16436, %rd16434;
	addc.cc.s64 	%rd16439, %rd16437, %rd16435;
	mul.lo.s64 	%rd16440, %rd15, %rd16422;
	mul.hi.u64 	%rd16441, %rd15, %rd16422;
	add.cc.s64 	%rd16442, %rd16439, %rd16418;
	addc.cc.s64 	%rd16443, %rd16429, 0;
	add.cc.s64 	%rd16444, %rd16442, %rd16440;
	addc.cc.s64 	%rd16445, %rd16443, %rd16441;
	add.s64 	%rd16446, %rd16302, %rd16445;
	setp.lt.u64 	%p2149, %rd16446, %rd16302;
	selp.u64 	%rd16447, 1, 0, %p2149;
	add.s64 	%rd16448, %rd16363, %rd16447;
	setp.lt.u64 	%p2150, %rd16448, %rd16363;
	selp.u64 	%rd16449, 1, 0, %p2150;
	add.s64 	%rd16450, %rd16410, %rd16449;
	setp.lt.u64 	%p2151, %rd16450, %rd16410;
	selp.u64 	%rd16451, 1, 0, %p2151;
	add.s64 	%rd16452, %rd16421, %rd16451;
	mul.lo.s64 	%rd16453, %rd11, %rd16432;
	mul.lo.s64 	%rd16454, %rd12, %rd16453;
	mul.hi.u64 	%rd16455, %rd12, %rd16453;
	add.cc.s64 	%rd16456, %rd16454, %rd16432;
	addc.cc.s64 	%rd16457, %rd16455, 0;
	mul.lo.s64 	%rd16458, %rd13, %rd16453;
	mul.hi.u64 	%rd16459, %rd13, %rd16453;
	add.cc.s64 	%rd16460, %rd16457, %rd16438;
	addc.cc.s64 	%rd16461, %rd16429, 0;
	add.cc.s64 	%rd16462, %rd16460, %rd16458;
	addc.cc.s64 	%rd16463, %rd16461, %rd16459;
	mul.lo.s64 	%rd16464, %rd14, %rd16453;
	mul.hi.u64 	%rd16465, %rd14, %rd16453;
	add.cc.s64 	%rd16466, %rd16463, %rd16444;
	addc.cc.s64 	%rd16467, %rd16429, 0;
	add.cc.s64 	%rd16468, %rd16466, %rd16464;
	addc.cc.s64 	%rd16469, %rd16467, %rd16465;
	mul.lo.s64 	%rd16470, %rd15, %rd16453;
	mul.hi.u64 	%rd16471, %rd15, %rd16453;
	add.cc.s64 	%rd16472, %rd16469, %rd16446;
	addc.cc.s64 	%rd16473, %rd16429, 0;
	add.cc.s64 	%rd16474, %rd16472, %rd16470;
	addc.cc.s64 	%rd16475, %rd16473, %rd16471;
	add.s64 	%rd16476, %rd16448, %rd16475;
	setp.lt.u64 	%p2152, %rd16476, %rd16448;
	selp.u64 	%rd16477, 1, 0, %p2152;
	add.s64 	%rd16478, %rd16450, %rd16477;
	setp.lt.u64 	%p2153, %rd16478, %rd16450;
	selp.u64 	%rd16479, 1, 0, %p2153;
	add.s64 	%rd16480, %rd16452, %rd16479;
	mul.lo.s64 	%rd16481, %rd11, %rd16462;
	mul.lo.s64 	%rd16482, %rd12, %rd16481;
	mul.hi.u64 	%rd16483, %rd12, %rd16481;
	add.cc.s64 	%rd16484, %rd16482, %rd16462;
	addc.cc.s64 	%rd16485, %rd16483, 0;
	mul.lo.s64 	%rd16486, %rd13, %rd16481;
	mul.hi.u64 	%rd16487, %rd13, %rd16481;
	add.cc.s64 	%rd16488, %rd16485, %rd16468;
	addc.cc.s64 	%rd16489, %rd16429, 0;
	add.cc.s64 	%rd16490, %rd16488, %rd16486;
	addc.cc.s64 	%rd16491, %rd16489, %rd16487;
	mul.lo.s64 	%rd16492, %rd14, %rd16481;
	mul.hi.u64 	%rd16493, %rd14, %rd16481;
	add.cc.s64 	%rd16494, %rd16491, %rd16474;
	addc.cc.s64 	%rd16495, %rd16429, 0;
	add.cc.s64 	%rd16496, %rd16494, %rd16492;
	addc.cc.s64 	%rd16497, %rd16495, %rd16493;
	mul.lo.s64 	%rd16498, %rd15, %rd16481;
	mul.hi.u64 	%rd16499, %rd15, %rd16481;
	add.cc.s64 	%rd16500, %rd16497, %rd16476;
	addc.cc.s64 	%rd16501, %rd16429, 0;
	add.cc.s64 	%rd16502, %rd16500, %rd16498;
	addc.cc.s64 	%rd16503, %rd16501, %rd16499;
	add.s64 	%rd16504, %rd16478, %rd16503;
	setp.lt.u64 	%p2154, %rd16504, %rd16478;
	selp.u64 	%rd16505, 1, 0, %p2154;
	add.s64 	%rd16506, %rd16480, %rd16505;
	mul.lo.s64 	%rd16507, %rd11, %rd16490;
	mul.lo.s64 	%rd16508, %rd12, %rd16507;
	mul.hi.u64 	%rd16509, %rd12, %rd16507;
	add.cc.s64 	%rd16510, %rd16508, %rd16490;
	addc.cc.s64 	%rd16511, %rd16509, 0;
	mul.lo.s64 	%rd16512, %rd13, %rd16507;
	mul.hi.u64 	%rd16513, %rd13, %rd16507;
	add.cc.s64 	%rd16514, %rd16511, %rd16496;
	addc.cc.s64 	%rd16515, %rd16429, 0;
	add.cc.s64 	%rd520, %rd16514, %rd16512;
	addc.cc.s64 	%rd16516, %rd16515, %rd16513;
	mul.lo.s64 	%rd16517, %rd14, %rd16507;
	mul.hi.u64 	%rd16518, %rd14, %rd16507;
	add.cc.s64 	%rd16519, %rd16516, %rd16502;
	addc.cc.s64 	%rd16520, %rd16429, 0;
	add.cc.s64 	%rd521, %rd16519, %rd16517;
	addc.cc.s64 	%rd16521, %rd16520, %rd16518;
	mul.lo.s64 	%rd16522, %rd15, %rd16507;
	mul.hi.u64 	%rd16523, %rd15, %rd16507;
	add.cc.s64 	%rd16524, %rd16521, %rd16504;
	addc.cc.s64 	%rd16525, %rd16429, 0;
	add.cc.s64 	%rd522, %rd16524, %rd16522;
	addc.cc.s64 	%rd16526, %rd16525, %rd16523;
	add.s64 	%rd21193, %rd16506, %rd16526;
	setp.gt.u64 	%p2155, %rd21193, %rd15;
	@%p2155 bra 	$L__BB1_238;
	setp.lt.u64 	%p2156, %rd21193, %rd15;
	mov.u64 	%rd21194, %rd522;
	mov.u64 	%rd21195, %rd521;
	mov.u64 	%rd21196, %rd520;
	@%p2156 bra 	$L__BB1_239;
	setp.lt.u64 	%p2157, %rd14, %rd522;
	@%p2157 bra 	$L__BB1_238;
	setp.gt.u64 	%p2158, %rd14, %rd522;
	mov.u64 	%rd21194, %rd522;
	mov.u64 	%rd21195, %rd521;
	mov.u64 	%rd21196, %rd520;
	@%p2158 bra 	$L__BB1_239;
	setp.lt.u64 	%p2159, %rd13, %rd521;
	@%p2159 bra 	$L__BB1_238;
	setp.gt.u64 	%p2160, %rd13, %rd521;
	setp.gt.u64 	%p2161, %rd12, %rd520;
	or.pred  	%p2162, %p2160, %p2161;
	mov.u64 	%rd21194, %rd522;
	mov.u64 	%rd21195, %rd521;
	mov.u64 	%rd21196, %rd520;
	@%p2162 bra 	$L__BB1_239;
$L__BB1_238:
	sub.s64 	%rd21196, %rd520, %rd12;
	setp.lt.u64 	%p2163, %rd520, %rd12;
	selp.u64 	%rd16527, 1, 0, %p2163;
	add.s64 	%rd16528, %rd13, %rd16527;
	sub.s64 	%rd21195, %rd521, %rd16528;
	setp.lt.u64 	%p2164, %rd521, %rd16528;
	selp.u64 	%rd16529, 1, 0, %p2164;
	add.s64 	%rd16530, %rd14, %rd16529;
	sub.s64 	%rd21194, %rd522, %rd16530;
	setp.lt.u64 	%p2165, %rd522, %rd16530;
	selp.u64 	%rd16531, 1, 0, %p2165;
	add.s64 	%rd16532, %rd15, %rd16531;
	sub.s64 	%rd21193, %rd21193, %rd16532;
$L__BB1_239:
	and.b64  	%rd532, %rd21112, 4294967295;
	shr.u64 	%rd533, %rd21112, 32;
	shr.u64 	%rd534, %rd21196, 32;
	and.b64  	%rd535, %rd21196, 4294967295;
	mul.lo.s64 	%rd16533, %rd535, %rd532;
	mul.lo.s64 	%rd16534, %rd534, %rd532;
	mul.lo.s64 	%rd16535, %rd535, %rd533;
	shr.u64 	%rd16536, %rd16533, 32;
	and.b64  	%rd16537, %rd16534, 4294967295;
	add.s64 	%rd16538, %rd16536, %rd16537;
	and.b64  	%rd16539, %rd16535, 4294967295;
	add.s64 	%rd16540, %rd16538, %rd16539;
	shr.u64 	%rd16541, %rd16534, 32;
	mad.lo.s64 	%rd16542, %rd534, %rd533, %rd16541;
	shr.u64 	%rd16543, %rd16535, 32;
	add.s64 	%rd16544, %rd16542, %rd16543;
	shr.u64 	%rd16545, %rd16540, 32;
	shl.b64 	%rd16546, %rd16540, 32;
	and.b64  	%rd16547, %rd16533, 4294967295;
	or.b64  	%rd16548, %rd16546, %rd16547;
	add.s64 	%rd16549, %rd16544, %rd16545;
	shr.u64 	%rd536, %rd21195, 32;
	and.b64  	%rd537, %rd21195, 4294967295;
	mul.lo.s64 	%rd16550, %rd537, %rd532;
	mul.lo.s64 	%rd16551, %rd536, %rd532;
	mul.lo.s64 	%rd16552, %rd537, %rd533;
	shr.u64 	%rd16553, %rd16550, 32;
	and.b64  	%rd16554, %rd16551, 4294967295;
	add.s64 	%rd16555, %rd16553, %rd16554;
	and.b64  	%rd16556, %rd16552, 4294967295;
	add.s64 	%rd16557, %rd16555, %rd16556;
	shr.u64 	%rd16558, %rd16551, 32;
	mad.lo.s64 	%rd16559, %rd536, %rd533, %rd16558;
	shr.u64 	%rd16560, %rd16552, 32;
	add.s64 	%rd16561, %rd16559, %rd16560;
	shr.u64 	%rd16562, %rd16557, 32;
	shl.b64 	%rd16563, %rd16557, 32;
	and.b64  	%rd16564, %rd16550, 4294967295;
	or.b64  	%rd16565, %rd16563, %rd16564;
	add.s64 	%rd16566, %rd16561, %rd16562;
	shr.u64 	%rd538, %rd21194, 32;
	and.b64  	%rd539, %rd21194, 4294967295;
	mul.lo.s64 	%rd16567, %rd539, %rd532;
	mul.lo.s64 	%rd16568, %rd538, %rd532;
	mul.lo.s64 	%rd16569, %rd539, %rd533;
	shr.u64 	%rd16570, %rd16567, 32;
	and.b64  	%rd16571, %rd16568, 4294967295;
	add.s64 	%rd16572, %rd16570, %rd16571;
	and.b64  	%rd16573, %rd16569, 4294967295;
	add.s64 	%rd16574, %rd16572, %rd16573;
	shr.u64 	%rd16575, %rd16568, 32;
	mad.lo.s64 	%rd16576, %rd538, %rd533, %rd16575;
	shr.u64 	%rd16577, %rd16569, 32;
	add.s64 	%rd16578, %rd16576, %rd16577;
	shr.u64 	%rd16579, %rd16574, 32;
	shl.b64 	%rd16580, %rd16574, 32;
	and.b64  	%rd16581, %rd16567, 4294967295;
	or.b64  	%rd16582, %rd16580, %rd16581;
	add.s64 	%rd16583, %rd16578, %rd16579;
	shr.u64 	%rd540, %rd21193, 32;
	and.b64  	%rd541, %rd21193, 4294967295;
	mul.lo.s64 	%rd16584, %rd541, %rd532;
	mul.lo.s64 	%rd16585, %rd540, %rd532;
	mul.lo.s64 	%rd16586, %rd541, %rd533;
	shr.u64 	%rd16587, %rd16584, 32;
	and.b64  	%rd16588, %rd16585, 4294967295;
	add.s64 	%rd16589, %rd16587, %rd16588;
	and.b64  	%rd16590, %rd16586, 4294967295;
	add.s64 	%rd16591, %rd16589, %rd16590;
	shr.u64 	%rd16592, %rd16585, 32;
	mad.lo.s64 	%rd16593, %rd540, %rd533, %rd16592;
	shr.u64 	%rd16594, %rd16586, 32;
	add.s64 	%rd16595, %rd16593, %rd16594;
	shr.u64 	%rd16596, %rd16591, 32;
	shl.b64 	%rd16597, %rd16591, 32;
	and.b64  	%rd16598, %rd16584, 4294967295;
	or.b64  	%rd16599, %rd16597, %rd16598;
	add.s64 	%rd16600, %rd16595, %rd16596;
	and.b64  	%rd542, %rd21111, 4294967295;
	shr.u64 	%rd543, %rd21111, 32;
	mul.lo.s64 	%rd16601, %rd535, %rd542;
	mul.lo.s64 	%rd16602, %rd534, %rd542;
	mul.lo.s64 	%rd16603, %rd535, %rd543;
	shr.u64 	%rd16604, %rd16601, 32;
	and.b64  	%rd16605, %rd16602, 4294967295;
	add.s64 	%rd16606, %rd16604, %rd16605;
	and.b64  	%rd16607, %rd16603, 4294967295;
	add.s64 	%rd16608, %rd16606, %rd16607;
	shr.u64 	%rd16609, %rd16602, 32;
	mad.lo.s64 	%rd16610, %rd534, %rd543, %rd16609;
	shr.u64 	%rd16611, %rd16603, 32;
	add.s64 	%rd16612, %rd16610, %rd16611;
	shr.u64 	%rd16613, %rd16608, 32;
	shl.b64 	%rd16614, %rd16608, 32;
	and.b64  	%rd16615, %rd16601, 4294967295;
	or.b64  	%rd16616, %rd16614, %rd16615;
	add.s64 	%rd16617, %rd16565, %rd16616;
	setp.lt.u64 	%p2166, %rd16617, %rd16565;
	selp.u64 	%rd16618, 1, 0, %p2166;
	add.s64 	%rd16619, %rd16612, %rd16566;
	add.s64 	%rd16620, %rd16619, %rd16613;
	add.s64 	%rd16621, %rd16620, %rd16618;
	mul.lo.s64 	%rd16622, %rd537, %rd542;
	mul.lo.s64 	%rd16623, %rd536, %rd542;
	mul.lo.s64 	%rd16624, %rd537, %rd543;
	shr.u64 	%rd16625, %rd16622, 32;
	and.b64  	%rd16626, %rd16623, 4294967295;
	add.s64 	%rd16627, %rd16625, %rd16626;
	and.b64  	%rd16628, %rd16624, 4294967295;
	add.s64 	%rd16629, %rd16627, %rd16628;
	shr.u64 	%rd16630, %rd16623, 32;
	mad.lo.s64 	%rd16631, %rd536, %rd543, %rd16630;
	shr.u64 	%rd16632, %rd16624, 32;
	add.s64 	%rd16633, %rd16631, %rd16632;
	shr.u64 	%rd16634, %rd16629, 32;
	shl.b64 	%rd16635, %rd16629, 32;
	and.b64  	%rd16636, %rd16622, 4294967295;
	or.b64  	%rd16637, %rd16635, %rd16636;
	add.s64 	%rd16638, %rd16582, %rd16618;
	add.s64 	%rd16639, %rd16638, %rd16637;
	max.u64 	%rd16640, %rd16582, %rd16638;
	setp.gt.u64 	%p2167, %rd16640, %rd16639;
	selp.u64 	%rd16641, 1, 0, %p2167;
	add.s64 	%rd16642, %rd16633, %rd16583;
	add.s64 	%rd16643, %rd16642, %rd16634;
	add.s64 	%rd16644, %rd16643, %rd16641;
	mul.lo.s64 	%rd16645, %rd539, %rd542;
	mul.lo.s64 	%rd16646, %rd538, %rd542;
	mul.lo.s64 	%rd16647, %rd539, %rd543;
	shr.u64 	%rd16648, %rd16645, 32;
	and.b64  	%rd16649, %rd16646, 4294967295;
	add.s64 	%rd16650, %rd16648, %rd16649;
	and.b64  	%rd16651, %rd16647, 4294967295;
	add.s64 	%rd16652, %rd16650, %rd16651;
	shr.u64 	%rd16653, %rd16646, 32;
	mad.lo.s64 	%rd16654, %rd538, %rd543, %rd16653;
	shr.u64 	%rd16655, %rd16647, 32;
	add.s64 	%rd16656, %rd16654, %rd16655;
	shr.u64 	%rd16657, %rd16652, 32;
	shl.b64 	%rd16658, %rd16652, 32;
	and.b64  	%rd16659, %rd16645, 4294967295;
	or.b64  	%rd16660, %rd16658, %rd16659;
	add.s64 	%rd16661, %rd16599, %rd16641;
	add.s64 	%rd16662, %rd16661, %rd16660;
	max.u64 	%rd16663, %rd16599, %rd16661;
	setp.gt.u64 	%p2168, %rd16663, %rd16662;
	selp.u64 	%rd16664, 1, 0, %p2168;
	add.s64 	%rd16665, %rd16656, %rd16600;
	add.s64 	%rd16666, %rd16665, %rd16657;
	add.s64 	%rd16667, %rd16666, %rd16664;
	and.b64  	%rd544, %rd21110, 4294967295;
	shr.u64 	%rd545, %rd21110, 32;
	mul.lo.s64 	%rd16668, %rd535, %rd544;
	mul.lo.s64 	%rd16669, %rd534, %rd544;
	mul.lo.s64 	%rd16670, %rd535, %rd545;
	shr.u64 	%rd16671, %rd16668, 32;
	and.b64  	%rd16672, %rd16669, 4294967295;
	add.s64 	%rd16673, %rd16671, %rd16672;
	and.b64  	%rd16674, %rd16670, 4294967295;
	add.s64 	%rd16675, %rd16673, %rd16674;
	shr.u64 	%rd16676, %rd16669, 32;
	mad.lo.s64 	%rd16677, %rd534, %rd545, %rd16676;
	shr.u64 	%rd16678, %rd16670, 32;
	add.s64 	%rd16679, %rd16677, %rd16678;
	shr.u64 	%rd16680, %rd16675, 32;
	shl.b64 	%rd16681, %rd16675, 32;
	and.b64  	%rd16682, %rd16668, 4294967295;
	or.b64  	%rd16683, %rd16681, %rd16682;
	add.s64 	%rd16684, %rd16639, %rd16683;
	setp.lt.u64 	%p2169, %rd16684, %rd16639;
	selp.u64 	%rd16685, 1, 0, %p2169;
	add.s64 	%rd16686, %rd16679, %rd16644;
	add.s64 	%rd16687, %rd16686, %rd16680;
	add.s64 	%rd16688, %rd16687, %rd16685;
	mul.lo.s64 	%rd16689, %rd537, %rd544;
	mul.lo.s64 	%rd16690, %rd536, %rd544;
	mul.lo.s64 	%rd16691, %rd537, %rd545;
	shr.u64 	%rd16692, %rd16689, 32;
	and.b64  	%rd16693, %rd16690, 4294967295;
	add.s64 	%rd16694, %rd16692, %rd16693;
	and.b64  	%rd16695, %rd16691, 4294967295;
	add.s64 	%rd16696, %rd16694, %rd16695;
	shr.u64 	%rd16697, %rd16690, 32;
	mad.lo.s64 	%rd16698, %rd536, %rd545, %rd16697;
	shr.u64 	%rd16699, %rd16691, 32;
	add.s64 	%rd16700, %rd16698, %rd16699;
	shr.u64 	%rd16701, %rd16696, 32;
	shl.b64 	%rd16702, %rd16696, 32;
	and.b64  	%rd16703, %rd16689, 4294967295;
	or.b64  	%rd16704, %rd16702, %rd16703;
	add.s64 	%rd16705, %rd16662, %rd16685;
	add.s64 	%rd16706, %rd16705, %rd16704;
	max.u64 	%rd16707, %rd16662, %rd16705;
	setp.gt.u64 	%p2170, %rd16707, %rd16706;
	selp.u64 	%rd16708, 1, 0, %p2170;
	add.s64 	%rd16709, %rd16700, %rd16667;
	add.s64 	%rd16710, %rd16709, %rd16701;
	add.s64 	%rd16711, %rd16710, %rd16708;
	and.b64  	%rd546, %rd21109, 4294967295;
	shr.u64 	%rd547, %rd21109, 32;
	mul.lo.s64 	%rd16712, %rd535, %rd546;
	mul.lo.s64 	%rd16713, %rd534, %rd546;
	mul.lo.s64 	%rd16714, %rd535, %rd547;
	shr.u64 	%rd16715, %rd16712, 32;
	and.b64  	%rd16716, %rd16713, 4294967295;
	add.s64 	%rd16717, %rd16715, %rd16716;
	and.b64  	%rd16718, %rd16714, 4294967295;
	add.s64 	%rd16719, %rd16717, %rd16718;
	shr.u64 	%rd16720, %rd16713, 32;
	mad.lo.s64 	%rd16721, %rd534, %rd547, %rd16720;
	shr.u64 	%rd16722, %rd16714, 32;
	add.s64 	%rd16723, %rd16721, %rd16722;
	shr.u64 	%rd16724, %rd16719, 32;
	shl.b64 	%rd16725, %rd16719, 32;
	and.b64  	%rd16726, %rd16712, 4294967295;
	or.b64  	%rd16727, %rd16725, %rd16726;
	add.s64 	%rd16728, %rd16706, %rd16727;
	setp.lt.u64 	%p2171, %rd16728, %rd16706;
	selp.u64 	%rd16729, 1, 0, %p2171;
	add.s64 	%rd16730, %rd16723, %rd16711;
	add.s64 	%rd16731, %rd16730, %rd16724;
	add.s64 	%rd16732, %rd16731, %rd16729;
	mul.lo.s64 	%rd16733, %rd11, %rd16548;
	mul.lo.s64 	%rd16734, %rd12, %rd16733;
	mul.hi.u64 	%rd16735, %rd12, %rd16733;
	add.cc.s64 	%rd16736, %rd16734, %rd16548;
	addc.cc.s64 	%rd16737, %rd16735, 0;
	mul.lo.s64 	%rd16738, %rd13, %rd16733;
	mul.hi.u64 	%rd16739, %rd13, %rd16733;
	mov.b64 	%rd16740, 0;
	add.cc.s64 	%rd16741, %rd16737, %rd16617;
	addc.cc.s64 	%rd16742, %rd16740, 0;
	add.cc.s64 	%rd16743, %rd16741, %rd16738;
	addc.cc.s64 	%rd16744, %rd16742, %rd16739;
	mul.lo.s64 	%rd16745, %rd14, %rd16733;
	mul.hi.u64 	%rd16746, %rd14, %rd16733;
	add.cc.s64 	%rd16747, %rd16744, %rd16684;
	addc.cc.s64 	%rd16748, %rd16740, 0;
	add.cc.s64 	%rd16749, %rd16747, %rd16745;
	addc.cc.s64 	%rd16750, %rd16748, %rd16746;
	mul.lo.s64 	%rd16751, %rd15, %rd16733;
	mul.hi.u64 	%rd16752, %rd15, %rd16733;
	add.cc.s64 	%rd16753, %rd16750, %rd16728;
	addc.cc.s64 	%rd16754, %rd16740, 0;
	add.cc.s64 	%rd16755, %rd16753, %rd16751;
	addc.cc.s64 	%rd16756, %rd16754, %rd16752;
	add.s64 	%rd16757, %rd16549, %rd16756;
	setp.lt.u64 	%p2172, %rd16757, %rd16549;
	selp.u64 	%rd16758, 1, 0, %p2172;
	add.s64 	%rd16759, %rd16621, %rd16758;
	setp.lt.u64 	%p2173, %rd16759, %rd16621;
	selp.u64 	%rd16760, 1, 0, %p2173;
	add.s64 	%rd16761, %rd16688, %rd16760;
	setp.lt.u64 	%p2174, %rd16761, %rd16688;
	selp.u64 	%rd16762, 1, 0, %p2174;
	add.s64 	%rd16763, %rd16732, %rd16762;
	mul.lo.s64 	%rd16764, %rd11, %rd16743;
	mul.lo.s64 	%rd16765, %rd12, %rd16764;
	mul.hi.u64 	%rd16766, %rd12, %rd16764;
	add.cc.s64 	%rd16767, %rd16765, %rd16743;
	addc.cc.s64 	%rd16768, %rd16766, 0;
	mul.lo.s64 	%rd16769, %rd13, %rd16764;
	mul.hi.u64 	%rd16770, %rd13, %rd16764;
	add.cc.s64 	%rd16771, %rd16768, %rd16749;
	addc.cc.s64 	%rd16772, %rd16740, 0;
	add.cc.s64 	%rd16773, %rd16771, %rd16769;
	addc.cc.s64 	%rd16774, %rd16772, %rd16770;
	mul.lo.s64 	%rd16775, %rd14, %rd16764;
	mul.hi.u64 	%rd16776, %rd14, %rd16764;
	add.cc.s64 	%rd16777, %rd16774, %rd16755;
	addc.cc.s64 	%rd16778, %rd16740, 0;
	add.cc.s64 	%rd16779, %rd16777, %rd16775;
	addc.cc.s64 	%rd16780, %rd16778, %rd16776;
	mul.lo.s64 	%rd16781, %rd15, %rd16764;
	mul.hi.u64 	%rd16782, %rd15, %rd16764;
	add.cc.s64 	%rd16783, %rd16780, %rd16757;
	addc.cc.s64 	%rd16784, %rd16740, 0;
	add.cc.s64 	%rd16785, %rd16783, %rd16781;
	addc.cc.s64 	%rd16786, %rd16784, %rd16782;
	add.s64 	%rd16787, %rd16759, %rd16786;
	setp.lt.u64 	%p2175, %rd16787, %rd16759;
	selp.u64 	%rd16788, 1, 0, %p2175;
	add.s64 	%rd16789, %rd16761, %rd16788;
	setp.lt.u64 	%p2176, %rd16789, %rd16761;
	selp.u64 	%rd16790, 1, 0, %p2176;
	add.s64 	%rd16791, %rd16763, %rd16790;
	mul.lo.s64 	%rd16792, %rd11, %rd16773;
	mul.lo.s64 	%rd16793, %rd12, %rd16792;
	mul.hi.u64 	%rd16794, %rd12, %rd16792;
	add.cc.s64 	%rd16795, %rd16793, %rd16773;
	addc.cc.s64 	%rd16796, %rd16794, 0;
	mul.lo.s64 	%rd16797, %rd13, %rd16792;
	mul.hi.u64 	%rd16798, %rd13, %rd16792;
	add.cc.s64 	%rd16799, %rd16796, %rd16779;
	addc.cc.s64 	%rd16800, %rd16740, 0;
	add.cc.s64 	%rd16801, %rd16799, %rd16797;
	addc.cc.s64 	%rd16802, %rd16800, %rd16798;
	mul.lo.s64 	%rd16803, %rd14, %rd16792;
	mul.hi.u64 	%rd16804, %rd14, %rd16792;
	add.cc.s64 	%rd16805, %rd16802, %rd16785;
	addc.cc.s64 	%rd16806, %rd16740, 0;
	add.cc.s64 	%rd16807, %rd16805, %rd16803;
	addc.cc.s64 	%rd16808, %rd16806, %rd16804;
	mul.lo.s64 	%rd16809, %rd15, %rd16792;
	mul.hi.u64 	%rd16810, %rd15, %rd16792;
	add.cc.s64 	%rd16811, %rd16808, %rd16787;
	addc.cc.s64 	%rd16812, %rd16740, 0;
	add.cc.s64 	%rd16813, %rd16811, %rd16809;
	addc.cc.s64 	%rd16814, %rd16812, %rd16810;
	add.s64 	%rd16815, %rd16789, %rd16814;
	setp.lt.u64 	%p2177, %rd16815, %rd16789;
	selp.u64 	%rd16816, 1, 0, %p2177;
	add.s64 	%rd16817, %rd16791, %rd16816;
	mul.lo.s64 	%rd16818, %rd11, %rd16801;
	mul.lo.s64 	%rd16819, %rd12, %rd16818;
	mul.hi.u64 	%rd16820, %rd12, %rd16818;
	add.cc.s64 	%rd16821, %rd16819, %rd16801;
	addc.cc.s64 	%rd16822, %rd16820, 0;
	mul.lo.s64 	%rd16823, %rd13, %rd16818;
	mul.hi.u64 	%rd16824, %rd13, %rd16818;
	add.cc.s64 	%rd16825, %rd16822, %rd16807;
	addc.cc.s64 	%rd16826, %rd16740, 0;
	add.cc.s64 	%rd548, %rd16825, %rd16823;
	addc.cc.s64 	%rd16827, %rd16826, %rd16824;
	mul.lo.s64 	%rd16828, %rd14, %rd16818;
	mul.hi.u64 	%rd16829, %rd14, %rd16818;
	add.cc.s64 	%rd16830, %rd16827, %rd16813;
	addc.cc.s64 	%rd16831, %rd16740, 0;
	add.cc.s64 	%rd549, %rd16830, %rd16828;
	addc.cc.s64 	%rd16832, %rd16831, %rd16829;
	mul.lo.s64 	%rd16833, %rd15, %rd16818;
	mul.hi.u64 	%rd16834, %rd15, %rd16818;
	add.cc.s64 	%rd16835, %rd16832, %rd16815;
	addc.cc.s64 	%rd16836, %rd16740, 0;
	add.cc.s64 	%rd550, %rd16835, %rd16833;
	addc.cc.s64 	%rd16837, %rd16836, %rd16834;
	add.s64 	%rd21197, %rd16817, %rd16837;
	setp.gt.u64 	%p2178, %rd21197, %rd15;
	@%p2178 bra 	$L__BB1_245;
	setp.lt.u64 	%p2179, %rd21197, %rd15;
	mov.u64 	%rd21198, %rd550;
	mov.u64 	%rd21199, %rd549;
	mov.u64 	%rd21200, %rd548;
	@%p2179 bra 	$L__BB1_246;
	setp.lt.u64 	%p2180, %rd14, %rd550;
	@%p2180 bra 	$L__BB1_245;
	setp.gt.u64 	%p2181, %rd14, %rd550;
	mov.u64 	%rd21198, %rd550;
	mov.u64 	%rd21199, %rd549;
	mov.u64 	%rd21200, %rd548;
	@%p2181 bra 	$L__BB1_246;
	setp.lt.u64 	%p2182, %rd13, %rd549;
	@%p2182 bra 	$L__BB1_245;
	setp.gt.u64 	%p2183, %rd13, %rd549;
	setp.gt.u64 	%p2184, %rd12, %rd548;
	or.pred  	%p2185, %p2183, %p2184;
	mov.u64 	%rd21198, %rd550;
	mov.u64 	%rd21199, %rd549;
	mov.u64 	%rd21200, %rd548;
	@%p2185 bra 	$L__BB1_246;
$L__BB1_245:
	sub.s64 	%rd21200, %rd548, %rd12;
	setp.lt.u64 	%p2186, %rd548, %rd12;
	selp.u64 	%rd16838, 1, 0, %p2186;
	add.s64 	%rd16839, %rd13, %rd16838;
	sub.s64 	%rd21199, %rd549, %rd16839;
	setp.lt.u64 	%p2187, %rd549, %rd16839;
	selp.u64 	%rd16840, 1, 0, %p2187;
	add.s64 	%rd16841, %rd14, %rd16840;
	sub.s64 	%rd21198, %rd550, %rd16841;
	setp.lt.u64 	%p2188, %rd550, %rd16841;
	selp.u64 	%rd16842, 1, 0, %p2188;
	add.s64 	%rd16843, %rd15, %rd16842;
	sub.s64 	%rd21197, %rd21197, %rd16843;
$L__BB1_246:
	and.b64  	%rd16844, %rd21088, 4294967295;
	shr.u64 	%rd16845, %rd21088, 32;
	mul.lo.s64 	%rd16846, %rd535, %rd16844;
	mul.lo.s64 	%rd16847, %rd534, %rd16844;
	mul.lo.s64 	%rd16848, %rd535, %rd16845;
	shr.u64 	%rd16849, %rd16846, 32;
	and.b64  	%rd16850, %rd16847, 4294967295;
	add.s64 	%rd16851, %rd16849, %rd16850;
	and.b64  	%rd16852, %rd16848, 4294967295;
	add.s64 	%rd16853, %rd16851, %rd16852;
	shr.u64 	%rd16854, %rd16847, 32;
	mad.lo.s64 	%rd16855, %rd534, %rd16845, %rd16854;
	shr.u64 	%rd16856, %rd16848, 32;
	add.s64 	%rd16857, %rd16855, %rd16856;
	shr.u64 	%rd16858, %rd16853, 32;
	shl.b64 	%rd16859, %rd16853, 32;
	and.b64  	%rd16860, %rd16846, 4294967295;
	or.b64  	%rd16861, %rd16859, %rd16860;
	add.s64 	%rd16862, %rd16857, %rd16858;
	mul.lo.s64 	%rd16863, %rd537, %rd16844;
	mul.lo.s64 	%rd16864, %rd536, %rd16844;
	mul.lo.s64 	%rd16865, %rd537, %rd16845;
	shr.u64 	%rd16866, %rd16863, 32;
	and.b64  	%rd16867, %rd16864, 4294967295;
	add.s64 	%rd16868, %rd16866, %rd16867;
	and.b64  	%rd16869, %rd16865, 4294967295;
	add.s64 	%rd16870, %rd16868, %rd16869;
	shr.u64 	%rd16871, %rd16864, 32;
	mad.lo.s64 	%rd16872, %rd536, %rd16845, %rd16871;
	shr.u64 	%rd16873, %rd16865, 32;
	add.s64 	%rd16874, %rd16872, %rd16873;
	shr.u64 	%rd16875, %rd16870, 32;
	shl.b64 	%rd16876, %rd16870, 32;
	and.b64  	%rd16877, %rd16863, 4294967295;
	or.b64  	%rd16878, %rd16876, %rd16877;
	add.s64 	%rd16879, %rd16874, %rd16875;
	mul.lo.s64 	%rd16880, %rd539, %rd16844;
	mul.lo.s64 	%rd16881, %rd538, %rd16844;
	mul.lo.s64 	%rd16882, %rd539, %rd16845;
	shr.u64 	%rd16883, %rd16880, 32;
	and.b64  	%rd16884, %rd16881, 4294967295;
	add.s64 	%rd16885, %rd16883, %rd16884;
	and.b64  	%rd16886, %rd16882, 4294967295;
	add.s64 	%rd16887, %rd16885, %rd16886;
	shr.u64 	%rd16888, %rd16881, 32;
	mad.lo.s64 	%rd16889, %rd538, %rd16845, %rd16888;
	shr.u64 	%rd16890, %rd16882, 32;
	add.s64 	%rd16891, %rd16889, %rd16890;
	shr.u64 	%rd16892, %rd16887, 32;
	shl.b64 	%rd16893, %rd16887, 32;
	and.b64  	%rd16894, %rd16880, 4294967295;
	or.b64  	%rd16895, %rd16893, %rd16894;
	add.s64 	%rd16896, %rd16891, %rd16892;
	mul.lo.s64 	%rd16897, %rd541, %rd16844;
	mul.lo.s64 	%rd16898, %rd540, %rd16844;
	mul.lo.s64 	%rd16899, %rd541, %rd16845;
	shr.u64 	%rd16900, %rd16897, 32;
	and.b64  	%rd16901, %rd16898, 4294967295;
	add.s64 	%rd16902, %rd16900, %rd16901;
	and.b64  	%rd16903, %rd16899, 4294967295;
	add.s64 	%rd16904, %rd16902, %rd16903;
	shr.u64 	%rd16905, %rd16898, 32;
	mad.lo.s64 	%rd16906, %rd540, %rd16845, %rd16905;
	shr.u64 	%rd16907, %rd16899, 32;
	add.s64 	%rd16908, %rd16906, %rd16907;
	shr.u64 	%rd16909, %rd16904, 32;
	shl.b64 	%rd16910, %rd16904, 32;
	and.b64  	%rd16911, %rd16897, 4294967295;
	or.b64  	%rd16912, %rd16910, %rd16911;
	add.s64 	%rd16913, %rd16908, %rd16909;
	and.b64  	%rd16914, %rd21087, 4294967295;
	shr.u64 	%rd16915, %rd21087, 32;
	mul.lo.s64 	%rd16916, %rd535, %rd16914;
	mul.lo.s64 	%rd16917, %rd534, %rd16914;
	mul.lo.s64 	%rd16918, %rd535, %rd16915;
	shr.u64 	%rd16919, %rd16916, 32;
	and.b64  	%rd16920, %rd16917, 4294967295;
	add.s64 	%rd16921, %rd16919, %rd16920;
	and.b64  	%rd16922, %rd16918, 4294967295;
	add.s64 	%rd16923, %rd16921, %rd16922;
	shr.u64 	%rd16924, %rd16917, 32;
	mad.lo.s64 	%rd16925, %rd534, %rd16915, %rd16924;
	shr.u64 	%rd16926, %rd16918, 32;
	add.s64 	%rd16927, %rd16925, %rd16926;
	shr.u64 	%rd16928, %rd16923, 32;
	shl.b64 	%rd16929, %rd16923, 32;
	and.b64  	%rd16930, %rd16916, 4294967295;
	or.b64  	%rd16931, %rd16929, %rd16930;
	add.s64 	%rd16932, %rd16878, %rd16931;
	setp.lt.u64 	%p2189, %rd16932, %rd16878;
	selp.u64 	%rd16933, 1, 0, %p2189;
	add.s64 	%rd16934, %rd16927, %rd16879;
	add.s64 	%rd16935, %rd16934, %rd16928;
	add.s64 	%rd16936, %rd16935, %rd16933;
	mul.lo.s64 	%rd16937, %rd537, %rd16914;
	mul.lo.s64 	%rd16938, %rd536, %rd16914;
	mul.lo.s64 	%rd16939, %rd537, %rd16915;
	shr.u64 	%rd16940, %rd16937, 32;
	and.b64  	%rd16941, %rd16938, 4294967295;
	add.s64 	%rd16942, %rd16940, %rd16941;
	and.b64  	%rd16943, %rd16939, 4294967295;
	add.s64 	%rd16944, %rd16942, %rd16943;
	shr.u64 	%rd16945, %rd16938, 32;
	mad.lo.s64 	%rd16946, %rd536, %rd16915, %rd16945;
	shr.u64 	%rd16947, %rd16939, 32;
	add.s64 	%rd16948, %rd16946, %rd16947;
	shr.u64 	%rd16949, %rd16944, 32;
	shl.b64 	%rd16950, %rd16944, 32;
	and.b64  	%rd16951, %rd16937, 4294967295;
	or.b64  	%rd16952, %rd16950, %rd16951;
	add.s64 	%rd16953, %rd16895, %rd16933;
	add.s64 	%rd16954, %rd16953, %rd16952;
	max.u64 	%rd16955, %rd16895, %rd16953;
	setp.gt.u64 	%p2190, %rd16955, %rd16954;
	selp.u64 	%rd16956, 1, 0, %p2190;
	add.s64 	%rd16957, %rd16948, %rd16896;
	add.s64 	%rd16958, %rd16957, %rd16949;
	add.s64 	%rd16959, %rd16958, %rd16956;
	mul.lo.s64 	%rd16960, %rd539, %rd16914;
	mul.lo.s64 	%rd16961, %rd538, %rd16914;
	mul.lo.s64 	%rd16962, %rd539, %rd16915;
	shr.u64 	%rd16963, %rd16960, 32;
	and.b64  	%rd16964, %rd16961, 4294967295;
	add.s64 	%rd16965, %rd16963, %rd16964;
	and.b64  	%rd16966, %rd16962, 4294967295;
	add.s64 	%rd16967, %rd16965, %rd16966;
	shr.u64 	%rd16968, %rd16961, 32;
	mad.lo.s64 	%rd16969, %rd538, %rd16915, %rd16968;
	shr.u64 	%rd16970, %rd16962, 32;
	add.s64 	%rd16971, %rd16969, %rd16970;
	shr.u64 	%rd16972, %rd16967, 32;
	shl.b64 	%rd16973, %rd16967, 32;
	and.b64  	%rd16974, %rd16960, 4294967295;
	or.b64  	%rd16975, %rd16973, %rd16974;
	add.s64 	%rd16976, %rd16912, %rd16956;
	add.s64 	%rd16977, %rd16976, %rd16975;
	max.u64 	%rd16978, %rd16912, %rd16976;
	setp.gt.u64 	%p2191, %rd16978, %rd16977;
	selp.u64 	%rd16979, 1, 0, %p2191;
	add.s64 	%rd16980, %rd16971, %rd16913;
	add.s64 	%rd16981, %rd16980, %rd16972;
	add.s64 	%rd16982, %rd16981, %rd16979;
	and.b64  	%rd16983, %rd21086, 4294967295;
	shr.u64 	%rd16984, %rd21086, 32;
	mul.lo.s64 	%rd16985, %rd535, %rd16983;
	mul.lo.s64 	%rd16986, %rd534, %rd16983;
	mul.lo.s64 	%rd16987, %rd535, %rd16984;
	shr.u64 	%rd16988, %rd16985, 32;
	and.b64  	%rd16989, %rd16986, 4294967295;
	add.s64 	%rd16990, %rd16988, %rd16989;
	and.b64  	%rd16991, %rd16987, 4294967295;
	add.s64 	%rd16992, %rd16990, %rd16991;
	shr.u64 	%rd16993, %rd16986, 32;
	mad.lo.s64 	%rd16994, %rd534, %rd16984, %rd16993;
	shr.u64 	%rd16995, %rd16987, 32;
	add.s64 	%rd16996, %rd16994, %rd16995;
	shr.u64 	%rd16997, %rd16992, 32;
	shl.b64 	%rd16998, %rd16992, 32;
	and.b64  	%rd16999, %rd16985, 4294967295;
	or.b64  	%rd17000, %rd16998, %rd16999;
	add.s64 	%rd17001, %rd16954, %rd17000;
	setp.lt.u64 	%p2192, %rd17001, %rd16954;
	selp.u64 	%rd17002, 1, 0, %p2192;
	add.s64 	%rd17003, %rd16996, %rd16959;
	add.s64 	%rd17004, %rd17003, %rd16997;
	add.s64 	%rd17005, %rd17004, %rd17002;
	mul.lo.s64 	%rd17006, %rd537, %rd16983;
	mul.lo.s64 	%rd17007, %rd536, %rd16983;
	mul.lo.s64 	%rd17008, %rd537, %rd16984;
	shr.u64 	%rd17009, %rd17006, 32;
	and.b64  	%rd17010, %rd17007, 4294967295;
	add.s64 	%rd17011, %rd17009, %rd17010;
	and.b64  	%rd17012, %rd17008, 4294967295;
	add.s64 	%rd17013, %rd17011, %rd17012;
	shr.u64 	%rd17014, %rd17007, 32;
	mad.lo.s64 	%rd17015, %rd536, %rd16984, %rd17014;
	shr.u64 	%rd17016, %rd17008, 32;
	add.s64 	%rd17017, %rd17015, %rd17016;
	shr.u64 	%rd17018, %rd17013, 32;
	shl.b64 	%rd17019, %rd17013, 32;
	and.b64  	%rd17020, %rd17006, 4294967295;
	or.b64  	%rd17021, %rd17019, %rd17020;
	add.s64 	%rd17022, %rd16977, %rd17002;
	add.s64 	%rd17023, %rd17022, %rd17021;
	max.u64 	%rd17024, %rd16977, %rd17022;
	setp.gt.u64 	%p2193, %rd17024, %rd17023;
	selp.u64 	%rd17025, 1, 0, %p2193;
	add.s64 	%rd17026, %rd17017, %rd16982;
	add.s64 	%rd17027, %rd17026, %rd17018;
	add.s64 	%rd17028, %rd17027, %rd17025;
	and.b64  	%rd17029, %rd21085, 4294967295;
	shr.u64 	%rd17030, %rd21085, 32;
	mul.lo.s64 	%rd17031, %rd535, %rd17029;
	mul.lo.s64 	%rd17032, %rd534, %rd17029;
	mul.lo.s64 	%rd17033, %rd535, %rd17030;
	shr.u64 	%rd17034, %rd17031, 32;
	and.b64  	%rd17035, %rd17032, 4294967295;
	add.s64 	%rd17036, %rd17034, %rd17035;
	and.b64  	%rd17037, %rd17033, 4294967295;
	add.s64 	%rd17038, %rd17036, %rd17037;
	shr.u64 	%rd17039, %rd17032, 32;
	mad.lo.s64 	%rd17040, %rd534, %rd17030, %rd17039;
	shr.u64 	%rd17041, %rd17033, 32;
	add.s64 	%rd17042, %rd17040, %rd17041;
	shr.u64 	%rd17043, %rd17038, 32;
	shl.b64 	%rd17044, %rd17038, 32;
	and.b64  	%rd17045, %rd17031, 4294967295;
	or.b64  	%rd17046, %rd17044, %rd17045;
	add.s64 	%rd17047, %rd17023, %rd17046;
	setp.lt.u64 	%p2194, %rd17047, %rd17023;
	selp.u64 	%rd17048, 1, 0, %p2194;
	add.s64 	%rd17049, %rd17042, %rd17028;
	add.s64 	%rd17050, %rd17049, %rd17043;
	add.s64 	%rd17051, %rd17050, %rd17048;
	mul.lo.s64 	%rd17052, %rd11, %rd16861;
	mul.lo.s64 	%rd17053, %rd12, %rd17052;
	mul.hi.u64 	%rd17054, %rd12, %rd17052;
	add.cc.s64 	%rd17055, %rd17053, %rd16861;
	addc.cc.s64 	%rd17056, %rd17054, 0;
	mul.lo.s64 	%rd17057, %rd13, %rd17052;
	mul.hi.u64 	%rd17058, %rd13, %rd17052;
	mov.b64 	%rd17059, 0;
	add.cc.s64 	%rd17060, %rd17056, %rd16932;
	addc.cc.s64 	%rd17061, %rd17059, 0;
	add.cc.s64 	%rd17062, %rd17060, %rd17057;
	addc.cc.s64 	%rd17063, %rd17061, %rd17058;
	mul.lo.s64 	%rd17064, %rd14, %rd17052;
	mul.hi.u64 	%rd17065, %rd14, %rd17052;
	add.cc.s64 	%rd17066, %rd17063, %rd17001;
	addc.cc.s64 	%rd17067, %rd17059, 0;
	add.cc.s64 	%rd17068, %rd17066, %rd17064;
	addc.cc.s64 	%rd17069, %rd17067, %rd17065;
	mul.lo.s64 	%rd17070, %rd15, %rd17052;
	mul.hi.u64 	%rd17071, %rd15, %rd17052;
	add.cc.s64 	%rd17072, %rd17069, %rd17047;
	addc.cc.s64 	%rd17073, %rd17059, 0;
	add.cc.s64 	%rd17074, %rd17072, %rd17070;
	addc.cc.s64 	%rd17075, %rd17073, %rd17071;
	add.s64 	%rd17076, %rd16862, %rd17075;
	setp.lt.u64 	%p2195, %rd17076, %rd16862;
	selp.u64 	%rd17077, 1, 0, %p2195;
	add.s64 	%rd17078, %rd16936, %rd17077;
	setp.lt.u64 	%p2196, %rd17078, %rd16936;
	selp.u64 	%rd17079, 1, 0, %p2196;
	add.s64 	%rd17080, %rd17005, %rd17079;
	setp.lt.u64 	%p2197, %rd17080, %rd17005;
	selp.u64 	%rd17081, 1, 0, %p2197;
	add.s64 	%rd17082, %rd17051, %rd17081;
	mul.lo.s64 	%rd17083, %rd11, %rd17062;
	mul.lo.s64 	%rd17084, %rd12, %rd17083;
	mul.hi.u64 	%rd17085, %rd12, %rd17083;
	add.cc.s64 	%rd17086, %rd17084, %rd17062;
	addc.cc.s64 	%rd17087, %rd17085, 0;
	mul.lo.s64 	%rd17088, %rd13, %rd17083;
	mul.hi.u64 	%rd17089, %rd13, %rd17083;
	add.cc.s64 	%rd17090, %rd17087, %rd17068;
	addc.cc.s64 	%rd17091, %rd17059, 0;
	add.cc.s64 	%rd17092, %rd17090, %rd17088;
	addc.cc.s64 	%rd17093, %rd17091, %rd17089;
	mul.lo.s64 	%rd17094, %rd14, %rd17083;
	mul.hi.u64 	%rd17095, %rd14, %rd17083;
	add.cc.s64 	%rd17096, %rd17093, %rd17074;
	addc.cc.s64 	%rd17097, %rd17059, 0;
	add.cc.s64 	%rd17098, %rd17096, %rd17094;
	addc.cc.s64 	%rd17099, %rd17097, %rd17095;
	mul.lo.s64 	%rd17100, %rd15, %rd17083;
	mul.hi.u64 	%rd17101, %rd15, %rd17083;
	add.cc.s64 	%rd17102, %rd17099, %rd17076;
	addc.cc.s64 	%rd17103, %rd17059, 0;
	add.cc.s64 	%rd17104, %rd17102, %rd17100;
	addc.cc.s64 	%rd17105, %rd17103, %rd17101;
	add.s64 	%rd17106, %rd17078, %rd17105;
	setp.lt.u64 	%p2198, %rd17106, %rd17078;
	selp.u64 	%rd17107, 1, 0, %p2198;
	add.s64 	%rd17108, %rd17080, %rd17107;
	setp.lt.u64 	%p2199, %rd17108, %rd17080;
	selp.u64 	%rd17109, 1, 0, %p2199;
	add.s64 	%rd17110, %rd17082, %rd17109;
	mul.lo.s64 	%rd17111, %rd11, %rd17092;
	mul.lo.s64 	%rd17112, %rd12, %rd17111;
	mul.hi.u64 	%rd17113, %rd12, %rd17111;
	add.cc.s64 	%rd17114, %rd17112, %rd17092;
	addc.cc.s64 	%rd17115, %rd17113, 0;
	mul.lo.s64 	%rd17116, %rd13, %rd17111;
	mul.hi.u64 	%rd17117, %rd13, %rd17111;
	add.cc.s64 	%rd17118, %rd17115, %rd17098;
	addc.cc.s64 	%rd17119, %rd17059, 0;
	add.cc.s64 	%rd17120, %rd17118, %rd17116;
	addc.cc.s64 	%rd17121, %rd17119, %rd17117;
	mul.lo.s64 	%rd17122, %rd14, %rd17111;
	mul.hi.u64 	%rd17123, %rd14, %rd17111;
	add.cc.s64 	%rd17124, %rd17121, %rd17104;
	addc.cc.s64 	%rd17125, %rd17059, 0;
	add.cc.s64 	%rd17126, %rd17124, %rd17122;
	addc.cc.s64 	%rd17127, %rd17125, %rd17123;
	mul.lo.s64 	%rd17128, %rd15, %rd17111;
	mul.hi.u64 	%rd17129, %rd15, %rd17111;
	add.cc.s64 	%rd17130, %rd17127, %rd17106;
	addc.cc.s64 	%rd17131, %rd17059, 0;
	add.cc.s64 	%rd17132, %rd17130, %rd17128;
	addc.cc.s64 	%rd17133, %rd17131, %rd17129;
	add.s64 	%rd17134, %rd17108, %rd17133;
	setp.lt.u64 	%p2200, %rd17134, %rd17108;
	selp.u64 	%rd17135, 1, 0, %p2200;
	add.s64 	%rd17136, %rd17110, %rd17135;
	mul.lo.s64 	%rd17137, %rd11, %rd17120;
	mul.lo.s64 	%rd17138, %rd12, %rd17137;
	mul.hi.u64 	%rd17139, %rd12, %rd17137;
	add.cc.s64 	%rd17140, %rd17138, %rd17120;
	addc.cc.s64 	%rd17141, %rd17139, 0;
	mul.lo.s64 	%rd17142, %rd13, %rd17137;
	mul.hi.u64 	%rd17143, %rd13, %rd17137;
	add.cc.s64 	%rd17144, %rd17141, %rd17126;
	addc.cc.s64 	%rd17145, %rd17059, 0;
	add.cc.s64 	%rd560, %rd17144, %rd17142;
	addc.cc.s64 	%rd17146, %rd17145, %rd17143;
	mul.lo.s64 	%rd17147, %rd14, %rd17137;
	mul.hi.u64 	%rd17148, %rd14, %rd17137;
	add.cc.s64 	%rd17149, %rd17146, %rd17132;
	addc.cc.s64 	%rd17150, %rd17059, 0;
	add.cc.s64 	%rd561, %rd17149, %rd17147;
	addc.cc.s64 	%rd17151, %rd17150, %rd17148;
	mul.lo.s64 	%rd17152, %rd15, %rd17137;
	mul.hi.u64 	%rd17153, %rd15, %rd17137;
	add.cc.s64 	%rd17154, %rd17151, %rd17134;
	addc.cc.s64 	%rd17155, %rd17059, 0;
	add.cc.s64 	%rd562, %rd17154, %rd17152;
	addc.cc.s64 	%rd17156, %rd17155, %rd17153;
	add.s64 	%rd21201, %rd17136, %rd17156;
	setp.gt.u64 	%p2201, %rd21201, %rd15;
	@%p2201 bra 	$L__BB1_252;
	setp.lt.u64 	%p2202, %rd21201, %rd15;
	mov.u64 	%rd21202, %rd562;
	mov.u64 	%rd21203, %rd561;
	mov.u64 	%rd21204, %rd560;
	@%p2202 bra 	$L__BB1_253;
	setp.lt.u64 	%p2203, %rd14, %rd562;
	@%p2203 bra 	$L__BB1_252;
	setp.gt.u64 	%p2204, %rd14, %rd562;
	mov.u64 	%rd21202, %rd562;
	mov.u64 	%rd21203, %rd561;
	mov.u64 	%rd21204, %rd560;
	@%p2204 bra 	$L__BB1_253;
	setp.lt.u64 	%p2205, %rd13, %rd561;
	@%p2205 bra 	$L__BB1_252;
	setp.gt.u64 	%p2206, %rd13, %rd561;
	setp.gt.u64 	%p2207, %rd12, %rd560;
	or.pred  	%p2208, %p2206, %p2207;
	mov.u64 	%rd21202, %rd562;
	mov.u64 	%rd21203, %rd561;
	mov.u64 	%rd21204, %rd560;
	@%p2208 bra 	$L__BB1_253;
$L__BB1_252:
	sub.s64 	%rd21204, %rd560, %rd12;
	setp.lt.u64 	%p2209, %rd560, %rd12;
	selp.u64 	%rd17157, 1, 0, %p2209;
	add.s64 	%rd17158, %rd13, %rd17157;
	sub.s64 	%rd21203, %rd561, %rd17158;
	setp.lt.u64 	%p2210, %rd561, %rd17158;
	selp.u64 	%rd17159, 1, 0, %p2210;
	add.s64 	%rd17160, %rd14, %rd17159;
	sub.s64 	%rd21202, %rd562, %rd17160;
	setp.lt.u64 	%p2211, %rd562, %rd17160;
	selp.u64 	%rd17161, 1, 0, %p2211;
	add.s64 	%rd17162, %rd15, %rd17161;
	sub.s64 	%rd21201, %rd21201, %rd17162;
$L__BB1_253:
	shl.b64 	%rd572, %rd21116, 1;
	setp.gt.s64 	%p2212, %rd21116, -1;
	mov.b64 	{%r726, %r727}, %rd21115;
	mov.b64 	{%r728, %r729}, %rd21116;
	shf.l.wrap.b32 	%r730, %r729, %r726, 1;
	shf.l.wrap.b32 	%r731, %r726, %r727, 1;
	mov.b64 	%rd573, {%r730, %r731};
	setp.lt.u64 	%p2213, %rd573, %rd21115;
	setp.eq.s64 	%p2214, %rd573, %rd21115;
	selp.u32 	%r732, -1, 0, %p2214;
	selp.u32 	%r733, -1, 0, %p2213;
	selp.b32 	%r734, %r733, %r732, %p2212;
	and.b32  	%r736, %r734, 1;
	setp.eq.b32 	%p2215, %r736, 1;
	or.pred  	%p2216, %p2213, %p2215;
	selp.u64 	%rd17163, 1, 0, %p2216;
	shl.b64 	%rd17164, %rd21114, 1;
	or.b64  	%rd574, %rd17164, %rd17163;
	setp.ge.u64 	%p2217, %rd574, %rd21114;
	setp.lt.u64 	%p2218, %rd574, %rd21114;
	setp.eq.s64 	%p2219, %rd574, %rd21114;
	selp.u32 	%r737, -1, 0, %p2218;
	selp.u32 	%r738, -1, 0, %p2219;
	selp.b32 	%r739, %r738, %r737, %p2216;
	selp.b32 	%r740, %r739, %r737, %p2217;
	and.b32  	%r741, %r740, 1;
	setp.eq.b32 	%p10, %r741, 1;
	cvt.u64.u32 	%rd17165, %r740;
	and.b64  	%rd17166, %rd17165, 1;
	shl.b64 	%rd17167, %rd21113, 1;
	or.b64  	%rd21205, %rd17167, %rd17166;
	setp.lt.u64 	%p2220, %rd21205, %rd21113;
	@%p2220 bra 	$L__BB1_260;
	setp.eq.s64 	%p2221, %rd21205, %rd21113;
	and.pred  	%p2222, %p10, %p2221;
	setp.gt.u64 	%p2223, %rd21205, %rd15;
	or.pred  	%p2224, %p2222, %p2223;
	@%p2224 bra 	$L__BB1_260;
	setp.lt.u64 	%p2225, %rd21205, %rd15;
	mov.u64 	%rd21206, %rd574;
	mov.u64 	%rd21207, %rd573;
	mov.u64 	%rd21208, %rd572;
	@%p2225 bra 	$L__BB1_261;
	setp.gt.u64 	%p2226, %rd574, %rd14;
	@%p2226 bra 	$L__BB1_260;
	setp.lt.u64 	%p2227, %rd574, %rd14;
	mov.u64 	%rd21206, %rd574;
	mov.u64 	%rd21207, %rd573;
	mov.u64 	%rd21208, %rd572;
	@%p2227 bra 	$L__BB1_261;
	setp.gt.u64 	%p2228, %rd573, %rd13;
	@%p2228 bra 	$L__BB1_260;
	setp.lt.u64 	%p2229, %rd573, %rd13;
	setp.lt.u64 	%p2230, %rd572, %rd12;
	or.pred  	%p2231, %p2229, %p2230;
	mov.u64 	%rd21206, %rd574;
	mov.u64 	%rd21207, %rd573;
	mov.u64 	%rd21208, %rd572;
	@%p2231 bra 	$L__BB1_261;
$L__BB1_260:
	sub.s64 	%rd21208, %rd572, %rd12;
	setp.lt.u64 	%p2232, %rd572, %rd12;
	selp.u64 	%rd17168, 1, 0, %p2232;
	add.s64 	%rd17169, %rd13, %rd17168;
	sub.s64 	%rd21207, %rd573, %rd17169;
	setp.lt.u64 	%p2233, %rd573, %rd17169;
	selp.u64 	%rd17170, 1, 0, %p2233;
	add.s64 	%rd17171, %rd14, %rd17170;
	sub.s64 	%rd21206, %rd574, %rd17171;
	setp.lt.u64 	%p2234, %rd574, %rd17171;
	selp.u64 	%rd17172, 1, 0, %p2234;
	add.s64 	%rd17173, %rd15, %rd17172;
	sub.s64 	%rd21205, %rd21205, %rd17173;
$L__BB1_261:
	and.b64  	%rd584, %rd21208, 4294967295;
	shr.u64 	%rd585, %rd21208, 32;
	mul.lo.s64 	%rd17174, %rd584, %rd584;
	mul.lo.s64 	%rd17175, %rd585, %rd584;
	shr.u64 	%rd17176, %rd17174, 32;
	shl.b64 	%rd17177, %rd17175, 1;
	and.b64  	%rd17178, %rd17177, 8589934590;
	add.s64 	%rd17179, %rd17176, %rd17178;
	shr.u64 	%rd17180, %rd17175, 31;
	and.b64  	%rd17181, %rd17180, 8589934590;
	mad.lo.s64 	%rd17182, %rd585, %rd585, %rd17181;
	shr.u64 	%rd17183, %rd17179, 32;
	shl.b64 	%rd17184, %rd17179, 32;
	and.b64  	%rd17185, %rd17174, 4294967293;
	or.b64  	%rd17186, %rd17184, %rd17185;
	add.s64 	%rd17187, %rd17182, %rd17183;
	shr.u64 	%rd586, %rd21207, 32;
	and.b64  	%rd587, %rd21207, 4294967295;
	mul.lo.s64 	%rd17188, %rd587, %rd584;
	mul.lo.s64 	%rd17189, %rd586, %rd584;
	mul.lo.s64 	%rd17190, %rd587, %rd585;
	shr.u64 	%rd17191, %rd17188, 32;
	and.b64  	%rd17192, %rd17189, 4294967295;
	add.s64 	%rd17193, %rd17191, %rd17192;
	and.b64  	%rd17194, %rd17190, 4294967295;
	add.s64 	%rd17195, %rd17193, %rd17194;
	shr.u64 	%rd17196, %rd17189, 32;
	mad.lo.s64 	%rd17197, %rd586, %rd585, %rd17196;
	shr.u64 	%rd17198, %rd17190, 32;
	add.s64 	%rd17199, %rd17197, %rd17198;
	shr.u64 	%rd17200, %rd17195, 32;
	shl.b64 	%rd17201, %rd17195, 32;
	and.b64  	%rd17202, %rd17188, 4294967295;
	or.b64  	%rd17203, %rd17201, %rd17202;
	add.s64 	%rd17204, %rd17199, %rd17200;
	shr.u64 	%rd588, %rd21206, 32;
	and.b64  	%rd589, %rd21206, 4294967295;
	mul.lo.s64 	%rd17205, %rd589, %rd584;
	mul.lo.s64 	%rd17206, %rd588, %rd584;
	mul.lo.s64 	%rd17207, %rd589, %rd585;
	shr.u64 	%rd17208, %rd17205, 32;
	and.b64  	%rd17209, %rd17206, 4294967295;
	add.s64 	%rd17210, %rd17208, %rd17209;
	and.b64  	%rd17211, %rd17207, 4294967295;
	add.s64 	%rd17212, %rd17210, %rd17211;
	shr.u64 	%rd17213, %rd17206, 32;
	mad.lo.s64 	%rd17214, %rd588, %rd585, %rd17213;
	shr.u64 	%rd17215, %rd17207, 32;
	add.s64 	%rd17216, %rd17214, %rd17215;
	shr.u64 	%rd17217, %rd17212, 32;
	shl.b64 	%rd17218, %rd17212, 32;
	and.b64  	%rd17219, %rd17205, 4294967295;
	or.b64  	%rd17220, %rd17218, %rd17219;
	add.s64 	%rd17221, %rd17216, %rd17217;
	shr.u64 	%rd590, %rd21205, 32;
	and.b64  	%rd591, %rd21205, 4294967295;
	mul.lo.s64 	%rd17222, %rd591, %rd584;
	mul.lo.s64 	%rd17223, %rd590, %rd584;
	mul.lo.s64 	%rd17224, %rd591, %rd585;
	shr.u64 	%rd17225, %rd17222, 32;
	and.b64  	%rd17226, %rd17223, 4294967295;
	add.s64 	%rd17227, %rd17225, %rd17226;
	and.b64  	%rd17228, %rd17224, 4294967295;
	add.s64 	%rd17229, %rd17227, %rd17228;
	shr.u64 	%rd17230, %rd17223, 32;
	mad.lo.s64 	%rd17231, %rd590, %rd585, %rd17230;
	shr.u64 	%rd17232, %rd17224, 32;
	add.s64 	%rd17233, %rd17231, %rd17232;
	shr.u64 	%rd17234, %rd17229, 32;
	shl.b64 	%rd17235, %rd17229, 32;
	and.b64  	%rd17236, %rd17222, 4294967295;
	or.b64  	%rd17237, %rd17235, %rd17236;
	add.s64 	%rd17238, %rd17233, %rd17234;
	shl.b64 	%rd17239, %rd17203, 1;
	shr.u64 	%rd17240, %rd17201, 63;
	add.s64 	%rd17241, %rd17204, %rd17204;
	add.s64 	%rd17242, %rd17241, %rd17240;
	mul.lo.s64 	%rd17243, %rd587, %rd587;
	mul.lo.s64 	%rd17244, %rd586, %rd587;
	shr.u64 	%rd17245, %rd17243, 32;
	shl.b64 	%rd17246, %rd17244, 1;
	and.b64  	%rd17247, %rd17246, 8589934590;
	add.s64 	%rd17248, %rd17245, %rd17247;
	shr.u64 	%rd17249, %rd17244, 31;
	and.b64  	%rd17250, %rd17249, 8589934590;
	mad.lo.s64 	%rd17251, %rd586, %rd586, %rd17250;
	shr.u64 	%rd17252, %rd17248, 32;
	shl.b64 	%rd17253, %rd17248, 32;
	and.b64  	%rd17254, %rd17243, 4294967293;
	or.b64  	%rd17255, %rd17253, %rd17254;
	add.s64 	%rd17256, %rd17220, %rd17240;
	add.s64 	%rd17257, %rd17256, %rd17255;
	max.u64 	%rd17258, %rd17220, %rd17256;
	setp.gt.u64 	%p2235, %rd17258, %rd17257;
	selp.u64 	%rd17259, 1, 0, %p2235;
	add.s64 	%rd17260, %rd17251, %rd17221;
	add.s64 	%rd17261, %rd17260, %rd17252;
	add.s64 	%rd17262, %rd17261, %rd17259;
	mul.lo.s64 	%rd17263, %rd589, %rd587;
	mul.lo.s64 	%rd17264, %rd588, %rd587;
	mul.lo.s64 	%rd17265, %rd589, %rd586;
	shr.u64 	%rd17266, %rd17263, 32;
	and.b64  	%rd17267, %rd17264, 4294967295;
	add.s64 	%rd17268, %rd17266, %rd17267;
	and.b64  	%rd17269, %rd17265, 4294967295;
	add.s64 	%rd17270, %rd17268, %rd17269;
	shr.u64 	%rd17271, %rd17264, 32;
	mad.lo.s64 	%rd17272, %rd588, %rd586, %rd17271;
	shr.u64 	%rd17273, %rd17265, 32;
	add.s64 	%rd17274, %rd17272, %rd17273;
	shr.u64 	%rd17275, %rd17270, 32;
	shl.b64 	%rd17276, %rd17270, 32;
	and.b64  	%rd17277, %rd17263, 4294967295;
	or.b64  	%rd17278, %rd17276, %rd17277;
	add.s64 	%rd17279, %rd17237, %rd17259;
	add.s64 	%rd17280, %rd17279, %rd17278;
	max.u64 	%rd17281, %rd17237, %rd17279;
	setp.gt.u64 	%p2236, %rd17281, %rd17280;
	selp.u64 	%rd17282, 1, 0, %p2236;
	add.s64 	%rd17283, %rd17274, %rd17238;
	add.s64 	%rd17284, %rd17283, %rd17275;
	add.s64 	%rd17285, %rd17284, %rd17282;
	add.s64 	%rd17286, %rd17257, %rd17220;
	setp.lt.u64 	%p2237, %rd17286, %rd17257;
	selp.u64 	%rd17287, 1, 0, %p2237;
	add.s64 	%rd17288, %rd17221, %rd17262;
	add.s64 	%rd17289, %rd17288, %rd17287;
	add.s64 	%rd17290, %rd17280, %rd17287;
	add.s64 	%rd17291, %rd17290, %rd17278;
	max.u64 	%rd17292, %rd17280, %rd17290;
	setp.gt.u64 	%p2238, %rd17292, %rd17291;
	selp.u64 	%rd17293, 1, 0, %p2238;
	add.s64 	%rd17294, %rd17274, %rd17285;
	add.s64 	%rd17295, %rd17294, %rd17275;
	add.s64 	%rd17296, %rd17295, %rd17293;
	add.s64 	%rd17297, %rd17291, %rd17237;
	setp.lt.u64 	%p2239, %rd17297, %rd17291;
	selp.u64 	%rd17298, 1, 0, %p2239;
	add.s64 	%rd17299, %rd17238, %rd17296;
	add.s64 	%rd17300, %rd17299, %rd17298;
	mul.lo.s64 	%rd17301, %rd11, %rd17186;
	mul.lo.s64 	%rd17302, %rd12, %rd17301;
	mul.hi.u64 	%rd17303, %rd12, %rd17301;
	add.cc.s64 	%rd17304, %rd17302, %rd17186;
	addc.cc.s64 	%rd17305, %rd17303, 0;
	mul.lo.s64 	%rd17306, %rd13, %rd17301;
	mul.hi.u64 	%rd17307, %rd13, %rd17301;
	mov.b64 	%rd17308, 0;
	add.cc.s64 	%rd17309, %rd17305, %rd17239;
	addc.cc.s64 	%rd17310, %rd17308, 0;
	add.cc.s64 	%rd17311, %rd17309, %rd17306;
	addc.cc.s64 	%rd17312, %rd17310, %rd17307;
	mul.lo.s64 	%rd17313, %rd14, %rd17301;
	mul.hi.u64 	%rd17314, %rd14, %rd17301;
	add.cc.s64 	%rd17315, %rd17312, %rd17286;
	addc.cc.s64 	%rd17316, %rd17308, 0;
	add.cc.s64 	%rd17317, %rd17315, %rd17313;
	addc.cc.s64 	%rd17318, %rd17316, %rd17314;
	mul.lo.s64 	%rd17319, %rd15, %rd17301;
	mul.hi.u64 	%rd17320, %rd15, %rd17301;
	add.cc.s64 	%rd17321, %rd17318, %rd17297;
	addc.cc.s64 	%rd17322, %rd17308, 0;
	add.cc.s64 	%rd17323, %rd17321, %rd17319;
	addc.cc.s64 	%rd17324, %rd17322, %rd17320;
	add.s64 	%rd17325, %rd17187, %rd17324;
	setp.lt.u64 	%p2240, %rd17325, %rd17187;
	selp.u64 	%rd17326, 1, 0, %p2240;
	add.s64 	%rd17327, %rd17242, %rd17326;
	setp.lt.u64 	%p2241, %rd17327, %rd17242;
	selp.u64 	%rd17328, 1, 0, %p2241;
	add.s64 	%rd17329, %rd17289, %rd17328;
	setp.lt.u64 	%p2242, %rd17329, %rd17289;
	selp.u64 	%rd17330, 1, 0, %p2242;
	add.s64 	%rd17331, %rd17300, %rd17330;
	mul.lo.s64 	%rd17332, %rd11, %rd17311;
	mul.lo.s64 	%rd17333, %rd12, %rd17332;
	mul.hi.u64 	%rd17334, %rd12, %rd17332;
	add.cc.s64 	%rd17335, %rd17333, %rd17311;
	addc.cc.s64 	%rd17336, %rd17334, 0;
	mul.lo.s64 	%rd17337, %rd13, %rd17332;
	mul.hi.u64 	%rd17338, %rd13, %rd17332;
	add.cc.s64 	%rd17339, %rd17336, %rd17317;
	addc.cc.s64 	%rd17340, %rd17308, 0;
	add.cc.s64 	%rd17341, %rd17339, %rd17337;
	addc.cc.s64 	%rd17342, %rd17340, %rd17338;
	mul.lo.s64 	%rd17343, %rd14, %rd17332;
	mul.hi.u64 	%rd17344, %rd14, %rd17332;
	add.cc.s64 	%rd17345, %rd17342, %rd17323;
	addc.cc.s64 	%rd17346, %rd17308, 0;
	add.cc.s64 	%rd17347, %rd17345, %rd17343;
	addc.cc.s64 	%rd17348, %rd17346, %rd17344;
	mul.lo.s64 	%rd17349, %rd15, %rd17332;
	mul.hi.u64 	%rd17350, %rd15, %rd17332;
	add.cc.s64 	%rd17351, %rd17348, %rd17325;
	addc.cc.s64 	%rd17352, %rd17308, 0;
	add.cc.s64 	%rd17353, %rd17351, %rd17349;
	addc.cc.s64 	%rd17354, %rd17352, %rd17350;
	add.s64 	%rd17355, %rd17327, %rd17354;
	setp.lt.u64 	%p2243, %rd17355, %rd17327;
	selp.u64 	%rd17356, 1, 0, %p2243;
	add.s64 	%rd17357, %rd17329, %rd17356;
	setp.lt.u64 	%p2244, %rd17357, %rd17329;
	selp.u64 	%rd17358, 1, 0, %p2244;
	add.s64 	%rd17359, %rd17331, %rd17358;
	mul.lo.s64 	%rd17360, %rd11, %rd17341;
	mul.lo.s64 	%rd17361, %rd12, %rd17360;
	mul.hi.u64 	%rd17362, %rd12, %rd17360;
	add.cc.s64 	%rd17363, %rd17361, %rd17341;
	addc.cc.s64 	%rd17364, %rd17362, 0;
	mul.lo.s64 	%rd17365, %rd13, %rd17360;
	mul.hi.u64 	%rd17366, %rd13, %rd17360;
	add.cc.s64 	%rd17367, %rd17364, %rd17347;
	addc.cc.s64 	%rd17368, %rd17308, 0;
	add.cc.s64 	%rd17369, %rd17367, %rd17365;
	addc.cc.s64 	%rd17370, %rd17368, %rd17366;
	mul.lo.s64 	%rd17371, %rd14, %rd17360;
	mul.hi.u64 	%rd17372, %rd14, %rd17360;
	add.cc.s64 	%rd17373, %rd17370, %rd17353;
	addc.cc.s64 	%rd17374, %rd17308, 0;
	add.cc.s64 	%rd17375, %rd17373, %rd17371;
	addc.cc.s64 	%rd17376, %rd17374, %rd17372;
	mul.lo.s64 	%rd17377, %rd15, %rd17360;
	mul.hi.u64 	%rd17378, %rd15, %rd17360;
	add.cc.s64 	%rd17379, %rd17376, %rd17355;
	addc.cc.s64 	%rd17380, %rd17308, 0;
	add.cc.s64 	%rd17381, %rd17379, %rd17377;
	addc.cc.s64 	%rd17382, %rd17380, %rd17378;
	add.s64 	%rd17383, %rd17357, %rd17382;
	setp.lt.u64 	%p2245, %rd17383, %rd17357;
	selp.u64 	%rd17384, 1, 0, %p2245;
	add.s64 	%rd17385, %rd17359, %rd17384;
	mul.lo.s64 	%rd17386, %rd11, %rd17369;
	mul.lo.s64 	%rd17387, %rd12, %rd17386;
	mul.hi.u64 	%rd17388, %rd12, %rd17386;
	add.cc.s64 	%rd17389, %rd17387, %rd17369;
	addc.cc.s64 	%rd17390, %rd17388, 0;
	mul.lo.s64 	%rd17391, %rd13, %rd17386;
	mul.hi.u64 	%rd17392, %rd13, %rd17386;
	add.cc.s64 	%rd17393, %rd17390, %rd17375;
	addc.cc.s64 	%rd17394, %rd17308, 0;
	add.cc.s64 	%rd592, %rd17393, %rd17391;
	addc.cc.s64 	%rd17395, %rd17394, %rd17392;
	mul.lo.s64 	%rd17396, %rd14, %rd17386;
	mul.hi.u64 	%rd17397, %rd14, %rd17386;
	add.cc.s64 	%rd17398, %rd17395, %rd17381;
	addc.cc.s64 	%rd17399, %rd17308, 0;
	add.cc.s64 	%rd593, %rd17398, %rd17396;
	addc.cc.s64 	%rd17400, %rd17399, %rd17397;
	mul.lo.s64 	%rd17401, %rd15, %rd17386;
	mul.hi.u64 	%rd17402, %rd15, %rd17386;
	add.cc.s64 	%rd17403, %rd17400, %rd17383;
	addc.cc.s64 	%rd17404, %rd17308, 0;
	add.cc.s64 	%rd594, %rd17403, %rd17401;
	addc.cc.s64 	%rd17405, %rd17404, %rd17402;
	add.s64 	%rd21209, %rd17385, %rd17405;
	setp.gt.u64 	%p2246, %rd21209, %rd15;
	@%p2246 bra 	$L__BB1_267;
	setp.lt.u64 	%p2247, %rd21209, %rd15;
	mov.u64 	%rd21210, %rd594;
	mov.u64 	%rd21211, %rd593;
	mov.u64 	%rd21212, %rd592;
	@%p2247 bra 	$L__BB1_268;
	setp.lt.u64 	%p2248, %rd14, %rd594;
	@%p2248 bra 	$L__BB1_267;
	setp.gt.u64 	%p2249, %rd14, %rd594;
	mov.u64 	%rd21210, %rd594;
	mov.u64 	%rd21211, %rd593;
	mov.u64 	%rd21212, %rd592;
	@%p2249 bra 	$L__BB1_268;
	setp.lt.u64 	%p2250, %rd13, %rd593;
	@%p2250 bra 	$L__BB1_267;
	setp.gt.u64 	%p2251, %rd13, %rd593;
	setp.gt.u64 	%p2252, %rd12, %rd592;
	or.pred  	%p2253, %p2251, %p2252;
	mov.u64 	%rd21210, %rd594;
	mov.u64 	%rd21211, %rd593;
	mov.u64 	%rd21212, %rd592;
	@%p2253 bra 	$L__BB1_268;
$L__BB1_267:
	sub.s64 	%rd21212, %rd592, %rd12;
	setp.lt.u64 	%p2254, %rd592, %rd12;
	selp.u64 	%rd17406, 1, 0, %p2254;
	add.s64 	%rd17407, %rd13, %rd17406;
	sub.s64 	%rd21211, %rd593, %rd17407;
	setp.lt.u64 	%p2255, %rd593, %rd17407;
	selp.u64 	%rd17408, 1, 0, %p2255;
	add.s64 	%rd17409, %rd14, %rd17408;
	sub.s64 	%rd21210, %rd594, %rd17409;
	setp.lt.u64 	%p2256, %rd594, %rd17409;
	selp.u64 	%rd17410, 1, 0, %p2256;
	add.s64 	%rd17411, %rd15, %rd17410;
	sub.s64 	%rd21209, %rd21209, %rd17411;
$L__BB1_268:
	sub.s64 	%rd21216, %rd21212, %rd21200;
	setp.lt.u64 	%p2257, %rd21212, %rd21200;
	selp.u64 	%rd17412, 1, 0, %p2257;
	add.s64 	%rd17413, %rd21199, %rd17412;
	sub.s64 	%rd21215, %rd21211, %rd17413;
	setp.lt.u64 	%p2258, %rd21211, %rd17413;
	selp.u64 	%rd17414, 1, 0, %p2258;
	add.s64 	%rd17415, %rd21198, %rd17414;
	sub.s64 	%rd21214, %rd21210, %rd17415;
	setp.lt.u64 	%p2259, %rd21210, %rd17415;
	selp.u64 	%rd17416, 1, 0, %p2259;
	add.s64 	%rd17417, %rd21197, %rd17416;
	sub.s64 	%rd21213, %rd21209, %rd17417;
	setp.ge.u64 	%p2260, %rd21209, %rd17417;
	@%p2260 bra 	$L__BB1_270;
	add.s64 	%rd608, %rd21216, %rd12;
	setp.ge.u64 	%p2261, %rd608, %rd21216;
	setp.lt.u64 	%p2262, %rd608, %rd21216;
	selp.u64 	%rd17418, 1, 0, %p2262;
	add.s64 	%rd17419, %rd21215, %rd17418;
	add.s64 	%rd609, %rd17419, %rd13;
	setp.lt.u64 	%p2263, %rd609, %rd21215;
	setp.eq.s64 	%p2264, %rd609, %rd21215;
	selp.u32 	%r742, -1, 0, %p2264;
	selp.u32 	%r743, -1, 0, %p2263;
	selp.b32 	%r744, %r743, %r742, %p2261;
	and.b32  	%r746, %r744, 1;
	setp.eq.b32 	%p2265, %r746, 1;
	or.pred  	%p2266, %p2263, %p2265;
	selp.u64 	%rd17420, 1, 0, %p2266;
	add.s64 	%rd17421, %rd21214, %rd17420;
	add.s64 	%rd610, %rd17421, %rd14;
	setp.ge.u64 	%p2267, %rd610, %rd21214;
	setp.lt.u64 	%p2268, %rd610, %rd21214;
	setp.eq.s64 	%p2269, %rd610, %rd21214;
	selp.u32 	%r747, -1, 0, %p2268;
	selp.u32 	%r748, -1, 0, %p2269;
	selp.b32 	%r749, %r748, %r747, %p2266;
	selp.b32 	%r750, %r749, %r747, %p2267;
	cvt.u64.u32 	%rd17422, %r750;
	and.b64  	%rd17423, %rd17422, 1;
	add.s64 	%rd17424, %rd21213, %rd17423;
	add.s64 	%rd21213, %rd17424, %rd15;
	mov.u64 	%rd21214, %rd610;
	mov.u64 	%rd21215, %rd609;
	mov.u64 	%rd21216, %rd608;
$L__BB1_270:
	sub.s64 	%rd21220, %rd21216, %rd21204;
	setp.lt.u64 	%p2270, %rd21216, %rd21204;
	selp.u64 	%rd17425, 1, 0, %p2270;
	add.s64 	%rd17426, %rd21203, %rd17425;
	sub.s64 	%rd21219, %rd21215, %rd17426;
	setp.lt.u64 	%p2271, %rd21215, %rd17426;
	selp.u64 	%rd17427, 1, 0, %p2271;
	add.s64 	%rd17428, %rd21202, %rd17427;
	sub.s64 	%rd21218, %rd21214, %rd17428;
	setp.lt.u64 	%p2272, %rd21214, %rd17428;
	selp.u64 	%rd17429, 1, 0, %p2272;
	add.s64 	%rd17430, %rd21201, %rd17429;
	sub.s64 	%rd21217, %rd21213, %rd17430;
	setp.ge.u64 	%p2273, %rd21213, %rd17430;
	@%p2273 bra 	$L__BB1_272;
	add.s64 	%rd620, %rd21220, %rd12;
	setp.ge.u64 	%p2274, %rd620, %rd21220;
	setp.lt.u64 	%p2275, %rd620, %rd21220;
	selp.u64 	%rd17431, 1, 0, %p2275;
	add.s64 	%rd17432, %rd21219, %rd17431;
	add.s64 	%rd621, %rd17432, %rd13;
	setp.lt.u64 	%p2276, %rd621, %rd21219;
	setp.eq.s64 	%p2277, %rd621, %rd21219;
	selp.u32 	%r751, -1, 0, %p2277;
	selp.u32 	%r752, -1, 0, %p2276;
	selp.b32 	%r753, %r752, %r751, %p2274;
	and.b32  	%r755, %r753, 1;
	setp.eq.b32 	%p2278, %r755, 1;
	or.pred  	%p2279, %p2276, %p2278;
	selp.u64 	%rd17433, 1, 0, %p2279;
	add.s64 	%rd17434, %rd21218, %rd17433;
	add.s64 	%rd622, %rd17434, %rd14;
	setp.ge.u64 	%p2280, %rd622, %rd21218;
	setp.lt.u64 	%p2281, %rd622, %rd21218;
	setp.eq.s64 	%p2282, %rd622, %rd21218;
	selp.u32 	%r756, -1, 0, %p2281;
	selp.u32 	%r757, -1, 0, %p2282;
	selp.b32 	%r758, %r757, %r756, %p2279;
	selp.b32 	%r759, %r758, %r756, %p2280;
	cvt.u64.u32 	%rd17435, %r759;
	and.b64  	%rd17436, %rd17435, 1;
	add.s64 	%rd17437, %rd21217, %rd17436;
	add.s64 	%rd21217, %rd17437, %rd15;
	mov.u64 	%rd21218, %rd622;
	mov.u64 	%rd21219, %rd621;
	mov.u64 	%rd21220, %rd620;
$L__BB1_272:
	sub.s64 	%rd21272, %rd21220, %rd21204;
	setp.lt.u64 	%p2283, %rd21220, %rd21204;
	selp.u64 	%rd17438, 1, 0, %p2283;
	add.s64 	%rd17439, %rd21203, %rd17438;
	sub.s64 	%rd21271, %rd21219, %rd17439;
	setp.lt.u64 	%p2284, %rd21219, %rd17439;
	selp.u64 	%rd17440, 1, 0, %p2284;
	add.s64 	%rd17441, %rd21202, %rd17440;
	sub.s64 	%rd21270, %rd21218, %rd17441;
	setp.lt.u64 	%p2285, %rd21218, %rd17441;
	selp.u64 	%rd17442, 1, 0, %p2285;
	add.s64 	%rd17443, %rd21201, %rd17442;
	sub.s64 	%rd21269, %rd21217, %rd17443;
	setp.ge.u64 	%p2286, %rd21217, %rd17443;
	@%p2286 bra 	$L__BB1_274;
	add.s64 	%rd632, %rd21272, %rd12;
	setp.ge.u64 	%p2287, %rd632, %rd21272;
	setp.lt.u64 	%p2288, %rd632, %rd21272;
	selp.u64 	%rd17444, 1, 0, %p2288;
	add.s64 	%rd17445, %rd21271, %rd17444;
	add.s64 	%rd633, %rd17445, %rd13;
	setp.lt.u64 	%p2289, %rd633, %rd21271;
	setp.eq.s64 	%p2290, %rd633, %rd21271;
	selp.u32 	%r760, -1, 0, %p2290;
	selp.u32 	%r761, -1, 0, %p2289;
	selp.b32 	%r762, %r761, %r760, %p2287;
	and.b32  	%r764, %r762, 1;
	setp.eq.b32 	%p2291, %r764, 1;
	or.pred  	%p2292, %p2289, %p2291;
	selp.u64 	%rd17446, 1, 0, %p2292;
	add.s64 	%rd17447, %rd21270, %rd17446;
	add.s64 	%rd634, %rd17447, %rd14;
	setp.ge.u64 	%p2293, %rd634, %rd21270;
	setp.lt.u64 	%p2294, %rd634, %rd21270;
	setp.eq.s64 	%p2295, %rd634, %rd21270;
	selp.u32 	%r765, -1, 0, %p2294;
	selp.u32 	%r766, -1, 0, %p2295;
	selp.b32 	%r767, %r766, %r765, %p2292;
	selp.b32 	%r768, %r767, %r765, %p2293;
	cvt.u64.u32 	%rd17448, %r768;
	and.b64  	%rd17449, %rd17448, 1;
	add.s64 	%rd17450, %rd21269, %rd17449;
	add.s64 	%rd21269, %rd17450, %rd15;
	mov.u64 	%rd21270, %rd634;
	mov.u64 	%rd21271, %rd633;
	mov.u64 	%rd21272, %rd632;
$L__BB1_274:
	sub.s64 	%rd21228, %rd21204, %rd21272;
	setp.lt.u64 	%p2296, %rd21204, %rd21272;
	selp.u64 	%rd17451, 1, 0, %p2296;
	add.s64 	%rd17452, %rd21271, %rd17451;
	sub.s64 	%rd21227, %rd21203, %rd17452;
	setp.lt.u64 	%p2297, %rd21203, %rd17452;
	selp.u64 	%rd17453, 1, 0, %p2297;
	add.s64 	%rd17454, %rd21270, %rd17453;
	sub.s64 	%rd21226, %rd21202, %rd17454;
	setp.lt.u64 	%p2298, %rd21202, %rd17454;
	selp.u64 	%rd17455, 1, 0, %p2298;
	add.s64 	%rd17456, %rd21269, %rd17455;
	sub.s64 	%rd21225, %rd21201, %rd17456;
	setp.ge.u64 	%p2299, %rd21201, %rd17456;
	@%p2299 bra 	$L__BB1_276;
	add.s64 	%rd644, %rd21228, %rd12;
	setp.ge.u64 	%p2300, %rd644, %rd21228;
	setp.lt.u64 	%p2301, %rd644, %rd21228;
	selp.u64 	%rd17457, 1, 0, %p2301;
	add.s64 	%rd17458, %rd21227, %rd17457;
	add.s64 	%rd645, %rd17458, %rd13;
	setp.lt.u64 	%p2302, %rd645, %rd21227;
	setp.eq.s64 	%p2303, %rd645, %rd21227;
	selp.u32 	%r769, -1, 0, %p2303;
	selp.u32 	%r770, -1, 0, %p2302;
	selp.b32 	%r771, %r770, %r769, %p2300;
	and.b32  	%r773, %r771, 1;
	setp.eq.b32 	%p2304, %r773, 1;
	or.pred  	%p2305, %p2302, %p2304;
	selp.u64 	%rd17459, 1, 0, %p2305;
	add.s64 	%rd17460, %rd21226, %rd17459;
	add.s64 	%rd646, %rd17460, %rd14;
	setp.ge.u64 	%p2306, %rd646, %rd21226;
	setp.lt.u64 	%p2307, %rd646, %rd21226;
	setp.eq.s64 	%p2308, %rd646, %rd21226;
	selp.u32 	%r774, -1, 0, %p2307;
	selp.u32 	%r775, -1, 0, %p2308;
	selp.b32 	%r776, %r775, %r774, %p2305;
	selp.b32 	%r777, %r776, %r774, %p2306;
	cvt.u64.u32 	%rd17461, %r777;
	and.b64  	%rd17462, %rd17461, 1;
	add.s64 	%rd17463, %rd21225, %rd17462;
	add.s64 	%rd21225, %rd17463, %rd15;
	mov.u64 	%rd21226, %rd646;
	mov.u64 	%rd21227, %rd645;
	mov.u64 	%rd21228, %rd644;
$L__BB1_276:
	shr.u64 	%rd17464, %rd21228, 32;
	and.b64  	%rd17465, %rd21228, 4294967295;
	mul.lo.s64 	%rd17466, %rd17465, %rd584;
	mul.lo.s64 	%rd17467, %rd17464, %rd584;
	mul.lo.s64 	%rd17468, %rd17465, %rd585;
	shr.u64 	%rd17469, %rd17466, 32;
	and.b64  	%rd17470, %rd17467, 4294967295;
	add.s64 	%rd17471, %rd17469, %rd17470;
	and.b64  	%rd17472, %rd17468, 4294967295;
	add.s64 	%rd17473, %rd17471, %rd17472;
	shr.u64 	%rd17474, %rd17467, 32;
	mad.lo.s64 	%rd17475, %rd17464, %rd585, %rd17474;
	shr.u64 	%rd17476, %rd17468, 32;
	add.s64 	%rd17477, %rd17475, %rd17476;
	shr.u64 	%rd17478, %rd17473, 32;
	shl.b64 	%rd17479, %rd17473, 32;
	and.b64  	%rd17480, %rd17466, 4294967295;
	or.b64  	%rd17481, %rd17479, %rd17480;
	add.s64 	%rd17482, %rd17477, %rd17478;
	shr.u64 	%rd17483, %rd21227, 32;
	and.b64  	%rd17484, %rd21227, 4294967295;
	mul.lo.s64 	%rd17485, %rd17484, %rd584;
	mul.lo.s64 	%rd17486, %rd17483, %rd584;
	mul.lo.s64 	%rd17487, %rd17484, %rd585;
	shr.u64 	%rd17488, %rd17485, 32;
	and.b64  	%rd17489, %rd17486, 4294967295;
	add.s64 	%rd17490, %rd17488, %rd17489;
	and.b64  	%rd17491, %rd17487, 4294967295;
	add.s64 	%rd17492, %rd17490, %rd17491;
	shr.u64 	%rd17493, %rd17486, 32;
	mad.lo.s64 	%rd17494, %rd17483, %rd585, %rd17493;
	shr.u64 	%rd17495, %rd17487, 32;
	add.s64 	%rd17496, %rd17494, %rd17495;
	shr.u64 	%rd17497, %rd17492, 32;
	shl.b64 	%rd17498, %rd17492, 32;
	and.b64  	%rd17499, %rd17485, 4294967295;
	or.b64  	%rd17500, %rd17498, %rd17499;
	add.s64 	%rd17501, %rd17496, %rd17497;
	shr.u64 	%rd17502, %rd21226, 32;
	and.b64  	%rd17503, %rd21226, 4294967295;
	mul.lo.s64 	%rd17504, %rd17503, %rd584;
	mul.lo.s64 	%rd17505, %rd17502, %rd584;
	mul.lo.s64 	%rd17506, %rd17503, %rd585;
	shr.u64 	%rd17507, %rd17504, 32;
	and.b64  	%rd17508, %rd17505, 4294967295;
	add.s64 	%rd17509, %rd17507, %rd17508;
	and.b64  	%rd17510, %rd17506, 4294967295;
	add.s64 	%rd17511, %rd17509, %rd17510;
	shr.u64 	%rd17512, %rd17505, 32;
	mad.lo.s64 	%rd17513, %rd17502, %rd585, %rd17512;
	shr.u64 	%rd17514, %rd17506, 32;
	add.s64 	%rd17515, %rd17513, %rd17514;
	shr.u64 	%rd17516, %rd17511, 32;
	shl.b64 	%rd17517, %rd17511, 32;
	and.b64  	%rd17518, %rd17504, 4294967295;
	or.b64  	%rd17519, %rd17517, %rd17518;
	add.s64 	%rd17520, %rd17515, %rd17516;
	shr.u64 	%rd17521, %rd21225, 32;
	and.b64  	%rd17522, %rd21225, 4294967295;
	mul.lo.s64 	%rd17523, %rd17522, %rd584;
	mul.lo.s64 	%rd17524, %rd17521, %rd584;
	mul.lo.s64 	%rd17525, %rd17522, %rd585;
	shr.u64 	%rd17526, %rd17523, 32;
	and.b64  	%rd17527, %rd17524, 4294967295;
	add.s64 	%rd17528, %rd17526, %rd17527;
	and.b64  	%rd17529, %rd17525, 4294967295;
	add.s64 	%rd17530, %rd17528, %rd17529;
	shr.u64 	%rd17531, %rd17524, 32;
	mad.lo.s64 	%rd17532, %rd17521, %rd585, %rd17531;
	shr.u64 	%rd17533, %rd17525, 32;
	add.s64 	%rd17534, %rd17532, %rd17533;
	shr.u64 	%rd17535, %rd17530, 32;
	shl.b64 	%rd17536, %rd17530, 32;
	and.b64  	%rd17537, %rd17523, 4294967295;
	or.b64  	%rd17538, %rd17536, %rd17537;
	add.s64 	%rd17539, %rd17534, %rd17535;
	mul.lo.s64 	%rd17540, %rd17465, %rd587;
	mul.lo.s64 	%rd17541, %rd17464, %rd587;
	mul.lo.s64 	%rd17542, %rd17465, %rd586;
	shr.u64 	%rd17543, %rd17540, 32;
	and.b64  	%rd17544, %rd17541, 4294967295;
	add.s64 	%rd17545, %rd17543, %rd17544;
	and.b64  	%rd17546, %rd17542, 4294967295;
	add.s64 	%rd17547, %rd17545, %rd17546;
	shr.u64 	%rd17548, %rd17541, 32;
	mad.lo.s64 	%rd17549, %rd17464, %rd586, %rd17548;
	shr.u64 	%rd17550, %rd17542, 32;
	add.s64 	%rd17551, %rd17549, %rd17550;
	shr.u64 	%rd17552, %rd17547, 32;
	shl.b64 	%rd17553, %rd17547, 32;
	and.b64  	%rd17554, %rd17540, 4294967295;
	or.b64  	%rd17555, %rd17553, %rd17554;
	add.s64 	%rd17556, %rd17500, %rd17555;
	setp.lt.u64 	%p2309, %rd17556, %rd17500;
	selp.u64 	%rd17557, 1, 0, %p2309;
	add.s64 	%rd17558, %rd17551, %rd17501;
	add.s64 	%rd17559, %rd17558, %rd17552;
	add.s64 	%rd17560, %rd17559, %rd17557;
	mul.lo.s64 	%rd17561, %rd17484, %rd587;
	mul.lo.s64 	%rd17562, %rd17483, %rd587;
	mul.lo.s64 	%rd17563, %rd17484, %rd586;
	shr.u64 	%rd17564, %rd17561, 32;
	and.b64  	%rd17565, %rd17562, 4294967295;
	add.s64 	%rd17566, %rd17564, %rd17565;
	and.b64  	%rd17567, %rd17563, 4294967295;
	add.s64 	%rd17568, %rd17566, %rd17567;
	shr.u64 	%rd17569, %rd17562, 32;
	mad.lo.s64 	%rd17570, %rd17483, %rd586, %rd17569;
	shr.u64 	%rd17571, %rd17563, 32;
	add.s64 	%rd17572, %rd17570, %rd17571;
	shr.u64 	%rd17573, %rd17568, 32;
	shl.b64 	%rd17574, %rd17568, 32;
	and.b64  	%rd17575, %rd17561, 4294967295;
	or.b64  	%rd17576, %rd17574, %rd17575;
	add.s64 	%rd17577, %rd17519, %rd17557;
	add.s64 	%rd17578, %rd17577, %rd17576;
	max.u64 	%rd17579, %rd17519, %rd17577;
	setp.gt.u64 	%p2310, %rd17579, %rd17578;
	selp.u64 	%rd17580, 1, 0, %p2310;
	add.s64 	%rd17581, %rd17572, %rd17520;
	add.s64 	%rd17582, %rd17581, %rd17573;
	add.s64 	%rd17583, %rd17582, %rd17580;
	mul.lo.s64 	%rd17584, %rd17503, %rd587;
	mul.lo.s64 	%rd17585, %rd17502, %rd587;
	mul.lo.s64 	%rd17586, %rd17503, %rd586;
	shr.u64 	%rd17587, %rd17584, 32;
	and.b64  	%rd17588, %rd17585, 4294967295;
	add.s64 	%rd17589, %rd17587, %rd17588;
	and.b64  	%rd17590, %rd17586, 4294967295;
	add.s64 	%rd17591, %rd17589, %rd17590;
	shr.u64 	%rd17592, %rd17585, 32;
	mad.lo.s64 	%rd17593, %rd17502, %rd586, %rd17592;
	shr.u64 	%rd17594, %rd17586, 32;
	add.s64 	%rd17595, %rd17593, %rd17594;
	shr.u64 	%rd17596, %rd17591, 32;
	shl.b64 	%rd17597, %rd17591, 32;
	and.b64  	%rd17598, %rd17584, 4294967295;
	or.b64  	%rd17599, %rd17597, %rd17598;
	add.s64 	%rd17600, %rd17538, %rd17580;
	add.s64 	%rd17601, %rd17600, %rd17599;
	max.u64 	%rd17602, %rd17538, %rd17600;
	setp.gt.u64 	%p2311, %rd17602, %rd17601;
	selp.u64 	%rd17603, 1, 0, %p2311;
	add.s64 	%rd17604, %rd17595, %rd17539;
	add.s64 	%rd17605, %rd17604, %rd17596;
	add.s64 	%rd17606, %rd17605, %rd17603;
	mul.lo.s64 	%rd17607, %rd17465, %rd589;
	mul.lo.s64 	%rd17608, %rd17464, %rd589;
	mul.lo.s64 	%rd17609, %rd17465, %rd588;
	shr.u64 	%rd17610, %rd17607, 32;
	and.b64  	%rd17611, %rd17608, 4294967295;
	add.s64 	%rd17612, %rd17610, %rd17611;
	and.b64  	%rd17613, %rd17609, 4294967295;
	add.s64 	%rd17614, %rd17612, %rd17613;
	shr.u64 	%rd17615, %rd17608, 32;
	mad.lo.s64 	%rd17616, %rd17464, %rd588, %rd17615;
	shr.u64 	%rd17617, %rd17609, 32;
	add.s64 	%rd17618, %rd17616, %rd17617;
	shr.u64 	%rd17619, %rd17614, 32;
	shl.b64 	%rd17620, %rd17614, 32;
	and.b64  	%rd17621, %rd17607, 4294967295;
	or.b64  	%rd17622, %rd17620, %rd17621;
	add.s64 	%rd17623, %rd17578, %rd17622;
	setp.lt.u64 	%p2312, %rd17623, %rd17578;
	selp.u64 	%rd17624, 1, 0, %p2312;
	add.s64 	%rd17625, %rd17618, %rd17583;
	add.s64 	%rd17626, %rd17625, %rd17619;
	add.s64 	%rd17627, %rd17626, %rd17624;
	mul.lo.s64 	%rd17628, %rd17484, %rd589;
	mul.lo.s64 	%rd17629, %rd17483, %rd589;
	mul.lo.s64 	%rd17630, %rd17484, %rd588;
	shr.u64 	%rd17631, %rd17628, 32;
	and.b64  	%rd17632, %rd17629, 4294967295;
	add.s64 	%rd17633, %rd17631, %rd17632;
	and.b64  	%rd17634, %rd17630, 4294967295;
	add.s64 	%rd17635, %rd17633, %rd17634;
	shr.u64 	%rd17636, %rd17629, 32;
	mad.lo.s64 	%rd17637, %rd17483, %rd588, %rd17636;
	shr.u64 	%rd17638, %rd17630, 32;
	add.s64 	%rd17639, %rd17637, %rd17638;
	shr.u64 	%rd17640, %rd17635, 32;
	shl.b64 	%rd17641, %rd17635, 32;
	and.b64  	%rd17642, %rd17628, 4294967295;
	or.b64  	%rd17643, %rd17641, %rd17642;
	add.s64 	%rd17644, %rd17601, %rd17624;
	add.s64 	%rd17645, %rd17644, %rd17643;
	max.u64 	%rd17646, %rd17601, %rd17644;
	setp.gt.u64 	%p2313, %rd17646, %rd17645;
	selp.u64 	%rd17647, 1, 0, %p2313;
	add.s64 	%rd17648, %rd17639, %rd17606;
	add.s64 	%rd17649, %rd17648, %rd17640;
	add.s64 	%rd17650, %rd17649, %rd17647;
	mul.lo.s64 	%rd17651, %rd17465, %rd591;
	mul.lo.s64 	%rd17652, %rd17464, %rd591;
	mul.lo.s64 	%rd17653, %rd17465, %rd590;
	shr.u64 	%rd17654, %rd17651, 32;
	and.b64  	%rd17655, %rd17652, 4294967295;
	add.s64 	%rd17656, %rd17654, %rd17655;
	and.b64  	%rd17657, %rd17653, 4294967295;
	add.s64 	%rd17658, %rd17656, %rd17657;
	shr.u64 	%rd17659, %rd17652, 32;
	mad.lo.s64 	%rd17660, %rd17464, %rd590, %rd17659;
	shr.u64 	%rd17661, %rd17653, 32;
	add.s64 	%rd17662, %rd17660, %rd17661;
	shr.u64 	%rd17663, %rd17658, 32;
	shl.b64 	%rd17664, %rd17658, 32;
	and.b64  	%rd17665, %rd17651, 4294967295;
	or.b64  	%rd17666, %rd17664, %rd17665;
	add.s64 	%rd17667, %rd17645, %rd17666;
	setp.lt.u64 	%p2314, %rd17667, %rd17645;
	selp.u64 	%rd17668, 1, 0, %p2314;
	add.s64 	%rd17669, %rd17662, %rd17650;
	add.s64 	%rd17670, %rd17669, %rd17663;
	add.s64 	%rd17671, %rd17670, %rd17668;
	mul.lo.s64 	%rd17672, %rd11, %rd17481;
	mul.lo.s64 	%rd17673, %rd12, %rd17672;
	mul.hi.u64 	%rd17674, %rd12, %rd17672;
	add.cc.s64 	%rd17675, %rd17673, %rd17481;
	addc.cc.s64 	%rd17676, %rd17674, 0;
	mul.lo.s64 	%rd17677, %rd13, %rd17672;
	mul.hi.u64 	%rd17678, %rd13, %rd17672;
	mov.b64 	%rd17679, 0;
	add.cc.s64 	%rd17680, %rd17676, %rd17556;
	addc.cc.s64 	%rd17681, %rd17679, 0;
	add.cc.s64 	%rd17682, %rd17680, %rd17677;
	addc.cc.s64 	%rd17683, %rd17681, %rd17678;
	mul.lo.s64 	%rd17684, %rd14, %rd17672;
	mul.hi.u64 	%rd17685, %rd14, %rd17672;
	add.cc.s64 	%rd17686, %rd17683, %rd17623;
	addc.cc.s64 	%rd17687, %rd17679, 0;
	add.cc.s64 	%rd17688, %rd17686, %rd17684;
	addc.cc.s64 	%rd17689, %rd17687, %rd17685;
	mul.lo.s64 	%rd17690, %rd15, %rd17672;
	mul.hi.u64 	%rd17691, %rd15, %rd17672;
	add.cc.s64 	%rd17692, %rd17689, %rd17667;
	addc.cc.s64 	%rd17693, %rd17679, 0;
	add.cc.s64 	%rd17694, %rd17692, %rd17690;
	addc.cc.s64 	%rd17695, %rd17693, %rd17691;
	add.s64 	%rd17696, %rd17482, %rd17695;
	setp.lt.u64 	%p2315, %rd17696, %rd17482;
	selp.u64 	%rd17697, 1, 0, %p2315;
	add.s64 	%rd17698, %rd17560, %rd17697;
	setp.lt.u64 	%p2316, %rd17698, %rd17560;
	selp.u64 	%rd17699, 1, 0, %p2316;
	add.s64 	%rd17700, %rd17627, %rd17699;
	setp.lt.u64 	%p2317, %rd17700, %rd17627;
	selp.u64 	%rd17701, 1, 0, %p2317;
	add.s64 	%rd17702, %rd17671, %rd17701;
	mul.lo.s64 	%rd17703, %rd11, %rd17682;
	mul.lo.s64 	%rd17704, %rd12, %rd17703;
	mul.hi.u64 	%rd17705, %rd12, %rd17703;
	add.cc.s64 	%rd17706, %rd17704, %rd17682;
	addc.cc.s64 	%rd17707, %rd17705, 0;
	mul.lo.s64 	%rd17708, %rd13, %rd17703;
	mul.hi.u64 	%rd17709, %rd13, %rd17703;
	add.cc.s64 	%rd17710, %rd17707, %rd17688;
	addc.cc.s64 	%rd17711, %rd17679, 0;
	add.cc.s64 	%rd17712, %rd17710, %rd17708;
	addc.cc.s64 	%rd17713, %rd17711, %rd17709;
	mul.lo.s64 	%rd17714, %rd14, %rd17703;
	mul.hi.u64 	%rd17715, %rd14, %rd17703;
	add.cc.s64 	%rd17716, %rd17713, %rd17694;
	addc.cc.s64 	%rd17717, %rd17679, 0;
	add.cc.s64 	%rd17718, %rd17716, %rd17714;
	addc.cc.s64 	%rd17719, %rd17717, %rd17715;
	mul.lo.s64 	%rd17720, %rd15, %rd17703;
	mul.hi.u64 	%rd17721, %rd15, %rd17703;
	add.cc.s64 	%rd17722, %rd17719, %rd17696;
	addc.cc.s64 	%rd17723, %rd17679, 0;
	add.cc.s64 	%rd17724, %rd17722, %rd17720;
	addc.cc.s64 	%rd17725, %rd17723, %rd17721;
	add.s64 	%rd17726, %rd17698, %rd17725;
	setp.lt.u64 	%p2318, %rd17726, %rd17698;
	selp.u64 	%rd17727, 1, 0, %p2318;
	add.s64 	%rd17728, %rd17700, %rd17727;
	setp.lt.u64 	%p2319, %rd17728, %rd17700;
	selp.u64 	%rd17729, 1, 0, %p2319;
	add.s64 	%rd17730, %rd17702, %rd17729;
	mul.lo.s64 	%rd17731, %rd11, %rd17712;
	mul.lo.s64 	%rd17732, %rd12, %rd17731;
	mul.hi.u64 	%rd17733, %rd12, %rd17731;
	add.cc.s64 	%rd17734, %rd17732, %rd17712;
	addc.cc.s64 	%rd17735, %rd17733, 0;
	mul.lo.s64 	%rd17736, %rd13, %rd17731;
	mul.hi.u64 	%rd17737, %rd13, %rd17731;
	add.cc.s64 	%rd17738, %rd17735, %rd17718;
	addc.cc.s64 	%rd17739, %rd17679, 0;
	add.cc.s64 	%rd17740, %rd17738, %rd17736;
	addc.cc.s64 	%rd17741, %rd17739, %rd17737;
	mul.lo.s64 	%rd17742, %rd14, %rd17731;
	mul.hi.u64 	%rd17743, %rd14, %rd17731;
	add.cc.s64 	%rd17744, %rd17741, %rd17724;
	addc.cc.s64 	%rd17745, %rd17679, 0;
	add.cc.s64 	%rd17746, %rd17744, %rd17742;
	addc.cc.s64 	%rd17747, %rd17745, %rd17743;
	mul.lo.s64 	%rd17748, %rd15, %rd17731;
	mul.hi.u64 	%rd17749, %rd15, %rd17731;
	add.cc.s64 	%rd17750, %rd17747, %rd17726;
	addc.cc.s64 	%rd17751, %rd17679, 0;
	add.cc.s64 	%rd17752, %rd17750, %rd17748;
	addc.cc.s64 	%rd17753, %rd17751, %rd17749;
	add.s64 	%rd17754, %rd17728, %rd17753;
	setp.lt.u64 	%p2320, %rd17754, %rd17728;
	selp.u64 	%rd17755, 1, 0, %p2320;
	add.s64 	%rd17756, %rd17730, %rd17755;
	mul.lo.s64 	%rd17757, %rd11, %rd17740;
	mul.lo.s64 	%rd17758, %rd12, %rd17757;
	mul.hi.u64 	%rd17759, %rd12, %rd17757;
	add.cc.s64 	%rd17760, %rd17758, %rd17740;
	addc.cc.s64 	%rd17761, %rd17759, 0;
	mul.lo.s64 	%rd17762, %rd13, %rd17757;
	mul.hi.u64 	%rd17763, %rd13, %rd17757;
	add.cc.s64 	%rd17764, %rd17761, %rd17746;
	addc.cc.s64 	%rd17765, %rd17679, 0;
	add.cc.s64 	%rd652, %rd17764, %rd17762;
	addc.cc.s64 	%rd17766, %rd17765, %rd17763;
	mul.lo.s64 	%rd17767, %rd14, %rd17757;
	mul.hi.u64 	%rd17768, %rd14, %rd17757;
	add.cc.s64 	%rd17769, %rd17766, %rd17752;
	addc.cc.s64 	%rd17770, %rd17679, 0;
	add.cc.s64 	%rd653, %rd17769, %rd17767;
	addc.cc.s64 	%rd17771, %rd17770, %rd17768;
	mul.lo.s64 	%rd17772, %rd15, %rd17757;
	mul.hi.u64 	%rd17773, %rd15, %rd17757;
	add.cc.s64 	%rd17774, %rd17771, %rd17754;
	addc.cc.s64 	%rd17775, %rd17679, 0;
	add.cc.s64 	%rd654, %rd17774, %rd17772;
	addc.cc.s64 	%rd17776, %rd17775, %rd17773;
	add.s64 	%rd21229, %rd17756, %rd17776;
	setp.gt.u64 	%p2321, %rd21229, %rd15;
	@%p2321 bra 	$L__BB1_282;
	setp.lt.u64 	%p2322, %rd21229, %rd15;
	mov.u64 	%rd21230, %rd654;
	mov.u64 	%rd21231, %rd653;
	mov.u64 	%rd21232, %rd652;
	@%p2322 bra 	$L__BB1_283;
	setp.lt.u64 	%p2323, %rd14, %rd654;
	@%p2323 bra 	$L__BB1_282;
	setp.gt.u64 	%p2324, %rd14, %rd654;
	mov.u64 	%rd21230, %rd654;
	mov.u64 	%rd21231, %rd653;
	mov.u64 	%rd21232, %rd652;
	@%p2324 bra 	$L__BB1_283;
	setp.lt.u64 	%p2325, %rd13, %rd653;
	@%p2325 bra 	$L__BB1_282;
	setp.gt.u64 	%p2326, %rd13, %rd653;
	setp.gt.u64 	%p2327, %rd12, %rd652;
	or.pred  	%p2328, %p2326, %p2327;
	mov.u64 	%rd21230, %rd654;
	mov.u64 	%rd21231, %rd653;
	mov.u64 	%rd21232, %rd652;
	@%p2328 bra 	$L__BB1_283;
$L__BB1_282:
	sub.s64 	%rd21232, %rd652, %rd12;
	setp.lt.u64 	%p2329, %rd652, %rd12;
	selp.u64 	%rd17777, 1, 0, %p2329;
	add.s64 	%rd17778, %rd13, %rd17777;
	sub.s64 	%rd21231, %rd653, %rd17778;
	setp.lt.u64 	%p2330, %rd653, %rd17778;
	selp.u64 	%rd17779, 1, 0, %p2330;
	add.s64 	%rd17780, %rd14, %rd17779;
	sub.s64 	%rd21230, %rd654, %rd17780;
	setp.lt.u64 	%p2331, %rd654, %rd17780;
	selp.u64 	%rd17781, 1, 0, %p2331;
	add.s64 	%rd17782, %rd15, %rd17781;
	sub.s64 	%rd21229, %rd21229, %rd17782;
$L__BB1_283:
	and.b64  	%rd17783, %rd21100, 4294967295;
	shr.u64 	%rd17784, %rd21100, 32;
	shr.u64 	%rd17785, %rd21200, 32;
	and.b64  	%rd17786, %rd21200, 4294967295;
	mul.lo.s64 	%rd17787, %rd17786, %rd17783;
	mul.lo.s64 	%rd17788, %rd17785, %rd17783;
	mul.lo.s64 	%rd17789, %rd17786, %rd17784;
	shr.u64 	%rd17790, %rd17787, 32;
	and.b64  	%rd17791, %rd17788, 4294967295;
	add.s64 	%rd17792, %rd17790, %rd17791;
	and.b64  	%rd17793, %rd17789, 4294967295;
	add.s64 	%rd17794, %rd17792, %rd17793;
	shr.u64 	%rd17795, %rd17788, 32;
	mad.lo.s64 	%rd17796, %rd17785, %rd17784, %rd17795;
	shr.u64 	%rd17797, %rd17789, 32;
	add.s64 	%rd17798, %rd17796, %rd17797;
	shr.u64 	%rd17799, %rd17794, 32;
	shl.b64 	%rd17800, %rd17794, 32;
	and.b64  	%rd17801, %rd17787, 4294967295;
	or.b64  	%rd17802, %rd17800, %rd17801;
	add.s64 	%rd17803, %rd17798, %rd17799;
	shr.u64 	%rd17804, %rd21199, 32;
	and.b64  	%rd17805, %rd21199, 4294967295;
	mul.lo.s64 	%rd17806, %rd17805, %rd17783;
	mul.lo.s64 	%rd17807, %rd17804, %rd17783;
	mul.lo.s64 	%rd17808, %rd17805, %rd17784;
	shr.u64 	%rd17809, %rd17806, 32;
	and.b64  	%rd17810, %rd17807, 4294967295;
	add.s64 	%rd17811, %rd17809, %rd17810;
	and.b64  	%rd17812, %rd17808, 4294967295;
	add.s64 	%rd17813, %rd17811, %rd17812;
	shr.u64 	%rd17814, %rd17807, 32;
	mad.lo.s64 	%rd17815, %rd17804, %rd17784, %rd17814;
	shr.u64 	%rd17816, %rd17808, 32;
	add.s64 	%rd17817, %rd17815, %rd17816;
	shr.u64 	%rd17818, %rd17813, 32;
	shl.b64 	%rd17819, %rd17813, 32;
	and.b64  	%rd17820, %rd17806, 4294967295;
	or.b64  	%rd17821, %rd17819, %rd17820;
	add.s64 	%rd17822, %rd17817, %rd17818;
	shr.u64 	%rd17823, %rd21198, 32;
	and.b64  	%rd17824, %rd21198, 4294967295;
	mul.lo.s64 	%rd17825, %rd17824, %rd17783;
	mul.lo.s64 	%rd17826, %rd17823, %rd17783;
	mul.lo.s64 	%rd17827, %rd17824, %rd17784;
	shr.u64 	%rd17828, %rd17825, 32;
	and.b64  	%rd17829, %rd17826, 4294967295;
	add.s64 	%rd17830, %rd17828, %rd17829;
	and.b64  	%rd17831, %rd17827, 4294967295;
	add.s64 	%rd17832, %rd17830, %rd17831;
	shr.u64 	%rd17833, %rd17826, 32;
	mad.lo.s64 	%rd17834, %rd17823, %rd17784, %rd17833;
	shr.u64 	%rd17835, %rd17827, 32;
	add.s64 	%rd17836, %rd17834, %rd17835;
	shr.u64 	%rd17837, %rd17832, 32;
	shl.b64 	%rd17838, %rd17832, 32;
	and.b64  	%rd17839, %rd17825, 4294967295;
	or.b64  	%rd17840, %rd17838, %rd17839;
	add.s64 	%rd17841, %rd17836, %rd17837;
	shr.u64 	%rd17842, %rd21197, 32;
	and.b64  	%rd17843, %rd21197, 4294967295;
	mul.lo.s64 	%rd17844, %rd17843, %rd17783;
	mul.lo.s64 	%rd17845, %rd17842, %rd17783;
	mul.lo.s64 	%rd17846, %rd17843, %rd17784;
	shr.u64 	%rd17847, %rd17844, 32;
	and.b64  	%rd17848, %rd17845, 4294967295;
	add.s64 	%rd17849, %rd17847, %rd17848;
	and.b64  	%rd17850, %rd17846, 4294967295;
	add.s64 	%rd17851, %rd17849, %rd17850;
	shr.u64 	%rd17852, %rd17845, 32;
	mad.lo.s64 	%rd17853, %rd17842, %rd17784, %rd17852;
	shr.u64 	%rd17854, %rd17846, 32;
	add.s64 	%rd17855, %rd17853, %rd17854;
	shr.u64 	%rd17856, %rd17851, 32;
	shl.b64 	%rd17857, %rd17851, 32;
	and.b64  	%rd17858, %rd17844, 4294967295;
	or.b64  	%rd17859, %rd17857, %rd17858;
	add.s64 	%rd17860, %rd17855, %rd17856;
	and.b64  	%rd17861, %rd21099, 4294967295;
	shr.u64 	%rd17862, %rd21099, 32;
	mul.lo.s64 	%rd17863, %rd17786, %rd17861;
	mul.lo.s64 	%rd17864, %rd17785, %rd17861;
	mul.lo.s64 	%rd17865, %rd17786, %rd17862;
	shr.u64 	%rd17866, %rd17863, 32;
	and.b64  	%rd17867, %rd17864, 4294967295;
	add.s64 	%rd17868, %rd17866, %rd17867;
	and.b64  	%rd17869, %rd17865, 4294967295;
	add.s64 	%rd17870, %rd17868, %rd17869;
	shr.u64 	%rd17871, %rd17864, 32;
	mad.lo.s64 	%rd17872, %rd17785, %rd17862, %rd17871;
	shr.u64 	%rd17873, %rd17865, 32;
	add.s64 	%rd17874, %rd17872, %rd17873;
	shr.u64 	%rd17875, %rd17870, 32;
	shl.b64 	%rd17876, %rd17870, 32;
	and.b64  	%rd17877, %rd17863, 4294967295;
	or.b64  	%rd17878, %rd17876, %rd17877;
	add.s64 	%rd17879, %rd17821, %rd17878;
	setp.lt.u64 	%p2332, %rd17879, %rd17821;
	selp.u64 	%rd17880, 1, 0, %p2332;
	add.s64 	%rd17881, %rd17874, %rd17822;
	add.s64 	%rd17882, %rd17881, %rd17875;
	add.s64 	%rd17883, %rd17882, %rd17880;
	mul.lo.s64 	%rd17884, %rd17805, %rd17861;
	mul.lo.s64 	%rd17885, %rd17804, %rd17861;
	mul.lo.s64 	%rd17886, %rd17805, %rd17862;
	shr.u64 	%rd17887, %rd17884, 32;
	and.b64  	%rd17888, %rd17885, 4294967295;
	add.s64 	%rd17889, %rd17887, %rd17888;
	and.b64  	%rd17890, %rd17886, 4294967295;
	add.s64 	%rd17891, %rd17889, %rd17890;
	shr.u64 	%rd17892, %rd17885, 32;
	mad.lo.s64 	%rd17893, %rd17804, %rd17862, %rd17892;
	shr.u64 	%rd17894, %rd17886, 32;
	add.s64 	%rd17895, %rd17893, %rd17894;
	shr.u64 	%rd17896, %rd17891, 32;
	shl.b64 	%rd17897, %rd17891, 32;
	and.b64  	%rd17898, %rd17884, 4294967295;
	or.b64  	%rd17899, %rd17897, %rd17898;
	add.s64 	%rd17900, %rd17840, %rd17880;
	add.s64 	%rd17901, %rd17900, %rd17899;
	max.u64 	%rd17902, %rd17840, %rd17900;
	setp.gt.u64 	%p2333, %rd17902, %rd17901;
	selp.u64 	%rd17903, 1, 0, %p2333;
	add.s64 	%rd17904, %rd17895, %rd17841;
	add.s64 	%rd17905, %rd17904, %rd17896;
	add.s64 	%rd17906, %rd17905, %rd17903;
	mul.lo.s64 	%rd17907, %rd17824, %rd17861;
	mul.lo.s64 	%rd17908, %rd17823, %rd17861;
	mul.lo.s64 	%rd17909, %rd17824, %rd17862;
	shr.u64 	%rd17910, %rd17907, 32;
	and.b64  	%rd17911, %rd17908, 4294967295;
	add.s64 	%rd17912, %rd17910, %rd17911;
	and.b64  	%rd17913, %rd17909, 4294967295;
	add.s64 	%rd17914, %rd17912, %rd17913;
	shr.u64 	%rd17915, %rd17908, 32;
	mad.lo.s64 	%rd17916, %rd17823, %rd17862, %rd17915;
	shr.u64 	%rd17917, %rd17909, 32;
	add.s64 	%rd17918, %rd17916, %rd17917;
	shr.u64 	%rd17919, %rd17914, 32;
	shl.b64 	%rd17920, %rd17914, 32;
	and.b64  	%rd17921, %rd17907, 4294967295;
	or.b64  	%rd17922, %rd17920, %rd17921;
	add.s64 	%rd17923, %rd17859, %rd17903;
	add.s64 	%rd17924, %rd17923, %rd17922;
	max.u64 	%rd17925, %rd17859, %rd17923;
	setp.gt.u64 	%p2334, %rd17925, %rd17924;
	selp.u64 	%rd17926, 1, 0, %p2334;
	add.s64 	%rd17927, %rd17918, %rd17860;
	add.s64 	%rd17928, %rd17927, %rd17919;
	add.s64 	%rd17929, %rd17928, %rd17926;
	and.b64  	%rd17930, %rd21098, 4294967295;
	shr.u64 	%rd17931, %rd21098, 32;
	mul.lo.s64 	%rd17932, %rd17786, %rd17930;
	mul.lo.s64 	%rd17933, %rd17785, %rd17930;
	mul.lo.s64 	%rd17934, %rd17786, %rd17931;
	shr.u64 	%rd17935, %rd17932, 32;
	and.b64  	%rd17936, %rd17933, 4294967295;
	add.s64 	%rd17937, %rd17935, %rd17936;
	and.b64  	%rd17938, %rd17934, 4294967295;
	add.s64 	%rd17939, %rd17937, %rd17938;
	shr.u64 	%rd17940, %rd17933, 32;
	mad.lo.s64 	%rd17941, %rd17785, %rd17931, %rd17940;
	shr.u64 	%rd17942, %rd17934, 32;
	add.s64 	%rd17943, %rd17941, %rd17942;
	shr.u64 	%rd17944, %rd17939, 32;
	shl.b64 	%rd17945, %rd17939, 32;
	and.b64  	%rd17946, %rd17932, 4294967295;
	or.b64  	%rd17947, %rd17945, %rd17946;
	add.s64 	%rd17948, %rd17901, %rd17947;
	setp.lt.u64 	%p2335, %rd17948, %rd17901;
	selp.u64 	%rd17949, 1, 0, %p2335;
	add.s64 	%rd17950, %rd17943, %rd17906;
	add.s64 	%rd17951, %rd17950, %rd17944;
	add.s64 	%rd17952, %rd17951, %rd17949;
	mul.lo.s64 	%rd17953, %rd17805, %rd17930;
	mul.lo.s64 	%rd17954, %rd17804, %rd17930;
	mul.lo.s64 	%rd17955, %rd17805, %rd17931;
	shr.u64 	%rd17956, %rd17953, 32;
	and.b64  	%rd17957, %rd17954, 4294967295;
	add.s64 	%rd17958, %rd17956, %rd17957;
	and.b64  	%rd17959, %rd17955, 4294967295;
	add.s64 	%rd17960, %rd17958, %rd17959;
	shr.u64 	%rd17961, %rd17954, 32;
	mad.lo.s64 	%rd17962, %rd17804, %rd17931, %rd17961;
	shr.u64 	%rd17963, %rd17955, 32;
	add.s64 	%rd17964, %rd17962, %rd17963;
	shr.u64 	%rd17965, %rd17960, 32;
	shl.b64 	%rd17966, %rd17960, 32;
	and.b64  	%rd17967, %rd17953, 4294967295;
	or.b64  	%rd17968, %rd17966, %rd17967;
	add.s64 	%rd17969, %rd17924, %rd17949;
	add.s64 	%rd17970, %rd17969, %rd17968;
	max.u64 	%rd17971, %rd17924, %rd17969;
	setp.gt.u64 	%p2336, %rd17971, %rd17970;
	selp.u64 	%rd17972, 1, 0, %p2336;
	add.s64 	%rd17973, %rd17964, %rd17929;
	add.s64 	%rd17974, %rd17973, %rd17965;
	add.s64 	%rd17975, %rd17974, %rd17972;
	and.b64  	%rd17976, %rd21097, 4294967295;
	shr.u64 	%rd17977, %rd21097, 32;
	mul.lo.s64 	%rd17978, %rd17786, %rd17976;
	mul.lo.s64 	%rd17979, %rd17785, %rd17976;
	mul.lo.s64 	%rd17980, %rd17786, %rd17977;
	shr.u64 	%rd17981, %rd17978, 32;
	and.b64  	%rd17982, %rd17979, 4294967295;
	add.s64 	%rd17983, %rd17981, %rd17982;
	and.b64  	%rd17984, %rd17980, 4294967295;
	add.s64 	%rd17985, %rd17983, %rd17984;
	shr.u64 	%rd17986, %rd17979, 32;
	mad.lo.s64 	%rd17987, %rd17785, %rd17977, %rd17986;
	shr.u64 	%rd17988, %rd17980, 32;
	add.s64 	%rd17989, %rd17987, %rd17988;
	shr.u64 	%rd17990, %rd17985, 32;
	shl.b64 	%rd17991, %rd17985, 32;
	and.b64  	%rd17992, %rd17978, 4294967295;
	or.b64  	%rd17993, %rd17991, %rd17992;
	add.s64 	%rd17994, %rd17970, %rd17993;
	setp.lt.u64 	%p2337, %rd17994, %rd17970;
	selp.u64 	%rd17995, 1, 0, %p2337;
	add.s64 	%rd17996, %rd17989, %rd17975;
	add.s64 	%rd17997, %rd17996, %rd17990;
	add.s64 	%rd17998, %rd17997, %rd17995;
	mul.lo.s64 	%rd17999, %rd11, %rd17802;
	mul.lo.s64 	%rd18000, %rd12, %rd17999;
	mul.hi.u64 	%rd18001, %rd12, %rd17999;
	add.cc.s64 	%rd18002, %rd18000, %rd17802;
	addc.cc.s64 	%rd18003, %rd18001, 0;
	mul.lo.s64 	%rd18004, %rd13, %rd17999;
	mul.hi.u64 	%rd18005, %rd13, %rd17999;
	mov.b64 	%rd18006, 0;
	add.cc.s64 	%rd18007, %rd18003, %rd17879;
	addc.cc.s64 	%rd18008, %rd18006, 0;
	add.cc.s64 	%rd18009, %rd18007, %rd18004;
	addc.cc.s64 	%rd18010, %rd18008, %rd18005;
	mul.lo.s64 	%rd18011, %rd14, %rd17999;
	mul.hi.u64 	%rd18012, %rd14, %rd17999;
	add.cc.s64 	%rd18013, %rd18010, %rd17948;
	addc.cc.s64 	%rd18014, %rd18006, 0;
	add.cc.s64 	%rd18015, %rd18013, %rd18011;
	addc.cc.s64 	%rd18016, %rd18014, %rd18012;
	mul.lo.s64 	%rd18017, %rd15, %rd17999;
	mul.hi.u64 	%rd18018, %rd15, %rd17999;
	add.cc.s64 	%rd18019, %rd18016, %rd17994;
	addc.cc.s64 	%rd18020, %rd18006, 0;
	add.cc.s64 	%rd18021, %rd18019, %rd18017;
	addc.cc.s64 	%rd18022, %rd18020, %rd18018;
	add.s64 	%rd18023, %rd17803, %rd18022;
	setp.lt.u64 	%p2338, %rd18023, %rd17803;
	selp.u64 	%rd18024, 1, 0, %p2338;
	add.s64 	%rd18025, %rd17883, %rd18024;
	setp.lt.u64 	%p2339, %rd18025, %rd17883;
	selp.u64 	%rd18026, 1, 0, %p2339;
	add.s64 	%rd18027, %rd17952, %rd18026;
	setp.lt.u64 	%p2340, %rd18027, %rd17952;
	selp.u64 	%rd18028, 1, 0, %p2340;
	add.s64 	%rd18029, %rd17998, %rd18028;
	mul.lo.s64 	%rd18030, %rd11, %rd18009;
	mul.lo.s64 	%rd18031, %rd12, %rd18030;
	mul.hi.u64 	%rd18032, %rd12, %rd18030;
	add.cc.s64 	%rd18033, %rd18031, %rd18009;
	addc.cc.s64 	%rd18034, %rd18032, 0;
	mul.lo.s64 	%rd18035, %rd13, %rd18030;
	mul.hi.u64 	%rd18036, %rd13, %rd18030;
	add.cc.s64 	%rd18037, %rd18034, %rd18015;
	addc.cc.s64 	%rd18038, %rd18006, 0;
	add.cc.s64 	%rd18039, %rd18037, %rd18035;
	addc.cc.s64 	%rd18040, %rd18038, %rd18036;
	mul.lo.s64 	%rd18041, %rd14, %rd18030;
	mul.hi.u64 	%rd18042, %rd14, %rd18030;
	add.cc.s64 	%rd18043, %rd18040, %rd18021;
	addc.cc.s64 	%rd18044, %rd18006, 0;
	add.cc.s64 	%rd18045, %rd18043, %rd18041;
	addc.cc.s64 	%rd18046, %rd18044, %rd18042;
	mul.lo.s64 	%rd18047, %rd15, %rd18030;
	mul.hi.u64 	%rd18048, %rd15, %rd18030;
	add.cc.s64 	%rd18049, %rd18046, %rd18023;
	addc.cc.s64 	%rd18050, %rd18006, 0;
	add.cc.s64 	%rd18051, %rd18049, %rd18047;
	addc.cc.s64 	%rd18052, %rd18050, %rd18048;
	add.s64 	%rd18053, %rd18025, %rd18052;
	setp.lt.u64 	%p2341, %rd18053, %rd18025;
	selp.u64 	%rd18054, 1, 0, %p2341;
	add.s64 	%rd18055, %rd18027, %rd18054;
	setp.lt.u64 	%p2342, %rd18055, %rd18027;
	selp.u64 	%rd18056, 1, 0, %p2342;
	add.s64 	%rd18057, %rd18029, %rd18056;
	mul.lo.s64 	%rd18058, %rd11, %rd18039;
	mul.lo.s64 	%rd18059, %rd12, %rd18058;
	mul.hi.u64 	%rd18060, %rd12, %rd18058;
	add.cc.s64 	%rd18061, %rd18059, %rd18039;
	addc.cc.s64 	%rd18062, %rd18060, 0;
	mul.lo.s64 	%rd18063, %rd13, %rd18058;
	mul.hi.u64 	%rd18064, %rd13, %rd18058;
	add.cc.s64 	%rd18065, %rd18062, %rd18045;
	addc.cc.s64 	%rd18066, %rd18006, 0;
	add.cc.s64 	%rd18067, %rd18065, %rd18063;
	addc.cc.s64 	%rd18068, %rd18066, %rd18064;
	mul.lo.s64 	%rd18069, %rd14, %rd18058;
	mul.hi.u64 	%rd18070, %rd14, %rd18058;
	add.cc.s64 	%rd18071, %rd18068, %rd18051;
	addc.cc.s64 	%rd18072, %rd18006, 0;
	add.cc.s64 	%rd18073, %rd18071, %rd18069;
	addc.cc.s64 	%rd18074, %rd18072, %rd18070;
	mul.lo.s64 	%rd18075, %rd15, %rd18058;
	mul.hi.u64 	%rd18076, %rd15, %rd18058;
	add.cc.s64 	%rd18077, %rd18074, %rd18053;
	addc.cc.s64 	%rd18078, %rd18006, 0;
	add.cc.s64 	%rd18079, %rd18077, %rd18075;
	addc.cc.s64 	%rd18080, %rd18078, %rd18076;
	add.s64 	%rd18081, %rd18055, %rd18080;
	setp.lt.u64 	%p2343, %rd18081, %rd18055;
	selp.u64 	%rd18082, 1, 0, %p2343;
	add.s64 	%rd18083, %rd18057, %rd18082;
	mul.lo.s64 	%rd18084, %rd11, %rd18067;
	mul.lo.s64 	%rd18085, %rd12, %rd18084;
	mul.hi.u64 	%rd18086, %rd12, %rd18084;
	add.cc.s64 	%rd18087, %rd18085, %rd18067;
	addc.cc.s64 	%rd18088, %rd18086, 0;
	mul.lo.s64 	%rd18089, %rd13, %rd18084;
	mul.hi.u64 	%rd18090, %rd13, %rd18084;
	add.cc.s64 	%rd18091, %rd18088, %rd18073;
	addc.cc.s64 	%rd18092, %rd18006, 0;
	add.cc.s64 	%rd664, %rd18091, %rd18089;
	addc.cc.s64 	%rd18093, %rd18092, %rd18090;
	mul.lo.s64 	%rd18094, %rd14, %rd18084;
	mul.hi.u64 	%rd18095, %rd14, %rd18084;
	add.cc.s64 	%rd18096, %rd18093, %rd18079;
	addc.cc.s64 	%rd18097, %rd18006, 0;
	add.cc.s64 	%rd665, %rd18096, %rd18094;
	addc.cc.s64 	%rd18098, %rd18097, %rd18095;
	mul.lo.s64 	%rd18099, %rd15, %rd18084;
	mul.hi.u64 	%rd18100, %rd15, %rd18084;
	add.cc.s64 	%rd18101, %rd18098, %rd18081;
	addc.cc.s64 	%rd18102, %rd18006, 0;
	add.cc.s64 	%rd666, %rd18101, %rd18099;
	addc.cc.s64 	%rd18103, %rd18102, %rd18100;
	add.s64 	%rd21233, %rd18083, %rd18103;
	setp.gt.u64 	%p2344, %rd21233, %rd15;
	@%p2344 bra 	$L__BB1_289;
	setp.lt.u64 	%p2345, %rd21233, %rd15;
	mov.u64 	%rd21234, %rd666;
	mov.u64 	%rd21235, %rd665;
	mov.u64 	%rd21236, %rd664;
	@%p2345 bra 	$L__BB1_290;
	setp.lt.u64 	%p2346, %rd14, %rd666;
	@%p2346 bra 	$L__BB1_289;
	setp.gt.u64 	%p2347, %rd14, %rd666;
	mov.u64 	%rd21234, %rd666;
	mov.u64 	%rd21235, %rd665;
	mov.u64 	%rd21236, %rd664;
	@%p2347 bra 	$L__BB1_290;
	setp.lt.u64 	%p2348, %rd13, %rd665;
	@%p2348 bra 	$L__BB1_289;
	setp.gt.u64 	%p2349, %rd13, %rd665;
	setp.gt.u64 	%p2350, %rd12, %rd664;
	or.pred  	%p2351, %p2349, %p2350;
	mov.u64 	%rd21234, %rd666;
	mov.u64 	%rd21235, %rd665;
	mov.u64 	%rd21236, %rd664;
	@%p2351 bra 	$L__BB1_290;
$L__BB1_289:
	sub.s64 	%rd21236, %rd664, %rd12;
	setp.lt.u64 	%p2352, %rd664, %rd12;
	selp.u64 	%rd18104, 1, 0, %p2352;
	add.s64 	%rd18105, %rd13, %rd18104;
	sub.s64 	%rd21235, %rd665, %rd18105;
	setp.lt.u64 	%p2353, %rd665, %rd18105;
	selp.u64 	%rd18106, 1, 0, %p2353;
	add.s64 	%rd18107, %rd14, %rd18106;
	sub.s64 	%rd21234, %rd666, %rd18107;
	setp.lt.u64 	%p2354, %rd666, %rd18107;
	selp.u64 	%rd18108, 1, 0, %p2354;
	add.s64 	%rd18109, %rd15, %rd18108;
	sub.s64 	%rd21233, %rd21233, %rd18109;
$L__BB1_290:
	shl.b64 	%rd676, %rd21236, 1;
	setp.gt.s64 	%p2355, %rd21236, -1;
	mov.b64 	{%r778, %r779}, %rd21235;
	mov.b64 	{%r780, %r781}, %rd21236;
	shf.l.wrap.b32 	%r782, %r781, %r778, 1;
	shf.l.wrap.b32 	%r783, %r778, %r779, 1;
	mov.b64 	%rd677, {%r782, %r783};
	setp.lt.u64 	%p2356, %rd677, %rd21235;
	setp.eq.s64 	%p2357, %rd677, %rd21235;
	selp.u32 	%r784, -1, 0, %p2357;
	selp.u32 	%r785, -1, 0, %p2356;
	selp.b32 	%r786, %r785, %r784, %p2355;
	and.b32  	%r788, %r786, 1;
	setp.eq.b32 	%p2358, %r788, 1;
	or.pred  	%p2359, %p2356, %p2358;
	selp.u64 	%rd18110, 1, 0, %p2359;
	shl.b64 	%rd18111, %rd21234, 1;
	or.b64  	%rd678, %rd18111, %rd18110;
	setp.ge.u64 	%p2360, %rd678, %rd21234;
	setp.lt.u64 	%p2361, %rd678, %rd21234;
	setp.eq.s64 	%p2362, %rd678, %rd21234;
	selp.u32 	%r789, -1, 0, %p2361;
	selp.u32 	%r790, -1, 0, %p2362;
	selp.b32 	%r791, %r790, %r789, %p2359;
	selp.b32 	%r792, %r791, %r789, %p2360;
	and.b32  	%r793, %r792, 1;
	setp.eq.b32 	%p11, %r793, 1;
	cvt.u64.u32 	%rd18112, %r792;
	and.b64  	%rd18113, %rd18112, 1;
	shl.b64 	%rd18114, %rd21233, 1;
	or.b64  	%rd21237, %rd18114, %rd18113;
	setp.lt.u64 	%p2363, %rd21237, %rd21233;
	@%p2363 bra 	$L__BB1_297;
	setp.eq.s64 	%p2364, %rd21237, %rd21233;
	and.pred  	%p2365, %p2364, %p11;
	setp.gt.u64 	%p2366, %rd21237, %rd15;
	or.pred  	%p2367, %p2365, %p2366;
	@%p2367 bra 	$L__BB1_297;
	setp.lt.u64 	%p2368, %rd21237, %rd15;
	mov.u64 	%rd21238, %rd678;
	mov.u64 	%rd21239, %rd677;
	mov.u64 	%rd21240, %rd676;
	@%p2368 bra 	$L__BB1_298;
	setp.gt.u64 	%p2369, %rd678, %rd14;
	@%p2369 bra 	$L__BB1_297;
	setp.lt.u64 	%p2370, %rd678, %rd14;
	mov.u64 	%rd21238, %rd678;
	mov.u64 	%rd21239, %rd677;
	mov.u64 	%rd21240, %rd676;
	@%p2370 bra 	$L__BB1_298;
	setp.gt.u64 	%p2371, %rd677, %rd13;
	@%p2371 bra 	$L__BB1_297;
	setp.lt.u64 	%p2372, %rd677, %rd13;
	setp.lt.u64 	%p2373, %rd676, %rd12;
	or.pred  	%p2374, %p2372, %p2373;
	mov.u64 	%rd21238, %rd678;
	mov.u64 	%rd21239, %rd677;
	mov.u64 	%rd21240, %rd676;
	@%p2374 bra 	$L__BB1_298;
$L__BB1_297:
	sub.s64 	%rd21240, %rd676, %rd12;
	setp.lt.u64 	%p2375, %rd676, %rd12;
	selp.u64 	%rd18115, 1, 0, %p2375;
	add.s64 	%rd18116, %rd13, %rd18115;
	sub.s64 	%rd21239, %rd677, %rd18116;
	setp.lt.u64 	%p2376, %rd677, %rd18116;
	selp.u64 	%rd18117, 1, 0, %p2376;
	add.s64 	%rd18118, %rd14, %rd18117;
	sub.s64 	%rd21238, %rd678, %rd18118;
	setp.lt.u64 	%p2377, %rd678, %rd18118;
	selp.u64 	%rd18119, 1, 0, %p2377;
	add.s64 	%rd18120, %rd15, %rd18119;
	sub.s64 	%rd21237, %rd21237, %rd18120;
$L__BB1_298:
	sub.s64 	%rd21268, %rd21232, %rd21240;
	setp.lt.u64 	%p2378, %rd21232, %rd21240;
	selp.u64 	%rd18121, 1, 0, %p2378;
	add.s64 	%rd18122, %rd21239, %rd18121;
	sub.s64 	%rd21267, %rd21231, %rd18122;
	setp.lt.u64 	%p2379, %rd21231, %rd18122;
	selp.u64 	%rd18123, 1, 0, %p2379;
	add.s64 	%rd18124, %rd21238, %rd18123;
	sub.s64 	%rd21266, %rd21230, %rd18124;
	setp.lt.u64 	%p2380, %rd21230, %rd18124;
	selp.u64 	%rd18125, 1, 0, %p2380;
	add.s64 	%rd18126, %rd21237, %rd18125;
	sub.s64 	%rd21265, %rd21229, %rd18126;
	setp.ge.u64 	%p2381, %rd21229, %rd18126;
	@%p2381 bra 	$L__BB1_300;
	add.s64 	%rd692, %rd21268, %rd12;
	setp.ge.u64 	%p2382, %rd692, %rd21268;
	setp.lt.u64 	%p2383, %rd692, %rd21268;
	selp.u64 	%rd18127, 1, 0, %p2383;
	add.s64 	%rd18128, %rd21267, %rd18127;
	add.s64 	%rd693, %rd18128, %rd13;
	setp.lt.u64 	%p2384, %rd693, %rd21267;
	setp.eq.s64 	%p2385, %rd693, %rd21267;
	selp.u32 	%r794, -1, 0, %p2385;
	selp.u32 	%r795, -1, 0, %p2384;
	selp.b32 	%r796, %r795, %r794, %p2382;
	and.b32  	%r798, %r796, 1;
	setp.eq.b32 	%p2386, %r798, 1;
	or.pred  	%p2387, %p2384, %p2386;
	selp.u64 	%rd18129, 1, 0, %p2387;
	add.s64 	%rd18130, %rd21266, %rd18129;
	add.s64 	%rd694, %rd18130, %rd14;
	setp.ge.u64 	%p2388, %rd694, %rd21266;
	setp.lt.u64 	%p2389, %rd694, %rd21266;
	setp.eq.s64 	%p2390, %rd694, %rd21266;
	selp.u32 	%r799, -1, 0, %p2389;
	selp.u32 	%r800, -1, 0, %p2390;
	selp.b32 	%r801, %r800, %r799, %p2387;
	selp.b32 	%r802, %r801, %r799, %p2388;
	cvt.u64.u32 	%rd18131, %r802;
	and.b64  	%rd18132, %rd18131, 1;
	add.s64 	%rd18133, %rd21265, %rd18132;
	add.s64 	%rd21265, %rd18133, %rd15;
	mov.u64 	%rd21266, %rd694;
	mov.u64 	%rd21267, %rd693;
	mov.u64 	%rd21268, %rd692;
$L__BB1_300:
	add.s64 	%rd700, %rd88, %rd76;
	setp.ge.u64 	%p2391, %rd700, %rd88;
	setp.lt.u64 	%p2392, %rd700, %rd88;
	selp.u64 	%rd18134, 1, 0, %p2392;
	add.s64 	%rd18135, %rd87, %rd18134;
	add.s64 	%rd701, %rd18135, %rd75;
	setp.lt.u64 	%p2393, %rd701, %rd87;
	setp.eq.s64 	%p2394, %rd701, %rd87;
	selp.u32 	%r803, -1, 0, %p2394;
	selp.u32 	%r804, -1, 0, %p2393;
	selp.b32 	%r805, %r804, %r803, %p2391;
	and.b32  	%r807, %r805, 1;
	setp.eq.b32 	%p2395, %r807, 1;
	or.pred  	%p2396, %p2393, %p2395;
	selp.u64 	%rd18136, 1, 0, %p2396;
	add.s64 	%rd18137, %rd86, %rd18136;
	add.s64 	%rd702, %rd18137, %rd74;
	setp.ge.u64 	%p2397, %rd702, %rd86;
	setp.lt.u64 	%p2398, %rd702, %rd86;
	setp.eq.s64 	%p2399, %rd702, %rd86;
	selp.u32 	%r808, -1, 0, %p2398;
	selp.u32 	%r809, -1, 0, %p2399;
	selp.b32 	%r810, %r809, %r808, %p2396;
	selp.b32 	%r811, %r810, %r808, %p2397;
	and.b32  	%r812, %r811, 1;
	setp.eq.b32 	%p12, %r812, 1;
	cvt.u64.u32 	%rd18138, %r811;
	and.b64  	%rd18139, %rd18138, 1;
	add.s64 	%rd18140, %rd85, %rd18139;
	add.s64 	%rd21245, %rd18140, %rd73;
	setp.lt.u64 	%p2400, %rd21245, %rd85;
	@%p2400 bra 	$L__BB1_307;
	setp.eq.s64 	%p2401, %rd21245, %rd85;
	and.pred  	%p2402, %p12, %p2401;
	setp.gt.u64 	%p2403, %rd21245, %rd15;
	or.pred  	%p2404, %p2402, %p2403;
	@%p2404 bra 	$L__BB1_307;
	setp.lt.u64 	%p2405, %rd21245, %rd15;
	mov.u64 	%rd21246, %rd702;
	mov.u64 	%rd21247, %rd701;
	mov.u64 	%rd21248, %rd700;
	@%p2405 bra 	$L__BB1_308;
	setp.gt.u64 	%p2406, %rd702, %rd14;
	@%p2406 bra 	$L__BB1_307;
	setp.lt.u64 	%p2407, %rd702, %rd14;
	mov.u64 	%rd21246, %rd702;
	mov.u64 	%rd21247, %rd701;
	mov.u64 	%rd21248, %rd700;
	@%p2407 bra 	$L__BB1_308;
	setp.gt.u64 	%p2408, %rd701, %rd13;
	@%p2408 bra 	$L__BB1_307;
	setp.lt.u64 	%p2409, %rd701, %rd13;
	setp.lt.u64 	%p2410, %rd700, %rd12;
	or.pred  	%p2411, %p2409, %p2410;
	mov.u64 	%rd21246, %rd702;
	mov.u64 	%rd21247, %rd701;
	mov.u64 	%rd21248, %rd700;
	@%p2411 bra 	$L__BB1_308;
$L__BB1_307:
	sub.s64 	%rd21248, %rd700, %rd12;
	setp.lt.u64 	%p2412, %rd700, %rd12;
	selp.u64 	%rd18141, 1, 0, %p2412;
	add.s64 	%rd18142, %rd13, %rd18141;
	sub.s64 	%rd21247, %rd701, %rd18142;
	setp.lt.u64 	%p2413, %rd701, %rd18142;
	selp.u64 	%rd18143, 1, 0, %p2413;
	add.s64 	%rd18144, %rd14, %rd18143;
	sub.s64 	%rd21246, %rd702, %rd18144;
	setp.lt.u64 	%p2414, %rd702, %rd18144;
	selp.u64 	%rd18145, 1, 0, %p2414;
	add.s64 	%rd18146, %rd15, %rd18145;
	sub.s64 	%rd21245, %rd21245, %rd18146;
$L__BB1_308:
	and.b64  	%rd18147, %rd21248, 4294967295;
	shr.u64 	%rd18148, %rd21248, 32;
	mul.lo.s64 	%rd18149, %rd18147, %rd18147;
	mul.lo.s64 	%rd18150, %rd18148, %rd18147;
	shr.u64 	%rd18151, %rd18149, 32;
	shl.b64 	%rd18152, %rd18150, 1;
	and.b64  	%rd18153, %rd18152, 8589934590;
	add.s64 	%rd18154, %rd18151, %rd18153;
	shr.u64 	%rd18155, %rd18150, 31;
	and.b64  	%rd18156, %rd18155, 8589934590;
	mad.lo.s64 	%rd18157, %rd18148, %rd18148, %rd18156;
	shr.u64 	%rd18158, %rd18154, 32;
	shl.b64 	%rd18159, %rd18154, 32;
	and.b64  	%rd18160, %rd18149, 4294967293;
	or.b64  	%rd18161, %rd18159, %rd18160;
	add.s64 	%rd18162, %rd18157, %rd18158;
	shr.u64 	%rd18163, %rd21247, 32;
	and.b64  	%rd18164, %rd21247, 4294967295;
	mul.lo.s64 	%rd18165, %rd18164, %rd18147;
	mul.lo.s64 	%rd18166, %rd18163, %rd18147;
	mul.lo.s64 	%rd18167, %rd18164, %rd18148;
	shr.u64 	%rd18168, %rd18165, 32;
	and.b64  	%rd18169, %rd18166, 4294967295;
	add.s64 	%rd18170, %rd18168, %rd18169;
	and.b64  	%rd18171, %rd18167, 4294967295;
	add.s64 	%rd18172, %rd18170, %rd18171;
	shr.u64 	%rd18173, %rd18166, 32;
	mad.lo.s64 	%rd18174, %rd18163, %rd18148, %rd18173;
	shr.u64 	%rd18175, %rd18167, 32;
	add.s64 	%rd18176, %rd18174, %rd18175;
	shr.u64 	%rd18177, %rd18172, 32;
	shl.b64 	%rd18178, %rd18172, 32;
	and.b64  	%rd18179, %rd18165, 4294967295;
	or.b64  	%rd18180, %rd18178, %rd18179;
	add.s64 	%rd18181, %rd18176, %rd18177;
	shr.u64 	%rd18182, %rd21246, 32;
	and.b64  	%rd18183, %rd21246, 4294967295;
	mul.lo.s64 	%rd18184, %rd18183, %rd18147;
	mul.lo.s64 	%rd18185, %rd18182, %rd18147;
	mul.lo.s64 	%rd18186, %rd18183, %rd18148;
	shr.u64 	%rd18187, %rd18184, 32;
	and.b64  	%rd18188, %rd18185, 4294967295;
	add.s64 	%rd18189, %rd18187, %rd18188;
	and.b64  	%rd18190, %rd18186, 4294967295;
	add.s64 	%rd18191, %rd18189, %rd18190;
	shr.u64 	%rd18192, %rd18185, 32;
	mad.lo.s64 	%rd18193, %rd18182, %rd18148, %rd18192;
	shr.u64 	%rd18194, %rd18186, 32;
	add.s64 	%rd18195, %rd18193, %rd18194;
	shr.u64 	%rd18196, %rd18191, 32;
	shl.b64 	%rd18197, %rd18191, 32;
	and.b64  	%rd18198, %rd18184, 4294967295;
	or.b64  	%rd18199, %rd18197, %rd18198;
	add.s64 	%rd18200, %rd18195, %rd18196;
	shr.u64 	%rd18201, %rd21245, 32;
	and.b64  	%rd18202, %rd21245, 4294967295;
	mul.lo.s64 	%rd18203, %rd18202, %rd18147;
	mul.lo.s64 	%rd18204, %rd18201, %rd18147;
	mul.lo.s64 	%rd18205, %rd18202, %rd18148;
	shr.u64 	%rd18206, %rd18203, 32;
	and.b64  	%rd18207, %rd18204, 4294967295;
	add.s64 	%rd18208, %rd18206, %rd18207;
	and.b64  	%rd18209, %rd18205, 4294967295;
	add.s64 	%rd18210, %rd18208, %rd18209;
	shr.u64 	%rd18211, %rd18204, 32;
	mad.lo.s64 	%rd18212, %rd18201, %rd18148, %rd18211;
	shr.u64 	%rd18213, %rd18205, 32;
	add.s64 	%rd18214, %rd18212, %rd18213;
	shr.u64 	%rd18215, %rd18210, 32;
	shl.b64 	%rd18216, %rd18210, 32;
	and.b64  	%rd18217, %rd18203, 4294967295;
	or.b64  	%rd18218, %rd18216, %rd18217;
	add.s64 	%rd18219, %rd18214, %rd18215;
	shl.b64 	%rd18220, %rd18180, 1;
	shr.u64 	%rd18221, %rd18178, 63;
	add.s64 	%rd18222, %rd18181, %rd18181;
	add.s64 	%rd18223, %rd18222, %rd18221;
	mul.lo.s64 	%rd18224, %rd18164, %rd18164;
	mul.lo.s64 	%rd18225, %rd18163, %rd18164;
	shr.u64 	%rd18226, %rd18224, 32;
	shl.b64 	%rd18227, %rd18225, 1;
	and.b64  	%rd18228, %rd18227, 8589934590;
	add.s64 	%rd18229, %rd18226, %rd18228;
	shr.u64 	%rd18230, %rd18225, 31;
	and.b64  	%rd18231, %rd18230, 8589934590;
	mad.lo.s64 	%rd18232, %rd18163, %rd18163, %rd18231;
	shr.u64 	%rd18233, %rd18229, 32;
	shl.b64 	%rd18234, %rd18229, 32;
	and.b64  	%rd18235, %rd18224, 4294967293;
	or.b64  	%rd18236, %rd18234, %rd18235;
	add.s64 	%rd18237, %rd18199, %rd18221;
	add.s64 	%rd18238, %rd18237, %rd18236;
	max.u64 	%rd18239, %rd18199, %rd18237;
	setp.gt.u64 	%p2415, %rd18239, %rd18238;
	selp.u64 	%rd18240, 1, 0, %p2415;
	add.s64 	%rd18241, %rd18232, %rd18200;
	add.s64 	%rd18242, %rd18241, %rd18233;
	add.s64 	%rd18243, %rd18242, %rd18240;
	mul.lo.s64 	%rd18244, %rd18183, %rd18164;
	mul.lo.s64 	%rd18245, %rd18182, %rd18164;
	mul.lo.s64 	%rd18246, %rd18183, %rd18163;
	shr.u64 	%rd18247, %rd18244, 32;
	and.b64  	%rd18248, %rd18245, 4294967295;
	add.s64 	%rd18249, %rd18247, %rd18248;
	and.b64  	%rd18250, %rd18246, 4294967295;
	add.s64 	%rd18251, %rd18249, %rd18250;
	shr.u64 	%rd18252, %rd18245, 32;
	mad.lo.s64 	%rd18253, %rd18182, %rd18163, %rd18252;
	shr.u64 	%rd18254, %rd18246, 32;
	add.s64 	%rd18255, %rd18253, %rd18254;
	shr.u64 	%rd18256, %rd18251, 32;
	shl.b64 	%rd18257, %rd18251, 32;
	and.b64  	%rd18258, %rd18244, 4294967295;
	or.b64  	%rd18259, %rd18257, %rd18258;
	add.s64 	%rd18260, %rd18218, %rd18240;
	add.s64 	%rd18261, %rd18260, %rd18259;
	max.u64 	%rd18262, %rd18218, %rd18260;
	setp.gt.u64 	%p2416, %rd18262, %rd18261;
	selp.u64 	%rd18263, 1, 0, %p2416;
	add.s64 	%rd18264, %rd18255, %rd18219;
	add.s64 	%rd18265, %rd18264, %rd18256;
	add.s64 	%rd18266, %rd18265, %rd18263;
	add.s64 	%rd18267, %rd18238, %rd18199;
	setp.lt.u64 	%p2417, %rd18267, %rd18238;
	selp.u64 	%rd18268, 1, 0, %p2417;
	add.s64 	%rd18269, %rd18200, %rd18243;
	add.s64 	%rd18270, %rd18269, %rd18268;
	add.s64 	%rd18271, %rd18261, %rd18268;
	add.s64 	%rd18272, %rd18271, %rd18259;
	max.u64 	%rd18273, %rd18261, %rd18271;
	setp.gt.u64 	%p2418, %rd18273, %rd18272;
	selp.u64 	%rd18274, 1, 0, %p2418;
	add.s64 	%rd18275, %rd18255, %rd18266;
	add.s64 	%rd18276, %rd18275, %rd18256;
	add.s64 	%rd18277, %rd18276, %rd18274;
	add.s64 	%rd18278, %rd18272, %rd18218;
	setp.lt.u64 	%p2419, %rd18278, %rd18272;
	selp.u64 	%rd18279, 1, 0, %p2419;
	add.s64 	%rd18280, %rd18219, %rd18277;
	add.s64 	%rd18281, %rd18280, %rd18279;
	mul.lo.s64 	%rd18282, %rd11, %rd18161;
	mul.lo.s64 	%rd18283, %rd12, %rd18282;
	mul.hi.u64 	%rd18284, %rd12, %rd18282;
	add.cc.s64 	%rd18285, %rd18283, %rd18161;
	addc.cc.s64 	%rd18286, %rd18284, 0;
	mul.lo.s64 	%rd18287, %rd13, %rd18282;
	mul.hi.u64 	%rd18288, %rd13, %rd18282;
	mov.b64 	%rd18289, 0;
	add.cc.s64 	%rd18290, %rd18286, %rd18220;
	addc.cc.s64 	%rd18291, %rd18289, 0;
	add.cc.s64 	%rd18292, %rd18290, %rd18287;
	addc.cc.s64 	%rd18293, %rd18291, %rd18288;
	mul.lo.s64 	%rd18294, %rd14, %rd18282;
	mul.hi.u64 	%rd18295, %rd14, %rd18282;
	add.cc.s64 	%rd18296, %rd18293, %rd18267;
	addc.cc.s64 	%rd18297, %rd18289, 0;
	add.cc.s64 	%rd18298, %rd18296, %rd18294;
	addc.cc.s64 	%rd18299, %rd18297, %rd18295;
	mul.lo.s64 	%rd18300, %rd15, %rd18282;
	mul.hi.u64 	%rd18301, %rd15, %rd18282;
	add.cc.s64 	%rd18302, %rd18299, %rd18278;
	addc.cc.s64 	%rd18303, %rd18289, 0;
	add.cc.s64 	%rd18304, %rd18302, %rd18300;
	addc.cc.s64 	%rd18305, %rd18303, %rd18301;
	add.s64 	%rd18306, %rd18162, %rd18305;
	setp.lt.u64 	%p2420, %rd18306, %rd18162;
	selp.u64 	%rd18307, 1, 0, %p2420;
	add.s64 	%rd18308, %rd18223, %rd18307;
	setp.lt.u64 	%p2421, %rd18308, %rd18223;
	selp.u64 	%rd18309, 1, 0, %p2421;
	add.s64 	%rd18310, %rd18270, %rd18309;
	setp.lt.u64 	%p2422, %rd18310, %rd18270;
	selp.u64 	%rd18311, 1, 0, %p2422;
	add.s64 	%rd18312, %rd18281, %rd18311;
	mul.lo.s64 	%rd18313, %rd11, %rd18292;
	mul.lo.s64 	%rd18314, %rd12, %rd18313;
	mul.hi.u64 	%rd18315, %rd12, %rd18313;
	add.cc.s64 	%rd18316, %rd18314, %rd18292;
	addc.cc.s64 	%rd18317, %rd18315, 0;
	mul.lo.s64 	%rd18318, %rd13, %rd18313;
	mul.hi.u64 	%rd18319, %rd13, %rd18313;
	add.cc.s64 	%rd18320, %rd18317, %rd18298;
	addc.cc.s64 	%rd18321, %rd18289, 0;
	add.cc.s64 	%rd18322, %rd18320, %rd18318;
	addc.cc.s64 	%rd18323, %rd18321, %rd18319;
	mul.lo.s64 	%rd18324, %rd14, %rd18313;
	mul.hi.u64 	%rd18325, %rd14, %rd18313;
	add.cc.s64 	%rd18326, %rd18323, %rd18304;
	addc.cc.s64 	%rd18327, %rd18289, 0;
	add.cc.s64 	%rd18328, %rd18326, %rd18324;
	addc.cc.s64 	%rd18329, %rd18327, %rd18325;
	mul.lo.s64 	%rd18330, %rd15, %rd18313;
	mul.hi.u64 	%rd18331, %rd15, %rd18313;
	add.cc.s64 	%rd18332, %rd18329, %rd18306;
	addc.cc.s64 	%rd18333, %rd18289, 0;
	add.cc.s64 	%rd18334, %rd18332, %rd18330;
	addc.cc.s64 	%rd18335, %rd18333, %rd18331;
	add.s64 	%rd18336, %rd18308, %rd18335;
	setp.lt.u64 	%p2423, %rd18336, %rd18308;
	selp.u64 	%rd18337, 1, 0, %p2423;
	add.s64 	%rd18338, %rd18310, %rd18337;
	setp.lt.u64 	%p2424, %rd18338, %rd18310;
	selp.u64 	%rd18339, 1, 0, %p2424;
	add.s64 	%rd18340, %rd18312, %rd18339;
	mul.lo.s64 	%rd18341, %rd11, %rd18322;
	mul.lo.s64 	%rd18342, %rd12, %rd18341;
	mul.hi.u64 	%rd18343, %rd12, %rd18341;
	add.cc.s64 	%rd18344, %rd18342, %rd18322;
	addc.cc.s64 	%rd18345, %rd18343, 0;
	mul.lo.s64 	%rd18346, %rd13, %rd18341;
	mul.hi.u64 	%rd18347, %rd13, %rd18341;
	add.cc.s64 	%rd18348, %rd18345, %rd18328;
	addc.cc.s64 	%rd18349, %rd18289, 0;
	add.cc.s64 	%rd18350, %rd18348, %rd18346;
	addc.cc.s64 	%rd18351, %rd18349, %rd18347;
	mul.lo.s64 	%rd18352, %rd14, %rd18341;
	mul.hi.u64 	%rd18353, %rd14, %rd18341;
	add.cc.s64 	%rd18354, %rd18351, %rd18334;
	addc.cc.s64 	%rd18355, %rd18289, 0;
	add.cc.s64 	%rd18356, %rd18354, %rd18352;
	addc.cc.s64 	%rd18357, %rd18355, %rd18353;
	mul.lo.s64 	%rd18358, %rd15, %rd18341;
	mul.hi.u64 	%rd18359, %rd15, %rd18341;
	add.cc.s64 	%rd18360, %rd18357, %rd18336;
	addc.cc.s64 	%rd18361, %rd18289, 0;
	add.cc.s64 	%rd18362, %rd18360, %rd18358;
	addc.cc.s64 	%rd18363, %rd18361, %rd18359;
	add.s64 	%rd18364, %rd18338, %rd18363;
	setp.lt.u64 	%p2425, %rd18364, %rd18338;
	selp.u64 	%rd18365, 1, 0, %p2425;
	add.s64 	%rd18366, %rd18340, %rd18365;
	mul.lo.s64 	%rd18367, %rd11, %rd18350;
	mul.lo.s64 	%rd18368, %rd12, %rd18367;
	mul.hi.u64 	%rd18369, %rd12, %rd18367;
	add.cc.s64 	%rd18370, %rd18368, %rd18350;
	addc.cc.s64 	%rd18371, %rd18369, 0;
	mul.lo.s64 	%rd18372, %rd13, %rd18367;
	mul.hi.u64 	%rd18373, %rd13, %rd18367;
	add.cc.s64 	%rd18374, %rd18371, %rd18356;
	addc.cc.s64 	%rd18375, %rd18289, 0;
	add.cc.s64 	%rd712, %rd18374, %rd18372;
	addc.cc.s64 	%rd18376, %rd18375, %rd18373;
	mul.lo.s64 	%rd18377, %rd14, %rd18367;
	mul.hi.u64 	%rd18378, %rd14, %rd18367;
	add.cc.s64 	%rd18379, %rd18376, %rd18362;
	addc.cc.s64 	%rd18380, %rd18289, 0;
	add.cc.s64 	%rd713, %rd18379, %rd18377;
	addc.cc.s64 	%rd18381, %rd18380, %rd18378;
	mul.lo.s64 	%rd18382, %rd15, %rd18367;
	mul.hi.u64 	%rd18383, %rd15, %rd18367;
	add.cc.s64 	%rd18384, %rd18381, %rd18364;
	addc.cc.s64 	%rd18385, %rd18289, 0;
	add.cc.s64 	%rd714, %rd18384, %rd18382;
	addc.cc.s64 	%rd18386, %rd18385, %rd18383;
	add.s64 	%rd21249, %rd18366, %rd18386;
	setp.gt.u64 	%p2426, %rd21249, %rd15;
	@%p2426 bra 	$L__BB1_314;
	setp.lt.u64 	%p2427, %rd21249, %rd15;
	mov.u64 	%rd21250, %rd714;
	mov.u64 	%rd21251, %rd713;
	mov.u64 	%rd21252, %rd712;
	@%p2427 bra 	$L__BB1_315;
	setp.lt.u64 	%p2428, %rd14, %rd714;
	@%p2428 bra 	$L__BB1_314;
	setp.gt.u64 	%p2429, %rd14, %rd714;
	mov.u64 	%rd21250, %rd714;
	mov.u64 	%rd21251, %rd713;
	mov.u64 	%rd21252, %rd712;
	@%p2429 bra 	$L__BB1_315;
	setp.lt.u64 	%p2430, %rd13, %rd713;
	@%p2430 bra 	$L__BB1_314;
	setp.gt.u64 	%p2431, %rd13, %rd713;
	setp.gt.u64 	%p2432, %rd12, %rd712;
	or.pred  	%p2433, %p2431, %p2432;
	mov.u64 	%rd21250, %rd714;
	mov.u64 	%rd21251, %rd713;
	mov.u64 	%rd21252, %rd712;
	@%p2433 bra 	$L__BB1_315;
$L__BB1_314:
	sub.s64 	%rd21252, %rd712, %rd12;
	setp.lt.u64 	%p2434, %rd712, %rd12;
	selp.u64 	%rd18387, 1, 0, %p2434;
	add.s64 	%rd18388, %rd13, %rd18387;
	sub.s64 	%rd21251, %rd713, %rd18388;
	setp.lt.u64 	%p2435, %rd713, %rd18388;
	selp.u64 	%rd18389, 1, 0, %p2435;
	add.s64 	%rd18390, %rd14, %rd18389;
	sub.s64 	%rd21250, %rd714, %rd18390;
	setp.lt.u64 	%p2436, %rd714, %rd18390;
	selp.u64 	%rd18391, 1, 0, %p2436;
	add.s64 	%rd18392, %rd15, %rd18391;
	sub.s64 	%rd21249, %rd21249, %rd18392;
$L__BB1_315:
	sub.s64 	%rd21256, %rd21252, %rd21080;
	setp.lt.u64 	%p2437, %rd21252, %rd21080;
	selp.u64 	%rd18393, 1, 0, %p2437;
	add.s64 	%rd18394, %rd21079, %rd18393;
	sub.s64 	%rd21255, %rd21251, %rd18394;
	setp.lt.u64 	%p2438, %rd21251, %rd18394;
	selp.u64 	%rd18395, 1, 0, %p2438;
	add.s64 	%rd18396, %rd21078, %rd18395;
	sub.s64 	%rd21254, %rd21250, %rd18396;
	setp.lt.u64 	%p2439, %rd21250, %rd18396;
	selp.u64 	%rd18397, 1, 0, %p2439;
	add.s64 	%rd18398, %rd21077, %rd18397;
	sub.s64 	%rd21253, %rd21249, %rd18398;
	setp.ge.u64 	%p2440, %rd21249, %rd18398;
	@%p2440 bra 	$L__BB1_317;
	add.s64 	%rd728, %rd21256, %rd12;
	setp.ge.u64 	%p2441, %rd728, %rd21256;
	setp.lt.u64 	%p2442, %rd728, %rd21256;
	selp.u64 	%rd18399, 1, 0, %p2442;
	add.s64 	%rd18400, %rd21255, %rd18399;
	add.s64 	%rd729, %rd18400, %rd13;
	setp.lt.u64 	%p2443, %rd729, %rd21255;
	setp.eq.s64 	%p2444, %rd729, %rd21255;
	selp.u32 	%r813, -1, 0, %p2444;
	selp.u32 	%r814, -1, 0, %p2443;
	selp.b32 	%r815, %r814, %r813, %p2441;
	and.b32  	%r817, %r815, 1;
	setp.eq.b32 	%p2445, %r817, 1;
	or.pred  	%p2446, %p2443, %p2445;
	selp.u64 	%rd18401, 1, 0, %p2446;
	add.s64 	%rd18402, %rd21254, %rd18401;
	add.s64 	%rd730, %rd18402, %rd14;
	setp.ge.u64 	%p2447, %rd730, %rd21254;
	setp.lt.u64 	%p2448, %rd730, %rd21254;
	setp.eq.s64 	%p2449, %rd730, %rd21254;
	selp.u32 	%r818, -1, 0, %p2448;
	selp.u32 	%r819, -1, 0, %p2449;
	selp.b32 	%r820, %r819, %r818, %p2446;
	selp.b32 	%r821, %r820, %r818, %p2447;
	cvt.u64.u32 	%rd18403, %r821;
	and.b64  	%rd18404, %rd18403, 1;
	add.s64 	%rd18405, %rd21253, %rd18404;
	add.s64 	%rd21253, %rd18405, %rd15;
	mov.u64 	%rd21254, %rd730;
	mov.u64 	%rd21255, %rd729;
	mov.u64 	%rd21256, %rd728;
$L__BB1_317:
	sub.s64 	%rd21260, %rd21256, %rd21084;
	setp.lt.u64 	%p2450, %rd21256, %rd21084;
	selp.u64 	%rd18406, 1, 0, %p2450;
	add.s64 	%rd18407, %rd21083, %rd18406;
	sub.s64 	%rd21259, %rd21255, %rd18407;
	setp.lt.u64 	%p2451, %rd21255, %rd18407;
	selp.u64 	%rd18408, 1, 0, %p2451;
	add.s64 	%rd18409, %rd21082, %rd18408;
	sub.s64 	%rd21258, %rd21254, %rd18409;
	setp.lt.u64 	%p2452, %rd21254, %rd18409;
	selp.u64 	%rd18410, 1, 0, %p2452;
	add.s64 	%rd18411, %rd21081, %rd18410;
	sub.s64 	%rd21257, %rd21253, %rd18411;
	setp.ge.u64 	%p2453, %rd21253, %rd18411;
	@%p2453 bra 	$L__BB1_319;
	add.s64 	%rd740, %rd21260, %rd12;
	setp.ge.u64 	%p2454, %rd740, %rd21260;
	setp.lt.u64 	%p2455, %rd740, %rd21260;
	selp.u64 	%rd18412, 1, 0, %p2455;
	add.s64 	%rd18413, %rd21259, %rd18412;
	add.s64 	%rd741, %rd18413, %rd13;
	setp.lt.u64 	%p2456, %rd741, %rd21259;
	setp.eq.s64 	%p2457, %rd741, %rd21259;
	selp.u32 	%r822, -1, 0, %p2457;
	selp.u32 	%r823, -1, 0, %p2456;
	selp.b32 	%r824, %r823, %r822, %p2454;
	and.b32  	%r826, %r824, 1;
	setp.eq.b32 	%p2458, %r826, 1;
	or.pred  	%p2459, %p2456, %p2458;
	selp.u64 	%rd18414, 1, 0, %p2459;
	add.s64 	%rd18415, %rd21258, %rd18414;
	add.s64 	%rd742, %rd18415, %rd14;
	setp.ge.u64 	%p2460, %rd742, %rd21258;
	setp.lt.u64 	%p2461, %rd742, %rd21258;
	setp.eq.s64 	%p2462, %rd742, %rd21258;
	selp.u32 	%r827, -1, 0, %p2461;
	selp.u32 	%r828, -1, 0, %p2462;
	selp.b32 	%r829, %r828, %r827, %p2459;
	selp.b32 	%r830, %r829, %r827, %p2460;
	cvt.u64.u32 	%rd18416, %r830;
	and.b64  	%rd18417, %rd18416, 1;
	add.s64 	%rd18418, %rd21257, %rd18417;
	add.s64 	%rd21257, %rd18418, %rd15;
	mov.u64 	%rd21258, %rd742;
	mov.u64 	%rd21259, %rd741;
	mov.u64 	%rd21260, %rd740;
$L__BB1_319:
	and.b64  	%rd18419, %rd21260, 4294967295;
	shr.u64 	%rd18420, %rd21260, 32;
	mul.lo.s64 	%rd18421, %rd532, %rd18419;
	mul.lo.s64 	%rd18422, %rd533, %rd18419;
	mul.lo.s64 	%rd18423, %rd532, %rd18420;
	shr.u64 	%rd18424, %rd18421, 32;
	and.b64  	%rd18425, %rd18422, 4294967295;
	add.s64 	%rd18426, %rd18424, %rd18425;
	and.b64  	%rd18427, %rd18423, 4294967295;
	add.s64 	%rd18428, %rd18426, %rd18427;
	shr.u64 	%rd18429, %rd18422, 32;
	mad.lo.s64 	%rd18430, %rd533, %rd18420, %rd18429;
	shr.u64 	%rd18431, %rd18423, 32;
	add.s64 	%rd18432, %rd18430, %rd18431;
	shr.u64 	%rd18433, %rd18428, 32;
	shl.b64 	%rd18434, %rd18428, 32;
	and.b64  	%rd18435, %rd18421, 4294967295;
	or.b64  	%rd18436, %rd18434, %rd18435;
	add.s64 	%rd18437, %rd18432, %rd18433;
	mul.lo.s64 	%rd18438, %rd542, %rd18419;
	mul.lo.s64 	%rd18439, %rd543, %rd18419;
	mul.lo.s64 	%rd18440, %rd542, %rd18420;
	shr.u64 	%rd18441, %rd18438, 32;
	and.b64  	%rd18442, %rd18439, 4294967295;
	add.s64 	%rd18443, %rd18441, %rd18442;
	and.b64  	%rd18444, %rd18440, 4294967295;
	add.s64 	%rd18445, %rd18443, %rd18444;
	shr.u64 	%rd18446, %rd18439, 32;
	mad.lo.s64 	%rd18447, %rd543, %rd18420, %rd18446;
	shr.u64 	%rd18448, %rd18440, 32;
	add.s64 	%rd18449, %rd18447, %rd18448;
	shr.u64 	%rd18450, %rd18445, 32;
	shl.b64 	%rd18451, %rd18445, 32;
	and.b64  	%rd18452, %rd18438, 4294967295;
	or.b64  	%rd18453, %rd18451, %rd18452;
	add.s64 	%rd18454, %rd18449, %rd18450;
	mul.lo.s64 	%rd18455, %rd544, %rd18419;
	mul.lo.s64 	%rd18456, %rd545, %rd18419;
	mul.lo.s64 	%rd18457, %rd544, %rd18420;
	shr.u64 	%rd18458, %rd18455, 32;
	and.b64  	%rd18459, %rd18456, 4294967295;
	add.s64 	%rd18460, %rd18458, %rd18459;
	and.b64  	%rd18461, %rd18457, 4294967295;
	add.s64 	%rd18462, %rd18460, %rd18461;
	shr.u64 	%rd18463, %rd18456, 32;
	mad.lo.s64 	%rd18464, %rd545, %rd18420, %rd18463;
	shr.u64 	%rd18465, %rd18457, 32;
	add.s64 	%rd18466, %rd18464, %rd18465;
	shr.u64 	%rd18467, %rd18462, 32;
	shl.b64 	%rd18468, %rd18462, 32;
	and.b64  	%rd18469, %rd18455, 4294967295;
	or.b64  	%rd18470, %rd18468, %rd18469;
	add.s64 	%rd18471, %rd18466, %rd18467;
	mul.lo.s64 	%rd18472, %rd546, %rd18419;
	mul.lo.s64 	%rd18473, %rd547, %rd18419;
	mul.lo.s64 	%rd18474, %rd546, %rd18420;
	shr.u64 	%rd18475, %rd18472, 32;
	and.b64  	%rd18476, %rd18473, 4294967295;
	add.s64 	%rd18477, %rd18475, %rd18476;
	and.b64  	%rd18478, %rd18474, 4294967295;
	add.s64 	%rd18479, %rd18477, %rd18478;
	shr.u64 	%rd18480, %rd18473, 32;
	mad.lo.s64 	%rd18481, %rd547, %rd18420, %rd18480;
	shr.u64 	%rd18482, %rd18474, 32;
	add.s64 	%rd18483, %rd18481, %rd18482;
	shr.u64 	%rd18484, %rd18479, 32;
	shl.b64 	%rd18485, %rd18479, 32;
	and.b64  	%rd18486, %rd18472, 4294967295;
	or.b64  	%rd18487, %rd18485, %rd18486;
	add.s64 	%rd18488, %rd18483, %rd18484;
	and.b64  	%rd18489, %rd21259, 4294967295;
	shr.u64 	%rd18490, %rd21259, 32;
	mul.lo.s64 	%rd18491, %rd532, %rd18489;
	mul.lo.s64 	%rd18492, %rd533, %rd18489;
	mul.lo.s64 	%rd18493, %rd532, %rd18490;
	shr.u64 	%rd18494, %rd18491, 32;
	and.b64  	%rd18495, %rd18492, 4294967295;
	add.s64 	%rd18496, %rd18494, %rd18495;
	and.b64  	%rd18497, %rd18493, 4294967295;
	add.s64 	%rd18498, %rd18496, %rd18497;
	shr.u64 	%rd18499, %rd18492, 32;
	mad.lo.s64 	%rd18500, %rd533, %rd18490, %rd18499;
	shr.u64 	%rd18501, %rd18493, 32;
	add.s64 	%rd18502, %rd18500, %rd18501;
	shr.u64 	%rd18503, %rd18498, 32;
	shl.b64 	%rd18504, %rd18498, 32;
	and.b64  	%rd18505, %rd18491, 4294967295;
	or.b64  	%rd18506, %rd18504, %rd18505;
	add.s64 	%rd18507, %rd18453, %rd18506;
	setp.lt.u64 	%p2463, %rd18507, %rd18453;
	selp.u64 	%rd18508, 1, 0, %p2463;
	add.s64 	%rd18509, %rd18502, %rd18454;
	add.s64 	%rd18510, %rd18509, %rd18503;
	add.s64 	%rd18511, %rd18510, %rd18508;
	mul.lo.s64 	%rd18512, %rd542, %rd18489;
	mul.lo.s64 	%rd18513, %rd543, %rd18489;
	mul.lo.s64 	%rd18514, %rd542, %rd18490;
	shr.u64 	%rd18515, %rd18512, 32;
	and.b64  	%rd18516, %rd18513, 4294967295;
	add.s64 	%rd18517, %rd18515, %rd18516;
	and.b64  	%rd18518, %rd18514, 4294967295;
	add.s64 	%rd18519, %rd18517, %rd18518;
	shr.u64 	%rd18520, %rd18513, 32;
	mad.lo.s64 	%rd18521, %rd543, %rd18490, %rd18520;
	shr.u64 	%rd18522, %rd18514, 32;
	add.s64 	%rd18523, %rd18521, %rd18522;
	shr.u64 	%rd18524, %rd18519, 32;
	shl.b64 	%rd18525, %rd18519, 32;
	and.b64  	%rd18526, %rd18512, 4294967295;
	or.b64  	%rd18527, %rd18525, %rd18526;
	add.s64 	%rd18528, %rd18470, %rd18508;
	add.s64 	%rd18529, %rd18528, %rd18527;
	max.u64 	%rd18530, %rd18470, %rd18528;
	setp.gt.u64 	%p2464, %rd18530, %rd18529;
	selp.u64 	%rd18531, 1, 0, %p2464;
	add.s64 	%rd18532, %rd18523, %rd18471;
	add.s64 	%rd18533, %rd18532, %rd18524;
	add.s64 	%rd18534, %rd18533, %rd18531;
	mul.lo.s64 	%rd18535, %rd544, %rd18489;
	mul.lo.s64 	%rd18536, %rd545, %rd18489;
	mul.lo.s64 	%rd18537, %rd544, %rd18490;
	shr.u64 	%rd18538, %rd18535, 32;
	and.b64  	%rd18539, %rd18536, 4294967295;
	add.s64 	%rd18540, %rd18538, %rd18539;
	and.b64  	%rd18541, %rd18537, 4294967295;
	add.s64 	%rd18542, %rd18540, %rd18541;
	shr.u64 	%rd18543, %rd18536, 32;
	mad.lo.s64 	%rd18544, %rd545, %rd18490, %rd18543;
	shr.u64 	%rd18545, %rd18537, 32;
	add.s64 	%rd18546, %rd18544, %rd18545;
	shr.u64 	%rd18547, %rd18542, 32;
	shl.b64 	%rd18548, %rd18542, 32;
	and.b64  	%rd18549, %rd18535, 4294967295;
	or.b64  	%rd18550, %rd18548, %rd18549;
	add.s64 	%rd18551, %rd18487, %rd18531;
	add.s64 	%rd18552, %rd18551, %rd18550;
	max.u64 	%rd18553, %rd18487, %rd18551;
	setp.gt.u64 	%p2465, %rd18553, %rd18552;
	selp.u64 	%rd18554, 1, 0, %p2465;
	add.s64 	%rd18555, %rd18546, %rd18488;
	add.s64 	%rd18556, %rd18555, %rd18547;
	add.s64 	%rd18557, %rd18556, %rd18554;
	and.b64  	%rd18558, %rd21258, 4294967295;
	shr.u64 	%rd18559, %rd21258, 32;
	mul.lo.s64 	%rd18560, %rd532, %rd18558;
	mul.lo.s64 	%rd18561, %rd533, %rd18558;
	mul.lo.s64 	%rd18562, %rd532, %rd18559;
	shr.u64 	%rd18563, %rd18560, 32;
	and.b64  	%rd18564, %rd18561, 4294967295;
	add.s64 	%rd18565, %rd18563, %rd18564;
	and.b64  	%rd18566, %rd18562, 4294967295;
	add.s64 	%rd18567, %rd18565, %rd18566;
	shr.u64 	%rd18568, %rd18561, 32;
	mad.lo.s64 	%rd18569, %rd533, %rd18559, %rd18568;
	shr.u64 	%rd18570, %rd18562, 32;
	add.s64 	%rd18571, %rd18569, %rd18570;
	shr.u64 	%rd18572, %rd18567, 32;
	shl.b64 	%rd18573, %rd18567, 32;
	and.b64  	%rd18574, %rd18560, 4294967295;
	or.b64  	%rd18575, %rd18573, %rd18574;
	add.s64 	%rd18576, %rd18529, %rd18575;
	setp.lt.u64 	%p2466, %rd18576, %rd18529;
	selp.u64 	%rd18577, 1, 0, %p2466;
	add.s64 	%rd18578, %rd18571, %rd18534;
	add.s64 	%rd18579, %rd18578, %rd18572;
	add.s64 	%rd18580, %rd18579, %rd18577;
	mul.lo.s64 	%rd18581, %rd542, %rd18558;
	mul.lo.s64 	%rd18582, %rd543, %rd18558;
	mul.lo.s64 	%rd18583, %rd542, %rd18559;
	shr.u64 	%rd18584, %rd18581, 32;
	and.b64  	%rd18585, %rd18582, 4294967295;
	add.s64 	%rd18586, %rd18584, %rd18585;
	and.b64  	%rd18587, %rd18583, 4294967295;
	add.s64 	%rd18588, %rd18586, %rd18587;
	shr.u64 	%rd18589, %rd18582, 32;
	mad.lo.s64 	%rd18590, %rd543, %rd18559, %rd18589;
	shr.u64 	%rd18591, %rd18583, 32;
	add.s64 	%rd18592, %rd18590, %rd18591;
	shr.u64 	%rd18593, %rd18588, 32;
	shl.b64 	%rd18594, %rd18588, 32;
	and.b64  	%rd18595, %rd18581, 4294967295;
	or.b64  	%rd18596, %rd18594, %rd18595;
	add.s64 	%rd18597, %rd18552, %rd18577;
	add.s64 	%rd18598, %rd18597, %rd18596;
	max.u64 	%rd18599, %rd18552, %rd18597;
	setp.gt.u64 	%p2467, %rd18599, %rd18598;
	selp.u64 	%rd18600, 1, 0, %p2467;
	add.s64 	%rd18601, %rd18592, %rd18557;
	add.s64 	%rd18602, %rd18601, %rd18593;
	add.s64 	%rd18603, %rd18602, %rd18600;
	and.b64  	%rd18604, %rd21257, 4294967295;
	shr.u64 	%rd18605, %rd21257, 32;
	mul.lo.s64 	%rd18606, %rd532, %rd18604;
	mul.lo.s64 	%rd18607, %rd533, %rd18604;
	mul.lo.s64 	%rd18608, %rd532, %rd18605;
	shr.u64 	%rd18609, %rd18606, 32;
	and.b64  	%rd18610, %rd18607, 4294967295;
	add.s64 	%rd18611, %rd18609, %rd18610;
	and.b64  	%rd18612, %rd18608, 4294967295;
	add.s64 	%rd18613, %rd18611, %rd18612;
	shr.u64 	%rd18614, %rd18607, 32;
	mad.lo.s64 	%rd18615, %rd533, %rd18605, %rd18614;
	shr.u64 	%rd18616, %rd18608, 32;
	add.s64 	%rd18617, %rd18615, %rd18616;
	shr.u64 	%rd18618, %rd18613, 32;
	shl.b64 	%rd18619, %rd18613, 32;
	and.b64  	%rd18620, %rd18606, 4294967295;
	or.b64  	%rd18621, %rd18619, %rd18620;
	add.s64 	%rd18622, %rd18598, %rd18621;
	setp.lt.u64 	%p2468, %rd18622, %rd18598;
	selp.u64 	%rd18623, 1, 0, %p2468;
	add.s64 	%rd18624, %rd18617, %rd18603;
	add.s64 	%rd18625, %rd18624, %rd18618;
	add.s64 	%rd18626, %rd18625, %rd18623;
	mul.lo.s64 	%rd18627, %rd11, %rd18436;
	mul.lo.s64 	%rd18628, %rd12, %rd18627;
	mul.hi.u64 	%rd18629, %rd12, %rd18627;
	add.cc.s64 	%rd18630, %rd18628, %rd18436;
	addc.cc.s64 	%rd18631, %rd18629, 0;
	mul.lo.s64 	%rd18632, %rd13, %rd18627;
	mul.hi.u64 	%rd18633, %rd13, %rd18627;
	mov.b64 	%rd18634, 0;
	add.cc.s64 	%rd18635, %rd18631, %rd18507;
	addc.cc.s64 	%rd18636, %rd18634, 0;
	add.cc.s64 	%rd18637, %rd18635, %rd18632;
	addc.cc.s64 	%rd18638, %rd18636, %rd18633;
	mul.lo.s64 	%rd18639, %rd14, %rd18627;
	mul.hi.u64 	%rd18640, %rd14, %rd18627;
	add.cc.s64 	%rd18641, %rd18638, %rd18576;
	addc.cc.s64 	%rd18642, %rd18634, 0;
	add.cc.s64 	%rd18643, %rd18641, %rd18639;
	addc.cc.s64 	%rd18644, %rd18642, %rd18640;
	mul.lo.s64 	%rd18645, %rd15, %rd18627;
	mul.hi.u64 	%rd18646, %rd15, %rd18627;
	add.cc.s64 	%rd18647, %rd18644, %rd18622;
	addc.cc.s64 	%rd18648, %rd18634, 0;
	add.cc.s64 	%rd18649, %rd18647, %rd18645;
	addc.cc.s64 	%rd18650, %rd18648, %rd18646;
	add.s64 	%rd18651, %rd18437, %rd18650;
	setp.lt.u64 	%p2469, %rd18651, %rd18437;
	selp.u64 	%rd18652, 1, 0, %p2469;
	add.s64 	%rd18653, %rd18511, %rd18652;
	setp.lt.u64 	%p2470, %rd18653, %rd18511;
	selp.u64 	%rd18654, 1, 0, %p2470;
	add.s64 	%rd18655, %rd18580, %rd18654;
	setp.lt.u64 	%p2471, %rd18655, %rd18580;
	selp.u64 	%rd18656, 1, 0, %p2471;
	add.s64 	%rd18657, %rd18626, %rd18656;
	mul.lo.s64 	%rd18658, %rd11, %rd18637;
	mul.lo.s64 	%rd18659, %rd12, %rd18658;
	mul.hi.u64 	%rd18660, %rd12, %rd18658;
	add.cc.s64 	%rd18661, %rd18659, %rd18637;
	addc.cc.s64 	%rd18662, %rd18660, 0;
	mul.lo.s64 	%rd18663, %rd13, %rd18658;
	mul.hi.u64 	%rd18664, %rd13, %rd18658;
	add.cc.s64 	%rd18665, %rd18662, %rd18643;
	addc.cc.s64 	%rd18666, %rd18634, 0;
	add.cc.s64 	%rd18667, %rd18665, %rd18663;
	addc.cc.s64 	%rd18668, %rd18666, %rd18664;
	mul.lo.s64 	%rd18669, %rd14, %rd18658;
	mul.hi.u64 	%rd18670, %rd14, %rd18658;
	add.cc.s64 	%rd18671, %rd18668, %rd18649;
	addc.cc.s64 	%rd18672, %rd18634, 0;
	add.cc.s64 	%rd18673, %rd18671, %rd18669;
	addc.cc.s64 	%rd18674, %rd18672, %rd18670;
	mul.lo.s64 	%rd18675, %rd15, %rd18658;
	mul.hi.u64 	%rd18676, %rd15, %rd18658;
	add.cc.s64 	%rd18677, %rd18674, %rd18651;
	addc.cc.s64 	%rd18678, %rd18634, 0;
	add.cc.s64 	%rd18679, %rd18677, %rd18675;
	addc.cc.s64 	%rd18680, %rd18678, %rd18676;
	add.s64 	%rd18681, %rd18653, %rd18680;
	setp.lt.u64 	%p2472, %rd18681, %rd18653;
	selp.u64 	%rd18682, 1, 0, %p2472;
	add.s64 	%rd18683, %rd18655, %rd18682;
	setp.lt.u64 	%p2473, %rd18683, %rd18655;
	selp.u64 	%rd18684, 1, 0, %p2473;
	add.s64 	%rd18685, %rd18657, %rd18684;
	mul.lo.s64 	%rd18686, %rd11, %rd18667;
	mul.lo.s64 	%rd18687, %rd12, %rd18686;
	mul.hi.u64 	%rd18688, %rd12, %rd18686;
	add.cc.s64 	%rd18689, %rd18687, %rd18667;
	addc.cc.s64 	%rd18690, %rd18688, 0;
	mul.lo.s64 	%rd18691, %rd13, %rd18686;
	mul.hi.u64 	%rd18692, %rd13, %rd18686;
	add.cc.s64 	%rd18693, %rd18690, %rd18673;
	addc.cc.s64 	%rd18694, %rd18634, 0;
	add.cc.s64 	%rd18695, %rd18693, %rd18691;
	addc.cc.s64 	%rd18696, %rd18694, %rd18692;
	mul.lo.s64 	%rd18697, %rd14, %rd18686;
	mul.hi.u64 	%rd18698, %rd14, %rd18686;
	add.cc.s64 	%rd18699, %rd18696, %rd18679;
	addc.cc.s64 	%rd18700, %rd18634, 0;
	add.cc.s64 	%rd18701, %rd18699, %rd18697;
	addc.cc.s64 	%rd18702, %rd18700, %rd18698;
	mul.lo.s64 	%rd18703, %rd15, %rd18686;
	mul.hi.u64 	%rd18704, %rd15, %rd18686;
	add.cc.s64 	%rd18705, %rd18702, %rd18681;
	addc.cc.s64 	%rd18706, %rd18634, 0;
	add.cc.s64 	%rd18707, %rd18705, %rd18703;
	addc.cc.s64 	%rd18708, %rd18706, %rd18704;
	add.s64 	%rd18709, %rd18683, %rd18708;
	setp.lt.u64 	%p2474, %rd18709, %rd18683;
	selp.u64 	%rd18710, 1, 0, %p2474;
	add.s64 	%rd18711, %rd18685, %rd18710;
	mul.lo.s64 	%rd18712, %rd11, %rd18695;
	mul.lo.s64 	%rd18713, %rd12, %rd18712;
	mul.hi.u64 	%rd18714, %rd12, %rd18712;
	add.cc.s64 	%rd18715, %rd18713, %rd18695;
	addc.cc.s64 	%rd18716, %rd18714, 0;
	mul.lo.s64 	%rd18717, %rd13, %rd18712;
	mul.hi.u64 	%rd18718, %rd13, %rd18712;
	add.cc.s64 	%rd18719, %rd18716, %rd18701;
	addc.cc.s64 	%rd18720, %rd18634, 0;
	add.cc.s64 	%rd748, %rd18719, %rd18717;
	addc.cc.s64 	%rd18721, %rd18720, %rd18718;
	mul.lo.s64 	%rd18722, %rd14, %rd18712;
	mul.hi.u64 	%rd18723, %rd14, %rd18712;
	add.cc.s64 	%rd18724, %rd18721, %rd18707;
	addc.cc.s64 	%rd18725, %rd18634, 0;
	add.cc.s64 	%rd749, %rd18724, %rd18722;
	addc.cc.s64 	%rd18726, %rd18725, %rd18723;
	mul.lo.s64 	%rd18727, %rd15, %rd18712;
	mul.hi.u64 	%rd18728, %rd15, %rd18712;
	add.cc.s64 	%rd18729, %rd18726, %rd18709;
	addc.cc.s64 	%rd18730, %rd18634, 0;
	add.cc.s64 	%rd750, %rd18729, %rd18727;
	addc.cc.s64 	%rd18731, %rd18730, %rd18728;
	add.s64 	%rd21261, %rd18711, %rd18731;
	setp.gt.u64 	%p2475, %rd21261, %rd15;
	@%p2475 bra 	$L__BB1_325;
	setp.lt.u64 	%p2476, %rd21261, %rd15;
	mov.u32 	%r1005, %r525;
	mov.u64 	%rd21262, %rd750;
	mov.u64 	%rd21263, %rd749;
	mov.u64 	%rd21264, %rd748;
	@%p2476 bra 	$L__BB1_326;
	setp.lt.u64 	%p2477, %rd14, %rd750;
	@%p2477 bra 	$L__BB1_325;
	setp.gt.u64 	%p2478, %rd14, %rd750;
	mov.u32 	%r1005, %r525;
	mov.u64 	%rd21262, %rd750;
	mov.u64 	%rd21263, %rd749;
	mov.u64 	%rd21264, %rd748;
	@%p2478 bra 	$L__BB1_326;
	setp.lt.u64 	%p2479, %rd13, %rd749;
	@%p2479 bra 	$L__BB1_325;
	setp.gt.u64 	%p2480, %rd13, %rd749;
	setp.gt.u64 	%p2481, %rd12, %rd748;
	or.pred  	%p2482, %p2480, %p2481;
	mov.u32 	%r1005, %r525;
	mov.u64 	%rd21262, %rd750;
	mov.u64 	%rd21263, %rd749;
	mov.u64 	%rd21264, %rd748;
	@%p2482 bra 	$L__BB1_326;
$L__BB1_325:
	sub.s64 	%rd21264, %rd748, %rd12;
	setp.lt.u64 	%p2483, %rd748, %rd12;
	selp.u64 	%rd18732, 1, 0, %p2483;
	add.s64 	%rd18733, %rd13, %rd18732;
	sub.s64 	%rd21263, %rd749, %rd18733;
	setp.lt.u64 	%p2484, %rd749, %rd18733;
	selp.u64 	%rd18734, 1, 0, %p2484;
	add.s64 	%rd18735, %rd14, %rd18734;
	sub.s64 	%rd21262, %rd750, %rd18735;
	setp.lt.u64 	%p2485, %rd750, %rd18735;
	selp.u64 	%rd18736, 1, 0, %p2485;
	add.s64 	%rd18737, %rd15, %rd18736;
	sub.s64 	%rd21261, %rd21261, %rd18737;
	mov.u32 	%r1005, %r525;
$L__BB1_326:
	setp.ne.s32 	%p2486, %r1006, 0;
	mov.b64 	%rd21529, 0;
	mov.b32 	%r1006, 1;
	mov.u64 	%rd21530, %rd21529;
	mov.u64 	%rd21531, %rd21529;
	mov.u64 	%rd21532, %rd21529;
	mov.u64 	%rd21533, %rd43;
	mov.u64 	%rd21534, %rd42;
	mov.u64 	%rd21535, %rd41;
	mov.u64 	%rd21536, %rd40;
	mov.u64 	%rd21537, %rd43;
	mov.u64 	%rd21538, %rd42;
	mov.u64 	%rd21539, %rd41;
	mov.u64 	%rd21540, %rd40;
	@%p2486 bra 	$L__BB1_867;
	or.b64  	%rd18740, %rd76, %rd75;
	or.b64  	%rd18741, %rd18740, %rd74;
	or.b64  	%rd18742, %rd18741, %rd73;
	setp.eq.s64 	%p2487, %rd18742, 0;
	mov.u64 	%rd21533, %rd43;
	mov.u64 	%rd21534, %rd42;
	mov.u64 	%rd21535, %rd41;
	mov.u64 	%rd21536, %rd40;
	mov.u64 	%rd21537, %rd43;
	mov.u64 	%rd21538, %rd42;
	mov.u64 	%rd21539, %rd41;
	mov.u64 	%rd21540, %rd40;
	@%p2487 bra 	$L__BB1_867;
	or.b64  	%rd18744, %rd80, %rd79;
	or.b64  	%rd18745, %rd18744, %rd78;
	or.b64  	%rd18746, %rd18745, %rd77;
	setp.eq.s64 	%p2488, %rd18746, 0;
	mov.u64 	%rd21530, %rd21529;
	mov.u64 	%rd21531, %rd21529;
	mov.u64 	%rd21532, %rd21529;
	mov.u64 	%rd21533, %rd43;
	mov.u64 	%rd21534, %rd42;
	mov.u64 	%rd21535, %rd41;
	mov.u64 	%rd21536, %rd40;
	mov.u64 	%rd21537, %rd43;
	mov.u64 	%rd21538, %rd42;
	mov.u64 	%rd21539, %rd41;
	mov.u64 	%rd21540, %rd40;
	@%p2488 bra 	$L__BB1_867;
	and.b64  	%rd18747, %rd80, 4294967295;
	shr.u64 	%rd18748, %rd80, 32;
	mul.lo.s64 	%rd18749, %rd18747, %rd18747;
	mul.lo.s64 	%rd18750, %rd18748, %rd18747;
	shr.u64 	%rd18751, %rd18749, 32;
	shl.b64 	%rd18752, %rd18750, 1;
	and.b64  	%rd18753, %rd18752, 8589934590;
	add.s64 	%rd18754, %rd18751, %rd18753;
	shr.u64 	%rd18755, %rd18750, 31;
	and.b64  	%rd18756, %rd18755, 8589934590;
	mad.lo.s64 	%rd18757, %rd18748, %rd18748, %rd18756;
	shr.u64 	%rd18758, %rd18754, 32;
	shl.b64 	%rd18759, %rd18754, 32;
	and.b64  	%rd18760, %rd18749, 4294967293;
	or.b64  	%rd18761, %rd18759, %rd18760;
	add.s64 	%rd18762, %rd18757, %rd18758;
	shr.u64 	%rd18763, %rd79, 32;
	and.b64  	%rd18764, %rd79, 4294967295;
	mul.lo.s64 	%rd18765, %rd18764, %rd18747;
	mul.lo.s64 	%rd18766, %rd18763, %rd18747;
	mul.lo.s64 	%rd18767, %rd18764, %rd18748;
	shr.u64 	%rd18768, %rd18765, 32;
	and.b64  	%rd18769, %rd18766, 4294967295;
	add.s64 	%rd18770, %rd18768, %rd18769;
	and.b64  	%rd18771, %rd18767, 4294967295;
	add.s64 	%rd18772, %rd18770, %rd18771;
	shr.u64 	%rd18773, %rd18766, 32;
	mad.lo.s64 	%rd18774, %rd18763, %rd18748, %rd18773;
	shr.u64 	%rd18775, %rd18767, 32;
	add.s64 	%rd18776, %rd18774, %rd18775;
	shr.u64 	%rd18777, %rd18772, 32;
	shl.b64 	%rd18778, %rd18772, 32;
	and.b64  	%rd18779, %rd18765, 4294967295;
	or.b64  	%rd18780, %rd18778, %rd18779;
	add.s64 	%rd18781, %rd18776, %rd18777;
	shr.u64 	%rd18782, %rd78, 32;
	and.b64  	%rd18783, %rd78, 4294967295;
	mul.lo.s64 	%rd18784, %rd18783, %rd18747;
	mul.lo.s64 	%rd18785, %rd18782, %rd18747;
	mul.lo.s64 	%rd18786, %rd18783, %rd18748;
	shr.u64 	%rd18787, %rd18784, 32;
	and.b64  	%rd18788, %rd18785, 4294967295;
	add.s64 	%rd18789, %rd18787, %rd18788;
	and.b64  	%rd18790, %rd18786, 4294967295;
	add.s64 	%rd18791, %rd18789, %rd18790;
	shr.u64 	%rd18792, %rd18785, 32;
	mad.lo.s64 	%rd18793, %rd18782, %rd18748, %rd18792;
	shr.u64 	%rd18794, %rd18786, 32;
	add.s64 	%rd18795, %rd18793, %rd18794;
	shr.u64 	%rd18796, %rd18791, 32;
	shl.b64 	%rd18797, %rd18791, 32;
	and.b64  	%rd18798, %rd18784, 4294967295;
	or.b64  	%rd18799, %rd18797, %rd18798;
	add.s64 	%rd18800, %rd18795, %rd18796;
	shr.u64 	%rd18801, %rd77, 32;
	and.b64  	%rd18802, %rd77, 4294967295;
	mul.lo.s64 	%rd18803, %rd18802, %rd18747;
	mul.lo.s64 	%rd18804, %rd18801, %rd18747;
	mul.lo.s64 	%rd18805, %rd18802, %rd18748;
	shr.u64 	%rd18806, %rd18803, 32;
	and.b64  	%rd18807, %rd18804, 4294967295;
	add.s64 	%rd18808, %rd18806, %rd18807;
	and.b64  	%rd18809, %rd18805, 4294967295;
	add.s64 	%rd18810, %rd18808, %rd18809;
	shr.u64 	%rd18811, %rd18804, 32;
	mad.lo.s64 	%rd18812, %rd18801, %rd18748, %rd18811;
	shr.u64 	%rd18813, %rd18805, 32;
	add.s64 	%rd18814, %rd18812, %rd18813;
	shr.u64 	%rd18815, %rd18810, 32;
	shl.b64 	%rd18816, %rd18810, 32;
	and.b64  	%rd18817, %rd18803, 4294967295;
	or.b64  	%rd18818, %rd18816, %rd18817;
	add.s64 	%rd18819, %rd18814, %rd18815;
	shl.b64 	%rd18820, %rd18780, 1;
	shr.u64 	%rd18821, %rd18778, 63;
	add.s64 	%rd18822, %rd18781, %rd18781;
	add.s64 	%rd18823, %rd18822, %rd18821;
	mul.lo.s64 	%rd18824, %rd18764, %rd18764;
	mul.lo.s64 	%rd18825, %rd18763, %rd18764;
	shr.u64 	%rd18826, %rd18824, 32;
	shl.b64 	%rd18827, %rd18825, 1;
	and.b64  	%rd18828, %rd18827, 8589934590;
	add.s64 	%rd18829, %rd18826, %rd18828;
	shr.u64 	%rd18830, %rd18825, 31;
	and.b64  	%rd18831, %rd18830, 8589934590;
	mad.lo.s64 	%rd18832, %rd18763, %rd18763, %rd18831;
	shr.u64 	%rd18833, %rd18829, 32;
	shl.b64 	%rd18834, %rd18829, 32;
	and.b64  	%rd18835, %rd18824, 4294967293;
	or.b64  	%rd18836, %rd18834, %rd18835;
	add.s64 	%rd18837, %rd18799, %rd18821;
	add.s64 	%rd18838, %rd18837, %rd18836;
	max.u64 	%rd18839, %rd18799, %rd18837;
	setp.gt.u64 	%p2489, %rd18839, %rd18838;
	selp.u64 	%rd18840, 1, 0, %p2489;
	add.s64 	%rd18841, %rd18832, %rd18800;
	add.s64 	%rd18842, %rd18841, %rd18833;
	add.s64 	%rd18843, %rd18842, %rd18840;
	mul.lo.s64 	%rd18844, %rd18783, %rd18764;
	mul.lo.s64 	%rd18845, %rd18782, %rd18764;
	mul.lo.s64 	%rd18846, %rd18783, %rd18763;
	shr.u64 	%rd18847, %rd18844, 32;
	and.b64  	%rd18848, %rd18845, 4294967295;
	add.s64 	%rd18849, %rd18847, %rd18848;
	and.b64  	%rd18850, %rd18846, 4294967295;
	add.s64 	%rd18851, %rd18849, %rd18850;
	shr.u64 	%rd18852, %rd18845, 32;
	mad.lo.s64 	%rd18853, %rd18782, %rd18763, %rd18852;
	shr.u64 	%rd18854, %rd18846, 32;
	add.s64 	%rd18855, %rd18853, %rd18854;
	shr.u64 	%rd18856, %rd18851, 32;
	shl.b64 	%rd18857, %rd18851, 32;
	and.b64  	%rd18858, %rd18844, 4294967295;
	or.b64  	%rd18859, %rd18857, %rd18858;
	add.s64 	%rd18860, %rd18818, %rd18840;
	add.s64 	%rd18861, %rd18860, %rd18859;
	max.u64 	%rd18862, %rd18818, %rd18860;
	setp.gt.u64 	%p2490, %rd18862, %rd18861;
	selp.u64 	%rd18863, 1, 0, %p2490;
	add.s64 	%rd18864, %rd18855, %rd18819;
	add.s64 	%rd18865, %rd18864, %rd18856;
	add.s64 	%rd18866, %rd18865, %rd18863;
	add.s64 	%rd18867, %rd18838, %rd18799;
	setp.lt.u64 	%p2491, %rd18867, %rd18838;
	selp.u64 	%rd18868, 1, 0, %p2491;
	add.s64 	%rd18869, %rd18800, %rd18843;
	add.s64 	%rd18870, %rd18869, %rd18868;
	add.s64 	%rd18871, %rd18861, %rd18868;
	add.s64 	%rd18872, %rd18871, %rd18859;
	max.u64 	%rd18873, %rd18861, %rd18871;
	setp.gt.u64 	%p2492, %rd18873, %rd18872;
	selp.u64 	%rd18874, 1, 0, %p2492;
	add.s64 	%rd18875, %rd18855, %rd18866;
	add.s64 	%rd18876, %rd18875, %rd18856;
	add.s64 	%rd18877, %rd18876, %rd18874;
	add.s64 	%rd18878, %rd18872, %rd18818;
	setp.lt.u64 	%p2493, %rd18878, %rd18872;
	selp.u64 	%rd18879, 1, 0, %p2493;
	add.s64 	%rd18880, %rd18819, %rd18877;
	add.s64 	%rd18881, %rd18880, %rd18879;
	mul.lo.s64 	%rd18882, %rd11, %rd18761;
	mul.lo.s64 	%rd18883, %rd12, %rd18882;
	mul.hi.u64 	%rd18884, %rd12, %rd18882;
	add.cc.s64 	%rd18885, %rd18883, %rd18761;
	addc.cc.s64 	%rd18886, %rd18884, 0;
	mul.lo.s64 	%rd18887, %rd13, %rd18882;
	mul.hi.u64 	%rd18888, %rd13, %rd18882;
	mov.b64 	%rd18889, 0;
	add.cc.s64 	%rd18890, %rd18886, %rd18820;
	addc.cc.s64 	%rd18891, %rd18889, 0;
	add.cc.s64 	%rd18892, %rd18890, %rd18887;
	addc.cc.s64 	%rd18893, %rd18891, %rd18888;
	mul.lo.s64 	%rd18894, %rd14, %rd18882;
	mul.hi.u64 	%rd18895, %rd14, %rd18882;
	add.cc.s64 	%rd18896, %rd18893, %rd18867;
	addc.cc.s64 	%rd18897, %rd18889, 0;
	add.cc.s64 	%rd18898, %rd18896, %rd18894;
	addc.cc.s64 	%rd18899, %rd18897, %rd18895;
	mul.lo.s64 	%rd18900, %rd15, %rd18882;
	mul.hi.u64 	%rd18901, %rd15, %rd18882;
	add.cc.s64 	%rd18902, %rd18899, %rd18878;
	addc.cc.s64 	%rd18903, %rd18889, 0;
	add.cc.s64 	%rd18904, %rd18902, %rd18900;
	addc.cc.s64 	%rd18905, %rd18903, %rd18901;
	add.s64 	%rd18906, %rd18762, %rd18905;
	setp.lt.u64 	%p2494, %rd18906, %rd18762;
	selp.u64 	%rd18907, 1, 0, %p2494;
	add.s64 	%rd18908, %rd18823, %rd18907;
	setp.lt.u64 	%p2495, %rd18908, %rd18823;
	selp.u64 	%rd18909, 1, 0, %p2495;
	add.s64 	%rd18910, %rd18870, %rd18909;
	setp.lt.u64 	%p2496, %rd18910, %rd18870;
	selp.u64 	%rd18911, 1, 0, %p2496;
	add.s64 	%rd18912, %rd18881, %rd18911;
	mul.lo.s64 	%rd18913, %rd11, %rd18892;
	mul.lo.s64 	%rd18914, %rd12, %rd18913;
	mul.hi.u64 	%rd18915, %rd12, %rd18913;
	add.cc.s64 	%rd18916, %rd18914, %rd18892;
	addc.cc.s64 	%rd18917, %rd18915, 0;
	mul.lo.s64 	%rd18918, %rd13, %rd18913;
	mul.hi.u64 	%rd18919, %rd13, %rd18913;
	add.cc.s64 	%rd18920, %rd18917, %rd18898;
	addc.cc.s64 	%rd18921, %rd18889, 0;
	add.cc.s64 	%rd18922, %rd18920, %rd18918;
	addc.cc.s64 	%rd18923, %rd18921, %rd18919;
	mul.lo.s64 	%rd18924, %rd14, %rd18913;
	mul.hi.u64 	%rd18925, %rd14, %rd18913;
	add.cc.s64 	%rd18926, %rd18923, %rd18904;
	addc.cc.s64 	%rd18927, %rd18889, 0;
	add.cc.s64 	%rd18928, %rd18926, %rd18924;
	addc.cc.s64 	%rd18929, %rd18927, %rd18925;
	mul.lo.s64 	%rd18930, %rd15, %rd18913;
	mul.hi.u64 	%rd18931, %rd15, %rd18913;
	add.cc.s64 	%rd18932, %rd18929, %rd18906;
	addc.cc.s64 	%rd18933, %rd18889, 0;
	add.cc.s64 	%rd18934, %rd18932, %rd18930;
	addc.cc.s64 	%rd18935, %rd18933, %rd18931;
	add.s64 	%rd18936, %rd18908, %rd18935;
	setp.lt.u64 	%p2497, %rd18936, %rd18908;
	selp.u64 	%rd18937, 1, 0, %p2497;
	add.s64 	%rd18938, %rd18910, %rd18937;
	setp.lt.u64 	%p2498, %rd18938, %rd18910;
	selp.u64 	%rd18939, 1, 0, %p2498;
	add.s64 	%rd18940, %rd18912, %rd18939;
	mul.lo.s64 	%rd18941, %rd11, %rd18922;
	mul.lo.s64 	%rd18942, %rd12, %rd18941;
	mul.hi.u64 	%rd18943, %rd12, %rd18941;
	add.cc.s64 	%rd18944, %rd18942, %rd18922;
	addc.cc.s64 	%rd18945, %rd18943, 0;
	mul.lo.s64 	%rd18946, %rd13, %rd18941;
	mul.hi.u64 	%rd18947, %rd13, %rd18941;
	add.cc.s64 	%rd18948, %rd18945, %rd18928;
	addc.cc.s64 	%rd18949, %rd18889, 0;
	add.cc.s64 	%rd18950, %rd18948, %rd18946;
	addc.cc.s64 	%rd18951, %rd18949, %rd18947;
	mul.lo.s64 	%rd18952, %rd14, %rd18941;
	mul.hi.u64 	%rd18953, %rd14, %rd18941;
	add.cc.s64 	%rd18954, %rd18951, %rd18934;
	addc.cc.s64 	%rd18955, %rd18889, 0;
	add.cc.s64 	%rd18956, %rd18954, %rd18952;
	addc.cc.s64 	%rd18957, %rd18955, %rd18953;
	mul.lo.s64 	%rd18958, %rd15, %rd18941;
	mul.hi.u64 	%rd18959, %rd15, %rd18941;
	add.cc.s64 	%rd18960, %rd18957, %rd18936;
	addc.cc.s64 	%rd18961, %rd18889, 0;
	add.cc.s64 	%rd18962, %rd18960, %rd18958;
	addc.cc.s64 	%rd18963, %rd18961, %rd18959;
	add.s64 	%rd18964, %rd18938, %rd18963;
	setp.lt.u64 	%p2499, %rd18964, %rd18938;
	selp.u64 	%rd18965, 1, 0, %p2499;
	add.s64 	%rd18966, %rd18940, %rd18965;
	mul.lo.s64 	%rd18967, %rd11, %rd18950;
	mul.lo.s64 	%rd18968, %rd12, %rd18967;
	mul.hi.u64 	%rd18969, %rd12, %rd18967;
	add.cc.s64 	%rd18970, %rd18968, %rd18950;
	addc.cc.s64 	%rd18971, %rd18969, 0;
	mul.lo.s64 	%rd18972, %rd13, %rd18967;
	mul.hi.u64 	%rd18973, %rd13, %rd18967;
	add.cc.s64 	%rd18974, %rd18971, %rd18956;
	addc.cc.s64 	%rd18975, %rd18889, 0;
	add.cc.s64 	%rd791, %rd18974, %rd18972;
	addc.cc.s64 	%rd18976, %rd18975, %rd18973;
	mul.lo.s64 	%rd18977, %rd14, %rd18967;
	mul.hi.u64 	%rd18978, %rd14, %rd18967;
	add.cc.s64 	%rd18979, %rd18976, %rd18962;
	addc.cc.s64 	%rd18980, %rd18889, 0;
	add.cc.s64 	%rd792, %rd18979, %rd18977;
	addc.cc.s64 	%rd18981, %rd18980, %rd18978;
	mul.lo.s64 	%rd18982, %rd15, %rd18967;
	mul.hi.u64 	%rd18983, %rd15, %rd18967;
	add.cc.s64 	%rd18984, %rd18981, %rd18964;
	addc.cc.s64 	%rd18985, %rd18889, 0;
	add.cc.s64 	%rd793, %rd18984, %rd18982;
	addc.cc.s64 	%rd18986, %rd18985, %rd18983;
	add.s64 	%rd21276, %rd18966, %rd18986;
	setp.gt.u64 	%p2500, %rd21276, %rd15;
	@%p2500 bra 	$L__BB1_335;
	setp.lt.u64 	%p2501, %rd21276, %rd15;
	mov.u64 	%rd21273, %rd791;
	mov.u64 	%rd21274, %rd792;
	mov.u64 	%rd21275, %rd793;
	@%p2501 bra 	$L__BB1_336;
	setp.lt.u64 	%p2502, %rd14, %rd793;
	@%p2502 bra 	$L__BB1_335;
	setp.gt.u64 	%p2503, %rd14, %rd793;
	mov.u64 	%rd21273, %rd791;
	mov.u64 	%rd21274, %rd792;
	mov.u64 	%rd21275, %rd793;
	@%p2503 bra 	$L__BB1_336;
	setp.lt.u64 	%p2504, %rd13, %rd792;
	@%p2504 bra 	$L__BB1_335;
	setp.gt.u64 	%p2505, %rd13, %rd792;
	setp.gt.u64 	%p2506, %rd12, %rd791;
	or.pred  	%p2507, %p2505, %p2506;
	mov.u64 	%rd21273, %rd791;
	mov.u64 	%rd21274, %rd792;
	mov.u64 	%rd21275, %rd793;
	@%p2507 bra 	$L__BB1_336;
$L__BB1_335:
	sub.s64 	%rd21273, %rd791, %rd12;
	setp.lt.u64 	%p2508, %rd791, %rd12;
	selp.u64 	%rd18987, 1, 0, %p2508;
	add.s64 	%rd18988, %rd13, %rd18987;
	sub.s64 	%rd21274, %rd792, %rd18988;
	setp.lt.u64 	%p2509, %rd792, %rd18988;
	selp.u64 	%rd18989, 1, 0, %p2509;
	add.s64 	%rd18990, %rd14, %rd18989;
	sub.s64 	%rd21275, %rd793, %rd18990;
	setp.lt.u64 	%p2510, %rd793, %rd18990;
	selp.u64 	%rd18991, 1, 0, %p2510;
	add.s64 	%rd18992, %rd15, %rd18991;
	sub.s64 	%rd21276, %rd21276, %rd18992;
$L__BB1_336:
	and.b64  	%rd803, %rd84, 4294967295;
	shr.u64 	%rd804, %rd84, 32;
	shr.u64 	%rd805, %rd21273, 32;
	and.b64  	%rd806, %rd21273, 4294967295;
	mul.lo.s64 	%rd18993, %rd806, %rd803;
	mul.lo.s64 	%rd18994, %rd805, %rd803;
	mul.lo.s64 	%rd18995, %rd806, %rd804;
	shr.u64 	%rd18996, %rd18993, 32;
	and.b64  	%rd18997, %rd18994, 4294967295;
	add.s64 	%rd18998, %rd18996, %rd18997;
	and.b64  	%rd18999, %rd18995, 4294967295;
	add.s64 	%rd19000, %rd18998, %rd18999;
	shr.u64 	%rd19001, %rd18994, 32;
	mad.lo.s64 	%rd19002, %rd805, %rd804, %rd19001;
	shr.u64 	%rd19003, %rd18995, 32;
	add.s64 	%rd19004, %rd19002, %rd19003;
	shr.u64 	%rd19005, %rd19000, 32;
	shl.b64 	%rd19006, %rd19000, 32;
	and.b64  	%rd19007, %rd18993, 4294967295;
	or.b64  	%rd19008, %rd19006, %rd19007;
	add.s64 	%rd19009, %rd19004, %rd19005;
	shr.u64 	%rd807, %rd21274, 32;
	and.b64  	%rd808, %rd21274, 4294967295;
	mul.lo.s64 	%rd19010, %rd808, %rd803;
	mul.lo.s64 	%rd19011, %rd807, %rd803;
	mul.lo.s64 	%rd19012, %rd808, %rd804;
	shr.u64 	%rd19013, %rd19010, 32;
	and.b64  	%rd19014, %rd19011, 4294967295;
	add.s64 	%rd19015, %rd19013, %rd19014;
	and.b64  	%rd19016, %rd19012, 4294967295;
	add.s64 	%rd19017, %rd19015, %rd19016;
	shr.u64 	%rd19018, %rd19011, 32;
	mad.lo.s64 	%rd19019, %rd807, %rd804, %rd19018;
	shr.u64 	%rd19020, %rd19012, 32;
	add.s64 	%rd19021, %rd19019, %rd19020;
	shr.u64 	%rd19022, %rd19017, 32;
	shl.b64 	%rd19023, %rd19017, 32;
	and.b64  	%rd19024, %rd19010, 4294967295;
	or.b64  	%rd19025, %rd19023, %rd19024;
	add.s64 	%rd19026, %rd19021, %rd19022;
	shr.u64 	%rd809, %rd21275, 32;
	and.b64  	%rd810, %rd21275, 4294967295;
	mul.lo.s64 	%rd19027, %rd810, %rd803;
	mul.lo.s64 	%rd19028, %rd809, %rd803;
	mul.lo.s64 	%rd19029, %rd810, %rd804;
	shr.u64 	%rd19030, %rd19027, 32;
	and.b64  	%rd19031, %rd19028, 4294967295;
	add.s64 	%rd19032, %rd19030, %rd19031;
	and.b64  	%rd19033, %rd19029, 4294967295;
	add.s64 	%rd19034, %rd19032, %rd19033;
	shr.u64 	%rd19035, %rd19028, 32;
	mad.lo.s64 	%rd19036, %rd809, %rd804, %rd19035;
	shr.u64 	%rd19037, %rd19029, 32;
	add.s64 	%rd19038, %rd19036, %rd19037;
	shr.u64 	%rd19039, %rd19034, 32;
	shl.b64 	%rd19040, %rd19034, 32;
	and.b64  	%rd19041, %rd19027, 4294967295;
	or.b64  	%rd19042, %rd19040, %rd19041;
	add.s64 	%rd19043, %rd19038, %rd19039;
	shr.u64 	%rd811, %rd21276, 32;
	and.b64  	%rd812, %rd21276, 4294967295;
	mul.lo.s64 	%rd19044, %rd812, %rd803;
	mul.lo.s64 	%rd19045, %rd811, %rd803;
	mul.lo.s64 	%rd19046, %rd812, %rd804;
	shr.u64 	%rd19047, %rd19044, 32;
	and.b64  	%rd19048, %rd19045, 4294967295;
	add.s64 	%rd19049, %rd19047, %rd19048;
	and.b64  	%rd19050, %rd19046, 4294967295;
	add.s64 	%rd19051, %rd19049, %rd19050;
	shr.u64 	%rd19052, %rd19045, 32;
	mad.lo.s64 	%rd19053, %rd811, %rd804, %rd19052;
	shr.u64 	%rd19054, %rd19046, 32;
	add.s64 	%rd19055, %rd19053, %rd19054;
	shr.u64 	%rd19056, %rd19051, 32;
	shl.b64 	%rd19057, %rd19051, 32;
	and.b64  	%rd19058, %rd19044, 4294967295;
	or.b64  	%rd19059, %rd19057, %rd19058;
	add.s64 	%rd19060, %rd19055, %rd19056;
	and.b64  	%rd813, %rd83, 4294967295;
	shr.u64 	%rd814, %rd83, 32;
	mul.lo.s64 	%rd19061, %rd806, %rd813;
	mul.lo.s64 	%rd19062, %rd805, %rd813;
	mul.lo.s64 	%rd19063, %rd806, %rd814;
	shr.u64 	%rd19064, %rd19061, 32;
	and.b64  	%rd19065, %rd19062, 4294967295;
	add.s64 	%rd19066, %rd19064, %rd19065;
	and.b64  	%rd19067, %rd19063, 4294967295;
	add.s64 	%rd19068, %rd19066, %rd19067;
	shr.u64 	%rd19069, %rd19062, 32;
	mad.lo.s64 	%rd19070, %rd805, %rd814, %rd19069;
	shr.u64 	%rd19071, %rd19063, 32;
	add.s64 	%rd19072, %rd19070, %rd19071;
	shr.u64 	%rd19073, %rd19068, 32;
	shl.b64 	%rd19074, %rd19068, 32;
	and.b64  	%rd19075, %rd19061, 4294967295;
	or.b64  	%rd19076, %rd19074, %rd19075;
	add.s64 	%rd19077, %rd19025, %rd19076;
	setp.lt.u64 	%p2511, %rd19077, %rd19025;
	selp.u64 	%rd19078, 1, 0, %p2511;
	add.s64 	%rd19079, %rd19072, %rd19026;
	add.s64 	%rd19080, %rd19079, %rd19073;
	add.s64 	%rd19081, %rd19080, %rd19078;
	mul.lo.s64 	%rd19082, %rd808, %rd813;
	mul.lo.s64 	%rd19083, %rd807, %rd813;
	mul.lo.s64 	%rd19084, %rd808, %rd814;
	shr.u64 	%rd19085, %rd19082, 32;
	and.b64  	%rd19086, %rd19083, 4294967295;
	add.s64 	%rd19087, %rd19085, %rd19086;
	and.b64  	%rd19088, %rd19084, 4294967295;
	add.s64 	%rd19089, %rd19087, %rd19088;
	shr.u64 	%rd19090, %rd19083, 32;
	mad.lo.s64 	%rd19091, %rd807, %rd814, %rd19090;
	shr.u64 	%rd19092, %rd19084, 32;
	add.s64 	%rd19093, %rd19091, %rd19092;
	shr.u64 	%rd19094, %rd19089, 32;
	shl.b64 	%rd19095, %rd19089, 32;
	and.b64  	%rd19096, %rd19082, 4294967295;
	or.b64  	%rd19097, %rd19095, %rd19096;
	add.s64 	%rd19098, %rd19042, %rd19078;
	add.s64 	%rd19099, %rd19098, %rd19097;
	max.u64 	%rd19100, %rd19042, %rd19098;
	setp.gt.u64 	%p2512, %rd19100, %rd19099;
	selp.u64 	%rd19101, 1, 0, %p2512;
	add.s64 	%rd19102, %rd19093, %rd19043;
	add.s64 	%rd19103, %rd19102, %rd19094;
	add.s64 	%rd19104, %rd19103, %rd19101;
	mul.lo.s64 	%rd19105, %rd810, %rd813;
	mul.lo.s64 	%rd19106, %rd809, %rd813;
	mul.lo.s64 	%rd19107, %rd810, %rd814;
	shr.u64 	%rd19108, %rd19105, 32;
	and.b64  	%rd19109, %rd19106, 4294967295;
	add.s64 	%rd19110, %rd19108, %rd19109;
	and.b64  	%rd19111, %rd19107, 4294967295;
	add.s64 	%rd19112, %rd19110, %rd19111;
	shr.u64 	%rd19113, %rd19106, 32;
	mad.lo.s64 	%rd19114, %rd809, %rd814, %rd19113;
	shr.u64 	%rd19115, %rd19107, 32;
	add.s64 	%rd19116, %rd19114, %rd19115;
	shr.u64 	%rd19117, %rd19112, 32;
	shl.b64 	%rd19118, %rd19112, 32;
	and.b64  	%rd19119, %rd19105, 4294967295;
	or.b64  	%rd19120, %rd19118, %rd19119;
	add.s64 	%rd19121, %rd19059, %rd19101;
	add.s64 	%rd19122, %rd19121, %rd19120;
	max.u64 	%rd19123, %rd19059, %rd19121;
	setp.gt.u64 	%p2513, %rd19123, %rd19122;
	selp.u64 	%rd19124, 1, 0, %p2513;
	add.s64 	%rd19125, %rd19116, %rd19060;
	add.s64 	%rd19126, %rd19125, %rd19117;
	add.s64 	%rd19127, %rd19126, %rd19124;
	and.b64  	%rd815, %rd82, 4294967295;
	shr.u64 	%rd816, %rd82, 32;
	mul.lo.s64 	%rd19128, %rd806, %rd815;
	mul.lo.s64 	%rd19129, %rd805, %rd815;
	mul.lo.s64 	%rd19130, %rd806, %rd816;
	shr.u64 	%rd19131, %rd19128, 32;
	and.b64  	%rd19132, %rd19129, 4294967295;
	add.s64 	%rd19133, %rd19131, %rd19132;
	and.b64  	%rd19134, %rd19130, 4294967295;
	add.s64 	%rd19135, %rd19133, %rd19134;
	shr.u64 	%rd19136, %rd19129, 32;
	mad.lo.s64 	%rd19137, %rd805, %rd816, %rd19136;
	shr.u64 	%rd19138, %rd19130, 32;
	add.s64 	%rd19139, %rd19137, %rd19138;
	shr.u64 	%rd19140, %rd19135, 32;
	shl.b64 	%rd19141, %rd19135, 32;
	and.b64  	%rd19142, %rd19128, 4294967295;
	or.b64  	%rd19143, %rd19141, %rd19142;
	add.s64 	%rd19144, %rd19099, %rd19143;
	setp.lt.u64 	%p2514, %rd19144, %rd19099;
	selp.u64 	%rd19145, 1, 0, %p2514;
	add.s64 	%rd19146, %rd19139, %rd19104;
	add.s64 	%rd19147, %rd19146, %rd19140;
	add.s64 	%rd19148, %rd19147, %rd19145;
	mul.lo.s64 	%rd19149, %rd808, %rd815;
	mul.lo.s64 	%rd19150, %rd807, %rd815;
	mul.lo.s64 	%rd19151, %rd808, %rd816;
	shr.u64 	%rd19152, %rd19149, 32;
	and.b64  	%rd19153, %rd19150, 4294967295;
	add.s64 	%rd19154, %rd19152, %rd19153;
	and.b64  	%rd19155, %rd19151, 4294967295;
	add.s64 	%rd19156, %rd19154, %rd19155;
	shr.u64 	%rd19157, %rd19150, 32;
	mad.lo.s64 	%rd19158, %rd807, %rd816, %rd19157;
	shr.u64 	%rd19159, %rd19151, 32;
	add.s64 	%rd19160, %rd19158, %rd19159;
	shr.u64 	%rd19161, %rd19156, 32;
	shl.b64 	%rd19162, %rd19156, 32;
	and.b64  	%rd19163, %rd19149, 4294967295;
	or.b64  	%rd19164, %rd19162, %rd19163;
	add.s64 	%rd19165, %rd19122, %rd19145;
	add.s64 	%rd19166, %rd19165, %rd19164;
	max.u64 	%rd19167, %rd19122, %rd19165;
	setp.gt.u64 	%p2515, %rd19167, %rd19166;
	selp.u64 	%rd19168, 1, 0, %p2515;
	add.s64 	%rd19169, %rd19160, %rd19127;
	add.s64 	%rd19170, %rd19169, %rd19161;
	add.s64 	%rd19171, %rd19170, %rd19168;
	and.b64  	%rd817, %rd81, 4294967295;
	shr.u64 	%rd818, %rd81, 32;
	mul.lo.s64 	%rd19172, %rd806, %rd817;
	mul.lo.s64 	%rd19173, %rd805, %rd817;
	mul.lo.s64 	%rd19174, %rd806, %rd818;
	shr.u64 	%rd19175, %rd19172, 32;
	and.b64  	%rd19176, %rd19173, 4294967295;
	add.s64 	%rd19177, %rd19175, %rd19176;
	and.b64  	%rd19178, %rd19174, 4294967295;
	add.s64 	%rd19179, %rd19177, %rd19178;
	shr.u64 	%rd19180, %rd19173, 32;
	mad.lo.s64 	%rd19181, %rd805, %rd818, %rd19180;
	shr.u64 	%rd19182, %rd19174, 32;
	add.s64 	%rd19183, %rd19181, %rd19182;
	shr.u64 	%rd19184, %rd19179, 32;
	shl.b64 	%rd19185, %rd19179, 32;
	and.b64  	%rd19186, %rd19172, 4294967295;
	or.b64  	%rd19187, %rd19185, %rd19186;
	add.s64 	%rd19188, %rd19166, %rd19187;
	setp.lt.u64 	%p2516, %rd19188, %rd19166;
	selp.u64 	%rd19189, 1, 0, %p2516;
	add.s64 	%rd19190, %rd19183, %rd19171;
	add.s64 	%rd19191, %rd19190, %rd19184;
	add.s64 	%rd19192, %rd19191, %rd19189;
	mul.lo.s64 	%rd19193, %rd11, %rd19008;
	mul.lo.s64 	%rd19194, %rd12, %rd19193;
	mul.hi.u64 	%rd19195, %rd12, %rd19193;
	add.cc.s64 	%rd19196, %rd19194, %rd19008;
	addc.cc.s64 	%rd19197, %rd19195, 0;
	mul.lo.s64 	%rd19198, %rd13, %rd19193;
	mul.hi.u64 	%rd19199, %rd13, %rd19193;
	mov.b64 	%rd19200, 0;
	add.cc.s64 	%rd19201, %rd19197, %rd19077;
	addc.cc.s64 	%rd19202, %rd19200, 0;
	add.cc.s64 	%rd19203, %rd19201, %rd19198;
	addc.cc.s64 	%rd19204, %rd19202, %rd19199;
	mul.lo.s64 	%rd19205, %rd14, %rd19193;
	mul.hi.u64 	%rd19206, %rd14, %rd19193;
	add.cc.s64 	%rd19207, %rd19204, %rd19144;
	addc.cc.s64 	%rd19208, %rd19200, 0;
	add.cc.s64 	%rd19209, %rd19207, %rd19205;
	addc.cc.s64 	%rd19210, %rd19208, %rd19206;
	mul.lo.s64 	%rd19211, %rd15, %rd19193;
	mul.hi.u64 	%rd19212, %rd15, %rd19193;
	add.cc.s64 	%rd19213, %rd19210, %rd19188;
	addc.cc.s64 	%rd19214, %rd19200, 0;
	add.cc.s64 	%rd19215, %rd19213, %rd19211;
	addc.cc.s64 	%rd19216, %rd19214, %rd19212;
	add.s64 	%rd19217, %rd19009, %rd19216;
	setp.lt.u64 	%p2517, %rd19217, %rd19009;
	selp.u64 	%rd19218, 1, 0, %p2517;
	add.s64 	%rd19219, %rd19081, %rd19218;
	setp.lt.u64 	%p2518, %rd19219, %rd19081;
	selp.u64 	%rd19220, 1, 0, %p2518;
	add.s64 	%rd19221, %rd19148, %rd19220;
	setp.lt.u64 	%p2519, %rd19221, %rd19148;
	selp.u64 	%rd19222, 1, 0, %p2519;
	add.s64 	%rd19223, %rd19192, %rd19222;
	mul.lo.s64 	%rd19224, %rd11, %rd19203;
	mul.lo.s64 	%rd19225, %rd12, %rd19224;
	mul.hi.u64 	%rd19226, %rd12, %rd19224;
	add.cc.s64 	%rd19227, %rd19225, %rd19203;
	addc.cc.s64 	%rd19228, %rd19226, 0;
	mul.lo.s64 	%rd19229, %rd13, %rd19224;
	mul.hi.u64 	%rd19230, %rd13, %rd19224;
	add.cc.s64 	%rd19231, %rd19228, %rd19209;
	addc.cc.s64 	%rd19232, %rd19200, 0;
	add.cc.s64 	%rd19233, %rd19231, %rd19229;
	addc.cc.s64 	%rd19234, %rd19232, %rd19230;
	mul.lo.s64 	%rd19235, %rd14, %rd19224;
	mul.hi.u64 	%rd19236, %rd14, %rd19224;
	add.cc.s64 	%rd19237, %rd19234, %rd19215;
	addc.cc.s64 	%rd19238, %rd19200, 0;
	add.cc.s64 	%rd19239, %rd19237, %rd19235;
	addc.cc.s64 	%rd19240, %rd19238, %rd19236;
	mul.lo.s64 	%rd19241, %rd15, %rd19224;
	mul.hi.u64 	%rd19242, %rd15, %rd19224;
	add.cc.s64 	%rd19243, %rd19240, %rd19217;
	addc.cc.s64 	%rd19244, %rd19200, 0;
	add.cc.s64 	%rd19245, %rd19243, %rd19241;
	addc.cc.s64 	%rd19246, %rd19244, %rd19242;
	add.s64 	%rd19247, %rd19219, %rd19246;
	setp.lt.u64 	%p2520, %rd19247, %rd19219;
	selp.u64 	%rd19248, 1, 0, %p2520;
	add.s64 	%rd19249, %rd19221, %rd19248;
	setp.lt.u64 	%p2521, %rd19249, %rd19221;
	selp.u64 	%rd19250, 1, 0, %p2521;
	add.s64 	%rd19251, %rd19223, %rd19250;
	mul.lo.s64 	%rd19252, %rd11, %rd19233;
	mul.lo.s64 	%rd19253, %rd12, %rd19252;
	mul.hi.u64 	%rd19254, %rd12, %rd19252;
	add.cc.s64 	%rd19255, %rd19253, %rd19233;
	addc.cc.s64 	%rd19256, %rd19254, 0;
	mul.lo.s64 	%rd19257, %rd13, %rd19252;
	mul.hi.u64 	%rd19258, %rd13, %rd19252;
	add.cc.s64 	%rd19259, %rd19256, %rd19239;
	addc.cc.s64 	%rd19260, %rd19200, 0;
	add.cc.s64 	%rd19261, %rd19259, %rd19257;
	addc.cc.s64 	%rd19262, %rd19260, %rd19258;
	mul.lo.s64 	%rd19263, %rd14, %rd19252;
	mul.hi.u64 	%rd19264, %rd14, %rd19252;
	add.cc.s64 	%rd19265, %rd19262, %rd19245;
	addc.cc.s64 	%rd19266, %rd19200, 0;
	add.cc.s64 	%rd19267, %rd19265, %rd19263;
	addc.cc.s64 	%rd19268, %rd19266, %rd19264;
	mul.lo.s64 	%rd19269, %rd15, %rd19252;
	mul.hi.u64 	%rd19270, %rd15, %rd19252;
	add.cc.s64 	%rd19271, %rd19268, %rd19247;
	addc.cc.s64 	%rd19272, %rd19200, 0;
	add.cc.s64 	%rd19273, %rd19271, %rd19269;
	addc.cc.s64 	%rd19274, %rd19272, %rd19270;
	add.s64 	%rd19275, %rd19249, %rd19274;
	setp.lt.u64 	%p2522, %rd19275, %rd19249;
	selp.u64 	%rd19276, 1, 0, %p2522;
	add.s64 	%rd19277, %rd19251, %rd19276;
	mul.lo.s64 	%rd19278, %rd11, %rd19261;
	mul.lo.s64 	%rd19279, %rd12, %rd19278;
	mul.hi.u64 	%rd19280, %rd12, %rd19278;
	add.cc.s64 	%rd19281, %rd19279, %rd19261;
	addc.cc.s64 	%rd19282, %rd19280, 0;
	mul.lo.s64 	%rd19283, %rd13, %rd19278;
	mul.hi.u64 	%rd19284, %rd13, %rd19278;
	add.cc.s64 	%rd19285, %rd19282, %rd19267;
	addc.cc.s64 	%rd19286, %rd19200, 0;
	add.cc.s64 	%rd819, %rd19285, %rd19283;
	addc.cc.s64 	%rd19287, %rd19286, %rd19284;
	mul.lo.s64 	%rd19288, %rd14, %rd19278;
	mul.hi.u64 	%rd19289, %rd14, %rd19278;
	add.cc.s64 	%rd19290, %rd19287, %rd19273;
	addc.cc.s64 	%rd19291, %rd19200, 0;
	add.cc.s64 	%rd820, %rd19290, %rd19288;
	addc.cc.s64 	%rd19292, %rd19291, %rd19289;
	mul.lo.s64 	%rd19293, %rd15, %rd19278;
	mul.hi.u64 	%rd19294, %rd15, %rd19278;
	add.cc.s64 	%rd19295, %rd19292, %rd19275;
	addc.cc.s64 	%rd19296, %rd19200, 0;
	add.cc.s64 	%rd821, %rd19295, %rd19293;
	addc.cc.s64 	%rd19297, %rd19296, %rd19294;
	add.s64 	%rd21280, %rd19277, %rd19297;
	setp.gt.u64 	%p2523, %rd21280, %rd15;
	@%p2523 bra 	$L__BB1_342;
	setp.lt.u64 	%p2524, %rd21280, %rd15;
	mov.u64 	%rd21277, %rd819;
	mov.u64 	%rd21278, %rd820;
	mov.u64 	%rd21279, %rd821;
	@%p2524 bra 	$L__BB1_343;
	setp.lt.u64 	%p2525, %rd14, %rd821;
	@%p2525 bra 	$L__BB1_342;
	setp.gt.u64 	%p2526, %rd14, %rd821;
	mov.u64 	%rd21277, %rd819;
	mov.u64 	%rd21278, %rd820;
	mov.u64 	%rd21279, %rd821;
	@%p2526 bra 	$L__BB1_343;
	setp.lt.u64 	%p2527, %rd13, %rd820;
	@%p2527 bra 	$L__BB1_342;
	setp.gt.u64 	%p2528, %rd13, %rd820;
	setp.gt.u64 	%p2529, %rd12, %rd819;
	or.pred  	%p2530, %p2528, %p2529;
	mov.u64 	%rd21277, %rd819;
	mov.u64 	%rd21278, %rd820;
	mov.u64 	%rd21279, %rd821;
	@%p2530 bra 	$L__BB1_343;
$L__BB1_342:
	sub.s64 	%rd21277, %rd819, %rd12;
	setp.lt.u64 	%p2531, %rd819, %rd12;
	selp.u64 	%rd19298, 1, 0, %p2531;
	add.s64 	%rd19299, %rd13, %rd19298;
	sub.s64 	%rd21278, %rd820, %rd19299;
	setp.lt.u64 	%p2532, %rd820, %rd19299;
	selp.u64 	%rd19300, 1, 0, %p2532;
	add.s64 	%rd19301, %rd14, %rd19300;
	sub.s64 	%rd21279, %rd821, %rd19301;
	setp.lt.u64 	%p2533, %rd821, %rd19301;
	selp.u64 	%rd19302, 1, 0, %p2533;
	add.s64 	%rd19303, %rd15, %rd19302;
	sub.s64 	%rd21280, %rd21280, %rd19303;
$L__BB1_343:
	shl.b64 	%rd831, %rd21277, 1;
	setp.gt.s64 	%p2534, %rd21277, -1;
	mov.b64 	{%r838, %r839}, %rd21278;
	mov.b64 	{%r840, %r841}, %rd21277;
	shf.l.wrap.b32 	%r842, %r841, %r838, 1;
	shf.l.wrap.b32 	%r843, %r838, %r839, 1;
	mov.b64 	%rd832, {%r842, %r843};
	setp.lt.u64 	%p2535, %rd832, %rd21278;
	setp.eq.s64 	%p2536, %rd832, %rd21278;
	selp.u32 	%r844, -1, 0, %p2536;
	selp.u32 	%r845, -1, 0, %p2535;
	selp.b32 	%r846, %r845, %r844, %p2534;
	and.b32  	%r848, %r846, 1;
	setp.eq.b32 	%p2537, %r848, 1;
	or.pred  	%p2538, %p2535, %p2537;
	selp.u64 	%rd19304, 1, 0, %p2538;
	shl.b64 	%rd19305, %rd21279, 1;
	or.b64  	%rd833, %rd19305, %rd19304;
	setp.ge.u64 	%p2539, %rd833, %rd21279;
	setp.lt.u64 	%p2540, %rd833, %rd21279;
	setp.eq.s64 	%p2541, %rd833, %rd21279;
	selp.u32 	%r849, -1, 0, %p2540;
	selp.u32 	%r850, -1, 0, %p2541;
	selp.b32 	%r851, %r850, %r849, %p2538;
	selp.b32 	%r852, %r851, %r849, %p2539;
	and.b32  	%r853, %r852, 1;
	setp.eq.b32 	%p13, %r853, 1;
	cvt.u64.u32 	%rd19306, %r852;
	and.b64  	%rd19307, %rd19306, 1;
	shl.b64 	%rd19308, %rd21280, 1;
	or.b64  	%rd21284, %rd19308, %rd19307;
	setp.lt.u64 	%p2542, %rd21284, %rd21280;
	@%p2542 bra 	$L__BB1_350;
	setp.eq.s64 	%p2543, %rd21284, %rd21280;
	and.pred  	%p2544, %p2543, %p13;
	setp.gt.u64 	%p2545, %rd21284, %rd15;
	or.pred  	%p2546, %p2544, %p2545;
	@%p2546 bra 	$L__BB1_350;
	setp.lt.u64 	%p2547, %rd21284, %rd15;
	mov.u64 	%rd21281, %rd831;
	mov.u64 	%rd21282, %rd832;
	mov.u64 	%rd21283, %rd833;
	@%p2547 bra 	$L__BB1_351;
	setp.gt.u64 	%p2548, %rd833, %rd14;
	@%p2548 bra 	$L__BB1_350;
	setp.lt.u64 	%p2549, %rd833, %rd14;
	mov.u64 	%rd21281, %rd831;
	mov.u64 	%rd21282, %rd832;
	mov.u64 	%rd21283, %rd833;
	@%p2549 bra 	$L__BB1_351;
	setp.gt.u64 	%p2550, %rd832, %rd13;
	@%p2550 bra 	$L__BB1_350;
	setp.lt.u64 	%p2551, %rd832, %rd13;
	setp.lt.u64 	%p2552, %rd831, %rd12;
	or.pred  	%p2553, %p2551, %p2552;
	mov.u64 	%rd21281, %rd831;
	mov.u64 	%rd21282, %rd832;
	mov.u64 	%rd21283, %rd833;
	@%p2553 bra 	$L__BB1_351;
$L__BB1_350:
	sub.s64 	%rd21281, %rd831, %rd12;
	setp.lt.u64 	%p2554, %rd831, %rd12;
	selp.u64 	%rd19309, 1, 0, %p2554;
	add.s64 	%rd19310, %rd13, %rd19309;
	sub.s64 	%rd21282, %rd832, %rd19310;
	setp.lt.u64 	%p2555, %rd832, %rd19310;
	selp.u64 	%rd19311, 1, 0, %p2555;
	add.s64 	%rd19312, %rd14, %rd19311;
	sub.s64 	%rd21283, %rd833, %rd19312;
	setp.lt.u64 	%p2556, %rd833, %rd19312;
	selp.u64 	%rd19313, 1, 0, %p2556;
	add.s64 	%rd19314, %rd15, %rd19313;
	sub.s64 	%rd21284, %rd21284, %rd19314;
$L__BB1_351:
	shl.b64 	%rd843, %rd21281, 1;
	setp.gt.s64 	%p2557, %rd21281, -1;
	mov.b64 	{%r854, %r855}, %rd21282;
	mov.b64 	{%r856, %r857}, %rd21281;
	shf.l.wrap.b32 	%r858, %r857, %r854, 1;
	shf.l.wrap.b32 	%r859, %r854, %r855, 1;
	mov.b64 	%rd844, {%r858, %r859};
	setp.lt.u64 	%p2558, %rd844, %rd21282;
	setp.eq.s64 	%p2559, %rd844, %rd21282;
	selp.u32 	%r860, -1, 0, %p2559;
	selp.u32 	%r861, -1, 0, %p2558;
	selp.b32 	%r862, %r861, %r860, %p2557;
	and.b32  	%r864, %r862, 1;
	setp.eq.b32 	%p2560, %r864, 1;
	or.pred  	%p2561, %p2558, %p2560;
	selp.u64 	%rd19315, 1, 0, %p2561;
	shl.b64 	%rd19316, %rd21283, 1;
	or.b64  	%rd845, %rd19316, %rd19315;
	setp.ge.u64 	%p2562, %rd845, %rd21283;
	setp.lt.u64 	%p2563, %rd845, %rd21283;
	setp.eq.s64 	%p2564, %rd845, %rd21283;
	selp.u32 	%r865, -1, 0, %p2563;
	selp.u32 	%r866, -1, 0, %p2564;
	selp.b32 	%r867, %r866, %r865, %p2561;
	selp.b32 	%r868, %r867, %r865, %p2562;
	and.b32  	%r869, %r868, 1;
	setp.eq.b32 	%p14, %r869, 1;
	cvt.u64.u32 	%rd19317, %r868;
	and.b64  	%rd19318, %rd19317, 1;
	shl.b64 	%rd19319, %rd21284, 1;
	or.b64  	%rd21288, %rd19319, %rd19318;
	setp.lt.u64 	%p2565, %rd21288, %rd21284;
	@%p2565 bra 	$L__BB1_358;
	setp.eq.s64 	%p2566, %rd21288, %rd21284;
	and.pred  	%p2567, %p2566, %p14;
	setp.gt.u64 	%p2568, %rd21288, %rd15;
	or.pred  	%p2569, %p2567, %p2568;
	@%p2569 bra 	$L__BB1_358;
	setp.lt.u64 	%p2570, %rd21288, %rd15;
	mov.u64 	%rd21285, %rd843;
	mov.u64 	%rd21286, %rd844;
	mov.u64 	%rd21287, %rd845;
	@%p2570 bra 	$L__BB1_359;
	setp.gt.u64 	%p2571, %rd845, %rd14;
	@%p2571 bra 	$L__BB1_358;
	setp.lt.u64 	%p2572, %rd845, %rd14;
	mov.u64 	%rd21285, %rd843;
	mov.u64 	%rd21286, %rd844;
	mov.u64 	%rd21287, %rd845;
	@%p2572 bra 	$L__BB1_359;
	setp.gt.u64 	%p2573, %rd844, %rd13;
	@%p2573 bra 	$L__BB1_358;
	setp.lt.u64 	%p2574, %rd844, %rd13;
	setp.lt.u64 	%p2575, %rd843, %rd12;
	or.pred  	%p2576, %p2574, %p2575;
	mov.u64 	%rd21285, %rd843;
	mov.u64 	%rd21286, %rd844;
	mov.u64 	%rd21287, %rd845;
	@%p2576 bra 	$L__BB1_359;
$L__BB1_358:
	sub.s64 	%rd21285, %rd843, %rd12;
	setp.lt.u64 	%p2577, %rd843, %rd12;
	selp.u64 	%rd19320, 1, 0, %p2577;
	add.s64 	%rd19321, %rd13, %rd19320;
	sub.s64 	%rd21286, %rd844, %rd19321;
	setp.lt.u64 	%p2578, %rd844, %rd19321;
	selp.u64 	%rd19322, 1, 0, %p2578;
	add.s64 	%rd19323, %rd14, %rd19322;
	sub.s64 	%rd21287, %rd845, %rd19323;
	setp.lt.u64 	%p2579, %rd845, %rd19323;
	selp.u64 	%rd19324, 1, 0, %p2579;
	add.s64 	%rd19325, %rd15, %rd19324;
	sub.s64 	%rd21288, %rd21288, %rd19325;
$L__BB1_359:
	mul.lo.s64 	%rd19326, %rd806, %rd806;
	mul.lo.s64 	%rd19327, %rd805, %rd806;
	shr.u64 	%rd19328, %rd19326, 32;
	shl.b64 	%rd19329, %rd19327, 1;
	and.b64  	%rd19330, %rd19329, 8589934590;
	add.s64 	%rd19331, %rd19328, %rd19330;
	shr.u64 	%rd19332, %rd19327, 31;
	and.b64  	%rd19333, %rd19332, 8589934590;
	mad.lo.s64 	%rd19334, %rd805, %rd805, %rd19333;
	shr.u64 	%rd19335, %rd19331, 32;
	shl.b64 	%rd19336, %rd19331, 32;
	and.b64  	%rd19337, %rd19326, 4294967295;
	or.b64  	%rd19338, %rd19336, %rd19337;
	add.s64 	%rd19339, %rd19334, %rd19335;
	mul.lo.s64 	%rd19340, %rd808, %rd806;
	mul.lo.s64 	%rd19341, %rd807, %rd806;
	mul.lo.s64 	%rd19342, %rd808, %rd805;
	shr.u64 	%rd19343, %rd19340, 32;
	and.b64  	%rd19344, %rd19341, 4294967295;
	add.s64 	%rd19345, %rd19343, %rd19344;
	and.b64  	%rd19346, %rd19342, 4294967295;
	add.s64 	%rd19347, %rd19345, %rd19346;
	shr.u64 	%rd19348, %rd19341, 32;
	mad.lo.s64 	%rd19349, %rd807, %rd805, %rd19348;
	shr.u64 	%rd19350, %rd19342, 32;
	add.s64 	%rd19351, %rd19349, %rd19350;
	shr.u64 	%rd19352, %rd19347, 32;
	shl.b64 	%rd19353, %rd19347, 32;
	and.b64  	%rd19354, %rd19340, 4294967295;
	or.b64  	%rd19355, %rd19353, %rd19354;
	add.s64 	%rd19356, %rd19351, %rd19352;
	mul.lo.s64 	%rd19357, %rd810, %rd806;
	mul.lo.s64 	%rd19358, %rd809, %rd806;
	mul.lo.s64 	%rd19359, %rd810, %rd805;
	shr.u64 	%rd19360, %rd19357, 32;
	and.b64  	%rd19361, %rd19358, 4294967295;
	add.s64 	%rd19362, %rd19360, %rd19361;
	and.b64  	%rd19363, %rd19359, 4294967295;
	add.s64 	%rd19364, %rd19362, %rd19363;
	shr.u64 	%rd19365, %rd19358, 32;
	mad.lo.s64 	%rd19366, %rd809, %rd805, %rd19365;
	shr.u64 	%rd19367, %rd19359, 32;
	add.s64 	%rd19368, %rd19366, %rd19367;
	shr.u64 	%rd19369, %rd19364, 32;
	shl.b64 	%rd19370, %rd19364, 32;
	and.b64  	%rd19371, %rd19357, 4294967295;
	or.b64  	%rd19372, %rd19370, %rd19371;
	add.s64 	%rd19373, %rd19368, %rd19369;
	mul.lo.s64 	%rd19374, %rd812, %rd806;
	mul.lo.s64 	%rd19375, %rd811, %rd806;
	mul.lo.s64 	%rd19376, %rd812, %rd805;
	shr.u64 	%rd19377, %rd19374, 32;
	and.b64  	%rd19378, %rd19375, 4294967295;
	add.s64 	%rd19379, %rd19377, %rd19378;
	and.b64  	%rd19380, %rd19376, 4294967295;
	add.s64 	%rd19381, %rd19379, %rd19380;
	shr.u64 	%rd19382, %rd19375, 32;
	mad.lo.s64 	%rd19383, %rd811, %rd805, %rd19382;
	shr.u64 	%rd19384, %rd19376, 32;
	add.s64 	%rd19385, %rd19383, %rd19384;
	shr.u64 	%rd19386, %rd19381, 32;
	shl.b64 	%rd19387, %rd19381, 32;
	and.b64  	%rd19388, %rd19374, 4294967295;
	or.b64  	%rd19389, %rd19387, %rd19388;
	add.s64 	%rd19390, %rd19385, %rd19386;
	shl.b64 	%rd19391, %rd19355, 1;
	shr.u64 	%rd19392, %rd19353, 63;
	add.s64 	%rd19393, %rd19356, %rd19356;
	add.s64 	%rd19394, %rd19393, %rd19392;
	mul.lo.s64 	%rd19395, %rd808, %rd808;
	mul.lo.s64 	%rd19396, %rd807, %rd808;
	shr.u64 	%rd19397, %rd19395, 32;
	shl.b64 	%rd19398, %rd19396, 1;
	and.b64  	%rd19399, %rd19398, 8589934590;
	add.s64 	%rd19400, %rd19397, %rd19399;
	shr.u64 	%rd19401, %rd19396, 31;
	and.b64  	%rd19402, %rd19401, 8589934590;
	mad.lo.s64 	%rd19403, %rd807, %rd807, %rd19402;
	shr.u64 	%rd19404, %rd19400, 32;
	shl.b64 	%rd19405, %rd19400, 32;
	and.b64  	%rd19406, %rd19395, 4294967295;
	or.b64  	%rd19407, %rd19405, %rd19406;
	add.s64 	%rd19408, %rd19372, %rd19392;
	add.s64 	%rd19409, %rd19408, %rd19407;
	max.u64 	%rd19410, %rd19372, %rd19408;
	setp.gt.u64 	%p2580, %rd19410, %rd19409;
	selp.u64 	%rd19411, 1, 0, %p2580;
	add.s64 	%rd19412, %rd19403, %rd19373;
	add.s64 	%rd19413, %rd19412, %rd19404;
	add.s64 	%rd19414, %rd19413, %rd19411;
	mul.lo.s64 	%rd19415, %rd810, %rd808;
	mul.lo.s64 	%rd19416, %rd809, %rd808;
	mul.lo.s64 	%rd19417, %rd810, %rd807;
	shr.u64 	%rd19418, %rd19415, 32;
	and.b64  	%rd19419, %rd19416, 4294967295;
	add.s64 	%rd19420, %rd19418, %rd19419;
	and.b64  	%rd19421, %rd19417, 4294967295;
	add.s64 	%rd19422, %rd19420, %rd19421;
	shr.u64 	%rd19423, %rd19416, 32;
	mad.lo.s64 	%rd19424, %rd809, %rd807, %rd19423;
	shr.u64 	%rd19425, %rd19417, 32;
	add.s64 	%rd19426, %rd19424, %rd19425;
	shr.u64 	%rd19427, %rd19422, 32;
	shl.b64 	%rd19428, %rd19422, 32;
	and.b64  	%rd19429, %rd19415, 4294967295;
	or.b64  	%rd19430, %rd19428, %rd19429;
	add.s64 	%rd19431, %rd19389, %rd19411;
	add.s64 	%rd19432, %rd19431, %rd19430;
	max.u64 	%rd19433, %rd19389, %rd19431;
	setp.gt.u64 	%p2581, %rd19433, %rd19432;
	selp.u64 	%rd19434, 1, 0, %p2581;
	add.s64 	%rd19435, %rd19426, %rd19390;
	add.s64 	%rd19436, %rd19435, %rd19427;
	add.s64 	%rd19437, %rd19436, %rd19434;
	add.s64 	%rd19438, %rd19409, %rd19372;
	setp.lt.u64 	%p2582, %rd19438, %rd19409;
	selp.u64 	%rd19439, 1, 0, %p2582;
	add.s64 	%rd19440, %rd19373, %rd19414;
	add.s64 	%rd19441, %rd19440, %rd19439;
	add.s64 	%rd19442, %rd19432, %rd19439;
	add.s64 	%rd19443, %rd19442, %rd19430;
	max.u64 	%rd19444, %rd19432, %rd19442;
	setp.gt.u64 	%p2583, %rd19444, %rd19443;
	selp.u64 	%rd19445, 1, 0, %p2583;
	add.s64 	%rd19446, %rd19426, %rd19437;
	add.s64 	%rd19447, %rd19446, %rd19427;
	add.s64 	%rd19448, %rd19447, %rd19445;
	add.s64 	%rd19449, %rd19443, %rd19389;
	setp.lt.u64 	%p2584, %rd19449, %rd19443;
	selp.u64 	%rd19450, 1, 0, %p2584;
	add.s64 	%rd19451, %rd19390, %rd19448;
	add.s64 	%rd19452, %rd19451, %rd19450;
	mul.lo.s64 	%rd19453, %rd11, %rd19338;
	mul.lo.s64 	%rd19454, %rd12, %rd19453;
	mul.hi.u64 	%rd19455, %rd12, %rd19453;
	add.cc.s64 	%rd19456, %rd19454, %rd19338;
	addc.cc.s64 	%rd19457, %rd19455, 0;
	mul.lo.s64 	%rd19458, %rd13, %rd19453;
	mul.hi.u64 	%rd19459, %rd13, %rd19453;
	mov.b64 	%rd19460, 0;
	add.cc.s64 	%rd19461, %rd19457, %rd19391;
	addc.cc.s64 	%rd19462, %rd19460, 0;
	add.cc.s64 	%rd19463, %rd19461, %rd19458;
	addc.cc.s64 	%rd19464, %rd19462, %rd19459;
	mul.lo.s64 	%rd19465, %rd14, %rd19453;
	mul.hi.u64 	%rd19466, %rd14, %rd19453;
	add.cc.s64 	%rd19467, %rd19464, %rd19438;
	addc.cc.s64 	%rd19468, %rd19460, 0;
	add.cc.s64 	%rd19469, %rd19467, %rd19465;
	addc.cc.s64 	%rd19470, %rd19468, %rd19466;
	mul.lo.s64 	%rd19471, %rd15, %rd19453;
	mul.hi.u64 	%rd19472, %rd15, %rd19453;
	add.cc.s64 	%rd19473, %rd19470, %rd19449;
	addc.cc.s64 	%rd19474, %rd19460, 0;
	add.cc.s64 	%rd19475, %rd19473, %rd19471;
	addc.cc.s64 	%rd19476, %rd19474, %rd19472;
	add.s64 	%rd19477, %rd19339, %rd19476;
	setp.lt.u64 	%p2585, %rd19477, %rd19339;
	selp.u64 	%rd19478, 1, 0, %p2585;
	add.s64 	%rd19479, %rd19394, %rd19478;
	setp.lt.u64 	%p2586, %rd19479, %rd19394;
	selp.u64 	%rd19480, 1, 0, %p2586;
	add.s64 	%rd19481, %rd19441, %rd19480;
	setp.lt.u64 	%p2587, %rd19481, %rd19441;
	selp.u64 	%rd19482, 1, 0, %p2587;
	add.s64 	%rd19483, %rd19452, %rd19482;
	mul.lo.s64 	%rd19484, %rd11, %rd19463;
	mul.lo.s64 	%rd19485, %rd12, %rd19484;
	mul.hi.u64 	%rd19486, %rd12, %rd19484;
	add.cc.s64 	%rd19487, %rd19485, %rd19463;
	addc.cc.s64 	%rd19488, %rd19486, 0;
	mul.lo.s64 	%rd19489, %rd13, %rd19484;
	mul.hi.u64 	%rd19490, %rd13, %rd19484;
	add.cc.s64 	%rd19491, %rd19488, %rd19469;
	addc.cc.s64 	%rd19492, %rd19460, 0;
	add.cc.s64 	%rd19493, %rd19491, %rd19489;
	addc.cc.s64 	%rd19494, %rd19492, %rd19490;
	mul.lo.s64 	%rd19495, %rd14, %rd19484;
	mul.hi.u64 	%rd19496, %rd14, %rd19484;
	add.cc.s64 	%rd19497, %rd19494, %rd19475;
	addc.cc.s64 	%rd19498, %rd19460, 0;
	add.cc.s64 	%rd19499, %rd19497, %rd19495;
	addc.cc.s64 	%rd19500, %rd19498, %rd19496;
	mul.lo.s64 	%rd19501, %rd15, %rd19484;
	mul.hi.u64 	%rd19502, %rd15, %rd19484;
	add.cc.s64 	%rd19503, %rd19500, %rd19477;
	addc.cc.s64 	%rd19504, %rd19460, 0;
	add.cc.s64 	%rd19505, %rd19503, %rd19501;
	addc.cc.s64 	%rd19506, %rd19504, %rd19502;
	add.s64 	%rd19507, %rd19479, %rd19506;
	setp.lt.u64 	%p2588, %rd19507, %rd19479;
	selp.u64 	%rd19508, 1, 0, %p2588;
	add.s64 	%rd19509, %rd19481, %rd19508;
	setp.lt.u64 	%p2589, %rd19509, %rd19481;
	selp.u64 	%rd19510, 1, 0, %p2589;
	add.s64 	%rd19511, %rd19483, %rd19510;
	mul.lo.s64 	%rd19512, %rd11, %rd19493;
	mul.lo.s64 	%rd19513, %rd12, %rd19512;
	mul.hi.u64 	%rd19514, %rd12, %rd19512;
	add.cc.s64 	%rd19515, %rd19513, %rd19493;
	addc.cc.s64 	%rd19516, %rd19514, 0;
	mul.lo.s64 	%rd19517, %rd13, %rd19512;
	mul.hi.u64 	%rd19518, %rd13, %rd19512;
	add.cc.s64 	%rd19519, %rd19516, %rd19499;
	addc.cc.s64 	%rd19520, %rd19460, 0;
	add.cc.s64 	%rd19521, %rd19519, %rd19517;
	addc.cc.s64 	%rd19522, %rd19520, %rd19518;
	mul.lo.s64 	%rd19523, %rd14, %rd19512;
	mul.hi.u64 	%rd19524, %rd14, %rd19512;
	add.cc.s64 	%rd19525, %rd19522, %rd19505;
	addc.cc.s64 	%rd19526, %rd19460, 0;
	add.cc.s64 	%rd19527, %rd19525, %rd19523;
	addc.cc.s64 	%rd19528, %rd19526, %rd19524;
	mul.lo.s64 	%rd19529, %rd15, %rd19512;
	mul.hi.u64 	%rd19530, %rd15, %rd19512;
	add.cc.s64 	%rd19531, %rd19528, %rd19507;
	addc.cc.s64 	%rd19532, %rd19460, 0;
	add.cc.s64 	%rd19533, %rd19531, %rd19529;
	addc.cc.s64 	%rd19534, %rd19532, %rd19530;
	add.s64 	%rd19535, %rd19509, %rd19534;
	setp.lt.u64 	%p2590, %rd19535, %rd19509;
	selp.u64 	%rd19536, 1, 0, %p2590;
	add.s64 	%rd19537, %rd19511, %rd19536;
	mul.lo.s64 	%rd19538, %rd11, %rd19521;
	mul.lo.s64 	%rd19539, %rd12, %rd19538;
	mul.hi.u64 	%rd19540, %rd12, %rd19538;
	add.cc.s64 	%rd19541, %rd19539, %rd19521;
	addc.cc.s64 	%rd19542, %rd19540, 0;
	mul.lo.s64 	%rd19543, %rd13, %rd19538;
	mul.hi.u64 	%rd19544, %rd13, %rd19538;
	add.cc.s64 	%rd19545, %rd19542, %rd19527;
	addc.cc.s64 	%rd19546, %rd19460, 0;
	add.cc.s64 	%rd855, %rd19545, %rd19543;
	addc.cc.s64 	%rd19547, %rd19546, %rd19544;
	mul.lo.s64 	%rd19548, %rd14, %rd19538;
	mul.hi.u64 	%rd19549, %rd14, %rd19538;
	add.cc.s64 	%rd19550, %rd19547, %rd19533;
	addc.cc.s64 	%rd19551, %rd19460, 0;
	add.cc.s64 	%rd856, %rd19550, %rd19548;
	addc.cc.s64 	%rd19552, %rd19551, %rd19549;
	mul.lo.s64 	%rd19553, %rd15, %rd19538;
	mul.hi.u64 	%rd19554, %rd15, %rd19538;
	add.cc.s64 	%rd19555, %rd19552, %rd19535;
	addc.cc.s64 	%rd19556, %rd19460, 0;
	add.cc.s64 	%rd857, %rd19555, %rd19553;
	addc.cc.s64 	%rd19557, %rd19556, %rd19554;
	add.s64 	%rd21292, %rd19537, %rd19557;
	setp.gt.u64 	%p2591, %rd21292, %rd15;
	@%p2591 bra 	$L__BB1_365;
	setp.lt.u64 	%p2592, %rd21292, %rd15;
	mov.u64 	%rd21289, %rd855;
	mov.u64 	%rd21290, %rd856;
	mov.u64 	%rd21291, %rd857;
	@%p2592 bra 	$L__BB1_366;
	setp.lt.u64 	%p2593, %rd14, %rd857;
	@%p2593 bra 	$L__BB1_365;
	setp.gt.u64 	%p2594, %rd14, %rd857;
	mov.u64 	%rd21289, %rd855;
	mov.u64 	%rd21290, %rd856;
	mov.u64 	%rd21291, %rd857;
	@%p2594 bra 	$L__BB1_366;
	setp.lt.u64 	%p2595, %rd13, %rd856;
	@%p2595 bra 	$L__BB1_365;
	setp.gt.u64 	%p2596, %rd13, %rd856;
	setp.gt.u64 	%p2597, %rd12, %rd855;
	or.pred  	%p2598, %p2596, %p2597;
	mov.u64 	%rd21289, %rd855;
	mov.u64 	%rd21290, %rd856;
	mov.u64 	%rd21291, %rd857;
	@%p2598 bra 	$L__BB1_366;
$L__BB1_365:
	sub.s64 	%rd21289, %rd855, %rd12;
	setp.lt.u64 	%p2599, %rd855, %rd12;
	selp.u64 	%rd19558, 1, 0, %p2599;
	add.s64 	%rd19559, %rd13, %rd19558;
	sub.s64 	%rd21290, %rd856, %rd19559;
	setp.lt.u64 	%p2600, %rd856, %rd19559;
	selp.u64 	%rd19560, 1, 0, %p2600;
	add.s64 	%rd19561, %rd14, %rd19560;
	sub.s64 	%rd21291, %rd857, %rd19561;
	setp.lt.u64 	%p2601, %rd857, %rd19561;
	selp.u64 	%rd19562, 1, 0, %p2601;
	add.s64 	%rd19563, %rd15, %rd19562;
	sub.s64 	%rd21292, %rd21292, %rd19563;
$L__BB1_366:
	shl.b64 	%rd867, %rd21289, 1;
	setp.gt.s64 	%p2602, %rd21289, -1;
	mov.b64 	{%r870, %r871}, %rd21290;
	mov.b64 	{%r872, %r873}, %rd21289;
	shf.l.wrap.b32 	%r874, %r873, %r870, 1;
	shf.l.wrap.b32 	%r875, %r870, %r871, 1;
	mov.b64 	%rd868, {%r874, %r875};
	setp.lt.u64 	%p2603, %rd868, %rd21290;
	setp.eq.s64 	%p2604, %rd868, %rd21290;
	selp.u32 	%r876, -1, 0, %p2604;
	selp.u32 	%r877, -1, 0, %p2603;
	selp.b32 	%r878, %r877, %r876, %p2602;
	and.b32  	%r880, %r878, 1;
	setp.eq.b32 	%p2605, %r880, 1;
	or.pred  	%p2606, %p2603, %p2605;
	selp.u64 	%rd19564, 1, 0, %p2606;
	shl.b64 	%rd19565, %rd21291, 1;
	or.b64  	%rd869, %rd19565, %rd19564;
	setp.ge.u64 	%p2607, %rd869, %rd21291;
	setp.lt.u64 	%p2608, %rd869, %rd21291;
	setp.eq.s64 	%p2609, %rd869, %rd21291;
	selp.u32 	%r881, -1, 0, %p2608;
	selp.u32 	%r882, -1, 0, %p2609;
	selp.b32 	%r883, %r882, %r881, %p2606;
	selp.b32 	%r884, %r883, %r881, %p2607;
	and.b32  	%r885, %r884, 1;
	setp.eq.b32 	%p15, %r885, 1;
	cvt.u64.u32 	%rd19566, %r884;
	and.b64  	%rd19567, %rd19566, 1;
	shl.b64 	%rd19568, %rd21292, 1;
	or.b64  	%rd21296, %rd19568, %rd19567;
	setp.lt.u64 	%p2610, %rd21296, %rd21292;
	@%p2610 bra 	$L__BB1_373;
	setp.eq.s64 	%p2611, %rd21296, %rd21292;
	and.pred  	%p2612, %p2611, %p15;
	setp.gt.u64 	%p2613, %rd21296, %rd15;
	or.pred  	%p2614, %p2612, %p2613;
	@%p2614 bra 	$L__BB1_373;
	setp.lt.u64 	%p2615, %rd21296, %rd15;
	mov.u64 	%rd21293, %rd867;
	mov.u64 	%rd21294, %rd868;
	mov.u64 	%rd21295, %rd869;
	@%p2615 bra 	$L__BB1_374;
	setp.gt.u64 	%p2616, %rd869, %rd14;
	@%p2616 bra 	$L__BB1_373;
	setp.lt.u64 	%p2617, %rd869, %rd14;
	mov.u64 	%rd21293, %rd867;
	mov.u64 	%rd21294, %rd868;
	mov.u64 	%rd21295, %rd869;
	@%p2617 bra 	$L__BB1_374;
	setp.gt.u64 	%p2618, %rd868, %rd13;
	@%p2618 bra 	$L__BB1_373;
	setp.lt.u64 	%p2619, %rd868, %rd13;
	setp.lt.u64 	%p2620, %rd867, %rd12;
	or.pred  	%p2621, %p2619, %p2620;
	mov.u64 	%rd21293, %rd867;
	mov.u64 	%rd21294, %rd868;
	mov.u64 	%rd21295, %rd869;
	@%p2621 bra 	$L__BB1_374;
$L__BB1_373:
	sub.s64 	%rd21293, %rd867, %rd12;
	setp.lt.u64 	%p2622, %rd867, %rd12;
	selp.u64 	%rd19569, 1, 0, %p2622;
	add.s64 	%rd19570, %rd13, %rd19569;
	sub.s64 	%rd21294, %rd868, %rd19570;
	setp.lt.u64 	%p2623, %rd868, %rd19570;
	selp.u64 	%rd19571, 1, 0, %p2623;
	add.s64 	%rd19572, %rd14, %rd19571;
	sub.s64 	%rd21295, %rd869, %rd19572;
	setp.lt.u64 	%p2624, %rd869, %rd19572;
	selp.u64 	%rd19573, 1, 0, %p2624;
	add.s64 	%rd19574, %rd15, %rd19573;
	sub.s64 	%rd21296, %rd21296, %rd19574;
$L__BB1_374:
	shl.b64 	%rd879, %rd21293, 1;
	setp.gt.s64 	%p2625, %rd21293, -1;
	mov.b64 	{%r886, %r887}, %rd21294;
	mov.b64 	{%r888, %r889}, %rd21293;
	shf.l.wrap.b32 	%r890, %r889, %r886, 1;
	shf.l.wrap.b32 	%r891, %r886, %r887, 1;
	mov.b64 	%rd880, {%r890, %r891};
	setp.lt.u64 	%p2626, %rd880, %rd21294;
	setp.eq.s64 	%p2627, %rd880, %rd21294;
	selp.u32 	%r892, -1, 0, %p2627;
	selp.u32 	%r893, -1, 0, %p2626;
	selp.b32 	%r894, %r893, %r892, %p2625;
	and.b32  	%r896, %r894, 1;
	setp.eq.b32 	%p2628, %r896, 1;
	or.pred  	%p2629, %p2626, %p2628;
	selp.u64 	%rd19575, 1, 0, %p2629;
	shl.b64 	%rd19576, %rd21295, 1;
	or.b64  	%rd881, %rd19576, %rd19575;
	setp.ge.u64 	%p2630, %rd881, %rd21295;
	setp.lt.u64 	%p2631, %rd881, %rd21295;
	setp.eq.s64 	%p2632, %rd881, %rd21295;
	selp.u32 	%r897, -1, 0, %p2631;
	selp.u32 	%r898, -1, 0, %p2632;
	selp.b32 	%r899, %r898, %r897, %p2629;
	selp.b32 	%r900, %r899, %r897, %p2630;
	and.b32  	%r901, %r900, 1;
	setp.eq.b32 	%p16, %r901, 1;
	cvt.u64.u32 	%rd19577, %r900;
	and.b64  	%rd19578, %rd19577, 1;
	shl.b64 	%rd19579, %rd21296, 1;
	or.b64  	%rd21300, %rd19579, %rd19578;
	setp.lt.u64 	%p2633, %rd21300, %rd21296;
	@%p2633 bra 	$L__BB1_381;
	setp.eq.s64 	%p2634, %rd21300, %rd21296;
	and.pred  	%p2635, %p2634, %p16;
	setp.gt.u64 	%p2636, %rd21300, %rd15;
	or.pred  	%p2637, %p2635, %p2636;
	@%p2637 bra 	$L__BB1_381;
	setp.lt.u64 	%p2638, %rd21300, %rd15;
	mov.u64 	%rd21297, %rd879;
	mov.u64 	%rd21298, %rd880;
	mov.u64 	%rd21299, %rd881;
	@%p2638 bra 	$L__BB1_382;
	setp.gt.u64 	%p2639, %rd881, %rd14;
	@%p2639 bra 	$L__BB1_381;
	setp.lt.u64 	%p2640, %rd881, %rd14;
	mov.u64 	%rd21297, %rd879;
	mov.u64 	%rd21298, %rd880;
	mov.u64 	%rd21299, %rd881;
	@%p2640 bra 	$L__BB1_382;
	setp.gt.u64 	%p2641, %rd880, %rd13;
	@%p2641 bra 	$L__BB1_381;
	setp.lt.u64 	%p2642, %rd880, %rd13;
	setp.lt.u64 	%p2643, %rd879, %rd12;
	or.pred  	%p2644, %p2642, %p2643;
	mov.u64 	%rd21297, %rd879;
	mov.u64 	%rd21298, %rd880;
	mov.u64 	%rd21299, %rd881;
	@%p2644 bra 	$L__BB1_382;
$L__BB1_381:
	sub.s64 	%rd21297, %rd879, %rd12;
	setp.lt.u64 	%p2645, %rd879, %rd12;
	selp.u64 	%rd19580, 1, 0, %p2645;
	add.s64 	%rd19581, %rd13, %rd19580;
	sub.s64 	%rd21298, %rd880, %rd19581;
	setp.lt.u64 	%p2646, %rd880, %rd19581;
	selp.u64 	%rd19582, 1, 0, %p2646;
	add.s64 	%rd19583, %rd14, %rd19582;
	sub.s64 	%rd21299, %rd881, %rd19583;
	setp.lt.u64 	%p2647, %rd881, %rd19583;
	selp.u64 	%rd19584, 1, 0, %p2647;
	add.s64 	%rd19585, %rd15, %rd19584;
	sub.s64 	%rd21300, %rd21300, %rd19585;
$L__BB1_382:
	shl.b64 	%rd891, %rd21297, 1;
	setp.gt.s64 	%p2648, %rd21297, -1;
	mov.b64 	{%r902, %r903}, %rd21298;
	mov.b64 	{%r904, %r905}, %rd21297;
	shf.l.wrap.b32 	%r906, %r905, %r902, 1;
	shf.l.wrap.b32 	%r907, %r902, %r903, 1;
	mov.b64 	%rd892, {%r906, %r907};
	setp.lt.u64 	%p2649, %rd892, %rd21298;
	setp.eq.s64 	%p2650, %rd892, %rd21298;
	selp.u32 	%r908, -1, 0, %p2650;
	selp.u32 	%r909, -1, 0, %p2649;
	selp.b32 	%r910, %r909, %r908, %p2648;
	and.b32  	%r912, %r910, 1;
	setp.eq.b32 	%p2651, %r912, 1;
	or.pred  	%p2652, %p2649, %p2651;
	selp.u64 	%rd19586, 1, 0, %p2652;
	shl.b64 	%rd19587, %rd21299, 1;
	or.b64  	%rd893, %rd19587, %rd19586;
	setp.ge.u64 	%p2653, %rd893, %rd21299;
	setp.lt.u64 	%p2654, %rd893, %rd21299;
	setp.eq.s64 	%p2655, %rd893, %rd21299;
	selp.u32 	%r913, -1, 0, %p2654;
	selp.u32 	%r914, -1, 0, %p2655;
	selp.b32 	%r915, %r914, %r913, %p2652;
	selp.b32 	%r916, %r915, %r913, %p2653;
	and.b32  	%r917, %r916, 1;
	setp.eq.b32 	%p17, %r917, 1;
	cvt.u64.u32 	%rd19588, %r916;
	and.b64  	%rd19589, %rd19588, 1;
	shl.b64 	%rd19590, %rd21300, 1;
	or.b64  	%rd21304, %rd19590, %rd19589;
	setp.lt.u64 	%p2656, %rd21304, %rd21300;
	@%p2656 bra 	$L__BB1_389;
	setp.eq.s64 	%p2657, %rd21304, %rd21300;
	and.pred  	%p2658, %p2657, %p17;
	setp.gt.u64 	%p2659, %rd21304, %rd15;
	or.pred  	%p2660, %p2658, %p2659;
	@%p2660 bra 	$L__BB1_389;
	setp.lt.u64 	%p2661, %rd21304, %rd15;
	mov.u64 	%rd21301, %rd891;
	mov.u64 	%rd21302, %rd892;
	mov.u64 	%rd21303, %rd893;
	@%p2661 bra 	$L__BB1_390;
	setp.gt.u64 	%p2662, %rd893, %rd14;
	@%p2662 bra 	$L__BB1_389;
	setp.lt.u64 	%p2663, %rd893, %rd14;
	mov.u64 	%rd21301, %rd891;
	mov.u64 	%rd21302, %rd892;
	mov.u64 	%rd21303, %rd893;
	@%p2663 bra 	$L__BB1_390;
	setp.gt.u64 	%p2664, %rd892, %rd13;
	@%p2664 bra 	$L__BB1_389;
	setp.lt.u64 	%p2665, %rd892, %rd13;
	setp.lt.u64 	%p2666, %rd891, %rd12;
	or.pred  	%p2667, %p2665, %p2666;
	mov.u64 	%rd21301, %rd891;
	mov.u64 	%rd21302, %rd892;
	mov.u64 	%rd21303, %rd893;
	@%p2667 bra 	$L__BB1_390;
$L__BB1_389:
	sub.s64 	%rd21301, %rd891, %rd12;
	setp.lt.u64 	%p2668, %rd891, %rd12;
	selp.u64 	%rd19591, 1, 0, %p2668;
	add.s64 	%rd19592, %rd13, %rd19591;
	sub.s64 	%rd21302, %rd892, %rd19592;
	setp.lt.u64 	%p2669, %rd892, %rd19592;
	selp.u64 	%rd19593, 1, 0, %p2669;
	add.s64 	%rd19594, %rd14, %rd19593;
	sub.s64 	%rd21303, %rd893, %rd19594;
	setp.lt.u64 	%p2670, %rd893, %rd19594;
	selp.u64 	%rd19595, 1, 0, %p2670;
	add.s64 	%rd19596, %rd15, %rd19595;
	sub.s64 	%rd21304, %rd21304, %rd19596;
$L__BB1_390:
	mul.lo.s64 	%rd19597, %rd803, %rd803;
	mul.lo.s64 	%rd19598, %rd804, %rd803;
	shr.u64 	%rd19599, %rd19597, 32;
	shl.b64 	%rd19600, %rd19598, 1;
	and.b64  	%rd19601, %rd19600, 8589934590;
	add.s64 	%rd19602, %rd19599, %rd19601;
	shr.u64 	%rd19603, %rd19598, 31;
	and.b64  	%rd19604, %rd19603, 8589934590;
	mad.lo.s64 	%rd19605, %rd804, %rd804, %rd19604;
	shr.u64 	%rd19606, %rd19602, 32;
	shl.b64 	%rd19607, %rd19602, 32;
	and.b64  	%rd19608, %rd19597, 4294967295;
	or.b64  	%rd19609, %rd19607, %rd19608;
	add.s64 	%rd19610, %rd19605, %rd19606;
	mul.lo.s64 	%rd19611, %rd813, %rd803;
	mul.lo.s64 	%rd19612, %rd814, %rd803;
	mul.lo.s64 	%rd19613, %rd813, %rd804;
	shr.u64 	%rd19614, %rd19611, 32;
	and.b64  	%rd19615, %rd19612, 4294967295;
	add.s64 	%rd19616, %rd19614, %rd19615;
	and.b64  	%rd19617, %rd19613, 4294967295;
	add.s64 	%rd19618, %rd19616, %rd19617;
	shr.u64 	%rd19619, %rd19612, 32;
	mad.lo.s64 	%rd19620, %rd814, %rd804, %rd19619;
	shr.u64 	%rd19621, %rd19613, 32;
	add.s64 	%rd19622, %rd19620, %rd19621;
	shr.u64 	%rd19623, %rd19618, 32;
	shl.b64 	%rd19624, %rd19618, 32;
	and.b64  	%rd19625, %rd19611, 4294967295;
	or.b64  	%rd19626, %rd19624, %rd19625;
	add.s64 	%rd19627, %rd19622, %rd19623;
	mul.lo.s64 	%rd19628, %rd815, %rd803;
	mul.lo.s64 	%rd19629, %rd816, %rd803;
	mul.lo.s64 	%rd19630, %rd815, %rd804;
	shr.u64 	%rd19631, %rd19628, 32;
	and.b64  	%rd19632, %rd19629, 4294967295;
	add.s64 	%rd19633, %rd19631, %rd19632;
	and.b64  	%rd19634, %rd19630, 4294967295;
	add.s64 	%rd19635, %rd19633, %rd19634;
	shr.u64 	%rd19636, %rd19629, 32;
	mad.lo.s64 	%rd19637, %rd816, %rd804, %rd19636;
	shr.u64 	%rd19638, %rd19630, 32;
	add.s64 	%rd19639, %rd19637, %rd19638;
	shr.u64 	%rd19640, %rd19635, 32;
	shl.b64 	%rd19641, %rd19635, 32;
	and.b64  	%rd19642, %rd19628, 4294967295;
	or.b64  	%rd19643, %rd19641, %rd19642;
	add.s64 	%rd19644, %rd19639, %rd19640;
	mul.lo.s64 	%rd19645, %rd817, %rd803;
	mul.lo.s64 	%rd19646, %rd818, %rd803;
	mul.lo.s64 	%rd19647, %rd817, %rd804;
	shr.u64 	%rd19648, %rd19645, 32;
	and.b64  	%rd19649, %rd19646, 4294967295;
	add.s64 	%rd19650, %rd19648, %rd19649;
	and.b64  	%rd19651, %rd19647, 4294967295;
	add.s64 	%rd19652, %rd19650, %rd19651;
	shr.u64 	%rd19653, %rd19646, 32;
	mad.lo.s64 	%rd19654, %rd818, %rd804, %rd19653;
	shr.u64 	%rd19655, %rd19647, 32;
	add.s64 	%rd19656, %rd19654, %rd19655;
	shr.u64 	%rd19657, %rd19652, 32;
	shl.b64 	%rd19658, %rd19652, 32;
	and.b64  	%rd19659, %rd19645, 4294967295;
	or.b64  	%rd19660, %rd19658, %rd19659;
	add.s64 	%rd19661, %rd19656, %rd19657;
	shl.b64 	%rd19662, %rd19626, 1;
	shr.u64 	%rd19663, %rd19624, 63;
	add.s64 	%rd19664, %rd19627, %rd19627;
	add.s64 	%rd19665, %rd19664, %rd19663;
	mul.lo.s64 	%rd19666, %rd813, %rd813;
	mul.lo.s64 	%rd19667, %rd814, %rd813;
	shr.u64 	%rd19668, %rd19666, 32;
	shl.b64 	%rd19669, %rd19667, 1;
	and.b64  	%rd19670, %rd19669, 8589934590;
	add.s64 	%rd19671, %rd19668, %rd19670;
	shr.u64 	%rd19672, %rd19667, 31;
	and.b64  	%rd19673, %rd19672, 8589934590;
	mad.lo.s64 	%rd19674, %rd814, %rd814, %rd19673;
	shr.u64 	%rd19675, %rd19671, 32;
	shl.b64 	%rd19676, %rd19671, 32;
	and.b64  	%rd19677, %rd19666, 4294967295;
	or.b64  	%rd19678, %rd19676, %rd19677;
	add.s64 	%rd19679, %rd19643, %rd19663;
	add.s64 	%rd19680, %rd19679, %rd19678;
	max.u64 	%rd19681, %rd19643, %rd19679;
	setp.gt.u64 	%p2671, %rd19681, %rd19680;
	selp.u64 	%rd19682, 1, 0, %p2671;
	add.s64 	%rd19683, %rd19674, %rd19644;
	add.s64 	%rd19684, %rd19683, %rd19675;
	add.s64 	%rd19685, %rd19684, %rd19682;
	mul.lo.s64 	%rd19686, %rd815, %rd813;
	mul.lo.s64 	%rd19687, %rd816, %rd813;
	mul.lo.s64 	%rd19688, %rd815, %rd814;
	shr.u64 	%rd19689, %rd19686, 32;
	and.b64  	%rd19690, %rd19687, 4294967295;
	add.s64 	%rd19691, %rd19689, %rd19690;
	and.b64  	%rd19692, %rd19688, 4294967295;
	add.s64 	%rd19693, %rd19691, %rd19692;
	shr.u64 	%rd19694, %rd19687, 32;
	mad.lo.s64 	%rd19695, %rd816, %rd814, %rd19694;
	shr.u64 	%rd19696, %rd19688, 32;
	add.s64 	%rd19697, %rd19695, %rd19696;
	shr.u64 	%rd19698, %rd19693, 32;
	shl.b64 	%rd19699, %rd19693, 32;
	and.b64  	%rd19700, %rd19686, 4294967295;
	or.b64  	%rd19701, %rd19699, %rd19700;
	add.s64 	%rd19702, %rd19660, %rd19682;
	add.s64 	%rd19703, %rd19702, %rd19701;
	max.u64 	%rd19704, %rd19660, %rd19702;
	setp.gt.u64 	%p2672, %rd19704, %rd19703;
	selp.u64 	%rd19705, 1, 0, %p2672;
	add.s64 	%rd19706, %rd19697, %rd19661;
	add.s64 	%rd19707, %rd19706, %rd19698;
	add.s64 	%rd19708, %rd19707, %rd19705;
	add.s64 	%rd19709, %rd19680, %rd19643;
	setp.lt.u64 	%p2673, %rd19709, %rd19680;
	selp.u64 	%rd19710, 1, 0, %p2673;
	add.s64 	%rd19711, %rd19644, %rd19685;
	add.s64 	%rd19712, %rd19711, %rd19710;
	add.s64 	%rd19713, %rd19703, %rd19710;
	add.s64 	%rd19714, %rd19713, %rd19701;
	max.u64 	%rd19715, %rd19703, %rd19713;
	setp.gt.u64 	%p2674, %rd19715, %rd19714;
	selp.u64 	%rd19716, 1, 0, %p2674;
	add.s64 	%rd19717, %rd19697, %rd19708;
	add.s64 	%rd19718, %rd19717, %rd19698;
	add.s64 	%rd19719, %rd19718, %rd19716;
	add.s64 	%rd19720, %rd19714, %rd19660;
	setp.lt.u64 	%p2675, %rd19720, %rd19714;
	selp.u64 	%rd19721, 1, 0, %p2675;
	add.s64 	%rd19722, %rd19661, %rd19719;
	add.s64 	%rd19723, %rd19722, %rd19721;
	mul.lo.s64 	%rd19724, %rd11, %rd19609;
	mul.lo.s64 	%rd19725, %rd12, %rd19724;
	mul.hi.u64 	%rd19726, %rd12, %rd19724;
	add.cc.s64 	%rd19727, %rd19725, %rd19609;
	addc.cc.s64 	%rd19728, %rd19726, 0;
	mul.lo.s64 	%rd19729, %rd13, %rd19724;
	mul.hi.u64 	%rd19730, %rd13, %rd19724;
	mov.b64 	%rd19731, 0;
	add.cc.s64 	%rd19732, %rd19728, %rd19662;
	addc.cc.s64 	%rd19733, %rd19731, 0;
	add.cc.s64 	%rd19734, %rd19732, %rd19729;
	addc.cc.s64 	%rd19735, %rd19733, %rd19730;
	mul.lo.s64 	%rd19736, %rd14, %rd19724;
	mul.hi.u64 	%rd19737, %rd14, %rd19724;
	add.cc.s64 	%rd19738, %rd19735, %rd19709;
	addc.cc.s64 	%rd19739, %rd19731, 0;
	add.cc.s64 	%rd19740, %rd19738, %rd19736;
	addc.cc.s64 	%rd19741, %rd19739, %rd19737;
	mul.lo.s64 	%rd19742, %rd15, %rd19724;
	mul.hi.u64 	%rd19743, %rd15, %rd19724;
	add.cc.s64 	%rd19744, %rd19741, %rd19720;
	addc.cc.s64 	%rd19745, %rd19731, 0;
	add.cc.s64 	%rd19746, %rd19744, %rd19742;
	addc.cc.s64 	%rd19747, %rd19745, %rd19743;
	add.s64 	%rd19748, %rd19610, %rd19747;
	setp.lt.u64 	%p2676, %rd19748, %rd19610;
	selp.u64 	%rd19749, 1, 0, %p2676;
	add.s64 	%rd19750, %rd19665, %rd19749;
	setp.lt.u64 	%p2677, %rd19750, %rd19665;
	selp.u64 	%rd19751, 1, 0, %p2677;
	add.s64 	%rd19752, %rd19712, %rd19751;
	setp.lt.u64 	%p2678, %rd19752, %rd19712;
	selp.u64 	%rd19753, 1, 0, %p2678;
	add.s64 	%rd19754, %rd19723, %rd19753;
	mul.lo.s64 	%rd19755, %rd11, %rd19734;
	mul.lo.s64 	%rd19756, %rd12, %rd19755;
	mul.hi.u64 	%rd19757, %rd12, %rd19755;
	add.cc.s64 	%rd19758, %rd19756, %rd19734;
	addc.cc.s64 	%rd19759, %rd19757, 0;
	mul.lo.s64 	%rd19760, %rd13, %rd19755;
	mul.hi.u64 	%rd19761, %rd13, %rd19755;
	add.cc.s64 	%rd19762, %rd19759, %rd19740;
	addc.cc.s64 	%rd19763, %rd19731, 0;
	add.cc.s64 	%rd19764, %rd19762, %rd19760;
	addc.cc.s64 	%rd19765, %rd19763, %rd19761;
	mul.lo.s64 	%rd19766, %rd14, %rd19755;
	mul.hi.u64 	%rd19767, %rd14, %rd19755;
	add.cc.s64 	%rd19768, %rd19765, %rd19746;
	addc.cc.s64 	%rd19769, %rd19731, 0;
	add.cc.s64 	%rd19770, %rd19768, %rd19766;
	addc.cc.s64 	%rd19771, %rd19769, %rd19767;
	mul.lo.s64 	%rd19772, %rd15, %rd19755;
	mul.hi.u64 	%rd19773, %rd15, %rd19755;
	add.cc.s64 	%rd19774, %rd19771, %rd19748;
	addc.cc.s64 	%rd19775, %rd19731, 0;
	add.cc.s64 	%rd19776, %rd19774, %rd19772;
	addc.cc.s64 	%rd19777, %rd19775, %rd19773;
	add.s64 	%rd19778, %rd19750, %rd19777;
	setp.lt.u64 	%p2679, %rd19778, %rd19750;
	selp.u64 	%rd19779, 1, 0, %p2679;
	add.s64 	%rd19780, %rd19752, %rd19779;
	setp.lt.u64 	%p2680, %rd19780, %rd19752;
	selp.u64 	%rd19781, 1, 0, %p2680;
	add.s64 	%rd19782, %rd19754, %rd19781;
	mul.lo.s64 	%rd19783, %rd11, %rd19764;
	mul.lo.s64 	%rd19784, %rd12, %rd19783;
	mul.hi.u64 	%rd19785, %rd12, %rd19783;
	add.cc.s64 	%rd19786, %rd19784, %rd19764;
	addc.cc.s64 	%rd19787, %rd19785, 0;
	mul.lo.s64 	%rd19788, %rd13, %rd19783;
	mul.hi.u64 	%rd19789, %rd13, %rd19783;
	add.cc.s64 	%rd19790, %rd19787, %rd19770;
	addc.cc.s64 	%rd19791, %rd19731, 0;
	add.cc.s64 	%rd19792, %rd19790, %rd19788;
	addc.cc.s64 	%rd19793, %rd19791, %rd19789;
	mul.lo.s64 	%rd19794, %rd14, %rd19783;
	mul.hi.u64 	%rd19795, %rd14, %rd19783;
	add.cc.s64 	%rd19796, %rd19793, %rd19776;
	addc.cc.s64 	%rd19797, %rd19731, 0;
	add.cc.s64 	%rd19798, %rd19796, %rd19794;
	addc.cc.s64 	%rd19799, %rd19797, %rd19795;
	mul.lo.s64 	%rd19800, %rd15, %rd19783;
	mul.hi.u64 	%rd19801, %rd15, %rd19783;
	add.cc.s64 	%rd19802, %rd19799, %rd19778;
	addc.cc.s64 	%rd19803, %rd19731, 0;
	add.cc.s64 	%rd19804, %rd19802, %rd19800;
	addc.cc.s64 	%rd19805, %rd19803, %rd19801;
	add.s64 	%rd19806, %rd19780, %rd19805;
	setp.lt.u64 	%p2681, %rd19806, %rd19780;
	selp.u64 	%rd19807, 1, 0, %p2681;
	add.s64 	%rd19808, %rd19782, %rd19807;
	mul.lo.s64 	%rd19809, %rd11, %rd19792;
	mul.lo.s64 	%rd19810, %rd12, %rd19809;
	mul.hi.u64 	%rd19811, %rd12, %rd19809;
	add.cc.s64 	%rd19812, %rd19810, %rd19792;
	addc.cc.s64 	%rd19813, %rd19811, 0;
	mul.lo.s64 	%rd19814, %rd13, %rd19809;
	mul.hi.u64 	%rd19815, %rd13, %rd19809;
	add.cc.s64 	%rd19816, %rd19813, %rd19798;
	addc.cc.s64 	%rd19817, %rd19731, 0;
	add.cc.s64 	%rd903, %rd19816, %rd19814;
	addc.cc.s64 	%rd19818, %rd19817, %rd19815;
	mul.lo.s64 	%rd19819, %rd14, %rd19809;
	mul.hi.u64 	%rd19820, %rd14, %rd19809;
	add.cc.s64 	%rd19821, %rd19818, %rd19804;
	addc.cc.s64 	%rd19822, %rd19731, 0;
	add.cc.s64 	%rd904, %rd19821, %rd19819;
	addc.cc.s64 	%rd19823, %rd19822, %rd19820;
	mul.lo.s64 	%rd19824, %rd15, %rd19809;
	mul.hi.u64 	%rd19825, %rd15, %rd19809;
	add.cc.s64 	%rd19826, %rd19823, %rd19806;
	addc.cc.s64 	%rd19827, %rd19731, 0;
	add.cc.s64 	%rd905, %rd19826, %rd19824;
	addc.cc.s64 	%rd19828, %rd19827, %rd19825;
	add.s64 	%rd21308, %rd19808, %rd19828;
	setp.gt.u64 	%p2682, %rd21308, %rd15;
	@%p2682 bra 	$L__BB1_396;
	setp.lt.u64 	%p2683, %rd21308, %rd15;
	mov.u64 	%rd21305, %rd903;
	mov.u64 	%rd21306, %rd904;
	mov.u64 	%rd21307, %rd905;
	@%p2683 bra 	$L__BB1_397;
	setp.lt.u64 	%p2684, %rd14, %rd905;
	@%p2684 bra 	$L__BB1_396;
	setp.gt.u64 	%p2685, %rd14, %rd905;
	mov.u64 	%rd21305, %rd903;
	mov.u64 	%rd21306, %rd904;
	mov.u64 	%rd21307, %rd905;
	@%p2685 bra 	$L__BB1_397;
	setp.lt.u64 	%p2686, %rd13, %rd904;
	@%p2686 bra 	$L__BB1_396;
	setp.gt.u64 	%p2687, %rd13, %rd904;
	setp.gt.u64 	%p2688, %rd12, %rd903;
	or.pred  	%p2689, %p2687, %p2688;
	mov.u64 	%rd21305, %rd903;
	mov.u64 	%rd21306, %rd904;
	mov.u64 	%rd21307, %rd905;
	@%p2689 bra 	$L__BB1_397;
$L__BB1_396:
	sub.s64 	%rd21305, %rd903, %rd12;
	setp.lt.u64 	%p2690, %rd903, %rd12;
	selp.u64 	%rd19829, 1, 0, %p2690;
	add.s64 	%rd19830, %rd13, %rd19829;
	sub.s64 	%rd21306, %rd904, %rd19830;
	setp.lt.u64 	%p2691, %rd904, %rd19830;
	selp.u64 	%rd19831, 1, 0, %p2691;
	add.s64 	%rd19832, %rd14, %rd19831;
	sub.s64 	%rd21307, %rd905, %rd19832;
	setp.lt.u64 	%p2692, %rd905, %rd19832;
	selp.u64 	%rd19833, 1, 0, %p2692;
	add.s64 	%rd19834, %rd15, %rd19833;
	sub.s64 	%rd21308, %rd21308, %rd19834;
$L__BB1_397:
	shl.b64 	%rd915, %rd21305, 1;
	setp.gt.s64 	%p2693, %rd21305, -1;
	mov.b64 	{%r918, %r919}, %rd21306;
	mov.b64 	{%r920, %r921}, %rd21305;
	shf.l.wrap.b32 	%r922, %r921, %r918, 1;
	shf.l.wrap.b32 	%r923, %r918, %r919, 1;
	mov.b64 	%rd916, {%r922, %r923};
	setp.lt.u64 	%p2694, %rd916, %rd21306;
	setp.eq.s64 	%p2695, %rd916, %rd21306;
	selp.u32 	%r924, -1, 0, %p2695;
	selp.u32 	%r925, -1, 0, %p2694;
	selp.b32 	%r926, %r925, %r924, %p2693;
	and.b32  	%r928, %r926, 1;
	setp.eq.b32 	%p2696, %r928, 1;
	or.pred  	%p2697, %p2694, %p2696;
	selp.u64 	%rd19835, 1, 0, %p2697;
	shl.b64 	%rd19836, %rd21307, 1;
	or.b64  	%rd917, %rd19836, %rd19835;
	setp.ge.u64 	%p2698, %rd917, %rd21307;
	setp.lt.u64 	%p2699, %rd917, %rd21307;
	setp.eq.s64 	%p2700, %rd917, %rd21307;
	selp.u32 	%r929, -1, 0, %p2699;
	selp.u32 	%r930, -1, 0, %p2700;
	selp.b32 	%r931, %r930, %r929, %p2697;
	selp.b32 	%r932, %r931, %r929, %p2698;
	and.b32  	%r933, %r932, 1;
	setp.eq.b32 	%p18, %r933, 1;
	cvt.u64.u32 	%rd19837, %r932;
	and.b64  	%rd19838, %rd19837, 1;
	shl.b64 	%rd19839, %rd21308, 1;
	or.b64  	%rd21312, %rd19839, %rd19838;
	setp.lt.u64 	%p2701, %rd21312, %rd21308;
	@%p2701 bra 	$L__BB1_404;
	setp.eq.s64 	%p2702, %rd21312, %rd21308;
	and.pred  	%p2703, %p2702, %p18;
	setp.gt.u64 	%p2704, %rd21312, %rd15;
	or.pred  	%p2705, %p2703, %p2704;
	@%p2705 bra 	$L__BB1_404;
	setp.lt.u64 	%p2706, %rd21312, %rd15;
	mov.u64 	%rd21309, %rd915;
	mov.u64 	%rd21310, %rd916;
	mov.u64 	%rd21311, %rd917;
	@%p2706 bra 	$L__BB1_405;
	setp.gt.u64 	%p2707, %rd917, %rd14;
	@%p2707 bra 	$L__BB1_404;
	setp.lt.u64 	%p2708, %rd917, %rd14;
	mov.u64 	%rd21309, %rd915;
	mov.u64 	%rd21310, %rd916;
	mov.u64 	%rd21311, %rd917;
	@%p2708 bra 	$L__BB1_405;
	setp.gt.u64 	%p2709, %rd916, %rd13;
	@%p2709 bra 	$L__BB1_404;
	setp.lt.u64 	%p2710, %rd916, %rd13;
	setp.lt.u64 	%p2711, %rd915, %rd12;
	or.pred  	%p2712, %p2710, %p2711;
	mov.u64 	%rd21309, %rd915;
	mov.u64 	%rd21310, %rd916;
	mov.u64 	%rd21311, %rd917;
	@%p2712 bra 	$L__BB1_405;
$L__BB1_404:
	sub.s64 	%rd21309, %rd915, %rd12;
	setp.lt.u64 	%p2713, %rd915, %rd12;
	selp.u64 	%rd19840, 1, 0, %p2713;
	add.s64 	%rd19841, %rd13, %rd19840;
	sub.s64 	%rd21310, %rd916, %rd19841;
	setp.lt.u64 	%p2714, %rd916, %rd19841;
	selp.u64 	%rd19842, 1, 0, %p2714;
	add.s64 	%rd19843, %rd14, %rd19842;
	sub.s64 	%rd21311, %rd917, %rd19843;
	setp.lt.u64 	%p2715, %rd917, %rd19843;
	selp.u64 	%rd19844, 1, 0, %p2715;
	add.s64 	%rd19845, %rd15, %rd19844;
	sub.s64 	%rd21312, %rd21312, %rd19845;
$L__BB1_405:
	add.s64 	%rd927, %rd21309, %rd21305;
	setp.ge.u64 	%p2716, %rd927, %rd21309;
	setp.lt.u64 	%p2717, %rd927, %rd21309;
	selp.u64 	%rd19846, 1, 0, %p2717;
	add.s64 	%rd19847, %rd21310, %rd19846;
	add.s64 	%rd928, %rd19847, %rd21306;
	setp.lt.u64 	%p2718, %rd928, %rd21310;
	setp.eq.s64 	%p2719, %rd928, %rd21310;
	selp.u32 	%r934, -1, 0, %p2719;
	selp.u32 	%r935, -1, 0, %p2718;
	selp.b32 	%r936, %r935, %r934, %p2716;
	and.b32  	%r938, %r936, 1;
	setp.eq.b32 	%p2720, %r938, 1;
	or.pred  	%p2721, %p2718, %p2720;
	selp.u64 	%rd19848, 1, 0, %p2721;
	add.s64 	%rd19849, %rd21311, %rd19848;
	add.s64 	%rd929, %rd19849, %rd21307;
	setp.ge.u64 	%p2722, %rd929, %rd21311;
	setp.lt.u64 	%p2723, %rd929, %rd21311;
	setp.eq.s64 	%p2724, %rd929, %rd21311;
	selp.u32 	%r939, -1, 0, %p2723;
	selp.u32 	%r940, -1, 0, %p2724;
	selp.b32 	%r941, %r940, %r939, %p2721;
	selp.b32 	%r942, %r941, %r939, %p2722;
	and.b32  	%r943, %r942, 1;
	setp.eq.b32 	%p19, %r943, 1;
	cvt.u64.u32 	%rd19850, %r942;
	and.b64  	%rd19851, %rd19850, 1;
	add.s64 	%rd19852, %rd21312, %rd19851;
	add.s64 	%rd21316, %rd19852, %rd21308;
	setp.lt.u64 	%p2725, %rd21316, %rd21312;
	@%p2725 bra 	$L__BB1_412;
	setp.eq.s64 	%p2726, %rd21316, %rd21312;
	and.pred  	%p2727, %p2726, %p19;
	setp.gt.u64 	%p2728, %rd21316, %rd15;
	or.pred  	%p2729, %p2727, %p2728;
	@%p2729 bra 	$L__BB1_412;
	setp.lt.u64 	%p2730, %rd21316, %rd15;
	mov.u64 	%rd21313, %rd927;
	mov.u64 	%rd21314, %rd928;
	mov.u64 	%rd21315, %rd929;
	@%p2730 bra 	$L__BB1_413;
	setp.gt.u64 	%p2731, %rd929, %rd14;
	@%p2731 bra 	$L__BB1_412;
	setp.lt.u64 	%p2732, %rd929, %rd14;
	mov.u64 	%rd21313, %rd927;
	mov.u64 	%rd21314, %rd928;
	mov.u64 	%rd21315, %rd929;
	@%p2732 bra 	$L__BB1_413;
	setp.gt.u64 	%p2733, %rd928, %rd13;
	@%p2733 bra 	$L__BB1_412;
	setp.lt.u64 	%p2734, %rd928, %rd13;
	setp.lt.u64 	%p2735, %rd927, %rd12;
	or.pred  	%p2736, %p2734, %p2735;
	mov.u64 	%rd21313, %rd927;
	mov.u64 	%rd21314, %rd928;
	mov.u64 	%rd21315, %rd929;
	@%p2736 bra 	$L__BB1_413;
$L__BB1_412:
	sub.s64 	%rd21313, %rd927, %rd12;
	setp.lt.u64 	%p2737, %rd927, %rd12;
	selp.u64 	%rd19853, 1, 0, %p2737;
	add.s64 	%rd19854, %rd13, %rd19853;
	sub.s64 	%rd21314, %rd928, %rd19854;
	setp.lt.u64 	%p2738, %rd928, %rd19854;
	selp.u64 	%rd19855, 1, 0, %p2738;
	add.s64 	%rd19856, %rd14, %rd19855;
	sub.s64 	%rd21315, %rd929, %rd19856;
	setp.lt.u64 	%p2739, %rd929, %rd19856;
	selp.u64 	%rd19857, 1, 0, %p2739;
	add.s64 	%rd19858, %rd15, %rd19857;
	sub.s64 	%rd21316, %rd21316, %rd19858;
$L__BB1_413:
	and.b64  	%rd939, %rd21313, 4294967295;
	shr.u64 	%rd940, %rd21313, 32;
	mul.lo.s64 	%rd19859, %rd939, %rd939;
	mul.lo.s64 	%rd19860, %rd940, %rd939;
	shr.u64 	%rd19861, %rd19859, 32;
	shl.b64 	%rd19862, %rd19860, 1;
	and.b64  	%rd19863, %rd19862, 8589934590;
	add.s64 	%rd19864, %rd19861, %rd19863;
	shr.u64 	%rd19865, %rd19860, 31;
	and.b64  	%rd19866, %rd19865, 8589934590;
	mad.lo.s64 	%rd19867, %rd940, %rd940, %rd19866;
	shr.u64 	%rd19868, %rd19864, 32;
	shl.b64 	%rd19869, %rd19864, 32;
	and.b64  	%rd19870, %rd19859, 4294967293;
	or.b64  	%rd19871, %rd19869, %rd19870;
	add.s64 	%rd19872, %rd19867, %rd19868;
	shr.u64 	%rd941, %rd21314, 32;
	and.b64  	%rd942, %rd21314, 4294967295;
	mul.lo.s64 	%rd19873, %rd942, %rd939;
	mul.lo.s64 	%rd19874, %rd941, %rd939;
	mul.lo.s64 	%rd19875, %rd942, %rd940;
	shr.u64 	%rd19876, %rd19873, 32;
	and.b64  	%rd19877, %rd19874, 4294967295;
	add.s64 	%rd19878, %rd19876, %rd19877;
	and.b64  	%rd19879, %rd19875, 4294967295;
	add.s64 	%rd19880, %rd19878, %rd19879;
	shr.u64 	%rd19881, %rd19874, 32;
	mad.lo.s64 	%rd19882, %rd941, %rd940, %rd19881;
	shr.u64 	%rd19883, %rd19875, 32;
	add.s64 	%rd19884, %rd19882, %rd19883;
	shr.u64 	%rd19885, %rd19880, 32;
	shl.b64 	%rd19886, %rd19880, 32;
	and.b64  	%rd19887, %rd19873, 4294967295;
	or.b64  	%rd19888, %rd19886, %rd19887;
	add.s64 	%rd19889, %rd19884, %rd19885;
	shr.u64 	%rd943, %rd21315, 32;
	and.b64  	%rd944, %rd21315, 4294967295;
	mul.lo.s64 	%rd19890, %rd944, %rd939;
	mul.lo.s64 	%rd19891, %rd943, %rd939;
	mul.lo.s64 	%rd19892, %rd944, %rd940;
	shr.u64 	%rd19893, %rd19890, 32;
	and.b64  	%rd19894, %rd19891, 4294967295;
	add.s64 	%rd19895, %rd19893, %rd19894;
	and.b64  	%rd19896, %rd19892, 4294967295;
	add.s64 	%rd19897, %rd19895, %rd19896;
	shr.u64 	%rd19898, %rd19891, 32;
	mad.lo.s64 	%rd19899, %rd943, %rd940, %rd19898;
	shr.u64 	%rd19900, %rd19892, 32;
	add.s64 	%rd19901, %rd19899, %rd19900;
	shr.u64 	%rd19902, %rd19897, 32;
	shl.b64 	%rd19903, %rd19897, 32;
	and.b64  	%rd19904, %rd19890, 4294967295;
	or.b64  	%rd19905, %rd19903, %rd19904;
	add.s64 	%rd19906, %rd19901, %rd19902;
	shr.u64 	%rd945, %rd21316, 32;
	and.b64  	%rd946, %rd21316, 4294967295;
	mul.lo.s64 	%rd19907, %rd946, %rd939;
	mul.lo.s64 	%rd19908, %rd945, %rd939;
	mul.lo.s64 	%rd19909, %rd946, %rd940;
	shr.u64 	%rd19910, %rd19907, 32;
	and.b64  	%rd19911, %rd19908, 4294967295;
	add.s64 	%rd19912, %rd19910, %rd19911;
	and.b64  	%rd19913, %rd19909, 4294967295;
	add.s64 	%rd19914, %rd19912, %rd19913;
	shr.u64 	%rd19915, %rd19908, 32;
	mad.lo.s64 	%rd19916, %rd945, %rd940, %rd19915;
	shr.u64 	%rd19917, %rd19909, 32;
	add.s64 	%rd19918, %rd19916, %rd19917;
	shr.u64 	%rd19919, %rd19914, 32;
	shl.b64 	%rd19920, %rd19914, 32;
	and.b64  	%rd19921, %rd19907, 4294967295;
	or.b64  	%rd19922, %rd19920, %rd19921;
	add.s64 	%rd19923, %rd19918, %rd19919;
	shl.b64 	%rd19924, %rd19888, 1;
	shr.u64 	%rd19925, %rd19886, 63;
	add.s64 	%rd19926, %rd19889, %rd19889;
	add.s64 	%rd19927, %rd19926, %rd19925;
	mul.lo.s64 	%rd19928, %rd942, %rd942;
	mul.lo.s64 	%rd19929, %rd941, %rd942;
	shr.u64 	%rd19930, %rd19928, 32;
	shl.b64 	%rd19931, %rd19929, 1;
	and.b64  	%rd19932, %rd19931, 8589934590;
	add.s64 	%rd19933, %rd19930, %rd19932;
	shr.u64 	%rd19934, %rd19929, 31;
	and.b64  	%rd19935, %rd19934, 8589934590;
	mad.lo.s64 	%rd19936, %rd941, %rd941, %rd19935;
	shr.u64 	%rd19937, %rd19933, 32;
	shl.b64 	%rd19938, %rd19933, 32;
	and.b64  	%rd19939, %rd19928, 4294967293;
	or.b64  	%rd19940, %rd19938, %rd19939;
	add.s64 	%rd19941, %rd19905, %rd19925;
	add.s64 	%rd19942, %rd19941, %rd19940;
	max.u64 	%rd19943, %rd19905, %rd19941;
	setp.gt.u64 	%p2740, %rd19943, %rd19942;
	selp.u64 	%rd19944, 1, 0, %p2740;
	add.s64 	%rd19945, %rd19936, %rd19906;
	add.s64 	%rd19946, %rd19945, %rd19937;
	add.s64 	%rd19947, %rd19946, %rd19944;
	mul.lo.s64 	%rd19948, %rd944, %rd942;
	mul.lo.s64 	%rd19949, %rd943, %rd942;
	mul.lo.s64 	%rd19950, %rd944, %rd941;
	shr.u64 	%rd19951, %rd19948, 32;
	and.b64  	%rd19952, %rd19949, 4294967295;
	add.s64 	%rd19953, %rd19951, %rd19952;
	and.b64  	%rd19954, %rd19950, 4294967295;
	add.s64 	%rd19955, %rd19953, %rd19954;
	shr.u64 	%rd19956, %rd19949, 32;
	mad.lo.s64 	%rd19957, %rd943, %rd941, %rd19956;
	shr.u64 	%rd19958, %rd19950, 32;
	add.s64 	%rd19959, %rd19957, %rd19958;
	shr.u64 	%rd19960, %rd19955, 32;
	shl.b64 	%rd19961, %rd19955, 32;
	and.b64  	%rd19962, %rd19948, 4294967295;
	or.b64  	%rd19963, %rd19961, %rd19962;
	add.s64 	%rd19964, %rd19922, %rd19944;
	add.s64 	%rd19965, %rd19964, %rd19963;
	max.u64 	%rd19966, %rd19922, %rd19964;
	setp.gt.u64 	%p2741, %rd19966, %rd19965;
	selp.u64 	%rd19967, 1, 0, %p2741;
	add.s64 	%rd19968, %rd19959, %rd19923;
	add.s64 	%rd19969, %rd19968, %rd19960;
	add.s64 	%rd19970, %rd19969, %rd19967;
	add.s64 	%rd19971, %rd19942, %rd19905;
	setp.lt.u64 	%p2742, %rd19971, %rd19942;
	selp.u64 	%rd19972, 1, 0, %p2742;
	add.s64 	%rd19973, %rd19906, %rd19947;
	add.s64 	%rd19974, %rd19973, %rd19972;
	add.s64 	%rd19975, %rd19965, %rd19972;
	add.s64 	%rd19976, %rd19975, %rd19963;
	max.u64 	%rd19977, %rd19965, %rd19975;
	setp.gt.u64 	%p2743, %rd19977, %rd19976;
	selp.u64 	%rd19978, 1, 0, %p2743;
	add.s64 	%rd19979, %rd19959, %rd19970;
	add.s64 	%rd19980, %rd19979, %rd19960;
	add.s64 	%rd19981, %rd19980, %rd19978;
	add.s64 	%rd19982, %rd19976, %rd19922;
	setp.lt.u64 	%p2744, %rd19982, %rd19976;
	selp.u64 	%rd19983, 1, 0, %p2744;
	add.s64 	%rd19984, %rd19923, %rd19981;
	add.s64 	%rd19985, %rd19984, %rd19983;
	mul.lo.s64 	%rd19986, %rd11, %rd19871;
	mul.lo.s64 	%rd19987, %rd12, %rd19986;
	mul.hi.u64 	%rd19988, %rd12, %rd19986;
	add.cc.s64 	%rd19989, %rd19987, %rd19871;
	addc.cc.s64 	%rd19990, %rd19988, 0;
	mul.lo.s64 	%rd19991, %rd13, %rd19986;
	mul.hi.u64 	%rd19992, %rd13, %rd19986;
	mov.b64 	%rd19993, 0;
	add.cc.s64 	%rd19994, %rd19990, %rd19924;
	addc.cc.s64 	%rd19995, %rd19993, 0;
	add.cc.s64 	%rd19996, %rd19994, %rd19991;
	addc.cc.s64 	%rd19997, %rd19995, %rd19992;
	mul.lo.s64 	%rd19998, %rd14, %rd19986;
	mul.hi.u64 	%rd19999, %rd14, %rd19986;
	add.cc.s64 	%rd20000, %rd19997, %rd19971;
	addc.cc.s64 	%rd20001, %rd19993, 0;
	add.cc.s64 	%rd20002, %rd20000, %rd19998;
	addc.cc.s64 	%rd20003, %rd20001, %rd19999;
	mul.lo.s64 	%rd20004, %rd15, %rd19986;
	mul.hi.u64 	%rd20005, %rd15, %rd19986;
	add.cc.s64 	%rd20006, %rd20003, %rd19982;
	addc.cc.s64 	%rd20007, %rd19993, 0;
	add.cc.s64 	%rd20008, %rd20006, %rd20004;
	addc.cc.s64 	%rd20009, %rd20007, %rd20005;
	add.s64 	%rd20010, %rd19872, %rd20009;
	setp.lt.u64 	%p2745, %rd20010, %rd19872;
	selp.u64 	%rd20011, 1, 0, %p2745;
	add.s64 	%rd20012, %rd19927, %rd20011;
	setp.lt.u64 	%p2746, %rd20012, %rd19927;
	selp.u64 	%rd20013, 1, 0, %p2746;
	add.s64 	%rd20014, %rd19974, %rd20013;
	setp.lt.u64 	%p2747, %rd20014, %rd19974;
	selp.u64 	%rd20015, 1, 0, %p2747;
	add.s64 	%rd20016, %rd19985, %rd20015;
	mul.lo.s64 	%rd20017, %rd11, %rd19996;
	mul.lo.s64 	%rd20018, %rd12, %rd20017;
	mul.hi.u64 	%rd20019, %rd12, %rd20017;
	add.cc.s64 	%rd20020, %rd20018, %rd19996;
	addc.cc.s64 	%rd20021, %rd20019, 0;
	mul.lo.s64 	%rd20022, %rd13, %rd20017;
	mul.hi.u64 	%rd20023, %rd13, %rd20017;
	add.cc.s64 	%rd20024, %rd20021, %rd20002;
	addc.cc.s64 	%rd20025, %rd19993, 0;
	add.cc.s64 	%rd20026, %rd20024, %rd20022;
	addc.cc.s64 	%rd20027, %rd20025, %rd20023;
	mul.lo.s64 	%rd20028, %rd14, %rd20017;
	mul.hi.u64 	%rd20029, %rd14, %rd20017;
	add.cc.s64 	%rd20030, %rd20027, %rd20008;
	addc.cc.s64 	%rd20031, %rd19993, 0;
	add.cc.s64 	%rd20032, %rd20030, %rd20028;
	addc.cc.s64 	%rd20033, %rd20031, %rd20029;
	mul.lo.s64 	%rd20034, %rd15, %rd20017;
	mul.hi.u64 	%rd20035, %rd15, %rd20017;
	add.cc.s64 	%rd20036, %rd20033, %rd20010;
	addc.cc.s64 	%rd20037, %rd19993, 0;
	add.cc.s64 	%rd20038, %rd20036, %rd20034;
	addc.cc.s64 	%rd20039, %rd20037, %rd20035;
	add.s64 	%rd20040, %rd20012, %rd20039;
	setp.lt.u64 	%p2748, %rd20040, %rd20012;
	selp.u64 	%rd20041, 1, 0, %p2748;
	add.s64 	%rd20042, %rd20014, %rd20041;
	setp.lt.u64 	%p2749, %rd20042, %rd20014;
	selp.u64 	%rd20043, 1, 0, %p2749;
	add.s64 	%rd20044, %rd20016, %rd20043;
	mul.lo.s64 	%rd20045, %rd11, %rd20026;
	mul.lo.s64 	%rd20046, %rd12, %rd20045;
	mul.hi.u64 	%rd20047, %rd12, %rd20045;
	add.cc.s64 	%rd20048, %rd20046, %rd20026;
	addc.cc.s64 	%rd20049, %rd20047, 0;
	mul.lo.s64 	%rd20050, %rd13, %rd20045;
	mul.hi.u64 	%rd20051, %rd13, %rd20045;
	add.cc.s64 	%rd20052, %rd20049, %rd20032;
	addc.cc.s64 	%rd20053, %rd19993, 0;
	add.cc.s64 	%rd20054, %rd20052, %rd20050;
	addc.cc.s64 	%rd20055, %rd20053, %rd20051;
	mul.lo.s64 	%rd20056, %rd14, %rd20045;
	mul.hi.u64 	%rd20057, %rd14, %rd20045;
	add.cc.s64 	%rd20058, %rd20055, %rd20038;
	addc.cc.s64 	%rd20059, %rd19993, 0;
	add.cc.s64 	%rd20060, %rd20058, %rd20056;
	addc.cc.s64 	%rd20061, %rd20059, %rd20057;
	mul.lo.s64 	%rd20062, %rd15, %rd20045;
	mul.hi.u64 	%rd20063, %rd15, %rd20045;
	add.cc.s64 	%rd20064, %rd20061, %rd20040;
	addc.cc.s64 	%rd20065, %rd19993, 0;
	add.cc.s64 	%rd20066, %rd20064, %rd20062;
	addc.cc.s64 	%rd20067, %rd20065, %rd20063;
	add.s64 	%rd20068, %rd20042, %rd20067;
	setp.lt.u64 	%p2750, %rd20068, %rd20042;
	selp.u64 	%rd20069, 1, 0, %p2750;
	add.s64 	%rd20070, %rd20044, %rd20069;
	mul.lo.s64 	%rd20071, %rd11, %rd20054;
	mul.lo.s64 	%rd20072, %rd12, %rd20071;
	mul.hi.u64 	%rd20073, %rd12, %rd20071;
	add.cc.s64 	%rd20074, %rd20072, %rd20054;
	addc.cc.s64 	%rd20075, %rd20073, 0;
	mul.lo.s64 	%rd20076, %rd13, %rd20071;
	mul.hi.u64 	%rd20077, %rd13, %rd20071;
	add.cc.s64 	%rd20078, %rd20075, %rd20060;
	addc.cc.s64 	%rd20079, %rd19993, 0;
	add.cc.s64 	%rd947, %rd20078, %rd20076;
	addc.cc.s64 	%rd20080, %rd20079, %rd20077;
	mul.lo.s64 	%rd20081, %rd14, %rd20071;
	mul.hi.u64 	%rd20082, %rd14, %rd20071;
	add.cc.s64 	%rd20083, %rd20080, %rd20066;
	addc.cc.s64 	%rd20084, %rd19993, 0;
	add.cc.s64 	%rd948, %rd20083, %rd20081;
	addc.cc.s64 	%rd20085, %rd20084, %rd20082;
	mul.lo.s64 	%rd20086, %rd15, %rd20071;
	mul.hi.u64 	%rd20087, %rd15, %rd20071;
	add.cc.s64 	%rd20088, %rd20085, %rd20068;
	addc.cc.s64 	%rd20089, %rd19993, 0;
	add.cc.s64 	%rd949, %rd20088, %rd20086;
	addc.cc.s64 	%rd20090, %rd20089, %rd20087;
	add.s64 	%rd21317, %rd20070, %rd20090;
	setp.gt.u64 	%p2751, %rd21317, %rd15;
	@%p2751 bra 	$L__BB1_419;
	setp.lt.u64 	%p2752, %rd21317, %rd15;
	mov.u64 	%rd21318, %rd949;
	mov.u64 	%rd21319, %rd948;
	mov.u64 	%rd21320, %rd947;
	@%p2752 bra 	$L__BB1_420;
	setp.lt.u64 	%p2753, %rd14, %rd949;
	@%p2753 bra 	$L__BB1_419;
	setp.gt.u64 	%p2754, %rd14, %rd949;
	mov.u64 	%rd21318, %rd949;
	mov.u64 	%rd21319, %rd948;
	mov.u64 	%rd21320, %rd947;
	@%p2754 bra 	$L__BB1_420;
	setp.lt.u64 	%p2755, %rd13, %rd948;
	@%p2755 bra 	$L__BB1_419;
	setp.gt.u64 	%p2756, %rd13, %rd948;
	setp.gt.u64 	%p2757, %rd12, %rd947;
	or.pred  	%p2758, %p2756, %p2757;
	mov.u64 	%rd21318, %rd949;
	mov.u64 	%rd21319, %rd948;
	mov.u64 	%rd21320, %rd947;
	@%p2758 bra 	$L__BB1_420;
$L__BB1_419:
	sub.s64 	%rd21320, %rd947, %rd12;
	setp.lt.u64 	%p2759, %rd947, %rd12;
	selp.u64 	%rd20091, 1, 0, %p2759;
	add.s64 	%rd20092, %rd13, %rd20091;
	sub.s64 	%rd21319, %rd948, %rd20092;
	setp.lt.u64 	%p2760, %rd948, %rd20092;
	selp.u64 	%rd20093, 1, 0, %p2760;
	add.s64 	%rd20094, %rd14, %rd20093;
	sub.s64 	%rd21318, %rd949, %rd20094;
	setp.lt.u64 	%p2761, %rd949, %rd20094;
	selp.u64 	%rd20095, 1, 0, %p2761;
	add.s64 	%rd20096, %rd15, %rd20095;
	sub.s64 	%rd21317, %rd21317, %rd20096;
$L__BB1_420:
	sub.s64 	%rd21324, %rd21320, %rd21285;
	setp.lt.u64 	%p2762, %rd21320, %rd21285;
	selp.u64 	%rd20097, 1, 0, %p2762;
	add.s64 	%rd20098, %rd21286, %rd20097;
	sub.s64 	%rd21323, %rd21319, %rd20098;
	setp.lt.u64 	%p2763, %rd21319, %rd20098;
	selp.u64 	%rd20099, 1, 0, %p2763;
	add.s64 	%rd20100, %rd21287, %rd20099;
	sub.s64 	%rd21322, %rd21318, %rd20100;
	setp.lt.u64 	%p2764, %rd21318, %rd20100;
	selp.u64 	%rd20101, 1, 0, %p2764;
	add.s64 	%rd20102, %rd21288, %rd20101;
	sub.s64 	%rd21321, %rd21317, %rd20102;
	setp.ge.u64 	%p2765, %rd21317, %rd20102;
	@%p2765 bra 	$L__BB1_422;
	add.s64 	%rd963, %rd21324, %rd12;
	setp.ge.u64 	%p2766, %rd963, %rd21324;
	setp.lt.u64 	%p2767, %rd963, %rd21324;
	selp.u64 	%rd20103, 1, 0, %p2767;
	add.s64 	%rd20104, %rd21323, %rd20103;
	add.s64 	%rd964, %rd20104, %rd13;
	setp.lt.u64 	%p2768, %rd964, %rd21323;
	setp.eq.s64 	%p2769, %rd964, %rd21323;
	selp.u32 	%r944, -1, 0, %p2769;
	selp.u32 	%r945, -1, 0, %p2768;
	selp.b32 	%r946, %r945, %r944, %p2766;
	and.b32  	%r948, %r946, 1;
	setp.eq.b32 	%p2770, %r948, 1;
	or.pred  	%p2771, %p2768, %p2770;
	selp.u64 	%rd20105, 1, 0, %p2771;
	add.s64 	%rd20106, %rd21322, %rd20105;
	add.s64 	%rd965, %rd20106, %rd14;
	setp.ge.u64 	%p2772, %rd965, %rd21322;
	setp.lt.u64 	%p2773, %rd965, %rd21322;
	setp.eq.s64 	%p2774, %rd965, %rd21322;
	selp.u32 	%r949, -1, 0, %p2773;
	selp.u32 	%r950, -1, 0, %p2774;
	selp.b32 	%r951, %r950, %r949, %p2771;
	selp.b32 	%r952, %r951, %r949, %p2772;
	cvt.u64.u32 	%rd20107, %r952;
	and.b64  	%rd20108, %rd20107, 1;
	add.s64 	%rd20109, %rd21321, %rd20108;
	add.s64 	%rd21321, %rd20109, %rd15;
	mov.u64 	%rd21322, %rd965;
	mov.u64 	%rd21323, %rd964;
	mov.u64 	%rd21324, %rd963;
$L__BB1_422:
	sub.s64 	%rd21540, %rd21324, %rd21285;
	setp.lt.u64 	%p2775, %rd21324, %rd21285;
	selp.u64 	%rd20110, 1, 0, %p2775;
	add.s64 	%rd20111, %rd21286, %rd20110;
	sub.s64 	%rd21539, %rd21323, %rd20111;
	setp.lt.u64 	%p2776, %rd21323, %rd20111;
	selp.u64 	%rd20112, 1, 0, %p2776;
	add.s64 	%rd20113, %rd21287, %rd20112;
	sub.s64 	%rd21538, %rd21322, %rd20113;
	setp.lt.u64 	%p2777, %rd21322, %rd20113;
	selp.u64 	%rd20114, 1, 0, %p2777;
	add.s64 	%rd20115, %rd21288, %rd20114;
	sub.s64 	%rd21537, %rd21321, %rd20115;
	setp.ge.u64 	%p2778, %rd21321, %rd20115;
	@%p2778 bra 	$L__BB1_424;
	add.s64 	%rd975, %rd21540, %rd12;
	setp.ge.u64 	%p2779, %rd975, %rd21540;
	setp.lt.u64 	%p2780, %rd975, %rd21540;
	selp.u64 	%rd20116, 1, 0, %p2780;
	add.s64 	%rd20117, %rd21539, %rd20116;
	add.s64 	%rd976, %rd20117, %rd13;
	setp.lt.u64 	%p2781, %rd976, %rd21539;
	setp.eq.s64 	%p2782, %rd976, %rd21539;
	selp.u32 	%r953, -1, 0, %p2782;
	selp.u32 	%r954, -1, 0, %p2781;
	selp.b32 	%r955, %r954, %r953, %p2779;
	and.b32  	%r957, %r955, 1;
	setp.eq.b32 	%p2783, %r957, 1;
	or.pred  	%p2784, %p2781, %p2783;
	selp.u64 	%rd20118, 1, 0, %p2784;
	add.s64 	%rd20119, %rd21538, %rd20118;
	add.s64 	%rd977, %rd20119, %rd14;
	setp.ge.u64 	%p2785, %rd977, %rd21538;
	setp.lt.u64 	%p2786, %rd977, %rd21538;
	setp.eq.s64 	%p2787, %rd977, %rd21538;
	selp.u32 	%r958, -1, 0, %p2786;
	selp.u32 	%r959, -1, 0, %p2787;
	selp.b32 	%r960, %r959, %r958, %p2784;
	selp.b32 	%r961, %r960, %r958, %p2785;
	cvt.u64.u32 	%rd20120, %r961;
	and.b64  	%rd20121, %rd20120, 1;
	add.s64 	%rd20122, %rd21537, %rd20121;
	add.s64 	%rd21537, %rd20122, %rd15;
	mov.u64 	%rd21538, %rd977;
	mov.u64 	%rd21539, %rd976;
	mov.u64 	%rd21540, %rd975;
$L__BB1_424:
	sub.s64 	%rd21329, %rd21285, %rd21540;
	setp.lt.u64 	%p2788, %rd21285, %rd21540;
	selp.u64 	%rd20123, 1, 0, %p2788;
	add.s64 	%rd20124, %rd21539, %rd20123;
	sub.s64 	%rd21330, %rd21286, %rd20124;
	setp.lt.u64 	%p2789, %rd21286, %rd20124;
	selp.u64 	%rd20125, 1, 0, %p2789;
	add.s64 	%rd20126, %rd21538, %rd20125;
	sub.s64 	%rd21331, %rd21287, %rd20126;
	setp.lt.u64 	%p2790, %rd21287, %rd20126;
	selp.u64 	%rd20127, 1, 0, %p2790;
	add.s64 	%rd20128, %rd21537, %rd20127;
	sub.s64 	%rd21332, %rd21288, %rd20128;
	setp.ge.u64 	%p2791, %rd21288, %rd20128;
	@%p2791 bra 	$L__BB1_426;
	add.s64 	%rd987, %rd21329, %rd12;
	setp.ge.u64 	%p2792, %rd987, %rd21329;
	setp.lt.u64 	%p2793, %rd987, %rd21329;
	selp.u64 	%rd20129, 1, 0, %p2793;
	add.s64 	%rd20130, %rd21330, %rd20129;
	add.s64 	%rd988, %rd20130, %rd13;
	setp.lt.u64 	%p2794, %rd988, %rd21330;
	setp.eq.s64 	%p2795, %rd988, %rd21330;
	selp.u32 	%r962, -1, 0, %p2795;
	selp.u32 	%r963, -1, 0, %p2794;
	selp.b32 	%r964, %r963, %r962, %p2792;
	and.b32  	%r966, %r964, 1;
	setp.eq.b32 	%p2796, %r966, 1;
	or.pred  	%p2797, %p2794, %p2796;
	selp.u64 	%rd20131, 1, 0, %p2797;
	add.s64 	%rd20132, %rd21331, %rd20131;
	add.s64 	%rd989, %rd20132, %rd14;
	setp.ge.u64 	%p2798, %rd989, %rd21331;
	setp.lt.u64 	%p2799, %rd989, %rd21331;
	setp.eq.s64 	%p2800, %rd989, %rd21331;
	selp.u32 	%r967, -1, 0, %p2799;
	selp.u32 	%r968, -1, 0, %p2800;
	selp.b32 	%r969, %r968, %r967, %p2797;
	selp.b32 	%r970, %r969, %r967, %p2798;
	cvt.u64.u32 	%rd20133, %r970;
	and.b64  	%rd20134, %rd20133, 1;
	add.s64 	%rd20135, %rd21332, %rd20134;
	add.s64 	%rd21332, %rd20135, %rd15;
	mov.u64 	%rd21329, %rd987;
	mov.u64 	%rd21330, %rd988;
	mov.u64 	%rd21331, %rd989;
$L__BB1_426:
	shr.u64 	%rd20136, %rd21329, 32;
	and.b64  	%rd20137, %rd21329, 4294967295;
	mul.lo.s64 	%rd20138, %rd20137, %rd939;
	mul.lo.s64 	%rd20139, %rd20136, %rd939;
	mul.lo.s64 	%rd20140, %rd20137, %rd940;
	shr.u64 	%rd20141, %rd20138, 32;
	and.b64  	%rd20142, %rd20139, 4294967295;
	add.s64 	%rd20143, %rd20141, %rd20142;
	and.b64  	%rd20144, %rd20140, 4294967295;
	add.s64 	%rd20145, %rd20143, %rd20144;
	shr.u64 	%rd20146, %rd20139, 32;
	mad.lo.s64 	%rd20147, %rd20136, %rd940, %rd20146;
	shr.u64 	%rd20148, %rd20140, 32;
	add.s64 	%rd20149, %rd20147, %rd20148;
	shr.u64 	%rd20150, %rd20145, 32;
	shl.b64 	%rd20151, %rd20145, 32;
	and.b64  	%rd20152, %rd20138, 4294967295;
	or.b64  	%rd20153, %rd20151, %rd20152;
	add.s64 	%rd20154, %rd20149, %rd20150;
	shr.u64 	%rd20155, %rd21330, 32;
	and.b64  	%rd20156, %rd21330, 4294967295;
	mul.lo.s64 	%rd20157, %rd20156, %rd939;
	mul.lo.s64 	%rd20158, %rd20155, %rd939;
	mul.lo.s64 	%rd20159, %rd20156, %rd940;
	shr.u64 	%rd20160, %rd20157, 32;
	and.b64  	%rd20161, %rd20158, 4294967295;
	add.s64 	%rd20162, %rd20160, %rd20161;
	and.b64  	%rd20163, %rd20159, 4294967295;
	add.s64 	%rd20164, %rd20162, %rd20163;
	shr.u64 	%rd20165, %rd20158, 32;
	mad.lo.s64 	%rd20166, %rd20155, %rd940, %rd20165;
	shr.u64 	%rd20167, %rd20159, 32;
	add.s64 	%rd20168, %rd20166, %rd20167;
	shr.u64 	%rd20169, %rd20164, 32;
	shl.b64 	%rd20170, %rd20164, 32;
	and.b64  	%rd20171, %rd20157, 4294967295;
	or.b64  	%rd20172, %rd20170, %rd20171;
	add.s64 	%rd20173, %rd20168, %rd20169;
	shr.u64 	%rd20174, %rd21331, 32;
	and.b64  	%rd20175, %rd21331, 4294967295;
	mul.lo.s64 	%rd20176, %rd20175, %rd939;
	mul.lo.s64 	%rd20177, %rd20174, %rd939;
	mul.lo.s64 	%rd20178, %rd20175, %rd940;
	shr.u64 	%rd20179, %rd20176, 32;
	and.b64  	%rd20180, %rd20177, 4294967295;
	add.s64 	%rd20181, %rd20179, %rd20180;
	and.b64  	%rd20182, %rd20178, 4294967295;
	add.s64 	%rd20183, %rd20181, %rd20182;
	shr.u64 	%rd20184, %rd20177, 32;
	mad.lo.s64 	%rd20185, %rd20174, %rd940, %rd20184;
	shr.u64 	%rd20186, %rd20178, 32;
	add.s64 	%rd20187, %rd20185, %rd20186;
	shr.u64 	%rd20188, %rd20183, 32;
	shl.b64 	%rd20189, %rd20183, 32;
	and.b64  	%rd20190, %rd20176, 4294967295;
	or.b64  	%rd20191, %rd20189, %rd20190;
	add.s64 	%rd20192, %rd20187, %rd20188;
	shr.u64 	%rd20193, %rd21332, 32;
	and.b64  	%rd20194, %rd21332, 4294967295;
	mul.lo.s64 	%rd20195, %rd20194, %rd939;
	mul.lo.s64 	%rd20196, %rd20193, %rd939;
	mul.lo.s64 	%rd20197, %rd20194, %rd940;
	shr.u64 	%rd20198, %rd20195, 32;
	and.b64  	%rd20199, %rd20196, 4294967295;
	add.s64 	%rd20200, %rd20198, %rd20199;
	and.b64  	%rd20201, %rd20197, 4294967295;
	add.s64 	%rd20202, %rd20200, %rd20201;
	shr.u64 	%rd20203, %rd20196, 32;
	mad.lo.s64 	%rd20204, %rd20193, %rd940, %rd20203;
	shr.u64 	%rd20205, %rd20197, 32;
	add.s64 	%rd20206, %rd20204, %rd20205;
	shr.u64 	%rd20207, %rd20202, 32;
	shl.b64 	%rd20208, %rd20202, 32;
	and.b64  	%rd20209, %rd20195, 4294967295;
	or.b64  	%rd20210, %rd20208, %rd20209;
	add.s64 	%rd20211, %rd20206, %rd20207;
	mul.lo.s64 	%rd20212, %rd20137, %rd942;
	mul.lo.s64 	%rd20213, %rd20136, %rd942;
	mul.lo.s64 	%rd20214, %rd20137, %rd941;
	shr.u64 	%rd20215, %rd20212, 32;
	and.b64  	%rd20216, %rd20213, 4294967295;
	add.s64 	%rd20217, %rd20215, %rd20216;
	and.b64  	%rd20218, %rd20214, 4294967295;
	add.s64 	%rd20219, %rd20217, %rd20218;
	shr.u64 	%rd20220, %rd20213, 32;
	mad.lo.s64 	%rd20221, %rd20136, %rd941, %rd20220;
	shr.u64 	%rd20222, %rd20214, 32;
	add.s64 	%rd20223, %rd20221, %rd20222;
	shr.u64 	%rd20224, %rd20219, 32;
	shl.b64 	%rd20225, %rd20219, 32;
	and.b64  	%rd20226, %rd20212, 4294967295;
	or.b64  	%rd20227, %rd20225, %rd20226;
	add.s64 	%rd20228, %rd20172, %rd20227;
	setp.lt.u64 	%p2801, %rd20228, %rd20172;
	selp.u64 	%rd20229, 1, 0, %p2801;
	add.s64 	%rd20230, %rd20223, %rd20173;
	add.s64 	%rd20231, %rd20230, %rd20224;
	add.s64 	%rd20232, %rd20231, %rd20229;
	mul.lo.s64 	%rd20233, %rd20156, %rd942;
	mul.lo.s64 	%rd20234, %rd20155, %rd942;
	mul.lo.s64 	%rd20235, %rd20156, %rd941;
	shr.u64 	%rd20236, %rd20233, 32;
	and.b64  	%rd20237, %rd20234, 4294967295;
	add.s64 	%rd20238, %rd20236, %rd20237;
	and.b64  	%rd20239, %rd20235, 4294967295;
	add.s64 	%rd20240, %rd20238, %rd20239;
	shr.u64 	%rd20241, %rd20234, 32;
	mad.lo.s64 	%rd20242, %rd20155, %rd941, %rd20241;
	shr.u64 	%rd20243, %rd20235, 32;
	add.s64 	%rd20244, %rd20242, %rd20243;
	shr.u64 	%rd20245, %rd20240, 32;
	shl.b64 	%rd20246, %rd20240, 32;
	and.b64  	%rd20247, %rd20233, 4294967295;
	or.b64  	%rd20248, %rd20246, %rd20247;
	add.s64 	%rd20249, %rd20191, %rd20229;
	add.s64 	%rd20250, %rd20249, %rd20248;
	max.u64 	%rd20251, %rd20191, %rd20249;
	setp.gt.u64 	%p2802, %rd20251, %rd20250;
	selp.u64 	%rd20252, 1, 0, %p2802;
	add.s64 	%rd20253, %rd20244, %rd20192;
	add.s64 	%rd20254, %rd20253, %rd20245;
	add.s64 	%rd20255, %rd20254, %rd20252;
	mul.lo.s64 	%rd20256, %rd20175, %rd942;
	mul.lo.s64 	%rd20257, %rd20174, %rd942;
	mul.lo.s64 	%rd20258, %rd20175, %rd941;
	shr.u64 	%rd20259, %rd20256, 32;
	and.b64  	%rd20260, %rd20257, 4294967295;
	add.s64 	%rd20261, %rd20259, %rd20260;
	and.b64  	%rd20262, %rd20258, 4294967295;
	add.s64 	%rd20263, %rd20261, %rd20262;
	shr.u64 	%rd20264, %rd20257, 32;
	mad.lo.s64 	%rd20265, %rd20174, %rd941, %rd20264;
	shr.u64 	%rd20266, %rd20258, 32;
	add.s64 	%rd20267, %rd20265, %rd20266;
	shr.u64 	%rd20268, %rd20263, 32;
	shl.b64 	%rd20269, %rd20263, 32;
	and.b64  	%rd20270, %rd20256, 4294967295;
	or.b64  	%rd20271, %rd20269, %rd20270;
	add.s64 	%rd20272, %rd20210, %rd20252;
	add.s64 	%rd20273, %rd20272, %rd20271;
	max.u64 	%rd20274, %rd20210, %rd20272;
	setp.gt.u64 	%p2803, %rd20274, %rd20273;
	selp.u64 	%rd20275, 1, 0, %p2803;
	add.s64 	%rd20276, %rd20267, %rd20211;
	add.s64 	%rd20277, %rd20276, %rd20268;
	add.s64 	%rd20278, %rd20277, %rd20275;
	mul.lo.s64 	%rd20279, %rd20137, %rd944;
	mul.lo.s64 	%rd20280, %rd20136, %rd944;
	mul.lo.s64 	%rd20281, %rd20137, %rd943;
	shr.u64 	%rd20282, %rd20279, 32;
	and.b64  	%rd20283, %rd20280, 4294967295;
	add.s64 	%rd20284, %rd20282, %rd20283;
	and.b64  	%rd20285, %rd20281, 4294967295;
	add.s64 	%rd20286, %rd20284, %rd20285;
	shr.u64 	%rd20287, %rd20280, 32;
	mad.lo.s64 	%rd20288, %rd20136, %rd943, %rd20287;
	shr.u64 	%rd20289, %rd20281, 32;
	add.s64 	%rd20290, %rd20288, %rd20289;
	shr.u64 	%rd20291, %rd20286, 32;
	shl.b64 	%rd20292, %rd20286, 32;
	and.b64  	%rd20293, %rd20279, 4294967295;
	or.b64  	%rd20294, %rd20292, %rd20293;
	add.s64 	%rd20295, %rd20250, %rd20294;
	setp.lt.u64 	%p2804, %rd20295, %rd20250;
	selp.u64 	%rd20296, 1, 0, %p2804;
	add.s64 	%rd20297, %rd20290, %rd20255;
	add.s64 	%rd20298, %rd20297, %rd20291;
	add.s64 	%rd20299, %rd20298, %rd20296;
	mul.lo.s64 	%rd20300, %rd20156, %rd944;
	mul.lo.s64 	%rd20301, %rd20155, %rd944;
	mul.lo.s64 	%rd20302, %rd20156, %rd943;
	shr.u64 	%rd20303, %rd20300, 32;
	and.b64  	%rd20304, %rd20301, 4294967295;
	add.s64 	%rd20305, %rd20303, %rd20304;
	and.b64  	%rd20306, %rd20302, 4294967295;
	add.s64 	%rd20307, %rd20305, %rd20306;
	shr.u64 	%rd20308, %rd20301, 32;
	mad.lo.s64 	%rd20309, %rd20155, %rd943, %rd20308;
	shr.u64 	%rd20310, %rd20302, 32;
	add.s64 	%rd20311, %rd20309, %rd20310;
	shr.u64 	%rd20312, %rd20307, 32;
	shl.b64 	%rd20313, %rd20307, 32;
	and.b64  	%rd20314, %rd20300, 4294967295;
	or.b64  	%rd20315, %rd20313, %rd20314;
	add.s64 	%rd20316, %rd20273, %rd20296;
	add.s64 	%rd20317, %rd20316, %rd20315;
	max.u64 	%rd20318, %rd20273, %rd20316;
	setp.gt.u64 	%p2805, %rd20318, %rd20317;
	selp.u64 	%rd20319, 1, 0, %p2805;
	add.s64 	%rd20320, %rd20311, %rd20278;
	add.s64 	%rd20321, %rd20320, %rd20312;
	add.s64 	%rd20322, %rd20321, %rd20319;
	mul.lo.s64 	%rd20323, %rd20137, %rd946;
	mul.lo.s64 	%rd20324, %rd20136, %rd946;
	mul.lo.s64 	%rd20325, %rd20137, %rd945;
	shr.u64 	%rd20326, %rd20323, 32;
	and.b64  	%rd20327, %rd20324, 4294967295;
	add.s64 	%rd20328, %rd20326, %rd20327;
	and.b64  	%rd20329, %rd20325, 4294967295;
	add.s64 	%rd20330, %rd20328, %rd20329;
	shr.u64 	%rd20331, %rd20324, 32;
	mad.lo.s64 	%rd20332, %rd20136, %rd945, %rd20331;
	shr.u64 	%rd20333, %rd20325, 32;
	add.s64 	%rd20334, %rd20332, %rd20333;
	shr.u64 	%rd20335, %rd20330, 32;
	shl.b64 	%rd20336, %rd20330, 32;
	and.b64  	%rd20337, %rd20323, 4294967295;
	or.b64  	%rd20338, %rd20336, %rd20337;
	add.s64 	%rd20339, %rd20317, %rd20338;
	setp.lt.u64 	%p2806, %rd20339, %rd20317;
	selp.u64 	%rd20340, 1, 0, %p2806;
	add.s64 	%rd20341, %rd20334, %rd20322;
	add.s64 	%rd20342, %rd20341, %rd20335;
	add.s64 	%rd20343, %rd20342, %rd20340;
	mul.lo.s64 	%rd20344, %rd11, %rd20153;
	mul.lo.s64 	%rd20345, %rd12, %rd20344;
	mul.hi.u64 	%rd20346, %rd12, %rd20344;
	add.cc.s64 	%rd20347, %rd20345, %rd20153;
	addc.cc.s64 	%rd20348, %rd20346, 0;
	mul.lo.s64 	%rd20349, %rd13, %rd20344;
	mul.hi.u64 	%rd20350, %rd13, %rd20344;
	mov.b64 	%rd20351, 0;
	add.cc.s64 	%rd20352, %rd20348, %rd20228;
	addc.cc.s64 	%rd20353, %rd20351, 0;
	add.cc.s64 	%rd20354, %rd20352, %rd20349;
	addc.cc.s64 	%rd20355, %rd20353, %rd20350;
	mul.lo.s64 	%rd20356, %rd14, %rd20344;
	mul.hi.u64 	%rd20357, %rd14, %rd20344;
	add.cc.s64 	%rd20358, %rd20355, %rd20295;
	addc.cc.s64 	%rd20359, %rd20351, 0;
	add.cc.s64 	%rd20360, %rd20358, %rd20356;
	addc.cc.s64 	%rd20361, %rd20359, %rd20357;
	mul.lo.s64 	%rd20362, %rd15, %rd20344;
	mul.hi.u64 	%rd20363, %rd15, %rd20344;
	add.cc.s64 	%rd20364, %rd20361, %rd20339;
	addc.cc.s64 	%rd20365, %rd20351, 0;
	add.cc.s64 	%rd20366, %rd20364, %rd20362;
	addc.cc.s64 	%rd20367, %rd20365, %rd20363;
	add.s64 	%rd20368, %rd20154, %rd20367;
	setp.lt.u64 	%p2807, %rd20368, %rd20154;
	selp.u64 	%rd20369, 1, 0, %p2807;
	add.s64 	%rd20370, %rd20232, %rd20369;
	setp.lt.u64 	%p2808, %rd20370, %rd20232;
	selp.u64 	%rd20371, 1, 0, %p2808;
	add.s64 	%rd20372, %rd20299, %rd20371;
	setp.lt.u64 	%p2809, %rd20372, %rd20299;
	selp.u64 	%rd20373, 1, 0, %p2809;
	add.s64 	%rd20374, %rd20343, %rd20373;
	mul.lo.s64 	%rd20375, %rd11, %rd20354;
	mul.lo.s64 	%rd20376, %rd12, %rd20375;
	mul.hi.u64 	%rd20377, %rd12, %rd20375;
	add.cc.s64 	%rd20378, %rd20376, %rd20354;
	addc.cc.s64 	%rd20379, %rd20377, 0;
	mul.lo.s64 	%rd20380, %rd13, %rd20375;
	mul.hi.u64 	%rd20381, %rd13, %rd20375;
	add.cc.s64 	%rd20382, %rd20379, %rd20360;
	addc.cc.s64 	%rd20383, %rd20351, 0;
	add.cc.s64 	%rd20384, %rd20382, %rd20380;
	addc.cc.s64 	%rd20385, %rd20383, %rd20381;
	mul.lo.s64 	%rd20386, %rd14, %rd20375;
	mul.hi.u64 	%rd20387, %rd14, %rd20375;
	add.cc.s64 	%rd20388, %rd20385, %rd20366;
	addc.cc.s64 	%rd20389, %rd20351, 0;
	add.cc.s64 	%rd20390, %rd20388, %rd20386;
	addc.cc.s64 	%rd20391, %rd20389, %rd20387;
	mul.lo.s64 	%rd20392, %rd15, %rd20375;
	mul.hi.u64 	%rd20393, %rd15, %rd20375;
	add.cc.s64 	%rd20394, %rd20391, %rd20368;
	addc.cc.s64 	%rd20395, %rd20351, 0;
	add.cc.s64 	%rd20396, %rd20394, %rd20392;
	addc.cc.s64 	%rd20397, %rd20395, %rd20393;
	add.s64 	%rd20398, %rd20370, %rd20397;
	setp.lt.u64 	%p2810, %rd20398, %rd20370;
	selp.u64 	%rd20399, 1, 0, %p2810;
	add.s64 	%rd20400, %rd20372, %rd20399;
	setp.lt.u64 	%p2811, %rd20400, %rd20372;
	selp.u64 	%rd20401, 1, 0, %p2811;
	add.s64 	%rd20402, %rd20374, %rd20401;
	mul.lo.s64 	%rd20403, %rd11, %rd20384;
	mul.lo.s64 	%rd20404, %rd12, %rd20403;
	mul.hi.u64 	%rd20405, %rd12, %rd20403;
	add.cc.s64 	%rd20406, %rd20404, %rd20384;
	addc.cc.s64 	%rd20407, %rd20405, 0;
	mul.lo.s64 	%rd20408, %rd13, %rd20403;
	mul.hi.u64 	%rd20409, %rd13, %rd20403;
	add.cc.s64 	%rd20410, %rd20407, %rd20390;
	addc.cc.s64 	%rd20411, %rd20351, 0;
	add.cc.s64 	%rd20412, %rd20410, %rd20408;
	addc.cc.s64 	%rd20413, %rd20411, %rd20409;
	mul.lo.s64 	%rd20414, %rd14, %rd20403;
	mul.hi.u64 	%rd20415, %rd14, %rd20403;
	add.cc.s64 	%rd20416, %rd20413, %rd20396;
	addc.cc.s64 	%rd20417, %rd20351, 0;
	add.cc.s64 	%rd20418, %rd20416, %rd20414;
	addc.cc.s64 	%rd20419, %rd20417, %rd20415;
	mul.lo.s64 	%rd20420, %rd15, %rd20403;
	mul.hi.u64 	%rd20421, %rd15, %rd20403;
	add.cc.s64 	%rd20422, %rd20419, %rd20398;
	addc.cc.s64 	%rd20423, %rd20351, 0;
	add.cc.s64 	%rd20424, %rd20422, %rd20420;
	addc.cc.s64 	%rd20425, %rd20423, %rd20421;
	add.s64 	%rd20426, %rd20400, %rd20425;
	setp.lt.u64 	%p2812, %rd20426, %rd20400;
	selp.u64 	%rd20427, 1, 0, %p2812;
	add.s64 	%rd20428, %rd20402, %rd20427;
	mul.lo.s64 	%rd20429, %rd11, %rd20412;
	mul.lo.s64 	%rd20430, %rd12, %rd20429;
	mul.hi.u64 	%rd20431, %rd12, %rd20429;
	add.cc.s64 	%rd20432, %rd20430, %rd20412;
	addc.cc.s64 	%rd20433, %rd20431, 0;
	mul.lo.s64 	%rd20434, %rd13, %rd20429;
	mul.hi.u64 	%rd20435, %rd13, %rd20429;
	add.cc.s64 	%rd20436, %rd20433, %rd20418;
	addc.cc.s64 	%rd20437, %rd20351, 0;
	add.cc.s64 	%rd995, %rd20436, %rd20434;
	addc.cc.s64 	%rd20438, %rd20437, %rd20435;
	mul.lo.s64 	%rd20439, %rd14, %rd20429;
	mul.hi.u64 	%rd20440, %rd14, %rd20429;
	add.cc.s64 	%rd20441, %rd20438, %rd20424;
	addc.cc.s64 	%rd20442, %rd20351, 0;
	add.cc.s64 	%rd996, %rd20441, %rd20439;
	addc.cc.s64 	%rd20443, %rd20442, %rd20440;
	mul.lo.s64 	%rd20444, %rd15, %rd20429;
	mul.hi.u64 	%rd20445, %rd15, %rd20429;
	add.cc.s64 	%rd20446, %rd20443, %rd20426;
	addc.cc.s64 	%rd20447, %rd20351, 0;
	add.cc.s64 	%rd997, %rd20446, %rd20444;
	addc.cc.s64 	%rd20448, %rd20447, %rd20445;
	add.s64 	%rd21333, %rd20428, %rd20448;
	setp.gt.u64 	%p2813, %rd21333, %rd15;
	@%p2813 bra 	$L__BB1_432;
	setp.lt.u64 	%p2814, %rd21333, %rd15;
	mov.u64 	%rd21334, %rd997;
	mov.u64 	%rd21335, %rd996;
	mov.u64 	%rd21336, %rd995;
	@%p2814 bra 	$L__BB1_433;
	setp.lt.u64 	%p2815, %rd14, %rd997;
	@%p2815 bra 	$L__BB1_432;
	setp.gt.u64 	%p2816, %rd14, %rd997;
	mov.u64 	%rd21334, %rd997;
	mov.u64 	%rd21335, %rd996;
	mov.u64 	%rd21336, %rd995;
	@%p2816 bra 	$L__BB1_433;
	setp.lt.u64 	%p2817, %rd13, %rd996;
	@%p2817 bra 	$L__BB1_432;
	setp.gt.u64 	%p2818, %rd13, %rd996;
	setp.gt.u64 	%p2819, %rd12, %rd995;
	or.pred  	%p2820, %p2818, %p2819;
	mov.u64 	%rd21334, %rd997;
	mov.u64 	%rd21335, %rd996;
	mov.u64 	%rd21336, %rd995;
	@%p2820 bra 	$L__BB1_433;
$L__BB1_432:
	sub.s64 	%rd21336, %rd995, %rd12;
	setp.lt.u64 	%p2821, %rd995, %rd12;
	selp.u64 	%rd20449, 1, 0, %p2821;
	add.s64 	%rd20450, %rd13, %rd20449;
	sub.s64 	%rd21335, %rd996, %rd20450;
	setp.lt.u64 	%p2822, %rd996, %rd20450;
	selp.u64 	%rd20451, 1, 0, %p2822;
	add.s64 	%rd20452, %rd14, %rd20451;
	sub.s64 	%rd21334, %rd997, %rd20452;
	setp.lt.u64 	%p2823, %rd997, %rd20452;
	selp.u64 	%rd20453, 1, 0, %p2823;
	add.s64 	%rd20454, %rd15, %rd20453;
	sub.s64 	%rd21333, %rd21333, %rd20454;
$L__BB1_433:
	sub.s64 	%rd21536, %rd21336, %rd21301;
	setp.lt.u64 	%p2824, %rd21336, %rd21301;
	selp.u64 	%rd20455, 1, 0, %p2824;
	add.s64 	%rd20456, %rd21302, %rd20455;
	sub.s64 	%rd21535, %rd21335, %rd20456;
	setp.lt.u64 	%p2825, %rd21335, %rd20456;
	selp.u64 	%rd20457, 1, 0, %p2825;
	add.s64 	%rd20458, %rd21303, %rd20457;
	sub.s64 	%rd21534, %rd21334, %rd20458;
	setp.lt.u64 	%p2826, %rd21334, %rd20458;
	selp.u64 	%rd20459, 1, 0, %p2826;
	add.s64 	%rd20460, %rd21304, %rd20459;
	sub.s64 	%rd21533, %rd21333, %rd20460;
	setp.ge.u64 	%p2827, %rd21333, %rd20460;
	@%p2827 bra 	$L__BB1_435;
	add.s64 	%rd1011, %rd21536, %rd12;
	setp.ge.u64 	%p2828, %rd1011, %rd21536;
	setp.lt.u64 	%p2829, %rd1011, %rd21536;
	selp.u64 	%rd20461, 1, 0, %p2829;
	add.s64 	%rd20462, %rd21535, %rd20461;
	add.s64 	%rd1012, %rd20462, %rd13;
	setp.lt.u64 	%p2830, %rd1012, %rd21535;
	setp.eq.s64 	%p2831, %rd1012, %rd21535;
	selp.u32 	%r971, -1, 0, %p2831;
	selp.u32 	%r972, -1, 0, %p2830;
	selp.b32 	%r973, %r972, %r971, %p2828;
	and.b32  	%r975, %r973, 1;
	setp.eq.b32 	%p2832, %r975, 1;
	or.pred  	%p2833, %p2830, %p2832;
	selp.u64 	%rd20463, 1, 0, %p2833;
	add.s64 	%rd20464, %rd21534, %rd20463;
	add.s64 	%rd1013, %rd20464, %rd14;
	setp.ge.u64 	%p2834, %rd1013, %rd21534;
	setp.lt.u64 	%p2835, %rd1013, %rd21534;
	setp.eq.s64 	%p2836, %rd1013, %rd21534;
	selp.u32 	%r976, -1, 0, %p2835;
	selp.u32 	%r977, -1, 0, %p2836;
	selp.b32 	%r978, %r977, %r976, %p2833;
	selp.b32 	%r979, %r978, %r976, %p2834;
	cvt.u64.u32 	%rd20465, %r979;
	and.b64  	%rd20466, %rd20465, 1;
	add.s64 	%rd20467, %rd21533, %rd20466;
	add.s64 	%rd21533, %rd20467, %rd15;
	mov.u64 	%rd21534, %rd1013;
	mov.u64 	%rd21535, %rd1012;
	mov.u64 	%rd21536, %rd1011;
$L__BB1_435:
	and.b64  	%rd20468, %rd21536, 4294967295;
	shr.u64 	%rd20469, %rd21536, 32;
	shr.u64 	%rd20470, %rd76, 32;
	and.b64  	%rd20471, %rd76, 4294967295;
	mul.lo.s64 	%rd20472, %rd20471, %rd20468;
	mul.lo.s64 	%rd20473, %rd20470, %rd20468;
	mul.lo.s64 	%rd20474, %rd20471, %rd20469;
	shr.u64 	%rd20475, %rd20472, 32;
	and.b64  	%rd20476, %rd20473, 4294967295;
	add.s64 	%rd20477, %rd20475, %rd20476;
	and.b64  	%rd20478, %rd20474, 4294967295;
	add.s64 	%rd20479, %rd20477, %rd20478;
	shr.u64 	%rd20480, %rd20473, 32;
	mad.lo.s64 	%rd20481, %rd20470, %rd20469, %rd20480;
	shr.u64 	%rd20482, %rd20474, 32;
	add.s64 	%rd20483, %rd20481, %rd20482;
	shr.u64 	%rd20484, %rd20479, 32;
	shl.b64 	%rd20485, %rd20479, 32;
	and.b64  	%rd20486, %rd20472, 4294967295;
	or.b64  	%rd20487, %rd20485, %rd20486;
	add.s64 	%rd20488, %rd20483, %rd20484;
	shr.u64 	%rd20489, %rd75, 32;
	and.b64  	%rd20490, %rd75, 4294967295;
	mul.lo.s64 	%rd20491, %rd20490, %rd20468;
	mul.lo.s64 	%rd20492, %rd20489, %rd20468;
	mul.lo.s64 	%rd20493, %rd20490, %rd20469;
	shr.u64 	%rd20494, %rd20491, 32;
	and.b64  	%rd20495, %rd20492, 4294967295;
	add.s64 	%rd20496, %rd20494, %rd20495;
	and.b64  	%rd20497, %rd20493, 4294967295;
	add.s64 	%rd20498, %rd20496, %rd20497;
	shr.u64 	%rd20499, %rd20492, 32;
	mad.lo.s64 	%rd20500, %rd20489, %rd20469, %rd20499;
	shr.u64 	%rd20501, %rd20493, 32;
	add.s64 	%rd20502, %rd20500, %rd20501;
	shr.u64 	%rd20503, %rd20498, 32;
	shl.b64 	%rd20504, %rd20498, 32;
	and.b64  	%rd20505, %rd20491, 4294967295;
	or.b64  	%rd20506, %rd20504, %rd20505;
	add.s64 	%rd20507, %rd20502, %rd20503;
	shr.u64 	%rd20508, %rd74, 32;
	and.b64  	%rd20509, %rd74, 4294967295;
	mul.lo.s64 	%rd20510, %rd20509, %rd20468;
	mul.lo.s64 	%rd20511, %rd20508, %rd20468;
	mul.lo.s64 	%rd20512, %rd20509, %rd20469;
	shr.u64 	%rd20513, %rd20510, 32;
	and.b64  	%rd20514, %rd20511, 4294967295;
	add.s64 	%rd20515, %rd20513, %rd20514;
	and.b64  	%rd20516, %rd20512, 4294967295;
	add.s64 	%rd20517, %rd20515, %rd20516;
	shr.u64 	%rd20518, %rd20511, 32;
	mad.lo.s64 	%rd20519, %rd20508, %rd20469, %rd20518;
	shr.u64 	%rd20520, %rd20512, 32;
	add.s64 	%rd20521, %rd20519, %rd20520;
	shr.u64 	%rd20522, %rd20517, 32;
	shl.b64 	%rd20523, %rd20517, 32;
	and.b64  	%rd20524, %rd20510, 4294967295;
	or.b64  	%rd20525, %rd20523, %rd20524;
	add.s64 	%rd20526, %rd20521, %rd20522;
	shr.u64 	%rd20527, %rd73, 32;
	and.b64  	%rd20528, %rd73, 4294967295;
	mul.lo.s64 	%rd20529, %rd20528, %rd20468;
	mul.lo.s64 	%rd20530, %rd20527, %rd20468;
	mul.lo.s64 	%rd20531, %rd20528, %rd20469;
	shr.u64 	%rd20532, %rd20529, 32;
	and.b64  	%rd20533, %rd20530, 4294967295;
	add.s64 	%rd20534, %rd20532, %rd20533;
	and.b64  	%rd20535, %rd20531, 4294967295;
	add.s64 	%rd20536, %rd20534, %rd20535;
	shr.u64 	%rd20537, %rd20530, 32;
	mad.lo.s64 	%rd20538, %rd20527, %rd20469, %rd20537;
	shr.u64 	%rd20539, %rd20531, 32;
	add.s64 	%rd20540, %rd20538, %rd20539;
	shr.u64 	%rd20541, %rd20536, 32;
	shl.b64 	%rd20542, %rd20536, 32;
	and.b64  	%rd20543, %rd20529, 4294967295;
	or.b64  	%rd20544, %rd20542, %rd20543;
	add.s64 	%rd20545, %rd20540, %rd20541;
	and.b64  	%rd20546, %rd21535, 4294967295;
	shr.u64 	%rd20547, %rd21535, 32;
	mul.lo.s64 	%rd20548, %rd20471, %rd20546;
	mul.lo.s64 	%rd20549, %rd20470, %rd20546;
	mul.lo.s64 	%rd20550, %rd20471, %rd20547;
	shr.u64 	%rd20551, %rd20548, 32;
	and.b64  	%rd20552, %rd20549, 4294967295;
	add.s64 	%rd20553, %rd20551, %rd20552;
	and.b64  	%rd20554, %rd20550, 4294967295;
	add.s64 	%rd20555, %rd20553, %rd20554;
	shr.u64 	%rd20556, %rd20549, 32;
	mad.lo.s64 	%rd20557, %rd20470, %rd20547, %rd20556;
	shr.u64 	%rd20558, %rd20550, 32;
	add.s64 	%rd20559, %rd20557, %rd20558;
	shr.u64 	%rd20560, %rd20555, 32;
	shl.b64 	%rd20561, %rd20555, 32;
	and.b64  	%rd20562, %rd20548, 4294967295;
	or.b64  	%rd20563, %rd20561, %rd20562;
	add.s64 	%rd20564, %rd20506, %rd20563;
	setp.lt.u64 	%p2837, %rd20564, %rd20506;
	selp.u64 	%rd20565, 1, 0, %p2837;
	add.s64 	%rd20566, %rd20559, %rd20507;
	add.s64 	%rd20567, %rd20566, %rd20560;
	add.s64 	%rd20568, %rd20567, %rd20565;
	mul.lo.s64 	%rd20569, %rd20490, %rd20546;
	mul.lo.s64 	%rd20570, %rd20489, %rd20546;
	mul.lo.s64 	%rd20571, %rd20490, %rd20547;
	shr.u64 	%rd20572, %rd20569, 32;
	and.b64  	%rd20573, %rd20570, 4294967295;
	add.s64 	%rd20574, %rd20572, %rd20573;
	and.b64  	%rd20575, %rd20571, 4294967295;
	add.s64 	%rd20576, %rd20574, %rd20575;
	shr.u64 	%rd20577, %rd20570, 32;
	mad.lo.s64 	%rd20578, %rd20489, %rd20547, %rd20577;
	shr.u64 	%rd20579, %rd20571, 32;
	add.s64 	%rd20580, %rd20578, %rd20579;
	shr.u64 	%rd20581, %rd20576, 32;
	shl.b64 	%rd20582, %rd20576, 32;
	and.b64  	%rd20583, %rd20569, 4294967295;
	or.b64  	%rd20584, %rd20582, %rd20583;
	add.s64 	%rd20585, %rd20525, %rd20565;
	add.s64 	%rd20586, %rd20585, %rd20584;
	max.u64 	%rd20587, %rd20525, %rd20585;
	setp.gt.u64 	%p2838, %rd20587, %rd20586;
	selp.u64 	%rd20588, 1, 0, %p2838;
	add.s64 	%rd20589, %rd20580, %rd20526;
	add.s64 	%rd20590, %rd20589, %rd20581;
	add.s64 	%rd20591, %rd20590, %rd20588;
	mul.lo.s64 	%rd20592, %rd20509, %rd20546;
	mul.lo.s64 	%rd20593, %rd20508, %rd20546;
	mul.lo.s64 	%rd20594, %rd20509, %rd20547;
	shr.u64 	%rd20595, %rd20592, 32;
	and.b64  	%rd20596, %rd20593, 4294967295;
	add.s64 	%rd20597, %rd20595, %rd20596;
	and.b64  	%rd20598, %rd20594, 4294967295;
	add.s64 	%rd20599, %rd20597, %rd20598;
	shr.u64 	%rd20600, %rd20593, 32;
	mad.lo.s64 	%rd20601, %rd20508, %rd20547, %rd20600;
	shr.u64 	%rd20602, %rd20594, 32;
	add.s64 	%rd20603, %rd20601, %rd20602;
	shr.u64 	%rd20604, %rd20599, 32;
	shl.b64 	%rd20605, %rd20599, 32;
	and.b64  	%rd20606, %rd20592, 4294967295;
	or.b64  	%rd20607, %rd20605, %rd20606;
	add.s64 	%rd20608, %rd20544, %rd20588;
	add.s64 	%rd20609, %rd20608, %rd20607;
	max.u64 	%rd20610, %rd20544, %rd20608;
	setp.gt.u64 	%p2839, %rd20610, %rd20609;
	selp.u64 	%rd20611, 1, 0, %p2839;
	add.s64 	%rd20612, %rd20603, %rd20545;
	add.s64 	%rd20613, %rd20612, %rd20604;
	add.s64 	%rd20614, %rd20613, %rd20611;
	and.b64  	%rd20615, %rd21534, 4294967295;
	shr.u64 	%rd20616, %rd21534, 32;
	mul.lo.s64 	%rd20617, %rd20471, %rd20615;
	mul.lo.s64 	%rd20618, %rd20470, %rd20615;
	mul.lo.s64 	%rd20619, %rd20471, %rd20616;
	shr.u64 	%rd20620, %rd20617, 32;
	and.b64  	%rd20621, %rd20618, 4294967295;
	add.s64 	%rd20622, %rd20620, %rd20621;
	and.b64  	%rd20623, %rd20619, 4294967295;
	add.s64 	%rd20624, %rd20622, %rd20623;
	shr.u64 	%rd20625, %rd20618, 32;
	mad.lo.s64 	%rd20626, %rd20470, %rd20616, %rd20625;
	shr.u64 	%rd20627, %rd20619, 32;
	add.s64 	%rd20628, %rd20626, %rd20627;
	shr.u64 	%rd20629, %rd20624, 32;
	shl.b64 	%rd20630, %rd20624, 32;
	and.b64  	%rd20631, %rd20617, 4294967295;
	or.b64  	%rd20632, %rd20630, %rd20631;
	add.s64 	%rd20633, %rd20586, %rd20632;
	setp.lt.u64 	%p2840, %rd20633, %rd20586;
	selp.u64 	%rd20634, 1, 0, %p2840;
	add.s64 	%rd20635, %rd20628, %rd20591;
	add.s64 	%rd20636, %rd20635, %rd20629;
	add.s64 	%rd20637, %rd20636, %rd20634;
	mul.lo.s64 	%rd20638, %rd20490, %rd20615;
	mul.lo.s64 	%rd20639, %rd20489, %rd20615;
	mul.lo.s64 	%rd20640, %rd20490, %rd20616;
	shr.u64 	%rd20641, %rd20638, 32;
	and.b64  	%rd20642, %rd20639, 4294967295;
	add.s64 	%rd20643, %rd20641, %rd20642;
	and.b64  	%rd20644, %rd20640, 4294967295;
	add.s64 	%rd20645, %rd20643, %rd20644;
	shr.u64 	%rd20646, %rd20639, 32;
	mad.lo.s64 	%rd20647, %rd20489, %rd20616, %rd20646;
	shr.u64 	%rd20648, %rd20640, 32;
	add.s64 	%rd20649, %rd20647, %rd20648;
	shr.u64 	%rd20650, %rd20645, 32;
	shl.b64 	%rd20651, %rd20645, 32;
	and.b64  	%rd20652, %rd20638, 4294967295;
	or.b64  	%rd20653, %rd20651, %rd20652;
	add.s64 	%rd20654, %rd20609, %rd20634;
	add.s64 	%rd20655, %rd20654, %rd20653;
	max.u64 	%rd20656, %rd20609, %rd20654;
	setp.gt.u64 	%p2841, %rd20656, %rd20655;
	selp.u64 	%rd20657, 1, 0, %p2841;
	add.s64 	%rd20658, %rd20649, %rd20614;
	add.s64 	%rd20659, %rd20658, %rd20650;
	add.s64 	%rd20660, %rd20659, %rd20657;
	and.b64  	%rd20661, %rd21533, 4294967295;
	shr.u64 	%rd20662, %rd21533, 32;
	mul.lo.s64 	%rd20663, %rd20471, %rd20661;
	mul.lo.s64 	%rd20664, %rd20470, %rd20661;
	mul.lo.s64 	%rd20665, %rd20471, %rd20662;
	shr.u64 	%rd20666, %rd20663, 32;
	and.b64  	%rd20667, %rd20664, 4294967295;
	add.s64 	%rd20668, %rd20666, %rd20667;
	and.b64  	%rd20669, %rd20665, 4294967295;
	add.s64 	%rd20670, %rd20668, %rd20669;
	shr.u64 	%rd20671, %rd20664, 32;
	mad.lo.s64 	%rd20672, %rd20470, %rd20662, %rd20671;
	shr.u64 	%rd20673, %rd20665, 32;
	add.s64 	%rd20674, %rd20672, %rd20673;
	shr.u64 	%rd20675, %rd20670, 32;
	shl.b64 	%rd20676, %rd20670, 32;
	and.b64  	%rd20677, %rd20663, 4294967295;
	or.b64  	%rd20678, %rd20676, %rd20677;
	add.s64 	%rd20679, %rd20655, %rd20678;
	setp.lt.u64 	%p2842, %rd20679, %rd20655;
	selp.u64 	%rd20680, 1, 0, %p2842;
	add.s64 	%rd20681, %rd20674, %rd20660;
	add.s64 	%rd20682, %rd20681, %rd20675;
	add.s64 	%rd20683, %rd20682, %rd20680;
	mul.lo.s64 	%rd20684, %rd11, %rd20487;
	mul.lo.s64 	%rd20685, %rd12, %rd20684;
	mul.hi.u64 	%rd20686, %rd12, %rd20684;
	add.cc.s64 	%rd20687, %rd20685, %rd20487;
	addc.cc.s64 	%rd20688, %rd20686, 0;
	mul.lo.s64 	%rd20689, %rd13, %rd20684;
	mul.hi.u64 	%rd20690, %rd13, %rd20684;
	mov.b64 	%rd20691, 0;
	add.cc.s64 	%rd20692, %rd20688, %rd20564;
	addc.cc.s64 	%rd20693, %rd20691, 0;
	add.cc.s64 	%rd20694, %rd20692, %rd20689;
	addc.cc.s64 	%rd20695, %rd20693, %rd20690;
	mul.lo.s64 	%rd20696, %rd14, %rd20684;
	mul.hi.u64 	%rd20697, %rd14, %rd20684;
	add.cc.s64 	%rd20698, %rd20695, %rd20633;
	addc.cc.s64 	%rd20699, %rd20691, 0;
	add.cc.s64 	%rd20700, %rd20698, %rd20696;
	addc.cc.s64 	%rd20701, %rd20699, %rd20697;
	mul.lo.s64 	%rd20702, %rd15, %rd20684;
	mul.hi.u64 	%rd20703, %rd15, %rd20684;
	add.cc.s64 	%rd20704, %rd20701, %rd20679;
	addc.cc.s64 	%rd20705, %rd20691, 0;
	add.cc.s64 	%rd20706, %rd20704, %rd20702;
	addc.cc.s64 	%rd20707, %rd20705, %rd20703;
	add.s64 	%rd20708, %rd20488, %rd20707;
	setp.lt.u64 	%p2843, %rd20708, %rd20488;
	selp.u64 	%rd20709, 1, 0, %p2843;
	add.s64 	%rd20710, %rd20568, %rd20709;
	setp.lt.u64 	%p2844, %rd20710, %rd20568;
	selp.u64 	%rd20711, 1, 0, %p2844;
	add.s64 	%rd20712, %rd20637, %rd20711;
	setp.lt.u64 	%p2845, %rd20712, %rd20637;
	selp.u64 	%rd20713, 1, 0, %p2845;
	add.s64 	%rd20714, %rd20683, %rd20713;
	mul.lo.s64 	%rd20715, %rd11, %rd20694;
	mul.lo.s64 	%rd20716, %rd12, %rd20715;
	mul.hi.u64 	%rd20717, %rd12, %rd20715;
	add.cc.s64 	%rd20718, %rd20716, %rd20694;
	addc.cc.s64 	%rd20719, %rd20717, 0;
	mul.lo.s64 	%rd20720, %rd13, %rd20715;
	mul.hi.u64 	%rd20721, %rd13, %rd20715;
	add.cc.s64 	%rd20722, %rd20719, %rd20700;
	addc.cc.s64 	%rd20723, %rd20691, 0;
	add.cc.s64 	%rd20724, %rd20722, %rd20720;
	addc.cc.s64 	%rd20725, %rd20723, %rd20721;
	mul.lo.s64 	%rd20726, %rd14, %rd20715;
	mul.hi.u64 	%rd20727, %rd14, %rd20715;
	add.cc.s64 	%rd20728, %rd20725, %rd20706;
	addc.cc.s64 	%rd20729, %rd20691, 0;
	add.cc.s64 	%rd20730, %rd20728, %rd20726;
	addc.cc.s64 	%rd20731, %rd20729, %rd20727;
	mul.lo.s64 	%rd20732, %rd15, %rd20715;
	mul.hi.u64 	%rd20733, %rd15, %rd20715;
	add.cc.s64 	%rd20734, %rd20731, %rd20708;
	addc.cc.s64 	%rd20735, %rd20691, 0;
	add.cc.s64 	%rd20736, %rd20734, %rd20732;
	addc.cc.s64 	%rd20737, %rd20735, %rd20733;
	add.s64 	%rd20738, %rd20710, %rd20737;
	setp.lt.u64 	%p2846, %rd20738, %rd20710;
	selp.u64 	%rd20739, 1, 0, %p2846;
	add.s64 	%rd20740, %rd20712, %rd20739;
	setp.lt.u64 	%p2847, %rd20740, %rd20712;
	selp.u64 	%rd20741, 1, 0, %p2847;
	add.s64 	%rd20742, %rd20714, %rd20741;
	mul.lo.s64 	%rd20743, %rd11, %rd20724;
	mul.lo.s64 	%rd20744, %rd12, %rd20743;
	mul.hi.u64 	%rd20745, %rd12, %rd20743;
	add.cc.s64 	%rd20746, %rd20744, %rd20724;
	addc.cc.s64 	%rd20747, %rd20745, 0;
	mul.lo.s64 	%rd20748, %rd13, %rd20743;
	mul.hi.u64 	%rd20749, %rd13, %rd20743;
	add.cc.s64 	%rd20750, %rd20747, %rd20730;
	addc.cc.s64 	%rd20751, %rd20691, 0;
	add.cc.s64 	%rd20752, %rd20750, %rd20748;
	addc.cc.s64 	%rd20753, %rd20751, %rd20749;
	mul.lo.s64 	%rd20754, %rd14, %rd20743;
	mul.hi.u64 	%rd20755, %rd14, %rd20743;
	add.cc.s64 	%rd20756, %rd20753, %rd20736;
	addc.cc.s64 	%rd20757, %rd20691, 0;
	add.cc.s64 	%rd20758, %rd20756, %rd20754;
	addc.cc.s64 	%rd20759, %rd20757, %rd20755;
	mul.lo.s64 	%rd20760, %rd15, %rd20743;
	mul.hi.u64 	%rd20761, %rd15, %rd20743;
	add.cc.s64 	%rd20762, %rd20759, %rd20738;
	addc.cc.s64 	%rd20763, %rd20691, 0;
	add.cc.s64 	%rd20764, %rd20762, %rd20760;
	addc.cc.s64 	%rd20765, %rd20763, %rd20761;
	add.s64 	%rd20766, %rd20740, %rd20765;
	setp.lt.u64 	%p2848, %rd20766, %rd20740;
	selp.u64 	%rd20767, 1, 0, %p2848;
	add.s64 	%rd20768, %rd20742, %rd20767;
	mul.lo.s64 	%rd20769, %rd11, %rd20752;
	mul.lo.s64 	%rd20770, %rd12, %rd20769;
	mul.hi.u64 	%rd20771, %rd12, %rd20769;
	add.cc.s64 	%rd20772, %rd20770, %rd20752;
	addc.cc.s64 	%rd20773, %rd20771, 0;
	mul.lo.s64 	%rd20774, %rd13, %rd20769;
	mul.hi.u64 	%rd20775, %rd13, %rd20769;
	add.cc.s64 	%rd20776, %rd20773, %rd20758;
	addc.cc.s64 	%rd20777, %rd20691, 0;
	add.cc.s64 	%rd1019, %rd20776, %rd20774;
	addc.cc.s64 	%rd20778, %rd20777, %rd20775;
	mul.lo.s64 	%rd20779, %rd14, %rd20769;
	mul.hi.u64 	%rd20780, %rd14, %rd20769;
	add.cc.s64 	%rd20781, %rd20778, %rd20764;
	addc.cc.s64 	%rd20782, %rd20691, 0;
	add.cc.s64 	%rd1020, %rd20781, %rd20779;
	addc.cc.s64 	%rd20783, %rd20782, %rd20780;
	mul.lo.s64 	%rd20784, %rd15, %rd20769;
	mul.hi.u64 	%rd20785, %rd15, %rd20769;
	add.cc.s64 	%rd20786, %rd20783, %rd20766;
	addc.cc.s64 	%rd20787, %rd20691, 0;
	add.cc.s64 	%rd1021, %rd20786, %rd20784;
	addc.cc.s64 	%rd20788, %rd20787, %rd20785;
	add.s64 	%rd21341, %rd20768, %rd20788;
	setp.gt.u64 	%p2849, %rd21341, %rd15;
	@%p2849 bra 	$L__BB1_441;
	setp.lt.u64 	%p2850, %rd21341, %rd15;
	mov.u64 	%rd21342, %rd1021;
	mov.u64 	%rd21343, %rd1020;
	mov.u64 	%rd21344, %rd1019;
	@%p2850 bra 	$L__BB1_442;
	setp.lt.u64 	%p2851, %rd14, %rd1021;
	@%p2851 bra 	$L__BB1_441;
	setp.gt.u64 	%p2852, %rd14, %rd1021;
	mov.u64 	%rd21342, %rd1021;
	mov.u64 	%rd21343, %rd1020;
	mov.u64 	%rd21344, %rd1019;
	@%p2852 bra 	$L__BB1_442;
	setp.lt.u64 	%p2853, %rd13, %rd1020;
	@%p2853 bra 	$L__BB1_441;
	setp.gt.u64 	%p2854, %rd13, %rd1020;
	setp.gt.u64 	%p2855, %rd12, %rd1019;
	or.pred  	%p2856, %p2854, %p2855;
	mov.u64 	%rd21342, %rd1021;
	mov.u64 	%rd21343, %rd1020;
	mov.u64 	%rd21344, %rd1019;
	@%p2856 bra 	$L__BB1_442;
$L__BB1_441:
	sub.s64 	%rd21344, %rd1019, %rd12;
	setp.lt.u64 	%p2857, %rd1019, %rd12;
	selp.u64 	%rd20789, 1, 0, %p2857;
	add.s64 	%rd20790, %rd13, %rd20789;
	sub.s64 	%rd21343, %rd1020, %rd20790;
	setp.lt.u64 	%p2858, %rd1020, %rd20790;
	selp.u64 	%rd20791, 1, 0, %p2858;
	add.s64 	%rd20792, %rd14, %rd20791;
	sub.s64 	%rd21342, %rd1021, %rd20792;
	setp.lt.u64 	%p2859, %rd1021, %rd20792;
	selp.u64 	%rd20793, 1, 0, %p2859;
	add.s64 	%rd20794, %rd15, %rd20793;
	sub.s64 	%rd21341, %rd21341, %rd20794;
$L__BB1_442:
	shl.b64 	%rd1031, %rd21344, 1;
	setp.gt.s64 	%p2860, %rd21344, -1;
	mov.b64 	{%r980, %r981}, %rd21343;
	mov.b64 	{%r982, %r983}, %rd21344;
	shf.l.wrap.b32 	%r984, %r983, %r980, 1;
	shf.l.wrap.b32 	%r985, %r980, %r981, 1;
	mov.b64 	%rd1032, {%r984, %r985};
	setp.lt.u64 	%p2861, %rd1032, %rd21343;
	setp.eq.s64 	%p2862, %rd1032, %rd21343;
	selp.u32 	%r986, -1, 0, %p2862;
	selp.u32 	%r987, -1, 0, %p2861;
	selp.b32 	%r988, %r987, %r986, %p2860;
	and.b32  	%r990, %r988, 1;
	setp.eq.b32 	%p2863, %r990, 1;
	or.pred  	%p2864, %p2861, %p2863;
	selp.u64 	%rd20795, 1, 0, %p2864;
	shl.b64 	%rd20796, %rd21342, 1;
	or.b64  	%rd1033, %rd20796, %rd20795;
	setp.ge.u64 	%p2865, %rd1033, %rd21342;
	setp.lt.u64 	%p2866, %rd1033, %rd21342;
	setp.eq.s64 	%p2867, %rd1033, %rd21342;
	selp.u32 	%r991, -1, 0, %p2866;
	selp.u32 	%r992, -1, 0, %p2867;
	selp.b32 	%r993, %r992, %r991, %p2864;
	selp.b32 	%r994, %r993, %r991, %p2865;
	and.b32  	%r995, %r994, 1;
	setp.eq.b32 	%p20, %r995, 1;
	cvt.u64.u32 	%rd20797, %r994;
	and.b64  	%rd20798, %rd20797, 1;
	shl.b64 	%rd20799, %rd21341, 1;
	or.b64  	%rd21529, %rd20799, %rd20798;
	setp.lt.u64 	%p2868, %rd21529, %rd21341;
	@%p2868 bra 	$L__BB1_449;
	setp.eq.s64 	%p2869, %rd21529, %rd21341;
	and.pred  	%p2870, %p2869, %p20;
	setp.gt.u64 	%p2871, %rd21529, %rd15;
	or.pred  	%p2872, %p2870, %p2871;
	@%p2872 bra 	$L__BB1_449;
	setp.lt.u64 	%p2873, %rd21529, %rd15;
	mov.b32 	%r1006, 0;
	mov.u64 	%rd21530, %rd1033;
	mov.u64 	%rd21531, %rd1032;
	mov.u64 	%rd21532, %rd1031;
	@%p2873 bra 	$L__BB1_867;
	setp.gt.u64 	%p2874, %rd1033, %rd14;
	@%p2874 bra 	$L__BB1_449;
	setp.lt.u64 	%p2875, %rd1033, %rd14;
	mov.u64 	%rd21530, %rd1033;
	mov.u64 	%rd21531, %rd1032;
	mov.u64 	%rd21532, %rd1031;
	@%p2875 bra 	$L__BB1_867;
	setp.gt.u64 	%p2876, %rd1032, %rd13;
	@%p2876 bra 	$L__BB1_449;
	setp.lt.u64 	%p2877, %rd1032, %rd13;
	setp.lt.u64 	%p2878, %rd1031, %rd12;
	or.pred  	%p2879, %p2877, %p2878;
	mov.u64 	%rd21530, %rd1033;
	mov.u64 	%rd21531, %rd1032;
	mov.u64 	%rd21532, %rd1031;
	@%p2879 bra 	$L__BB1_867;
$L__BB1_449:
	sub.s64 	%rd21532, %rd1031, %rd12;
	setp.lt.u64 	%p2880, %rd1031, %rd12;
	selp.u64 	%rd20800, 1, 0, %p2880;
	add.s64 	%rd20801, %rd13, %rd20800;
	sub.s64 	%rd21531, %rd1032, %rd20801;
	setp.lt.u64 	%p2881, %rd1032, %rd20801;
	selp.u64 	%rd20802, 1, 0, %p2881;
	add.s64 	%rd20803, %rd14, %rd20802;
	sub.s64 	%rd21530, %rd1033, %rd20803;
	setp.lt.u64 	%p2882, %rd1033, %rd20803;
	selp.u64 	%rd20804, 1, 0, %p2882;
	add.s64 	%rd20805, %rd15, %rd20804;
	sub.s64 	%rd21529, %rd21529, %rd20805;
	mov.b32 	%r1006, 0;
	bra.uni 	$L__BB1_867;
$L__BB1_450:
	setp.ne.s32 	%p112, %r1006, 0;
	mov.u32 	%r1006, %r1005;
	mov.u64 	%rd21529, %rd85;
	mov.u64 	%rd21530, %rd86;
	mov.u64 	%rd21531, %rd87;
	mov.u64 	%rd21532, %rd88;
	mov.u64 	%rd21533, %rd89;
	mov.u64 	%rd21534, %rd90;
	mov.u64 	%rd21535, %rd91;
	mov.u64 	%rd21536, %rd92;
	mov.u64 	%rd21537, %rd93;
	mov.u64 	%rd21538, %rd94;
	mov.u64 	%rd21539, %rd95;
	mov.u64 	%rd21540, %rd96;
	@%p112 bra 	$L__BB1_743;
	or.b64  	%rd2798, %rd76, %rd75;
	or.b64  	%rd2799, %rd2798, %rd74;
	or.b64  	%rd2800, %rd2799, %rd73;
	setp.eq.s64 	%p113, %rd2800, 0;
	mov.u32 	%r1006, %r1005;
	mov.u64 	%rd21529, %rd85;
	mov.u64 	%rd21530, %rd86;
	mov.u64 	%rd21531, %rd87;
	mov.u64 	%rd21532, %rd88;
	mov.u64 	%rd21533, %rd89;
	mov.u64 	%rd21534, %rd90;
	mov.u64 	%rd21535, %rd91;
	mov.u64 	%rd21536, %rd92;
	mov.u64 	%rd21537, %rd93;
	mov.u64 	%rd21538, %rd94;
	mov.u64 	%rd21539, %rd95;
	mov.u64 	%rd21540, %rd96;
	@%p113 bra 	$L__BB1_743;
	setp.ne.s32 	%p114, %r1005, 0;
	mov.b32 	%r50, 0;
	mov.u32 	%r1006, %r50;
	mov.u64 	%rd21529, %rd73;
	mov.u64 	%rd21530, %rd74;
	mov.u64 	%rd21531, %rd75;
	mov.u64 	%rd21532, %rd76;
	mov.u64 	%rd21533, %rd77;
	mov.u64 	%rd21534, %rd78;
	mov.u64 	%rd21535, %rd79;
	mov.u64 	%rd21536, %rd80;
	mov.u64 	%rd21537, %rd81;
	mov.u64 	%rd21538, %rd82;
	mov.u64 	%rd21539, %rd83;
	mov.u64 	%rd21540, %rd84;
	@%p114 bra 	$L__BB1_743;
	or.b64  	%rd2801, %rd88, %rd87;
	or.b64  	%rd2802, %rd2801, %rd86;
	or.b64  	%rd2803, %rd2802, %rd85;
	setp.eq.s64 	%p115, %rd2803, 0;
	mov.u64 	%rd21529, %rd73;
	mov.u64 	%rd21530, %rd74;
	mov.u64 	%rd21531, %rd75;
	mov.u64 	%rd21532, %rd76;
	mov.u64 	%rd21533, %rd77;
	mov.u64 	%rd21534, %rd78;
	mov.u64 	%rd21535, %rd79;
	mov.u64 	%rd21536, %rd80;
	mov.u64 	%rd21537, %rd81;
	mov.u64 	%rd21538, %rd82;
	mov.u64 	%rd21539, %rd83;
	mov.u64 	%rd21540, %rd84;
	@%p115 bra 	$L__BB1_743;
	and.b64  	%rd1039, %rd76, 4294967295;
	shr.u64 	%rd1040, %rd76, 32;
	mul.lo.s64 	%rd2804, %rd1039, %rd1039;
	mul.lo.s64 	%rd2805, %rd1040, %rd1039;
	shr.u64 	%rd2806, %rd2804, 32;
	shl.b64 	%rd2807, %rd2805, 1;
	and.b64  	%rd2808, %rd2807, 8589934590;
	add.s64 	%rd2809, %rd2806, %rd2808;
	shr.u64 	%rd2810, %rd2805, 31;
	and.b64  	%rd2811, %rd2810, 8589934590;
	mad.lo.s64 	%rd2812, %rd1040, %rd1040, %rd2811;
	shr.u64 	%rd2813, %rd2809, 32;
	shl.b64 	%rd2814, %rd2809, 32;
	and.b64  	%rd2815, %rd2804, 4294967293;
	or.b64  	%rd2816, %rd2814, %rd2815;
	add.s64 	%rd2817, %rd2812, %rd2813;
	shr.u64 	%rd1041, %rd75, 32;
	and.b64  	%rd1042, %rd75, 4294967295;
	mul.lo.s64 	%rd2818, %rd1042, %rd1039;
	mul.lo.s64 	%rd2819, %rd1041, %rd1039;
	mul.lo.s64 	%rd2820, %rd1042, %rd1040;
	shr.u64 	%rd2821, %rd2818, 32;
	and.b64  	%rd2822, %rd2819, 4294967295;
	add.s64 	%rd2823, %rd2821, %rd2822;
	and.b64  	%rd2824, %rd2820, 4294967295;
	add.s64 	%rd2825, %rd2823, %rd2824;
	shr.u64 	%rd2826, %rd2819, 32;
	mad.lo.s64 	%rd2827, %rd1041, %rd1040, %rd2826;
	shr.u64 	%rd2828, %rd2820, 32;
	add.s64 	%rd2829, %rd2827, %rd2828;
	shr.u64 	%rd2830, %rd2825, 32;
	shl.b64 	%rd2831, %rd2825, 32;
	and.b64  	%rd2832, %rd2818, 4294967295;
	or.b64  	%rd2833, %rd2831, %rd2832;
	add.s64 	%rd2834, %rd2829, %rd2830;
	shr.u64 	%rd1043, %rd74, 32;
	and.b64  	%rd1044, %rd74, 4294967295;
	mul.lo.s64 	%rd2835, %rd1044, %rd1039;
	mul.lo.s64 	%rd2836, %rd1043, %rd1039;
	mul.lo.s64 	%rd2837, %rd1044, %rd1040;
	shr.u64 	%rd2838, %rd2835, 32;
	and.b64  	%rd2839, %rd2836, 4294967295;
	add.s64 	%rd2840, %rd2838, %rd2839;
	and.b64  	%rd2841, %rd2837, 4294967295;
	add.s64 	%rd2842, %rd2840, %rd2841;
	shr.u64 	%rd2843, %rd2836, 32;
	mad.lo.s64 	%rd2844, %rd1043, %rd1040, %rd2843;
	shr.u64 	%rd2845, %rd2837, 32;
	add.s64 	%rd2846, %rd2844, %rd2845;
	shr.u64 	%rd2847, %rd2842, 32;
	shl.b64 	%rd2848, %rd2842, 32;
	and.b64  	%rd2849, %rd2835, 4294967295;
	or.b64  	%rd2850, %rd2848, %rd2849;
	add.s64 	%rd2851, %rd2846, %rd2847;
	shr.u64 	%rd1045, %rd73, 32;
	and.b64  	%rd1046, %rd73, 4294967295;
	mul.lo.s64 	%rd2852, %rd1046, %rd1039;
	mul.lo.s64 	%rd2853, %rd1045, %rd1039;
	mul.lo.s64 	%rd2854, %rd1046, %rd1040;
	shr.u64 	%rd2855, %rd2852, 32;
	and.b64  	%rd2856, %rd2853, 4294967295;
	add.s64 	%rd2857, %rd2855, %rd2856;
	and.b64  	%rd2858, %rd2854, 4294967295;
	add.s64 	%rd2859, %rd2857, %rd2858;
	shr.u64 	%rd2860, %rd2853, 32;
	mad.lo.s64 	%rd2861, %rd1045, %rd1040, %rd2860;
	shr.u64 	%rd2862, %rd2854, 32;
	add.s64 	%rd2863, %rd2861, %rd2862;
	shr.u64 	%rd2864, %rd2859, 32;
	shl.b64 	%rd2865, %rd2859, 32;
	and.b64  	%rd2866, %rd2852, 4294967295;
	or.b64  	%rd2867, %rd2865, %rd2866;
	add.s64 	%rd2868, %rd2863, %rd2864;
	shl.b64 	%rd2869, %rd2833, 1;
	shr.u64 	%rd2870, %rd2831, 63;
	add.s64 	%rd2871, %rd2834, %rd2834;
	add.s64 	%rd2872, %rd2871, %rd2870;
	mul.lo.s64 	%rd2873, %rd1042, %rd1042;
	mul.lo.s64 	%rd2874, %rd1041, %rd1042;
	shr.u64 	%rd2875, %rd2873, 32;
	shl.b64 	%rd2876, %rd2874, 1;
	and.b64  	%rd2877, %rd2876, 8589934590;
	add.s64 	%rd2878, %rd2875, %rd2877;
	shr.u64 	%rd2879, %rd2874, 31;
	and.b64  	%rd2880, %rd2879, 8589934590;
	mad.lo.s64 	%rd2881, %rd1041, %rd1041, %rd2880;
	shr.u64 	%rd2882, %rd2878, 32;
	shl.b64 	%rd2883, %rd2878, 32;
	and.b64  	%rd2884, %rd2873, 4294967293;
	or.b64  	%rd2885, %rd2883, %rd2884;
	add.s64 	%rd2886, %rd2850, %rd2870;
	add.s64 	%rd2887, %rd2886, %rd2885;
	max.u64 	%rd2888, %rd2850, %rd2886;
	setp.gt.u64 	%p116, %rd2888, %rd2887;
	selp.u64 	%rd2889, 1, 0, %p116;
	add.s64 	%rd2890, %rd2881, %rd2851;
	add.s64 	%rd2891, %rd2890, %rd2882;
	add.s64 	%rd2892, %rd2891, %rd2889;
	mul.lo.s64 	%rd2893, %rd1044, %rd1042;
	mul.lo.s64 	%rd2894, %rd1043, %rd1042;
	mul.lo.s64 	%rd2895, %rd1044, %rd1041;
	shr.u64 	%rd2896, %rd2893, 32;
	and.b64  	%rd2897, %rd2894, 4294967295;
	add.s64 	%rd2898, %rd2896, %rd2897;
	and.b64  	%rd2899, %rd2895, 4294967295;
	add.s64 	%rd2900, %rd2898, %rd2899;
	shr.u64 	%rd2901, %rd2894, 32;
	mad.lo.s64 	%rd2902, %rd1043, %rd1041, %rd2901;
	shr.u64 	%rd2903, %rd2895, 32;
	add.s64 	%rd2904, %rd2902, %rd2903;
	shr.u64 	%rd2905, %rd2900, 32;
	shl.b64 	%rd2906, %rd2900, 32;
	and.b64  	%rd2907, %rd2893, 4294967295;
	or.b64  	%rd2908, %rd2906, %rd2907;
	add.s64 	%rd2909, %rd2867, %rd2889;
	add.s64 	%rd2910, %rd2909, %rd2908;
	max.u64 	%rd2911, %rd2867, %rd2909;
	setp.gt.u64 	%p117, %rd2911, %rd2910;
	selp.u64 	%rd2912, 1, 0, %p117;
	add.s64 	%rd2913, %rd2904, %rd2868;
	add.s64 	%rd2914, %rd2913, %rd2905;
	add.s64 	%rd2915, %rd2914, %rd2912;
	add.s64 	%rd2916, %rd2887, %rd2850;
	setp.lt.u64 	%p118, %rd2916, %rd2887;
	selp.u64 	%rd2917, 1, 0, %p118;
	add.s64 	%rd2918, %rd2851, %rd2892;
	add.s64 	%rd2919, %rd2918, %rd2917;
	add.s64 	%rd2920, %rd2910, %rd2917;
	add.s64 	%rd2921, %rd2920, %rd2908;
	max.u64 	%rd2922, %rd2910, %rd2920;
	setp.gt.u64 	%p119, %rd2922, %rd2921;
	selp.u64 	%rd2923, 1, 0, %p119;
	add.s64 	%rd2924, %rd2904, %rd2915;
	add.s64 	%rd2925, %rd2924, %rd2905;
	add.s64 	%rd2926, %rd2925, %rd2923;
	add.s64 	%rd2927, %rd2921, %rd2867;
	setp.lt.u64 	%p120, %rd2927, %rd2921;
	selp.u64 	%rd2928, 1, 0, %p120;
	add.s64 	%rd2929, %rd2868, %rd2926;
	add.s64 	%rd2930, %rd2929, %rd2928;
	mul.lo.s64 	%rd2931, %rd11, %rd2816;
	mul.lo.s64 	%rd2932, %rd12, %rd2931;
	mul.hi.u64 	%rd2933, %rd12, %rd2931;
	add.cc.s64 	%rd2934, %rd2932, %rd2816;
	addc.cc.s64 	%rd2935, %rd2933, 0;
	mul.lo.s64 	%rd2936, %rd13, %rd2931;
	mul.hi.u64 	%rd2937, %rd13, %rd2931;
	mov.b64 	%rd2938, 0;
	add.cc.s64 	%rd2939, %rd2935, %rd2869;
	addc.cc.s64 	%rd2940, %rd2938, 0;
	add.cc.s64 	%rd2941, %rd2939, %rd2936;
	addc.cc.s64 	%rd2942, %rd2940, %rd2937;
	mul.lo.s64 	%rd2943, %rd14, %rd2931;
	mul.hi.u64 	%rd2944, %rd14, %rd2931;
	add.cc.s64 	%rd2945, %rd2942, %rd2916;
	addc.cc.s64 	%rd2946, %rd2938, 0;
	add.cc.s64 	%rd2947, %rd2945, %rd2943;
	addc.cc.s64 	%rd2948, %rd2946, %rd2944;
	mul.lo.s64 	%rd2949, %rd15, %rd2931;
	mul.hi.u64 	%rd2950, %rd15, %rd2931;
	add.cc.s64 	%rd2951, %rd2948, %rd2927;
	addc.cc.s64 	%rd2952, %rd2938, 0;
	add.cc.s64 	%rd2953, %rd2951, %rd2949;
	addc.cc.s64 	%rd2954, %rd2952, %rd2950;
	add.s64 	%rd2955, %rd2817, %rd2954;
	setp.lt.u64 	%p121, %rd2955, %rd2817;
	selp.u64 	%rd2956, 1, 0, %p121;
	add.s64 	%rd2957, %rd2872, %rd2956;
	setp.lt.u64 	%p122, %rd2957, %rd2872;
	selp.u64 	%rd2958, 1, 0, %p122;
	add.s64 	%rd2959, %rd2919, %rd2958;
	setp.lt.u64 	%p123, %rd2959, %rd2919;
	selp.u64 	%rd2960, 1, 0, %p123;
	add.s64 	%rd2961, %rd2930, %rd2960;
	mul.lo.s64 	%rd2962, %rd11, %rd2941;
	mul.lo.s64 	%rd2963, %rd12, %rd2962;
	mul.hi.u64 	%rd2964, %rd12, %rd2962;
	add.cc.s64 	%rd2965, %rd2963, %rd2941;
	addc.cc.s64 	%rd2966, %rd2964, 0;
	mul.lo.s64 	%rd2967, %rd13, %rd2962;
	mul.hi.u64 	%rd2968, %rd13, %rd2962;
	add.cc.s64 	%rd2969, %rd2966, %rd2947;
	addc.cc.s64 	%rd2970, %rd2938, 0;
	add.cc.s64 	%rd2971, %rd2969, %rd2967;
	addc.cc.s64 	%rd2972, %rd2970, %rd2968;
	mul.lo.s64 	%rd2973, %rd14, %rd2962;
	mul.hi.u64 	%rd2974, %rd14, %rd2962;
	add.cc.s64 	%rd2975, %rd2972, %rd2953;
	addc.cc.s64 	%rd2976, %rd2938, 0;
	add.cc.s64 	%rd2977, %rd2975, %rd2973;
	addc.cc.s64 	%rd2978, %rd2976, %rd2974;
	mul.lo.s64 	%rd2979, %rd15, %rd2962;
	mul.hi.u64 	%rd2980, %rd15, %rd2962;
	add.cc.s64 	%rd2981, %rd2978, %rd2955;
	addc.cc.s64 	%rd2982, %rd2938, 0;
	add.cc.s64 	%rd2983, %rd2981, %rd2979;
	addc.cc.s64 	%rd2984, %rd2982, %rd2980;
	add.s64 	%rd2985, %rd2957, %rd2984;
	setp.lt.u64 	%p124, %rd2985, %rd2957;
	selp.u64 	%rd2986, 1, 0, %p124;
	add.s64 	%rd2987, %rd2959, %rd2986;
	setp.lt.u64 	%p125, %rd2987, %rd2959;
	selp.u64 	%rd2988, 1, 0, %p125;
	add.s64 	%rd2989, %rd2961, %rd2988;
	mul.lo.s64 	%rd2990, %rd11, %rd2971;
	mul.lo.s64 	%rd2991, %rd12, %rd2990;
	mul.hi.u64 	%rd2992, %rd12, %rd2990;
	add.cc.s64 	%rd2993, %rd2991, %rd2971;
	addc.cc.s64 	%rd2994, %rd2992, 0;
	mul.lo.s64 	%rd2995, %rd13, %rd2990;
	mul.hi.u64 	%rd2996, %rd13, %rd2990;
	add.cc.s64 	%rd2997, %rd2994, %rd2977;
	addc.cc.s64 	%rd2998, %rd2938, 0;
	add.cc.s64 	%rd2999, %rd2997, %rd2995;
	addc.cc.s64 	%rd3000, %rd2998, %rd2996;
	mul.lo.s64 	%rd3001, %rd14, %rd2990;
	mul.hi.u64 	%rd3002, %rd14, %rd2990;
	add.cc.s64 	%rd3003, %rd3000, %rd2983;
	addc.cc.s64 	%rd3004, %rd2938, 0;
	add.cc.s64 	%rd3005, %rd3003, %rd3001;
	addc.cc.s64 	%rd3006, %rd3004, %rd3002;
	mul.lo.s64 	%rd3007, %rd15, %rd2990;
	mul.hi.u64 	%rd3008, %rd15, %rd2990;
	add.cc.s64 	%rd3009, %rd3006, %rd2985;
	addc.cc.s64 	%rd3010, %rd2938, 0;
	add.cc.s64 	%rd3011, %rd3009, %rd3007;
	addc.cc.s64 	%rd3012, %rd3010, %rd3008;
	add.s64 	%rd3013, %rd2987, %rd3012;
	setp.lt.u64 	%p126, %rd3013, %rd2987;
	selp.u64 	%rd3014, 1, 0, %p126;
	add.s64 	%rd3015, %rd2989, %rd3014;
	mul.lo.s64 	%rd3016, %rd11, %rd2999;
	mul.lo.s64 	%rd3017, %rd12, %rd3016;
	mul.hi.u64 	%rd3018, %rd12, %rd3016;
	add.cc.s64 	%rd3019, %rd3017, %rd2999;
	addc.cc.s64 	%rd3020, %rd3018, 0;
	mul.lo.s64 	%rd3021, %rd13, %rd3016;
	mul.hi.u64 	%rd3022, %rd13, %rd3016;
	add.cc.s64 	%rd3023, %rd3020, %rd3005;
	addc.cc.s64 	%rd3024, %rd2938, 0;
	add.cc.s64 	%rd1047, %rd3023, %rd3021;
	addc.cc.s64 	%rd3025, %rd3024, %rd3022;
	mul.lo.s64 	%rd3026, %rd14, %rd3016;
	mul.hi.u64 	%rd3027, %rd14, %rd3016;
	add.cc.s64 	%rd3028, %rd3025, %rd3011;
	addc.cc.s64 	%rd3029, %rd2938, 0;
	add.cc.s64 	%rd1048, %rd3028, %rd3026;
	addc.cc.s64 	%rd3030, %rd3029, %rd3027;
	mul.lo.s64 	%rd3031, %rd15, %rd3016;
	mul.hi.u64 	%rd3032, %rd15, %rd3016;
	add.cc.s64 	%rd3033, %rd3030, %rd3013;
	addc.cc.s64 	%rd3034, %rd2938, 0;
	add.cc.s64 	%rd1049, %rd3033, %rd3031;
	addc.cc.s64 	%rd3035, %rd3034, %rd3032;
	add.s64 	%rd21348, %rd3015, %rd3035;
	setp.gt.u64 	%p127, %rd21348, %rd15;
	@%p127 bra 	$L__BB1_460;
	setp.lt.u64 	%p128, %rd21348, %rd15;
	mov.u64 	%rd21345, %rd1047;
	mov.u64 	%rd21346, %rd1048;
	mov.u64 	%rd21347, %rd1049;
	@%p128 bra 	$L__BB1_461;
	setp.lt.u64 	%p129, %rd14, %rd1049;
	@%p129 bra 	$L__BB1_460;
	setp.gt.u64 	%p130, %rd14, %rd1049;
	mov.u64 	%rd21345, %rd1047;
	mov.u64 	%rd21346, %rd1048;
	mov.u64 	%rd21347, %rd1049;
	@%p130 bra 	$L__BB1_461;
	setp.lt.u64 	%p131, %rd13, %rd1048;
	@%p131 bra 	$L__BB1_460;
	setp.gt.u64 	%p132, %rd13, %rd1048;
	setp.lt.u64 	%p133, %rd1047, %rd12;
	or.pred  	%p134, %p132, %p133;
	mov.u64 	%rd21345, %rd1047;
	mov.u64 	%rd21346, %rd1048;
	mov.u64 	%rd21347, %rd1049;
	@%p134 bra 	$L__BB1_461;
$L__BB1_460:
	sub.s64 	%rd21345, %rd1047, %rd12;
	setp.lt.u64 	%p135, %rd1047, %rd12;
	selp.u64 	%rd3036, 1, 0, %p135;
	add.s64 	%rd3037, %rd13, %rd3036;
	sub.s64 	%rd21346, %rd1048, %rd3037;
	setp.lt.u64 	%p136, %rd1048, %rd3037;
	selp.u64 	%rd3038, 1, 0, %p136;
	add.s64 	%rd3039, %rd14, %rd3038;
	sub.s64 	%rd21347, %rd1049, %rd3039;
	setp.lt.u64 	%p137, %rd1049, %rd3039;
	selp.u64 	%rd3040, 1, 0, %p137;
	add.s64 	%rd3041, %rd15, %rd3040;
	sub.s64 	%rd21348, %rd21348, %rd3041;
$L__BB1_461:
	and.b64  	%rd3042, %rd88, 4294967295;
	shr.u64 	%rd3043, %rd88, 32;
	mul.lo.s64 	%rd3044, %rd3042, %rd3042;
	mul.lo.s64 	%rd3045, %rd3043, %rd3042;
	shr.u64 	%rd3046, %rd3044, 32;
	shl.b64 	%rd3047, %rd3045, 1;
	and.b64  	%rd3048, %rd3047, 8589934590;
	add.s64 	%rd3049, %rd3046, %rd3048;
	shr.u64 	%rd3050, %rd3045, 31;
	and.b64  	%rd3051, %rd3050, 8589934590;
	mad.lo.s64 	%rd3052, %rd3043, %rd3043, %rd3051;
	shr.u64 	%rd3053, %rd3049, 32;
	shl.b64 	%rd3054, %rd3049, 32;
	and.b64  	%rd3055, %rd3044, 4294967293;
	or.b64  	%rd3056, %rd3054, %rd3055;
	add.s64 	%rd3057, %rd3052, %rd3053;
	shr.u64 	%rd3058, %rd87, 32;
	and.b64  	%rd3059, %rd87, 4294967295;
	mul.lo.s64 	%rd3060, %rd3059, %rd3042;
	mul.lo.s64 	%rd3061, %rd3058, %rd3042;
	mul.lo.s64 	%rd3062, %rd3059, %rd3043;
	shr.u64 	%rd3063, %rd3060, 32;
	and.b64  	%rd3064, %rd3061, 4294967295;
	add.s64 	%rd3065, %rd3063, %rd3064;
	and.b64  	%rd3066, %rd3062, 4294967295;
	add.s64 	%rd3067, %rd3065, %rd3066;
	shr.u64 	%rd3068, %rd3061, 32;
	mad.lo.s64 	%rd3069, %rd3058, %rd3043, %rd3068;
	shr.u64 	%rd3070, %rd3062, 32;
	add.s64 	%rd3071, %rd3069, %rd3070;
	shr.u64 	%rd3072, %rd3067, 32;
	shl.b64 	%rd3073, %rd3067, 32;
	and.b64  	%rd3074, %rd3060, 4294967295;
	or.b64  	%rd3075, %rd3073, %rd3074;
	add.s64 	%rd3076, %rd3071, %rd3072;
	shr.u64 	%rd3077, %rd86, 32;
	and.b64  	%rd3078, %rd86, 4294967295;
	mul.lo.s64 	%rd3079, %rd3078, %rd3042;
	mul.lo.s64 	%rd3080, %rd3077, %rd3042;
	mul.lo.s64 	%rd3081, %rd3078, %rd3043;
	shr.u64 	%rd3082, %rd3079, 32;
	and.b64  	%rd3083, %rd3080, 4294967295;
	add.s64 	%rd3084, %rd3082, %rd3083;
	and.b64  	%rd3085, %rd3081, 4294967295;
	add.s64 	%rd3086, %rd3084, %rd3085;
	shr.u64 	%rd3087, %rd3080, 32;
	mad.lo.s64 	%rd3088, %rd3077, %rd3043, %rd3087;
	shr.u64 	%rd3089, %rd3081, 32;
	add.s64 	%rd3090, %rd3088, %rd3089;
	shr.u64 	%rd3091, %rd3086, 32;
	shl.b64 	%rd3092, %rd3086, 32;
	and.b64  	%rd3093, %rd3079, 4294967295;
	or.b64  	%rd3094, %rd3092, %rd3093;
	add.s64 	%rd3095, %rd3090, %rd3091;
	shr.u64 	%rd3096, %rd85, 32;
	and.b64  	%rd3097, %rd85, 4294967295;
	mul.lo.s64 	%rd3098, %rd3097, %rd3042;
	mul.lo.s64 	%rd3099, %rd3096, %rd3042;
	mul.lo.s64 	%rd3100, %rd3097, %rd3043;
	shr.u64 	%rd3101, %rd3098, 32;
	and.b64  	%rd3102, %rd3099, 4294967295;
	add.s64 	%rd3103, %rd3101, %rd3102;
	and.b64  	%rd3104, %rd3100, 4294967295;
	add.s64 	%rd3105, %rd3103, %rd3104;
	shr.u64 	%rd3106, %rd3099, 32;
	mad.lo.s64 	%rd3107, %rd3096, %rd3043, %rd3106;
	shr.u64 	%rd3108, %rd3100, 32;
	add.s64 	%rd3109, %rd3107, %rd3108;
	shr.u64 	%rd3110, %rd3105, 32;
	shl.b64 	%rd3111, %rd3105, 32;
	and.b64  	%rd3112, %rd3098, 4294967295;
	or.b64  	%rd3113, %rd3111, %rd3112;
	add.s64 	%rd3114, %rd3109, %rd3110;
	shl.b64 	%rd3115, %rd3075, 1;
	shr.u64 	%rd3116, %rd3073, 63;
	add.s64 	%rd3117, %rd3076, %rd3076;
	add.s64 	%rd3118, %rd3117, %rd3116;
	mul.lo.s64 	%rd3119, %rd3059, %rd3059;
	mul.lo.s64 	%rd3120, %rd3058, %rd3059;
	shr.u64 	%rd3121, %rd3119, 32;
	shl.b64 	%rd3122, %rd3120, 1;
	and.b64  	%rd3123, %rd3122, 8589934590;
	add.s64 	%rd3124, %rd3121, %rd3123;
	shr.u64 	%rd3125, %rd3120, 31;
	and.b64  	%rd3126, %rd3125, 8589934590;
	mad.lo.s64 	%rd3127, %rd3058, %rd3058, %rd3126;
	shr.u64 	%rd3128, %rd3124, 32;
	shl.b64 	%rd3129, %rd3124, 32;
	and.b64  	%rd3130, %rd3119, 4294967293;
	or.b64  	%rd3131, %rd3129, %rd3130;
	add.s64 	%rd3132, %rd3094, %rd3116;
	add.s64 	%rd3133, %rd3132, %rd3131;
	max.u64 	%rd3134, %rd3094, %rd3132;
	setp.gt.u64 	%p138, %rd3134, %rd3133;
	selp.u64 	%rd3135, 1, 0, %p138;
	add.s64 	%rd3136, %rd3127, %rd3095;
	add.s64 	%rd3137, %rd3136, %rd3128;
	add.s64 	%rd3138, %rd3137, %rd3135;
	mul.lo.s64 	%rd3139, %rd3078, %rd3059;
	mul.lo.s64 	%rd3140, %rd3077, %rd3059;
	mul.lo.s64 	%rd3141, %rd3078, %rd3058;
	shr.u64 	%rd3142, %rd3139, 32;
	and.b64  	%rd3143, %rd3140, 4294967295;
	add.s64 	%rd3144, %rd3142, %rd3143;
	and.b64  	%rd3145, %rd3141, 4294967295;
	add.s64 	%rd3146, %rd3144, %rd3145;
	shr.u64 	%rd3147, %rd3140, 32;
	mad.lo.s64 	%rd3148, %rd3077, %rd3058, %rd3147;
	shr.u64 	%rd3149, %rd3141, 32;
	add.s64 	%rd3150, %rd3148, %rd3149;
	shr.u64 	%rd3151, %rd3146, 32;
	shl.b64 	%rd3152, %rd3146, 32;
	and.b64  	%rd3153, %rd3139, 4294967295;
	or.b64  	%rd3154, %rd3152, %rd3153;
	add.s64 	%rd3155, %rd3113, %rd3135;
	add.s64 	%rd3156, %rd3155, %rd3154;
	max.u64 	%rd3157, %rd3113, %rd3155;
	setp.gt.u64 	%p139, %rd3157, %rd3156;
	selp.u64 	%rd3158, 1, 0, %p139;
	add.s64 	%rd3159, %rd3150, %rd3114;
	add.s64 	%rd3160, %rd3159, %rd3151;
	add.s64 	%rd3161, %rd3160, %rd3158;
	add.s64 	%rd3162, %rd3133, %rd3094;
	setp.lt.u64 	%p140, %rd3162, %rd3133;
	selp.u64 	%rd3163, 1, 0, %p140;
	add.s64 	%rd3164, %rd3095, %rd3138;
	add.s64 	%rd3165, %rd3164, %rd3163;
	add.s64 	%rd3166, %rd3156, %rd3163;
	add.s64 	%rd3167, %rd3166, %rd3154;
	max.u64 	%rd3168, %rd3156, %rd3166;
	setp.gt.u64 	%p141, %rd3168, %rd3167;
	selp.u64 	%rd3169, 1, 0, %p141;
	add.s64 	%rd3170, %rd3150, %rd3161;
	add.s64 	%rd3171, %rd3170, %rd3151;
	add.s64 	%rd3172, %rd3171, %rd3169;
	add.s64 	%rd3173, %rd3167, %rd3113;
	setp.lt.u64 	%p142, %rd3173, %rd3167;
	selp.u64 	%rd3174, 1, 0, %p142;
	add.s64 	%rd3175, %rd3114, %rd3172;
	add.s64 	%rd3176, %rd3175, %rd3174;
	mul.lo.s64 	%rd3177, %rd11, %rd3056;
	mul.lo.s64 	%rd3178, %rd12, %rd3177;
	mul.hi.u64 	%rd3179, %rd12, %rd3177;
	add.cc.s64 	%rd3180, %rd3178, %rd3056;
	addc.cc.s64 	%rd3181, %rd3179, 0;
	mul.lo.s64 	%rd3182, %rd13, %rd3177;
	mul.hi.u64 	%rd3183, %rd13, %rd3177;
	mov.b64 	%rd3184, 0;
	add.cc.s64 	%rd3185, %rd3181, %rd3115;
	addc.cc.s64 	%rd3186, %rd3184, 0;
	add.cc.s64 	%rd3187, %rd3185, %rd3182;
	addc.cc.s64 	%rd3188, %rd3186, %rd3183;
	mul.lo.s64 	%rd3189, %rd14, %rd3177;
	mul.hi.u64 	%rd3190, %rd14, %rd3177;
	add.cc.s64 	%rd3191, %rd3188, %rd3162;
	addc.cc.s64 	%rd3192, %rd3184, 0;
	add.cc.s64 	%rd3193, %rd3191, %rd3189;
	addc.cc.s64 	%rd3194, %rd3192, %rd3190;
	mul.lo.s64 	%rd3195, %rd15, %rd3177;
	mul.hi.u64 	%rd3196, %rd15, %rd3177;
	add.cc.s64 	%rd3197, %rd3194, %rd3173;
	addc.cc.s64 	%rd3198, %rd3184, 0;
	add.cc.s64 	%rd3199, %rd3197, %rd3195;
	addc.cc.s64 	%rd3200, %rd3198, %rd3196;
	add.s64 	%rd3201, %rd3057, %rd3200;
	setp.lt.u64 	%p143, %rd3201, %rd3057;
	selp.u64 	%rd3202, 1, 0, %p143;
	add.s64 	%rd3203, %rd3118, %rd3202;
	setp.lt.u64 	%p144, %rd3203, %rd3118;
	selp.u64 	%rd3204, 1, 0, %p144;
	add.s64 	%rd3205, %rd3165, %rd3204;
	setp.lt.u64 	%p145, %rd3205, %rd3165;
	selp.u64 	%rd3206, 1, 0, %p145;
	add.s64 	%rd3207, %rd3176, %rd3206;
	mul.lo.s64 	%rd3208, %rd11, %rd3187;
	mul.lo.s64 	%rd3209, %rd12, %rd3208;
	mul.hi.u64 	%rd3210, %rd12, %rd3208;
	add.cc.s64 	%rd3211, %rd3209, %rd3187;
	addc.cc.s64 	%rd3212, %rd3210, 0;
	mul.lo.s64 	%rd3213, %rd13, %rd3208;
	mul.hi.u64 	%rd3214, %rd13, %rd3208;
	add.cc.s64 	%rd3215, %rd3212, %rd3193;
	addc.cc.s64 	%rd3216, %rd3184, 0;
	add.cc.s64 	%rd3217, %rd3215, %rd3213;
	addc.cc.s64 	%rd3218, %rd3216, %rd3214;
	mul.lo.s64 	%rd3219, %rd14, %rd3208;
	mul.hi.u64 	%rd3220, %rd14, %rd3208;
	add.cc.s64 	%rd3221, %rd3218, %rd3199;
	addc.cc.s64 	%rd3222, %rd3184, 0;
	add.cc.s64 	%rd3223, %rd3221, %rd3219;
	addc.cc.s64 	%rd3224, %rd3222, %rd3220;
	mul.lo.s64 	%rd3225, %rd15, %rd3208;
	mul.hi.u64 	%rd3226, %rd15, %rd3208;
	add.cc.s64 	%rd3227, %rd3224, %rd3201;
	addc.cc.s64 	%rd3228, %rd3184, 0;
	add.cc.s64 	%rd3229, %rd3227, %rd3225;
	addc.cc.s64 	%rd3230, %rd3228, %rd3226;
	add.s64 	%rd3231, %rd3203, %rd3230;
	setp.lt.u64 	%p146, %rd3231, %rd3203;
	selp.u64 	%rd3232, 1, 0, %p146;
	add.s64 	%rd3233, %rd3205, %rd3232;
	setp.lt.u64 	%p147, %rd3233, %rd3205;
	selp.u64 	%rd3234, 1, 0, %p147;
	add.s64 	%rd3235, %rd3207, %rd3234;
	mul.lo.s64 	%rd3236, %rd11, %rd3217;
	mul.lo.s64 	%rd3237, %rd12, %rd3236;
	mul.hi.u64 	%rd3238, %rd12, %rd3236;
	add.cc.s64 	%rd3239, %rd3237, %rd3217;
	addc.cc.s64 	%rd3240, %rd3238, 0;
	mul.lo.s64 	%rd3241, %rd13, %rd3236;
	mul.hi.u64 	%rd3242, %rd13, %rd3236;
	add.cc.s64 	%rd3243, %rd3240, %rd3223;
	addc.cc.s64 	%rd3244, %rd3184, 0;
	add.cc.s64 	%rd3245, %rd3243, %rd3241;
	addc.cc.s64 	%rd3246, %rd3244, %rd3242;
	mul.lo.s64 	%rd3247, %rd14, %rd3236;
	mul.hi.u64 	%rd3248, %rd14, %rd3236;
	add.cc.s64 	%rd3249, %rd3246, %rd3229;
	addc.cc.s64 	%rd3250, %rd3184, 0;
	add.cc.s64 	%rd3251, %rd3249, %rd3247;
	addc.cc.s64 	%rd3252, %rd3250, %rd3248;
	mul.lo.s64 	%rd3253, %rd15, %rd3236;
	mul.hi.u64 	%rd3254, %rd15, %rd3236;
	add.cc.s64 	%rd3255, %rd3252, %rd3231;
	addc.cc.s64 	%rd3256, %rd3184, 0;
	add.cc.s64 	%rd3257, %rd3255, %rd3253;
	addc.cc.s64 	%rd3258, %rd3256, %rd3254;
	add.s64 	%rd3259, %rd3233, %rd3258;
	setp.lt.u64 	%p148, %rd3259, %rd3233;
	selp.u64 	%rd3260, 1, 0, %p148;
	add.s64 	%rd3261, %rd3235, %rd3260;
	mul.lo.s64 	%rd3262, %rd11, %rd3245;
	mul.lo.s64 	%rd3263, %rd12, %rd3262;
	mul.hi.u64 	%rd3264, %rd12, %rd3262;
	add.cc.s64 	%rd3265, %rd3263, %rd3245;
	addc.cc.s64 	%rd3266, %rd3264, 0;
	mul.lo.s64 	%rd3267, %rd13, %rd3262;
	mul.hi.u64 	%rd3268, %rd13, %rd3262;
	add.cc.s64 	%rd3269, %rd3266, %rd3251;
	addc.cc.s64 	%rd3270, %rd3184, 0;
	add.cc.s64 	%rd1059, %rd3269, %rd3267;
	addc.cc.s64 	%rd3271, %rd3270, %rd3268;
	mul.lo.s64 	%rd3272, %rd14, %rd3262;
	mul.hi.u64 	%rd3273, %rd14, %rd3262;
	add.cc.s64 	%rd3274, %rd3271, %rd3257;
	addc.cc.s64 	%rd3275, %rd3184, 0;
	add.cc.s64 	%rd1060, %rd3274, %rd3272;
	addc.cc.s64 	%rd3276, %rd3275, %rd3273;
	mul.lo.s64 	%rd3277, %rd15, %rd3262;
	mul.hi.u64 	%rd3278, %rd15, %rd3262;
	add.cc.s64 	%rd3279, %rd3276, %rd3259;
	addc.cc.s64 	%rd3280, %rd3184, 0;
	add.cc.s64 	%rd1061, %rd3279, %rd3277;
	addc.cc.s64 	%rd3281, %rd3280, %rd3278;
	add.s64 	%rd21352, %rd3261, %rd3281;
	setp.gt.u64 	%p149, %rd21352, %rd15;
	@%p149 bra 	$L__BB1_467;
	setp.lt.u64 	%p150, %rd21352, %rd15;
	mov.u64 	%rd21349, %rd1059;
	mov.u64 	%rd21350, %rd1060;
	mov.u64 	%rd21351, %rd1061;
	@%p150 bra 	$L__BB1_468;
	setp.lt.u64 	%p151, %rd14, %rd1061;
	@%p151 bra 	$L__BB1_467;
	setp.gt.u64 	%p152, %rd14, %rd1061;
	mov.u64 	%rd21349, %rd1059;
	mov.u64 	%rd21350, %rd1060;
	mov.u64 	%rd21351, %rd1061;
	@%p152 bra 	$L__BB1_468;
	setp.lt.u64 	%p153, %rd13, %rd1060;
	@%p153 bra 	$L__BB1_467;
	setp.gt.u64 	%p154, %rd13, %rd1060;
	setp.lt.u64 	%p155, %rd1059, %rd12;
	or.pred  	%p156, %p154, %p155;
	mov.u64 	%rd21349, %rd1059;
	mov.u64 	%rd21350, %rd1060;
	mov.u64 	%rd21351, %rd1061;
	@%p156 bra 	$L__BB1_468;
$L__BB1_467:
	sub.s64 	%rd21349, %rd1059, %rd12;
	setp.lt.u64 	%p157, %rd1059, %rd12;
	selp.u64 	%rd3282, 1, 0, %p157;
	add.s64 	%rd3283, %rd13, %rd3282;
	sub.s64 	%rd21350, %rd1060, %rd3283;
	setp.lt.u64 	%p158, %rd1060, %rd3283;
	selp.u64 	%rd3284, 1, 0, %p158;
	add.s64 	%rd3285, %rd14, %rd3284;
	sub.s64 	%rd21351, %rd1061, %rd3285;
	setp.lt.u64 	%p159, %rd1061, %rd3285;
	selp.u64 	%rd3286, 1, 0, %p159;
	add.s64 	%rd3287, %rd15, %rd3286;
	sub.s64 	%rd21352, %rd21352, %rd3287;
$L__BB1_468:
	and.b64  	%rd1071, %rd84, 4294967295;
	shr.u64 	%rd1072, %rd84, 32;
	shr.u64 	%rd3288, %rd21349, 32;
	and.b64  	%rd3289, %rd21349, 4294967295;
	mul.lo.s64 	%rd3290, %rd3289, %rd1071;
	mul.lo.s64 	%rd3291, %rd3288, %rd1071;
	mul.lo.s64 	%rd3292, %rd3289, %rd1072;
	shr.u64 	%rd3293, %rd3290, 32;
	and.b64  	%rd3294, %rd3291, 4294967295;
	add.s64 	%rd3295, %rd3293, %rd3294;
	and.b64  	%rd3296, %rd3292, 4294967295;
	add.s64 	%rd3297, %rd3295, %rd3296;
	shr.u64 	%rd3298, %rd3291, 32;
	mad.lo.s64 	%rd3299, %rd3288, %rd1072, %rd3298;
	shr.u64 	%rd3300, %rd3292, 32;
	add.s64 	%rd3301, %rd3299, %rd3300;
	shr.u64 	%rd3302, %rd3297, 32;
	shl.b64 	%rd3303, %rd3297, 32;
	and.b64  	%rd3304, %rd3290, 4294967295;
	or.b64  	%rd3305, %rd3303, %rd3304;
	add.s64 	%rd3306, %rd3301, %rd3302;
	shr.u64 	%rd3307, %rd21350, 32;
	and.b64  	%rd3308, %rd21350, 4294967295;
	mul.lo.s64 	%rd3309, %rd3308, %rd1071;
	mul.lo.s64 	%rd3310, %rd3307, %rd1071;
	mul.lo.s64 	%rd3311, %rd3308, %rd1072;
	shr.u64 	%rd3312, %rd3309, 32;
	and.b64  	%rd3313, %rd3310, 4294967295;
	add.s64 	%rd3314, %rd3312, %rd3313;
	and.b64  	%rd3315, %rd3311, 4294967295;
	add.s64 	%rd3316, %rd3314, %rd3315;
	shr.u64 	%rd3317, %rd3310, 32;
	mad.lo.s64 	%rd3318, %rd3307, %rd1072, %rd3317;
	shr.u64 	%rd3319, %rd3311, 32;
	add.s64 	%rd3320, %rd3318, %rd3319;
	shr.u64 	%rd3321, %rd3316, 32;
	shl.b64 	%rd3322, %rd3316, 32;
	and.b64  	%rd3323, %rd3309, 4294967295;
	or.b64  	%rd3324, %rd3322, %rd3323;
	add.s64 	%rd3325, %rd3320, %rd3321;
	shr.u64 	%rd3326, %rd21351, 32;
	and.b64  	%rd3327, %rd21351, 4294967295;
	mul.lo.s64 	%rd3328, %rd3327, %rd1071;
	mul.lo.s64 	%rd3329, %rd3326, %rd1071;
	mul.lo.s64 	%rd3330, %rd3327, %rd1072;
	shr.u64 	%rd3331, %rd3328, 32;
	and.b64  	%rd3332, %rd3329, 4294967295;
	add.s64 	%rd3333, %rd3331, %rd3332;
	and.b64  	%rd3334, %rd3330, 4294967295;
	add.s64 	%rd3335, %rd3333, %rd3334;
	shr.u64 	%rd3336, %rd3329, 32;
	mad.lo.s64 	%rd3337, %rd3326, %rd1072, %rd3336;
	shr.u64 	%rd3338, %rd3330, 32;
	add.s64 	%rd3339, %rd3337, %rd3338;
	shr.u64 	%rd3340, %rd3335, 32;
	shl.b64 	%rd3341, %rd3335, 32;
	and.b64  	%rd3342, %rd3328, 4294967295;
	or.b64  	%rd3343, %rd3341, %rd3342;
	add.s64 	%rd3344, %rd3339, %rd3340;
	shr.u64 	%rd3345, %rd21352, 32;
	and.b64  	%rd3346, %rd21352, 4294967295;
	mul.lo.s64 	%rd3347, %rd3346, %rd1071;
	mul.lo.s64 	%rd3348, %rd3345, %rd1071;
	mul.lo.s64 	%rd3349, %rd3346, %rd1072;
	shr.u64 	%rd3350, %rd3347, 32;
	and.b64  	%rd3351, %rd3348, 4294967295;
	add.s64 	%rd3352, %rd3350, %rd3351;
	and.b64  	%rd3353, %rd3349, 4294967295;
	add.s64 	%rd3354, %rd3352, %rd3353;
	shr.u64 	%rd3355, %rd3348, 32;
	mad.lo.s64 	%rd3356, %rd3345, %rd1072, %rd3355;
	shr.u64 	%rd3357, %rd3349, 32;
	add.s64 	%rd3358, %rd3356, %rd3357;
	shr.u64 	%rd3359, %rd3354, 32;
	shl.b64 	%rd3360, %rd3354, 32;
	and.b64  	%rd3361, %rd3347, 4294967295;
	or.b64  	%rd3362, %rd3360, %rd3361;
	add.s64 	%rd3363, %rd3358, %rd3359;
	and.b64  	%rd1073, %rd83, 4294967295;
	shr.u64 	%rd1074, %rd83, 32;
	mul.lo.s64 	%rd3364, %rd3289, %rd1073;
	mul.lo.s64 	%rd3365, %rd3288, %rd1073;
	mul.lo.s64 	%rd3366, %rd3289, %rd1074;
	shr.u64 	%rd3367, %rd3364, 32;
	and.b64  	%rd3368, %rd3365, 4294967295;
	add.s64 	%rd3369, %rd3367, %rd3368;
	and.b64  	%rd3370, %rd3366, 4294967295;
	add.s64 	%rd3371, %rd3369, %rd3370;
	shr.u64 	%rd3372, %rd3365, 32;
	mad.lo.s64 	%rd3373, %rd3288, %rd1074, %rd3372;
	shr.u64 	%rd3374, %rd3366, 32;
	add.s64 	%rd3375, %rd3373, %rd3374;
	shr.u64 	%rd3376, %rd3371, 32;
	shl.b64 	%rd3377, %rd3371, 32;
	and.b64  	%rd3378, %rd3364, 4294967295;
	or.b64  	%rd3379, %rd3377, %rd3378;
	add.s64 	%rd3380, %rd3324, %rd3379;
	setp.lt.u64 	%p160, %rd3380, %rd3324;
	selp.u64 	%rd3381, 1, 0, %p160;
	add.s64 	%rd3382, %rd3375, %rd3325;
	add.s64 	%rd3383, %rd3382, %rd3376;
	add.s64 	%rd3384, %rd3383, %rd3381;
	mul.lo.s64 	%rd3385, %rd3308, %rd1073;
	mul.lo.s64 	%rd3386, %rd3307, %rd1073;
	mul.lo.s64 	%rd3387, %rd3308, %rd1074;
	shr.u64 	%rd3388, %rd3385, 32;
	and.b64  	%rd3389, %rd3386, 4294967295;
	add.s64 	%rd3390, %rd3388, %rd3389;
	and.b64  	%rd3391, %rd3387, 4294967295;
	add.s64 	%rd3392, %rd3390, %rd3391;
	shr.u64 	%rd3393, %rd3386, 32;
	mad.lo.s64 	%rd3394, %rd3307, %rd1074, %rd3393;
	shr.u64 	%rd3395, %rd3387, 32;
	add.s64 	%rd3396, %rd3394, %rd3395;
	shr.u64 	%rd3397, %rd3392, 32;
	shl.b64 	%rd3398, %rd3392, 32;
	and.b64  	%rd3399, %rd3385, 4294967295;
	or.b64  	%rd3400, %rd3398, %rd3399;
	add.s64 	%rd3401, %rd3343, %rd3381;
	add.s64 	%rd3402, %rd3401, %rd3400;
	max.u64 	%rd3403, %rd3343, %rd3401;
	setp.gt.u64 	%p161, %rd3403, %rd3402;
	selp.u64 	%rd3404, 1, 0, %p161;
	add.s64 	%rd3405, %rd3396, %rd3344;
	add.s64 	%rd3406, %rd3405, %rd3397;
	add.s64 	%rd3407, %rd3406, %rd3404;
	mul.lo.s64 	%rd3408, %rd3327, %rd1073;
	mul.lo.s64 	%rd3409, %rd3326, %rd1073;
	mul.lo.s64 	%rd3410, %rd3327, %rd1074;
	shr.u64 	%rd3411, %rd3408, 32;
	and.b64  	%rd3412, %rd3409, 4294967295;
	add.s64 	%rd3413, %rd3411, %rd3412;
	and.b64  	%rd3414, %rd3410, 4294967295;
	add.s64 	%rd3415, %rd3413, %rd3414;
	shr.u64 	%rd3416, %rd3409, 32;
	mad.lo.s64 	%rd3417, %rd3326, %rd1074, %rd3416;
	shr.u64 	%rd3418, %rd3410, 32;
	add.s64 	%rd3419, %rd3417, %rd3418;
	shr.u64 	%rd3420, %rd3415, 32;
	shl.b64 	%rd3421, %rd3415, 32;
	and.b64  	%rd3422, %rd3408, 4294967295;
	or.b64  	%rd3423, %rd3421, %rd3422;
	add.s64 	%rd3424, %rd3362, %rd3404;
	add.s64 	%rd3425, %rd3424, %rd3423;
	max.u64 	%rd3426, %rd3362, %rd3424;
	setp.gt.u64 	%p162, %rd3426, %rd3425;
	selp.u64 	%rd3427, 1, 0, %p162;
	add.s64 	%rd3428, %rd3419, %rd3363;
	add.s64 	%rd3429, %rd3428, %rd3420;
	add.s64 	%rd3430, %rd3429, %rd3427;
	and.b64  	%rd1075, %rd82, 4294967295;
	shr.u64 	%rd1076, %rd82, 32;
	mul.lo.s64 	%rd3431, %rd3289, %rd1075;
	mul.lo.s64 	%rd3432, %rd3288, %rd1075;
	mul.lo.s64 	%rd3433, %rd3289, %rd1076;
	shr.u64 	%rd3434, %rd3431, 32;
	and.b64  	%rd3435, %rd3432, 4294967295;
	add.s64 	%rd3436, %rd3434, %rd3435;
	and.b64  	%rd3437, %rd3433, 4294967295;
	add.s64 	%rd3438, %rd3436, %rd3437;
	shr.u64 	%rd3439, %rd3432, 32;
	mad.lo.s64 	%rd3440, %rd3288, %rd1076, %rd3439;
	shr.u64 	%rd3441, %rd3433, 32;
	add.s64 	%rd3442, %rd3440, %rd3441;
	shr.u64 	%rd3443, %rd3438, 32;
	shl.b64 	%rd3444, %rd3438, 32;
	and.b64  	%rd3445, %rd3431, 4294967295;
	or.b64  	%rd3446, %rd3444, %rd3445;
	add.s64 	%rd3447, %rd3402, %rd3446;
	setp.lt.u64 	%p163, %rd3447, %rd3402;
	selp.u64 	%rd3448, 1, 0, %p163;
	add.s64 	%rd3449, %rd3442, %rd3407;
	add.s64 	%rd3450, %rd3449, %rd3443;
	add.s64 	%rd3451, %rd3450, %rd3448;
	mul.lo.s64 	%rd3452, %rd3308, %rd1075;
	mul.lo.s64 	%rd3453, %rd3307, %rd1075;
	mul.lo.s64 	%rd3454, %rd3308, %rd1076;
	shr.u64 	%rd3455, %rd3452, 32;
	and.b64  	%rd3456, %rd3453, 4294967295;
	add.s64 	%rd3457, %rd3455, %rd3456;
	and.b64  	%rd3458, %rd3454, 4294967295;
	add.s64 	%rd3459, %rd3457, %rd3458;
	shr.u64 	%rd3460, %rd3453, 32;
	mad.lo.s64 	%rd3461, %rd3307, %rd1076, %rd3460;
	shr.u64 	%rd3462, %rd3454, 32;
	add.s64 	%rd3463, %rd3461, %rd3462;
	shr.u64 	%rd3464, %rd3459, 32;
	shl.b64 	%rd3465, %rd3459, 32;
	and.b64  	%rd3466, %rd3452, 4294967295;
	or.b64  	%rd3467, %rd3465, %rd3466;
	add.s64 	%rd3468, %rd3425, %rd3448;
	add.s64 	%rd3469, %rd3468, %rd3467;
	max.u64 	%rd3470, %rd3425, %rd3468;
	setp.gt.u64 	%p164, %rd3470, %rd3469;
	selp.u64 	%rd3471, 1, 0, %p164;
	add.s64 	%rd3472, %rd3463, %rd3430;
	add.s64 	%rd3473, %rd3472, %rd3464;
	add.s64 	%rd3474, %rd3473, %rd3471;
	and.b64  	%rd1077, %rd81, 4294967295;
	shr.u64 	%rd1078, %rd81, 32;
	mul.lo.s64 	%rd3475, %rd3289, %rd1077;
	mul.lo.s64 	%rd3476, %rd3288, %rd1077;
	mul.lo.s64 	%rd3477, %rd3289, %rd1078;
	shr.u64 	%rd3478, %rd3475, 32;
	and.b64  	%rd3479, %rd3476, 4294967295;
	add.s64 	%rd3480, %rd3478, %rd3479;
	and.b64  	%rd3481, %rd3477, 4294967295;
	add.s64 	%rd3482, %rd3480, %rd3481;
	shr.u64 	%rd3483, %rd3476, 32;
	mad.lo.s64 	%rd3484, %rd3288, %rd1078, %rd3483;
	shr.u64 	%rd3485, %rd3477, 32;
	add.s64 	%rd3486, %rd3484, %rd3485;
	shr.u64 	%rd3487, %rd3482, 32;
	shl.b64 	%rd3488, %rd3482, 32;
	and.b64  	%rd3489, %rd3475, 4294967295;
	or.b64  	%rd3490, %rd3488, %rd3489;
	add.s64 	%rd3491, %rd3469, %rd3490;
	setp.lt.u64 	%p165, %rd3491, %rd3469;
	selp.u64 	%rd3492, 1, 0, %p165;
	add.s64 	%rd3493, %rd3486, %rd3474;
	add.s64 	%rd3494, %rd3493, %rd3487;
	add.s64 	%rd3495, %rd3494, %rd3492;
	mul.lo.s64 	%rd3496, %rd11, %rd3305;
	mul.lo.s64 	%rd3497, %rd12, %rd3496;
	mul.hi.u64 	%rd3498, %rd12, %rd3496;
	add.cc.s64 	%rd3499, %rd3497, %rd3305;
	addc.cc.s64 	%rd3500, %rd3498, 0;
	mul.lo.s64 	%rd3501, %rd13, %rd3496;
	mul.hi.u64 	%rd3502, %rd13, %rd3496;
	mov.b64 	%rd3503, 0;
	add.cc.s64 	%rd3504, %rd3500, %rd3380;
	addc.cc.s64 	%rd3505, %rd3503, 0;
	add.cc.s64 	%rd3506, %rd3504, %rd3501;
	addc.cc.s64 	%rd3507, %rd3505, %rd3502;
	mul.lo.s64 	%rd3508, %rd14, %rd3496;
	mul.hi.u64 	%rd3509, %rd14, %rd3496;
	add.cc.s64 	%rd3510, %rd3507, %rd3447;
	addc.cc.s64 	%rd3511, %rd3503, 0;
	add.cc.s64 	%rd3512, %rd3510, %rd3508;
	addc.cc.s64 	%rd3513, %rd3511, %rd3509;
	mul.lo.s64 	%rd3514, %rd15, %rd3496;
	mul.hi.u64 	%rd3515, %rd15, %rd3496;
	add.cc.s64 	%rd3516, %rd3513, %rd3491;
	addc.cc.s64 	%rd3517, %rd3503, 0;
	add.cc.s64 	%rd3518, %rd3516, %rd3514;
	addc.cc.s64 	%rd3519, %rd3517, %rd3515;
	add.s64 	%rd3520, %rd3306, %rd3519;
	setp.lt.u64 	%p166, %rd3520, %rd3306;
	selp.u64 	%rd3521, 1, 0, %p166;
	add.s64 	%rd3522, %rd3384, %rd3521;
	setp.lt.u64 	%p167, %rd3522, %rd3384;
	selp.u64 	%rd3523, 1, 0, %p167;
	add.s64 	%rd3524, %rd3451, %rd3523;
	setp.lt.u64 	%p168, %rd3524, %rd3451;
	selp.u64 	%rd3525, 1, 0, %p168;
	add.s64 	%rd3526, %rd3495, %rd3525;
	mul.lo.s64 	%rd3527, %rd11, %rd3506;
	mul.lo.s64 	%rd3528, %rd12, %rd3527;
	mul.hi.u64 	%rd3529, %rd12, %rd3527;
	add.cc.s64 	%rd3530, %rd3528, %rd3506;
	addc.cc.s64 	%rd3531, %rd3529, 0;
	mul.lo.s64 	%rd3532, %rd13, %rd3527;
	mul.hi.u64 	%rd3533, %rd13, %rd3527;
	add.cc.s64 	%rd3534, %rd3531, %rd3512;
	addc.cc.s64 	%rd3535, %rd3503, 0;
	add.cc.s64 	%rd3536, %rd3534, %rd3532;
	addc.cc.s64 	%rd3537, %rd3535, %rd3533;
	mul.lo.s64 	%rd3538, %rd14, %rd3527;
	mul.hi.u64 	%rd3539, %rd14, %rd3527;
	add.cc.s64 	%rd3540, %rd3537, %rd3518;
	addc.cc.s64 	%rd3541, %rd3503, 0;
	add.cc.s64 	%rd3542, %rd3540, %rd3538;
	addc.cc.s64 	%rd3543, %rd3541, %rd3539;
	mul.lo.s64 	%rd3544, %rd15, %rd3527;
	mul.hi.u64 	%rd3545, %rd15, %rd3527;
	add.cc.s64 	%rd3546, %rd3543, %rd3520;
	addc.cc.s64 	%rd3547, %rd3503, 0;
	add.cc.s64 	%rd3548, %rd3546, %rd3544;
	addc.cc.s64 	%rd3549, %rd3547, %rd3545;
	add.s64 	%rd3550, %rd3522, %rd3549;
	setp.lt.u64 	%p169, %rd3550, %rd3522;
	selp.u64 	%rd3551, 1, 0, %p169;
	add.s64 	%rd3552, %rd3524, %rd3551;
	setp.lt.u64 	%p170, %rd3552, %rd3524;
	selp.u64 	%rd3553, 1, 0, %p170;
	add.s64 	%rd3554, %rd3526, %rd3553;
	mul.lo.s64 	%rd3555, %rd11, %rd3536;
	mul.lo.s64 	%rd3556, %rd12, %rd3555;
	mul.hi.u64 	%rd3557, %rd12, %rd3555;
	add.cc.s64 	%rd3558, %rd3556, %rd3536;
	addc.cc.s64 	%rd3559, %rd3557, 0;
	mul.lo.s64 	%rd3560, %rd13, %rd3555;
	mul.hi.u64 	%rd3561, %rd13, %rd3555;
	add.cc.s64 	%rd3562, %rd3559, %rd3542;
	addc.cc.s64 	%rd3563, %rd3503, 0;
	add.cc.s64 	%rd3564, %rd3562, %rd3560;
	addc.cc.s64 	%rd3565, %rd3563, %rd3561;
	mul.lo.s64 	%rd3566, %rd14, %rd3555;
	mul.hi.u64 	%rd3567, %rd14, %rd3555;
	add.cc.s64 	%rd3568, %rd3565, %rd3548;
	addc.cc.s64 	%rd3569, %rd3503, 0;
	add.cc.s64 	%rd3570, %rd3568, %rd3566;
	addc.cc.s64 	%rd3571, %rd3569, %rd3567;
	mul.lo.s64 	%rd3572, %rd15, %rd3555;
	mul.hi.u64 	%rd3573, %rd15, %rd3555;
	add.cc.s64 	%rd3574, %rd3571, %rd3550;
	addc.cc.s64 	%rd3575, %rd3503, 0;
	add.cc.s64 	%rd3576, %rd3574, %rd3572;
	addc.cc.s64 	%rd3577, %rd3575, %rd3573;
	add.s64 	%rd3578, %rd3552, %rd3577;
	setp.lt.u64 	%p171, %rd3578, %rd3552;
	selp.u64 	%rd3579, 1, 0, %p171;
	add.s64 	%rd3580, %rd3554, %rd3579;
	mul.lo.s64 	%rd3581, %rd11, %rd3564;
	mul.lo.s64 	%rd3582, %rd12, %rd3581;
	mul.hi.u64 	%rd3583, %rd12, %rd3581;
	add.cc.s64 	%rd3584, %rd3582, %rd3564;
	addc.cc.s64 	%rd3585, %rd3583, 0;
	mul.lo.s64 	%rd3586, %rd13, %rd3581;
	mul.hi.u64 	%rd3587, %rd13, %rd3581;
	add.cc.s64 	%rd3588, %rd3585, %rd3570;
	addc.cc.s64 	%rd3589, %rd3503, 0;
	add.cc.s64 	%rd1079, %rd3588, %rd3586;
	addc.cc.s64 	%rd3590, %rd3589, %rd3587;
	mul.lo.s64 	%rd3591, %rd14, %rd3581;
	mul.hi.u64 	%rd3592, %rd14, %rd3581;
	add.cc.s64 	%rd3593, %rd3590, %rd3576;
	addc.cc.s64 	%rd3594, %rd3503, 0;
	add.cc.s64 	%rd1080, %rd3593, %rd3591;
	addc.cc.s64 	%rd3595, %rd3594, %rd3592;
	mul.lo.s64 	%rd3596, %rd15, %rd3581;
	mul.hi.u64 	%rd3597, %rd15, %rd3581;
	add.cc.s64 	%rd3598, %rd3595, %rd3578;
	addc.cc.s64 	%rd3599, %rd3503, 0;
	add.cc.s64 	%rd1081, %rd3598, %rd3596;
	addc.cc.s64 	%rd3600, %rd3599, %rd3597;
	add.s64 	%rd21356, %rd3580, %rd3600;
	setp.gt.u64 	%p172, %rd21356, %rd15;
	@%p172 bra 	$L__BB1_474;
	setp.lt.u64 	%p173, %rd21356, %rd15;
	mov.u64 	%rd21353, %rd1079;
	mov.u64 	%rd21354, %rd1080;
	mov.u64 	%rd21355, %rd1081;
	@%p173 bra 	$L__BB1_475;
	setp.lt.u64 	%p174, %rd14, %rd1081;
	@%p174 bra 	$L__BB1_474;
	setp.gt.u64 	%p175, %rd14, %rd1081;
	mov.u64 	%rd21353, %rd1079;
	mov.u64 	%rd21354, %rd1080;
	mov.u64 	%rd21355, %rd1081;
	@%p175 bra 	$L__BB1_475;
	setp.lt.u64 	%p176, %rd13, %rd1080;
	@%p176 bra 	$L__BB1_474;
	setp.gt.u64 	%p177, %rd13, %rd1080;
	setp.lt.u64 	%p178, %rd1079, %rd12;
	or.pred  	%p179, %p177, %p178;
	mov.u64 	%rd21353, %rd1079;
	mov.u64 	%rd21354, %rd1080;
	mov.u64 	%rd21355, %rd1081;
	@%p179 bra 	$L__BB1_475;
$L__BB1_474:
	sub.s64 	%rd21353, %rd1079, %rd12;
	setp.lt.u64 	%p180, %rd1079, %rd12;
	selp.u64 	%rd3601, 1, 0, %p180;
	add.s64 	%rd3602, %rd13, %rd3601;
	sub.s64 	%rd21354, %rd1080, %rd3602;
	setp.lt.u64 	%p181, %rd1080, %rd3602;
	selp.u64 	%rd3603, 1, 0, %p181;
	add.s64 	%rd3604, %rd14, %rd3603;
	sub.s64 	%rd21355, %rd1081, %rd3604;
	setp.lt.u64 	%p182, %rd1081, %rd3604;
	selp.u64 	%rd3605, 1, 0, %p182;
	add.s64 	%rd3606, %rd15, %rd3605;
	sub.s64 	%rd21356, %rd21356, %rd3606;
$L__BB1_475:
	and.b64  	%rd3607, %rd96, 4294967295;
	shr.u64 	%rd3608, %rd96, 32;
	shr.u64 	%rd3609, %rd21345, 32;
	and.b64  	%rd3610, %rd21345, 4294967295;
	mul.lo.s64 	%rd3611, %rd3610, %rd3607;
	mul.lo.s64 	%rd3612, %rd3609, %rd3607;
	mul.lo.s64 	%rd3613, %rd3610, %rd3608;
	shr.u64 	%rd3614, %rd3611, 32;
	and.b64  	%rd3615, %rd3612, 4294967295;
	add.s64 	%rd3616, %rd3614, %rd3615;
	and.b64  	%rd3617, %rd3613, 4294967295;
	add.s64 	%rd3618, %rd3616, %rd3617;
	shr.u64 	%rd3619, %rd3612, 32;
	mad.lo.s64 	%rd3620, %rd3609, %rd3608, %rd3619;
	shr.u64 	%rd3621, %rd3613, 32;
	add.s64 	%rd3622, %rd3620, %rd3621;
	shr.u64 	%rd3623, %rd3618, 32;
	shl.b64 	%rd3624, %rd3618, 32;
	and.b64  	%rd3625, %rd3611, 4294967295;
	or.b64  	%rd3626, %rd3624, %rd3625;
	add.s64 	%rd3627, %rd3622, %rd3623;
	shr.u64 	%rd3628, %rd21346, 32;
	and.b64  	%rd3629, %rd21346, 4294967295;
	mul.lo.s64 	%rd3630, %rd3629, %rd3607;
	mul.lo.s64 	%rd3631, %rd3628, %rd3607;
	mul.lo.s64 	%rd3632, %rd3629, %rd3608;
	shr.u64 	%rd3633, %rd3630, 32;
	and.b64  	%rd3634, %rd3631, 4294967295;
	add.s64 	%rd3635, %rd3633, %rd3634;
	and.b64  	%rd3636, %rd3632, 4294967295;
	add.s64 	%rd3637, %rd3635, %rd3636;
	shr.u64 	%rd3638, %rd3631, 32;
	mad.lo.s64 	%rd3639, %rd3628, %rd3608, %rd3638;
	shr.u64 	%rd3640, %rd3632, 32;
	add.s64 	%rd3641, %rd3639, %rd3640;
	shr.u64 	%rd3642, %rd3637, 32;
	shl.b64 	%rd3643, %rd3637, 32;
	and.b64  	%rd3644, %rd3630, 4294967295;
	or.b64  	%rd3645, %rd3643, %rd3644;
	add.s64 	%rd3646, %rd3641, %rd3642;
	shr.u64 	%rd3647, %rd21347, 32;
	and.b64  	%rd3648, %rd21347, 4294967295;
	mul.lo.s64 	%rd3649, %rd3648, %rd3607;
	mul.lo.s64 	%rd3650, %rd3647, %rd3607;
	mul.lo.s64 	%rd3651, %rd3648, %rd3608;
	shr.u64 	%rd3652, %rd3649, 32;
	and.b64  	%rd3653, %rd3650, 4294967295;
	add.s64 	%rd3654, %rd3652, %rd3653;
	and.b64  	%rd3655, %rd3651, 4294967295;
	add.s64 	%rd3656, %rd3654, %rd3655;
	shr.u64 	%rd3657, %rd3650, 32;
	mad.lo.s64 	%rd3658, %rd3647, %rd3608, %rd3657;
	shr.u64 	%rd3659, %rd3651, 32;
	add.s64 	%rd3660, %rd3658, %rd3659;
	shr.u64 	%rd3661, %rd3656, 32;
	shl.b64 	%rd3662, %rd3656, 32;
	and.b64  	%rd3663, %rd3649, 4294967295;
	or.b64  	%rd3664, %rd3662, %rd3663;
	add.s64 	%rd3665, %rd3660, %rd3661;
	shr.u64 	%rd3666, %rd21348, 32;
	and.b64  	%rd3667, %rd21348, 4294967295;
	mul.lo.s64 	%rd3668, %rd3667, %rd3607;
	mul.lo.s64 	%rd3669, %rd3666, %rd3607;
	mul.lo.s64 	%rd3670, %rd3667, %rd3608;
	shr.u64 	%rd3671, %rd3668, 32;
	and.b64  	%rd3672, %rd3669, 4294967295;
	add.s64 	%rd3673, %rd3671, %rd3672;
	and.b64  	%rd3674, %rd3670, 4294967295;
	add.s64 	%rd3675, %rd3673, %rd3674;
	shr.u64 	%rd3676, %rd3669, 32;
	mad.lo.s64 	%rd3677, %rd3666, %rd3608, %rd3676;
	shr.u64 	%rd3678, %rd3670, 32;
	add.s64 	%rd3679, %rd3677, %rd3678;
	shr.u64 	%rd3680, %rd3675, 32;
	shl.b64 	%rd3681, %rd3675, 32;
	and.b64  	%rd3682, %rd3668, 4294967295;
	or.b64  	%rd3683, %rd3681, %rd3682;
	add.s64 	%rd3684, %rd3679, %rd3680;
	and.b64  	%rd3685, %rd95, 4294967295;
	shr.u64 	%rd3686, %rd95, 32;
	mul.lo.s64 	%rd3687, %rd3610, %rd3685;
	mul.lo.s64 	%rd3688, %rd3609, %rd3685;
	mul.lo.s64 	%rd3689, %rd3610, %rd3686;
	shr.u64 	%rd3690, %rd3687, 32;
	and.b64  	%rd3691, %rd3688, 4294967295;
	add.s64 	%rd3692, %rd3690, %rd3691;
	and.b64  	%rd3693, %rd3689, 4294967295;
	add.s64 	%rd3694, %rd3692, %rd3693;
	shr.u64 	%rd3695, %rd3688, 32;
	mad.lo.s64 	%rd3696, %rd3609, %rd3686, %rd3695;
	shr.u64 	%rd3697, %rd3689, 32;
	add.s64 	%rd3698, %rd3696, %rd3697;
	shr.u64 	%rd3699, %rd3694, 32;
	shl.b64 	%rd3700, %rd3694, 32;
	and.b64  	%rd3701, %rd3687, 4294967295;
	or.b64  	%rd3702, %rd3700, %rd3701;
	add.s64 	%rd3703, %rd3645, %rd3702;
	setp.lt.u64 	%p183, %rd3703, %rd3645;
	selp.u64 	%rd3704, 1, 0, %p183;
	add.s64 	%rd3705, %rd3698, %rd3646;
	add.s64 	%rd3706, %rd3705, %rd3699;
	add.s64 	%rd3707, %rd3706, %rd3704;
	mul.lo.s64 	%rd3708, %rd3629, %rd3685;
	mul.lo.s64 	%rd3709, %rd3628, %rd3685;
	mul.lo.s64 	%rd3710, %rd3629, %rd3686;
	shr.u64 	%rd3711, %rd3708, 32;
	and.b64  	%rd3712, %rd3709, 4294967295;
	add.s64 	%rd3713, %rd3711, %rd3712;
	and.b64  	%rd3714, %rd3710, 4294967295;
	add.s64 	%rd3715, %rd3713, %rd3714;
	shr.u64 	%rd3716, %rd3709, 32;
	mad.lo.s64 	%rd3717, %rd3628, %rd3686, %rd3716;
	shr.u64 	%rd3718, %rd3710, 32;
	add.s64 	%rd3719, %rd3717, %rd3718;
	shr.u64 	%rd3720, %rd3715, 32;
	shl.b64 	%rd3721, %rd3715, 32;
	and.b64  	%rd3722, %rd3708, 4294967295;
	or.b64  	%rd3723, %rd3721, %rd3722;
	add.s64 	%rd3724, %rd3664, %rd3704;
	add.s64 	%rd3725, %rd3724, %rd3723;
	max.u64 	%rd3726, %rd3664, %rd3724;
	setp.gt.u64 	%p184, %rd3726, %rd3725;
	selp.u64 	%rd3727, 1, 0, %p184;
	add.s64 	%rd3728, %rd3719, %rd3665;
	add.s64 	%rd3729, %rd3728, %rd3720;
	add.s64 	%rd3730, %rd3729, %rd3727;
	mul.lo.s64 	%rd3731, %rd3648, %rd3685;
	mul.lo.s64 	%rd3732, %rd3647, %rd3685;
	mul.lo.s64 	%rd3733, %rd3648, %rd3686;
	shr.u64 	%rd3734, %rd3731, 32;
	and.b64  	%rd3735, %rd3732, 4294967295;
	add.s64 	%rd3736, %rd3734, %rd3735;
	and.b64  	%rd3737, %rd3733, 4294967295;
	add.s64 	%rd3738, %rd3736, %rd3737;
	shr.u64 	%rd3739, %rd3732, 32;
	mad.lo.s64 	%rd3740, %rd3647, %rd3686, %rd3739;
	shr.u64 	%rd3741, %rd3733, 32;
	add.s64 	%rd3742, %rd3740, %rd3741;
	shr.u64 	%rd3743, %rd3738, 32;
	shl.b64 	%rd3744, %rd3738, 32;
	and.b64  	%rd3745, %rd3731, 4294967295;
	or.b64  	%rd3746, %rd3744, %rd3745;
	add.s64 	%rd3747, %rd3683, %rd3727;
	add.s64 	%rd3748, %rd3747, %rd3746;
	max.u64 	%rd3749, %rd3683, %rd3747;
	setp.gt.u64 	%p185, %rd3749, %rd3748;
	selp.u64 	%rd3750, 1, 0, %p185;
	add.s64 	%rd3751, %rd3742, %rd3684;
	add.s64 	%rd3752, %rd3751, %rd3743;
	add.s64 	%rd3753, %rd3752, %rd3750;
	and.b64  	%rd3754, %rd94, 4294967295;
	shr.u64 	%rd3755, %rd94, 32;
	mul.lo.s64 	%rd3756, %rd3610, %rd3754;
	mul.lo.s64 	%rd3757, %rd3609, %rd3754;
	mul.lo.s64 	%rd3758, %rd3610, %rd3755;
	shr.u64 	%rd3759, %rd3756, 32;
	and.b64  	%rd3760, %rd3757, 4294967295;
	add.s64 	%rd3761, %rd3759, %rd3760;
	and.b64  	%rd3762, %rd3758, 4294967295;
	add.s64 	%rd3763, %rd3761, %rd3762;
	shr.u64 	%rd3764, %rd3757, 32;
	mad.lo.s64 	%rd3765, %rd3609, %rd3755, %rd3764;
	shr.u64 	%rd3766, %rd3758, 32;
	add.s64 	%rd3767, %rd3765, %rd3766;
	shr.u64 	%rd3768, %rd3763, 32;
	shl.b64 	%rd3769, %rd3763, 32;
	and.b64  	%rd3770, %rd3756, 4294967295;
	or.b64  	%rd3771, %rd3769, %rd3770;
	add.s64 	%rd3772, %rd3725, %rd3771;
	setp.lt.u64 	%p186, %rd3772, %rd3725;
	selp.u64 	%rd3773, 1, 0, %p186;
	add.s64 	%rd3774, %rd3767, %rd3730;
	add.s64 	%rd3775, %rd3774, %rd3768;
	add.s64 	%rd3776, %rd3775, %rd3773;
	mul.lo.s64 	%rd3777, %rd3629, %rd3754;
	mul.lo.s64 	%rd3778, %rd3628, %rd3754;
	mul.lo.s64 	%rd3779, %rd3629, %rd3755;
	shr.u64 	%rd3780, %rd3777, 32;
	and.b64  	%rd3781, %rd3778, 4294967295;
	add.s64 	%rd3782, %rd3780, %rd3781;
	and.b64  	%rd3783, %rd3779, 4294967295;
	add.s64 	%rd3784, %rd3782, %rd3783;
	shr.u64 	%rd3785, %rd3778, 32;
	mad.lo.s64 	%rd3786, %rd3628, %rd3755, %rd3785;
	shr.u64 	%rd3787, %rd3779, 32;
	add.s64 	%rd3788, %rd3786, %rd3787;
	shr.u64 	%rd3789, %rd3784, 32;
	shl.b64 	%rd3790, %rd3784, 32;
	and.b64  	%rd3791, %rd3777, 4294967295;
	or.b64  	%rd3792, %rd3790, %rd3791;
	add.s64 	%rd3793, %rd3748, %rd3773;
	add.s64 	%rd3794, %rd3793, %rd3792;
	max.u64 	%rd3795, %rd3748, %rd3793;
	setp.gt.u64 	%p187, %rd3795, %rd3794;
	selp.u64 	%rd3796, 1, 0, %p187;
	add.s64 	%rd3797, %rd3788, %rd3753;
	add.s64 	%rd3798, %rd3797, %rd3789;
	add.s64 	%rd3799, %rd3798, %rd3796;
	and.b64  	%rd3800, %rd93, 4294967295;
	shr.u64 	%rd3801, %rd93, 32;
	mul.lo.s64 	%rd3802, %rd3610, %rd3800;
	mul.lo.s64 	%rd3803, %rd3609, %rd3800;
	mul.lo.s64 	%rd3804, %rd3610, %rd3801;
	shr.u64 	%rd3805, %rd3802, 32;
	and.b64  	%rd3806, %rd3803, 4294967295;
	add.s64 	%rd3807, %rd3805, %rd3806;
	and.b64  	%rd3808, %rd3804, 4294967295;
	add.s64 	%rd3809, %rd3807, %rd3808;
	shr.u64 	%rd3810, %rd3803, 32;
	mad.lo.s64 	%rd3811, %rd3609, %rd3801, %rd3810;
	shr.u64 	%rd3812, %rd3804, 32;
	add.s64 	%rd3813, %rd3811, %rd3812;
	shr.u64 	%rd3814, %rd3809, 32;
	shl.b64 	%rd3815, %rd3809, 32;
	and.b64  	%rd3816, %rd3802, 4294967295;
	or.b64  	%rd3817, %rd3815, %rd3816;
	add.s64 	%rd3818, %rd3794, %rd3817;
	setp.lt.u64 	%p188, %rd3818, %rd3794;
	selp.u64 	%rd3819, 1, 0, %p188;
	add.s64 	%rd3820, %rd3813, %rd3799;
	add.s64 	%rd3821, %rd3820, %rd3814;
	add.s64 	%rd3822, %rd3821, %rd3819;
	mul.lo.s64 	%rd3823, %rd11, %rd3626;
	mul.lo.s64 	%rd3824, %rd12, %rd3823;
	mul.hi.u64 	%rd3825, %rd12, %rd3823;
	add.cc.s64 	%rd3826, %rd3824, %rd3626;
	addc.cc.s64 	%rd3827, %rd3825, 0;
	mul.lo.s64 	%rd3828, %rd13, %rd3823;
	mul.hi.u64 	%rd3829, %rd13, %rd3823;
	mov.b64 	%rd3830, 0;
	add.cc.s64 	%rd3831, %rd3827, %rd3703;
	addc.cc.s64 	%rd3832, %rd3830, 0;
	add.cc.s64 	%rd3833, %rd3831, %rd3828;
	addc.cc.s64 	%rd3834, %rd3832, %rd3829;
	mul.lo.s64 	%rd3835, %rd14, %rd3823;
	mul.hi.u64 	%rd3836, %rd14, %rd3823;
	add.cc.s64 	%rd3837, %rd3834, %rd3772;
	addc.cc.s64 	%rd3838, %rd3830, 0;
	add.cc.s64 	%rd3839, %rd3837, %rd3835;
	addc.cc.s64 	%rd3840, %rd3838, %rd3836;
	mul.lo.s64 	%rd3841, %rd15, %rd3823;
	mul.hi.u64 	%rd3842, %rd15, %rd3823;
	add.cc.s64 	%rd3843, %rd3840, %rd3818;
	addc.cc.s64 	%rd3844, %rd3830, 0;
	add.cc.s64 	%rd3845, %rd3843, %rd3841;
	addc.cc.s64 	%rd3846, %rd3844, %rd3842;
	add.s64 	%rd3847, %rd3627, %rd3846;
	setp.lt.u64 	%p189, %rd3847, %rd3627;
	selp.u64 	%rd3848, 1, 0, %p189;
	add.s64 	%rd3849, %rd3707, %rd3848;
	setp.lt.u64 	%p190, %rd3849, %rd3707;
	selp.u64 	%rd3850, 1, 0, %p190;
	add.s64 	%rd3851, %rd3776, %rd3850;
	setp.lt.u64 	%p191, %rd3851, %rd3776;
	selp.u64 	%rd3852, 1, 0, %p191;
	add.s64 	%rd3853, %rd3822, %rd3852;
	mul.lo.s64 	%rd3854, %rd11, %rd3833;
	mul.lo.s64 	%rd3855, %rd12, %rd3854;
	mul.hi.u64 	%rd3856, %rd12, %rd3854;
	add.cc.s64 	%rd3857, %rd3855, %rd3833;
	addc.cc.s64 	%rd3858, %rd3856, 0;
	mul.lo.s64 	%rd3859, %rd13, %rd3854;
	mul.hi.u64 	%rd3860, %rd13, %rd3854;
	add.cc.s64 	%rd3861, %rd3858, %rd3839;
	addc.cc.s64 	%rd3862, %rd3830, 0;
	add.cc.s64 	%rd3863, %rd3861, %rd3859;
	addc.cc.s64 	%rd3864, %rd3862, %rd3860;
	mul.lo.s64 	%rd3865, %rd14, %rd3854;
	mul.hi.u64 	%rd3866, %rd14, %rd3854;
	add.cc.s64 	%rd3867, %rd3864, %rd3845;
	addc.cc.s64 	%rd3868, %rd3830, 0;
	add.cc.s64 	%rd3869, %rd3867, %rd3865;
	addc.cc.s64 	%rd3870, %rd3868, %rd3866;
	mul.lo.s64 	%rd3871, %rd15, %rd3854;
	mul.hi.u64 	%rd3872, %rd15, %rd3854;
	add.cc.s64 	%rd3873, %rd3870, %rd3847;
	addc.cc.s64 	%rd3874, %rd3830, 0;
	add.cc.s64 	%rd3875, %rd3873, %rd3871;
	addc.cc.s64 	%rd3876, %rd3874, %rd3872;
	add.s64 	%rd3877, %rd3849, %rd3876;
	setp.lt.u64 	%p192, %rd3877, %rd3849;
	selp.u64 	%rd3878, 1, 0, %p192;
	add.s64 	%rd3879, %rd3851, %rd3878;
	setp.lt.u64 	%p193, %rd3879, %rd3851;
	selp.u64 	%rd3880, 1, 0, %p193;
	add.s64 	%rd3881, %rd3853, %rd3880;
	mul.lo.s64 	%rd3882, %rd11, %rd3863;
	mul.lo.s64 	%rd3883, %rd12, %rd3882;
	mul.hi.u64 	%rd3884, %rd12, %rd3882;
	add.cc.s64 	%rd3885, %rd3883, %rd3863;
	addc.cc.s64 	%rd3886, %rd3884, 0;
	mul.lo.s64 	%rd3887, %rd13, %rd3882;
	mul.hi.u64 	%rd3888, %rd13, %rd3882;
	add.cc.s64 	%rd3889, %rd3886, %rd3869;
	addc.cc.s64 	%rd3890, %rd3830, 0;
	add.cc.s64 	%rd3891, %rd3889, %rd3887;
	addc.cc.s64 	%rd3892, %rd3890, %rd3888;
	mul.lo.s64 	%rd3893, %rd14, %rd3882;
	mul.hi.u64 	%rd3894, %rd14, %rd3882;
	add.cc.s64 	%rd3895, %rd3892, %rd3875;
	addc.cc.s64 	%rd3896, %rd3830, 0;
	add.cc.s64 	%rd3897, %rd3895, %rd3893;
	addc.cc.s64 	%rd3898, %rd3896, %rd3894;
	mul.lo.s64 	%rd3899, %rd15, %rd3882;
	mul.hi.u64 	%rd3900, %rd15, %rd3882;
	add.cc.s64 	%rd3901, %rd3898, %rd3877;
	addc.cc.s64 	%rd3902, %rd3830, 0;
	add.cc.s64 	%rd3903, %rd3901, %rd3899;
	addc.cc.s64 	%rd3904, %rd3902, %rd3900;
	add.s64 	%rd3905, %rd3879, %rd3904;
	setp.lt.u64 	%p194, %rd3905, %rd3879;
	selp.u64 	%rd3906, 1, 0, %p194;
	add.s64 	%rd3907, %rd3881, %rd3906;
	mul.lo.s64 	%rd3908, %rd11, %rd3891;
	mul.lo.s64 	%rd3909, %rd12, %rd3908;
	mul.hi.u64 	%rd3910, %rd12, %rd3908;
	add.cc.s64 	%rd3911, %rd3909, %rd3891;
	addc.cc.s64 	%rd3912, %rd3910, 0;
	mul.lo.s64 	%rd3913, %rd13, %rd3908;
	mul.hi.u64 	%rd3914, %rd13, %rd3908;
	add.cc.s64 	%rd3915, %rd3912, %rd3897;
	addc.cc.s64 	%rd3916, %rd3830, 0;
	add.cc.s64 	%rd1091, %rd3915, %rd3913;
	addc.cc.s64 	%rd3917, %rd3916, %rd3914;
	mul.lo.s64 	%rd3918, %rd14, %rd3908;
	mul.hi.u64 	%rd3919, %rd14, %rd3908;
	add.cc.s64 	%rd3920, %rd3917, %rd3903;
	addc.cc.s64 	%rd3921, %rd3830, 0;
	add.cc.s64 	%rd1092, %rd3920, %rd3918;
	addc.cc.s64 	%rd3922, %rd3921, %rd3919;
	mul.lo.s64 	%rd3923, %rd15, %rd3908;
	mul.hi.u64 	%rd3924, %rd15, %rd3908;
	add.cc.s64 	%rd3925, %rd3922, %rd3905;
	addc.cc.s64 	%rd3926, %rd3830, 0;
	add.cc.s64 	%rd1093, %rd3925, %rd3923;
	addc.cc.s64 	%rd3927, %rd3926, %rd3924;
	add.s64 	%rd21360, %rd3907, %rd3927;
	setp.gt.u64 	%p195, %rd21360, %rd15;
	@%p195 bra 	$L__BB1_481;
	setp.lt.u64 	%p196, %rd21360, %rd15;
	mov.u64 	%rd21357, %rd1091;
	mov.u64 	%rd21358, %rd1092;
	mov.u64 	%rd21359, %rd1093;
	@%p196 bra 	$L__BB1_482;
	setp.lt.u64 	%p197, %rd14, %rd1093;
	@%p197 bra 	$L__BB1_481;
	setp.gt.u64 	%p198, %rd14, %rd1093;
	mov.u64 	%rd21357, %rd1091;
	mov.u64 	%rd21358, %rd1092;
	mov.u64 	%rd21359, %rd1093;
	@%p198 bra 	$L__BB1_482;
	setp.lt.u64 	%p199, %rd13, %rd1092;
	@%p199 bra 	$L__BB1_481;
	setp.gt.u64 	%p200, %rd13, %rd1092;
	setp.lt.u64 	%p201, %rd1091, %rd12;
	or.pred  	%p202, %p200, %p201;
	mov.u64 	%rd21357, %rd1091;
	mov.u64 	%rd21358, %rd1092;
	mov.u64 	%rd21359, %rd1093;
	@%p202 bra 	$L__BB1_482;
$L__BB1_481:
	sub.s64 	%rd21357, %rd1091, %rd12;
	setp.lt.u64 	%p203, %rd1091, %rd12;
	selp.u64 	%rd3928, 1, 0, %p203;
	add.s64 	%rd3929, %rd13, %rd3928;
	sub.s64 	%rd21358, %rd1092, %rd3929;
	setp.lt.u64 	%p204, %rd1092, %rd3929;
	selp.u64 	%rd3930, 1, 0, %p204;
	add.s64 	%rd3931, %rd14, %rd3930;
	sub.s64 	%rd21359, %rd1093, %rd3931;
	setp.lt.u64 	%p205, %rd1093, %rd3931;
	selp.u64 	%rd3932, 1, 0, %p205;
	add.s64 	%rd3933, %rd15, %rd3932;
	sub.s64 	%rd21360, %rd21360, %rd3933;
$L__BB1_482:
	and.b64  	%rd3934, %rd21349, 4294967295;
	and.b64  	%rd3935, %rd88, 4294967295;
	mul.lo.s64 	%rd3936, %rd3934, %rd3935;
	shr.u64 	%rd3937, %rd21349, 32;
	mul.lo.s64 	%rd3938, %rd3937, %rd3935;
	shr.u64 	%rd3939, %rd88, 32;
	mul.lo.s64 	%rd3940, %rd3934, %rd3939;
	shr.u64 	%rd3941, %rd3936, 32;
	and.b64  	%rd3942, %rd3938, 4294967295;
	add.s64 	%rd3943, %rd3941, %rd3942;
	and.b64  	%rd3944, %rd3940, 4294967295;
	add.s64 	%rd3945, %rd3943, %rd3944;
	shr.u64 	%rd3946, %rd3938, 32;
	mad.lo.s64 	%rd3947, %rd3937, %rd3939, %rd3946;
	shr.u64 	%rd3948, %rd3940, 32;
	add.s64 	%rd3949, %rd3947, %rd3948;
	shr.u64 	%rd3950, %rd3945, 32;
	shl.b64 	%rd3951, %rd3945, 32;
	and.b64  	%rd3952, %rd3936, 4294967295;
	or.b64  	%rd3953, %rd3951, %rd3952;
	add.s64 	%rd3954, %rd3949, %rd3950;
	and.b64  	%rd3955, %rd21350, 4294967295;
	mul.lo.s64 	%rd3956, %rd3955, %rd3935;
	shr.u64 	%rd3957, %rd21350, 32;
	mul.lo.s64 	%rd3958, %rd3957, %rd3935;
	mul.lo.s64 	%rd3959, %rd3955, %rd3939;
	shr.u64 	%rd3960, %rd3956, 32;
	and.b64  	%rd3961, %rd3958, 4294967295;
	add.s64 	%rd3962, %rd3960, %rd3961;
	and.b64  	%rd3963, %rd3959, 4294967295;
	add.s64 	%rd3964, %rd3962, %rd3963;
	shr.u64 	%rd3965, %rd3958, 32;
	mad.lo.s64 	%rd3966, %rd3957, %rd3939, %rd3965;
	shr.u64 	%rd3967, %rd3959, 32;
	add.s64 	%rd3968, %rd3966, %rd3967;
	shr.u64 	%rd3969, %rd3964, 32;
	shl.b64 	%rd3970, %rd3964, 32;
	and.b64  	%rd3971, %rd3956, 4294967295;
	or.b64  	%rd3972, %rd3970, %rd3971;
	add.s64 	%rd3973, %rd3968, %rd3969;
	and.b64  	%rd3974, %rd21351, 4294967295;
	mul.lo.s64 	%rd3975, %rd3974, %rd3935;
	shr.u64 	%rd3976, %rd21351, 32;
	mul.lo.s64 	%rd3977, %rd3976, %rd3935;
	mul.lo.s64 	%rd3978, %rd3974, %rd3939;
	shr.u64 	%rd3979, %rd3975, 32;
	and.b64  	%rd3980, %rd3977, 4294967295;
	add.s64 	%rd3981, %rd3979, %rd3980;
	and.b64  	%rd3982, %rd3978, 4294967295;
	add.s64 	%rd3983, %rd3981, %rd3982;
	shr.u64 	%rd3984, %rd3977, 32;
	mad.lo.s64 	%rd3985, %rd3976, %rd3939, %rd3984;
	shr.u64 	%rd3986, %rd3978, 32;
	add.s64 	%rd3987, %rd3985, %rd3986;
	shr.u64 	%rd3988, %rd3983, 32;
	shl.b64 	%rd3989, %rd3983, 32;
	and.b64  	%rd3990, %rd3975, 4294967295;
	or.b64  	%rd3991, %rd3989, %rd3990;
	add.s64 	%rd3992, %rd3987, %rd3988;
	and.b64  	%rd3993, %rd21352, 4294967295;
	mul.lo.s64 	%rd3994, %rd3993, %rd3935;
	shr.u64 	%rd3995, %rd21352, 32;
	mul.lo.s64 	%rd3996, %rd3995, %rd3935;
	mul.lo.s64 	%rd3997, %rd3993, %rd3939;
	shr.u64 	%rd3998, %rd3994, 32;
	and.b64  	%rd3999, %rd3996, 4294967295;
	add.s64 	%rd4000, %rd3998, %rd3999;
	and.b64  	%rd4001, %rd3997, 4294967295;
	add.s64 	%rd4002, %rd4000, %rd4001;
	shr.u64 	%rd4003, %rd3996, 32;
	mad.lo.s64 	%rd4004, %rd3995, %rd3939, %rd4003;
	shr.u64 	%rd4005, %rd3997, 32;
	add.s64 	%rd4006, %rd4004, %rd4005;
	shr.u64 	%rd4007, %rd4002, 32;
	shl.b64 	%rd4008, %rd4002, 32;
	and.b64  	%rd4009, %rd3994, 4294967295;
	or.b64  	%rd4010, %rd4008, %rd4009;
	add.s64 	%rd4011, %rd4006, %rd4007;
	and.b64  	%rd4012, %rd87, 4294967295;
	mul.lo.s64 	%rd4013, %rd3934, %rd4012;
	mul.lo.s64 	%rd4014, %rd3937, %rd4012;
	shr.u64 	%rd4015, %rd87, 32;
	mul.lo.s64 	%rd4016, %rd3934, %rd4015;
	shr.u64 	%rd4017, %rd4013, 32;
	and.b64  	%rd4018, %rd4014, 4294967295;
	add.s64 	%rd4019, %rd4017, %rd4018;
	and.b64  	%rd4020, %rd4016, 4294967295;
	add.s64 	%rd4021, %rd4019, %rd4020;
	shr.u64 	%rd4022, %rd4014, 32;
	mad.lo.s64 	%rd4023, %rd3937, %rd4015, %rd4022;
	shr.u64 	%rd4024, %rd4016, 32;
	add.s64 	%rd4025, %rd4023, %rd4024;
	shr.u64 	%rd4026, %rd4021, 32;
	shl.b64 	%rd4027, %rd4021, 32;
	and.b64  	%rd4028, %rd4013, 4294967295;
	or.b64  	%rd4029, %rd4027, %rd4028;
	add.s64 	%rd4030, %rd3972, %rd4029;
	setp.lt.u64 	%p206, %rd4030, %rd3972;
	selp.u64 	%rd4031, 1, 0, %p206;
	add.s64 	%rd4032, %rd4025, %rd3973;
	add.s64 	%rd4033, %rd4032, %rd4026;
	add.s64 	%rd4034, %rd4033, %rd4031;
	mul.lo.s64 	%rd4035, %rd3955, %rd4012;
	mul.lo.s64 	%rd4036, %rd3957, %rd4012;
	mul.lo.s64 	%rd4037, %rd3955, %rd4015;
	shr.u64 	%rd4038, %rd4035, 32;
	and.b64  	%rd4039, %rd4036, 4294967295;
	add.s64 	%rd4040, %rd4038, %rd4039;
	and.b64  	%rd4041, %rd4037, 4294967295;
	add.s64 	%rd4042, %rd4040, %rd4041;
	shr.u64 	%rd4043, %rd4036, 32;
	mad.lo.s64 	%rd4044, %rd3957, %rd4015, %rd4043;
	shr.u64 	%rd4045, %rd4037, 32;
	add.s64 	%rd4046, %rd4044, %rd4045;
	shr.u64 	%rd4047, %rd4042, 32;
	shl.b64 	%rd4048, %rd4042, 32;
	and.b64  	%rd4049, %rd4035, 4294967295;
	or.b64  	%rd4050, %rd4048, %rd4049;
	add.s64 	%rd4051, %rd3991, %rd4031;
	add.s64 	%rd4052, %rd4051, %rd4050;
	max.u64 	%rd4053, %rd3991, %rd4051;
	setp.gt.u64 	%p207, %rd4053, %rd4052;
	selp.u64 	%rd4054, 1, 0, %p207;
	add.s64 	%rd4055, %rd4046, %rd3992;
	add.s64 	%rd4056, %rd4055, %rd4047;
	add.s64 	%rd4057, %rd4056, %rd4054;
	mul.lo.s64 	%rd4058, %rd3974, %rd4012;
	mul.lo.s64 	%rd4059, %rd3976, %rd4012;
	mul.lo.s64 	%rd4060, %rd3974, %rd4015;
	shr.u64 	%rd4061, %rd4058, 32;
	and.b64  	%rd4062, %rd4059, 4294967295;
	add.s64 	%rd4063, %rd4061, %rd4062;
	and.b64  	%rd4064, %rd4060, 4294967295;
	add.s64 	%rd4065, %rd4063, %rd4064;
	shr.u64 	%rd4066, %rd4059, 32;
	mad.lo.s64 	%rd4067, %rd3976, %rd4015, %rd4066;
	shr.u64 	%rd4068, %rd4060, 32;
	add.s64 	%rd4069, %rd4067, %rd4068;
	shr.u64 	%rd4070, %rd4065, 32;
	shl.b64 	%rd4071, %rd4065, 32;
	and.b64  	%rd4072, %rd4058, 4294967295;
	or.b64  	%rd4073, %rd4071, %rd4072;
	add.s64 	%rd4074, %rd4010, %rd4054;
	add.s64 	%rd4075, %rd4074, %rd4073;
	max.u64 	%rd4076, %rd4010, %rd4074;
	setp.gt.u64 	%p208, %rd4076, %rd4075;
	selp.u64 	%rd4077, 1, 0, %p208;
	add.s64 	%rd4078, %rd4069, %rd4011;
	add.s64 	%rd4079, %rd4078, %rd4070;
	add.s64 	%rd4080, %rd4079, %rd4077;
	and.b64  	%rd4081, %rd86, 4294967295;
	mul.lo.s64 	%rd4082, %rd3934, %rd4081;
	mul.lo.s64 	%rd4083, %rd3937, %rd4081;
	shr.u64 	%rd4084, %rd86, 32;
	mul.lo.s64 	%rd4085, %rd3934, %rd4084;
	shr.u64 	%rd4086, %rd4082, 32;
	and.b64  	%rd4087, %rd4083, 4294967295;
	add.s64 	%rd4088, %rd4086, %rd4087;
	and.b64  	%rd4089, %rd4085, 4294967295;
	add.s64 	%rd4090, %rd4088, %rd4089;
	shr.u64 	%rd4091, %rd4083, 32;
	mad.lo.s64 	%rd4092, %rd3937, %rd4084, %rd4091;
	shr.u64 	%rd4093, %rd4085, 32;
	add.s64 	%rd4094, %rd4092, %rd4093;
	shr.u64 	%rd4095, %rd4090, 32;
	shl.b64 	%rd4096, %rd4090, 32;
	and.b64  	%rd4097, %rd4082, 4294967295;
	or.b64  	%rd4098, %rd4096, %rd4097;
	add.s64 	%rd4099, %rd4052, %rd4098;
	setp.lt.u64 	%p209, %rd4099, %rd4052;
	selp.u64 	%rd4100, 1, 0, %p209;
	add.s64 	%rd4101, %rd4094, %rd4057;
	add.s64 	%rd4102, %rd4101, %rd4095;
	add.s64 	%rd4103, %rd4102, %rd4100;
	mul.lo.s64 	%rd4104, %rd3955, %rd4081;
	mul.lo.s64 	%rd4105, %rd3957, %rd4081;
	mul.lo.s64 	%rd4106, %rd3955, %rd4084;
	shr.u64 	%rd4107, %rd4104, 32;
	and.b64  	%rd4108, %rd4105, 4294967295;
	add.s64 	%rd4109, %rd4107, %rd4108;
	and.b64  	%rd4110, %rd4106, 4294967295;
	add.s64 	%rd4111, %rd4109, %rd4110;
	shr.u64 	%rd4112, %rd4105, 32;
	mad.lo.s64 	%rd4113, %rd3957, %rd4084, %rd4112;
	shr.u64 	%rd4114, %rd4106, 32;
	add.s64 	%rd4115, %rd4113, %rd4114;
	shr.u64 	%rd4116, %rd4111, 32;
	shl.b64 	%rd4117, %rd4111, 32;
	and.b64  	%rd4118, %rd4104, 4294967295;
	or.b64  	%rd4119, %rd4117, %rd4118;
	add.s64 	%rd4120, %rd4075, %rd4100;
	add.s64 	%rd4121, %rd4120, %rd4119;
	max.u64 	%rd4122, %rd4075, %rd4120;
	setp.gt.u64 	%p210, %rd4122, %rd4121;
	selp.u64 	%rd4123, 1, 0, %p210;
	add.s64 	%rd4124, %rd4115, %rd4080;
	add.s64 	%rd4125, %rd4124, %rd4116;
	add.s64 	%rd4126, %rd4125, %rd4123;
	and.b64  	%rd4127, %rd85, 4294967295;
	mul.lo.s64 	%rd4128, %rd3934, %rd4127;
	mul.lo.s64 	%rd4129, %rd3937, %rd4127;
	shr.u64 	%rd4130, %rd85, 32;
	mul.lo.s64 	%rd4131, %rd3934, %rd4130;
	shr.u64 	%rd4132, %rd4128, 32;
	and.b64  	%rd4133, %rd4129, 4294967295;
	add.s64 	%rd4134, %rd4132, %rd4133;
	and.b64  	%rd4135, %rd4131, 4294967295;
	add.s64 	%rd4136, %rd4134, %rd4135;
	shr.u64 	%rd4137, %rd4129, 32;
	mad.lo.s64 	%rd4138, %rd3937, %rd4130, %rd4137;
	shr.u64 	%rd4139, %rd4131, 32;
	add.s64 	%rd4140, %rd4138, %rd4139;
	shr.u64 	%rd4141, %rd4136, 32;
	shl.b64 	%rd4142, %rd4136, 32;
	and.b64  	%rd4143, %rd4128, 4294967295;
	or.b64  	%rd4144, %rd4142, %rd4143;
	add.s64 	%rd4145, %rd4121, %rd4144;
	setp.lt.u64 	%p211, %rd4145, %rd4121;
	selp.u64 	%rd4146, 1, 0, %p211;
	add.s64 	%rd4147, %rd4140, %rd4126;
	add.s64 	%rd4148, %rd4147, %rd4141;
	add.s64 	%rd4149, %rd4148, %rd4146;
	mul.lo.s64 	%rd4150, %rd11, %rd3953;
	mul.lo.s64 	%rd4151, %rd12, %rd4150;
	mul.hi.u64 	%rd4152, %rd12, %rd4150;
	add.cc.s64 	%rd4153, %rd4151, %rd3953;
	addc.cc.s64 	%rd4154, %rd4152, 0;
	mul.lo.s64 	%rd4155, %rd13, %rd4150;
	mul.hi.u64 	%rd4156, %rd13, %rd4150;
	mov.b64 	%rd4157, 0;
	add.cc.s64 	%rd4158, %rd4154, %rd4030;
	addc.cc.s64 	%rd4159, %rd4157, 0;
	add.cc.s64 	%rd4160, %rd4158, %rd4155;
	addc.cc.s64 	%rd4161, %rd4159, %rd4156;
	mul.lo.s64 	%rd4162, %rd14, %rd4150;
	mul.hi.u64 	%rd4163, %rd14, %rd4150;
	add.cc.s64 	%rd4164, %rd4161, %rd4099;
	addc.cc.s64 	%rd4165, %rd4157, 0;
	add.cc.s64 	%rd4166, %rd4164, %rd4162;
	addc.cc.s64 	%rd4167, %rd4165, %rd4163;
	mul.lo.s64 	%rd4168, %rd15, %rd4150;
	mul.hi.u64 	%rd4169, %rd15, %rd4150;
	add.cc.s64 	%rd4170, %rd4167, %rd4145;
	addc.cc.s64 	%rd4171, %rd4157, 0;
	add.cc.s64 	%rd4172, %rd4170, %rd4168;
	addc.cc.s64 	%rd4173, %rd4171, %rd4169;
	add.s64 	%rd4174, %rd3954, %rd4173;
	setp.lt.u64 	%p212, %rd4174, %rd3954;
	selp.u64 	%rd4175, 1, 0, %p212;
	add.s64 	%rd4176, %rd4034, %rd4175;
	setp.lt.u64 	%p213, %rd4176, %rd4034;
	selp.u64 	%rd4177, 1, 0, %p213;
	add.s64 	%rd4178, %rd4103, %rd4177;
	setp.lt.u64 	%p214, %rd4178, %rd4103;
	selp.u64 	%rd4179, 1, 0, %p214;
	add.s64 	%rd4180, %rd4149, %rd4179;
	mul.lo.s64 	%rd4181, %rd11, %rd4160;
	mul.lo.s64 	%rd4182, %rd12, %rd4181;
	mul.hi.u64 	%rd4183, %rd12, %rd4181;
	add.cc.s64 	%rd4184, %rd4182, %rd4160;
	addc.cc.s64 	%rd4185, %rd4183, 0;
	mul.lo.s64 	%rd4186, %rd13, %rd4181;
	mul.hi.u64 	%rd4187, %rd13, %rd4181;
	add.cc.s64 	%rd4188, %rd4185, %rd4166;
	addc.cc.s64 	%rd4189, %rd4157, 0;
	add.cc.s64 	%rd4190, %rd4188, %rd4186;
	addc.cc.s64 	%rd4191, %rd4189, %rd4187;
	mul.lo.s64 	%rd4192, %rd14, %rd4181;
	mul.hi.u64 	%rd4193, %rd14, %rd4181;
	add.cc.s64 	%rd4194, %rd4191, %rd4172;
	addc.cc.s64 	%rd4195, %rd4157, 0;
	add.cc.s64 	%rd4196, %rd4194, %rd4192;
	addc.cc.s64 	%rd4197, %rd4195, %rd4193;
	mul.lo.s64 	%rd4198, %rd15, %rd4181;
	mul.hi.u64 	%rd4199, %rd15, %rd4181;
	add.cc.s64 	%rd4200, %rd4197, %rd4174;
	addc.cc.s64 	%rd4201, %rd4157, 0;
	add.cc.s64 	%rd4202, %rd4200, %rd4198;
	addc.cc.s64 	%rd4203, %rd4201, %rd4199;
	add.s64 	%rd4204, %rd4176, %rd4203;
	setp.lt.u64 	%p215, %rd4204, %rd4176;
	selp.u64 	%rd4205, 1, 0, %p215;
	add.s64 	%rd4206, %rd4178, %rd4205;
	setp.lt.u64 	%p216, %rd4206, %rd4178;
	selp.u64 	%rd4207, 1, 0, %p216;
	add.s64 	%rd4208, %rd4180, %rd4207;
	mul.lo.s64 	%rd4209, %rd11, %rd4190;
	mul.lo.s64 	%rd4210, %rd12, %rd4209;
	mul.hi.u64 	%rd4211, %rd12, %rd4209;
	add.cc.s64 	%rd4212, %rd4210, %rd4190;
	addc.cc.s64 	%rd4213, %rd4211, 0;
	mul.lo.s64 	%rd4214, %rd13, %rd4209;
	mul.hi.u64 	%rd4215, %rd13, %rd4209;
	add.cc.s64 	%rd4216, %rd4213, %rd4196;
	addc.cc.s64 	%rd4217, %rd4157, 0;
	add.cc.s64 	%rd4218, %rd4216, %rd4214;
	addc.cc.s64 	%rd4219, %rd4217, %rd4215;
	mul.lo.s64 	%rd4220, %rd14, %rd4209;
	mul.hi.u64 	%rd4221, %rd14, %rd4209;
	add.cc.s64 	%rd4222, %rd4219, %rd4202;
	addc.cc.s64 	%rd4223, %rd4157, 0;
	add.cc.s64 	%rd4224, %rd4222, %rd4220;
	addc.cc.s64 	%rd4225, %rd4223, %rd4221;
	mul.lo.s64 	%rd4226, %rd15, %rd4209;
	mul.hi.u64 	%rd4227, %rd15, %rd4209;
	add.cc.s64 	%rd4228, %rd4225, %rd4204;
	addc.cc.s64 	%rd4229, %rd4157, 0;
	add.cc.s64 	%rd4230, %rd4228, %rd4226;
	addc.cc.s64 	%rd4231, %rd4229, %rd4227;
	add.s64 	%rd4232, %rd4206, %rd4231;
	setp.lt.u64 	%p217, %rd4232, %rd4206;
	selp.u64 	%rd4233, 1, 0, %p217;
	add.s64 	%rd4234, %rd4208, %rd4233;
	mul.lo.s64 	%rd4235, %rd11, %rd4218;
	mul.lo.s64 	%rd4236, %rd12, %rd4235;
	mul.hi.u64 	%rd4237, %rd12, %rd4235;
	add.cc.s64 	%rd4238, %rd4236, %rd4218;
	addc.cc.s64 	%rd4239, %rd4237, 0;
	mul.lo.s64 	%rd4240, %rd13, %rd4235;
	mul.hi.u64 	%rd4241, %rd13, %rd4235;
	add.cc.s64 	%rd4242, %rd4239, %rd4224;
	addc.cc.s64 	%rd4243, %rd4157, 0;
	add.cc.s64 	%rd1103, %rd4242, %rd4240;
	addc.cc.s64 	%rd4244, %rd4243, %rd4241;
	mul.lo.s64 	%rd4245, %rd14, %rd4235;
	mul.hi.u64 	%rd4246, %rd14, %rd4235;
	add.cc.s64 	%rd4247, %rd4244, %rd4230;
	addc.cc.s64 	%rd4248, %rd4157, 0;
	add.cc.s64 	%rd1104, %rd4247, %rd4245;
	addc.cc.s64 	%rd4249, %rd4248, %rd4246;
	mul.lo.s64 	%rd4250, %rd15, %rd4235;
	mul.hi.u64 	%rd4251, %rd15, %rd4235;
	add.cc.s64 	%rd4252, %rd4249, %rd4232;
	addc.cc.s64 	%rd4253, %rd4157, 0;
	add.cc.s64 	%rd1105, %rd4252, %rd4250;
	addc.cc.s64 	%rd4254, %rd4253, %rd4251;
	add.s64 	%rd21364, %rd4234, %rd4254;
	setp.gt.u64 	%p218, %rd21364, %rd15;
	@%p218 bra 	$L__BB1_488;
	setp.lt.u64 	%p219, %rd21364, %rd15;
	mov.u64 	%rd21361, %rd1103;
	mov.u64 	%rd21362, %rd1104;
	mov.u64 	%rd21363, %rd1105;
	@%p219 bra 	$L__BB1_489;
	setp.lt.u64 	%p220, %rd14, %rd1105;
	@%p220 bra 	$L__BB1_488;
	setp.gt.u64 	%p221, %rd14, %rd1105;
	mov.u64 	%rd21361, %rd1103;
	mov.u64 	%rd21362, %rd1104;
	mov.u64 	%rd21363, %rd1105;
	@%p221 bra 	$L__BB1_489;
	setp.lt.u64 	%p222, %rd13, %rd1104;
	@%p222 bra 	$L__BB1_488;
	setp.gt.u64 	%p223, %rd13, %rd1104;
	setp.lt.u64 	%p224, %rd1103, %rd12;
	or.pred  	%p225, %p223, %p224;
	mov.u64 	%rd21361, %rd1103;
	mov.u64 	%rd21362, %rd1104;
	mov.u64 	%rd21363, %rd1105;
	@%p225 bra 	$L__BB1_489;
$L__BB1_488:
	sub.s64 	%rd21361, %rd1103, %rd12;
	setp.lt.u64 	%p226, %rd1103, %rd12;
	selp.u64 	%rd4255, 1, 0, %p226;
	add.s64 	%rd4256, %rd13, %rd4255;
	sub.s64 	%rd21362, %rd1104, %rd4256;
	setp.lt.u64 	%p227, %rd1104, %rd4256;
	selp.u64 	%rd4257, 1, 0, %p227;
	add.s64 	%rd4258, %rd14, %rd4257;
	sub.s64 	%rd21363, %rd1105, %rd4258;
	setp.lt.u64 	%p228, %rd1105, %rd4258;
	selp.u64 	%rd4259, 1, 0, %p228;
	add.s64 	%rd4260, %rd15, %rd4259;
	sub.s64 	%rd21364, %rd21364, %rd4260;
$L__BB1_489:
	and.b64  	%rd1115, %rd80, 4294967295;
	shr.u64 	%rd1116, %rd80, 32;
	shr.u64 	%rd4261, %rd21361, 32;
	and.b64  	%rd4262, %rd21361, 4294967295;
	mul.lo.s64 	%rd4263, %rd4262, %rd1115;
	mul.lo.s64 	%rd4264, %rd4261, %rd1115;
	mul.lo.s64 	%rd4265, %rd4262, %rd1116;
	shr.u64 	%rd4266, %rd4263, 32;
	and.b64  	%rd4267, %rd4264, 4294967295;
	add.s64 	%rd4268, %rd4266, %rd4267;
	and.b64  	%rd4269, %rd4265, 4294967295;
	add.s64 	%rd4270, %rd4268, %rd4269;
	shr.u64 	%rd4271, %rd4264, 32;
	mad.lo.s64 	%rd4272, %rd4261, %rd1116, %rd4271;
	shr.u64 	%rd4273, %rd4265, 32;
	add.s64 	%rd4274, %rd4272, %rd4273;
	shr.u64 	%rd4275, %rd4270, 32;
	shl.b64 	%rd4276, %rd4270, 32;
	and.b64  	%rd4277, %rd4263, 4294967295;
	or.b64  	%rd4278, %rd4276, %rd4277;
	add.s64 	%rd4279, %rd4274, %rd4275;
	shr.u64 	%rd4280, %rd21362, 32;
	and.b64  	%rd4281, %rd21362, 4294967295;
	mul.lo.s64 	%rd4282, %rd4281, %rd1115;
	mul.lo.s64 	%rd4283, %rd4280, %rd1115;
	mul.lo.s64 	%rd4284, %rd4281, %rd1116;
	shr.u64 	%rd4285, %rd4282, 32;
	and.b64  	%rd4286, %rd4283, 4294967295;
	add.s64 	%rd4287, %rd4285, %rd4286;
	and.b64  	%rd4288, %rd4284, 4294967295;
	add.s64 	%rd4289, %rd4287, %rd4288;
	shr.u64 	%rd4290, %rd4283, 32;
	mad.lo.s64 	%rd4291, %rd4280, %rd1116, %rd4290;
	shr.u64 	%rd4292, %rd4284, 32;
	add.s64 	%rd4293, %rd4291, %rd4292;
	shr.u64 	%rd4294, %rd4289, 32;
	shl.b64 	%rd4295, %rd4289, 32;
	and.b64  	%rd4296, %rd4282, 4294967295;
	or.b64  	%rd4297, %rd4295, %rd4296;
	add.s64 	%rd4298, %rd4293, %rd4294;
	shr.u64 	%rd4299, %rd21363, 32;
	and.b64  	%rd4300, %rd21363, 4294967295;
	mul.lo.s64 	%rd4301, %rd4300, %rd1115;
	mul.lo.s64 	%rd4302, %rd4299, %rd1115;
	mul.lo.s64 	%rd4303, %rd4300, %rd1116;
	shr.u64 	%rd4304, %rd4301, 32;
	and.b64  	%rd4305, %rd4302, 4294967295;
	add.s64 	%rd4306, %rd4304, %rd4305;
	and.b64  	%rd4307, %rd4303, 4294967295;
	add.s64 	%rd4308, %rd4306, %rd4307;
	shr.u64 	%rd4309, %rd4302, 32;
	mad.lo.s64 	%rd4310, %rd4299, %rd1116, %rd4309;
	shr.u64 	%rd4311, %rd4303, 32;
	add.s64 	%rd4312, %rd4310, %rd4311;
	shr.u64 	%rd4313, %rd4308, 32;
	shl.b64 	%rd4314, %rd4308, 32;
	and.b64  	%rd4315, %rd4301, 4294967295;
	or.b64  	%rd4316, %rd4314, %rd4315;
	add.s64 	%rd4317, %rd4312, %rd4313;
	shr.u64 	%rd4318, %rd21364, 32;
	and.b64  	%rd4319, %rd21364, 4294967295;
	mul.lo.s64 	%rd4320, %rd4319, %rd1115;
	mul.lo.s64 	%rd4321, %rd4318, %rd1115;
	mul.lo.s64 	%rd4322, %rd4319, %rd1116;
	shr.u64 	%rd4323, %rd4320, 32;
	and.b64  	%rd4324, %rd4321, 4294967295;
	add.s64 	%rd4325, %rd4323, %rd4324;
	and.b64  	%rd4326, %rd4322, 4294967295;
	add.s64 	%rd4327, %rd4325, %rd4326;
	shr.u64 	%rd4328, %rd4321, 32;
	mad.lo.s64 	%rd4329, %rd4318, %rd1116, %rd4328;
	shr.u64 	%rd4330, %rd4322, 32;
	add.s64 	%rd4331, %rd4329, %rd4330;
	shr.u64 	%rd4332, %rd4327, 32;
	shl.b64 	%rd4333, %rd4327, 32;
	and.b64  	%rd4334, %rd4320, 4294967295;
	or.b64  	%rd4335, %rd4333, %rd4334;
	add.s64 	%rd4336, %rd4331, %rd4332;
	and.b64  	%rd1117, %rd79, 4294967295;
	shr.u64 	%rd1118, %rd79, 32;
	mul.lo.s64 	%rd4337, %rd4262, %rd1117;
	mul.lo.s64 	%rd4338, %rd4261, %rd1117;
	mul.lo.s64 	%rd4339, %rd4262, %rd1118;
	shr.u64 	%rd4340, %rd4337, 32;
	and.b64  	%rd4341, %rd4338, 4294967295;
	add.s64 	%rd4342, %rd4340, %rd4341;
	and.b64  	%rd4343, %rd4339, 4294967295;
	add.s64 	%rd4344, %rd4342, %rd4343;
	shr.u64 	%rd4345, %rd4338, 32;
	mad.lo.s64 	%rd4346, %rd4261, %rd1118, %rd4345;
	shr.u64 	%rd4347, %rd4339, 32;
	add.s64 	%rd4348, %rd4346, %rd4347;
	shr.u64 	%rd4349, %rd4344, 32;
	shl.b64 	%rd4350, %rd4344, 32;
	and.b64  	%rd4351, %rd4337, 4294967295;
	or.b64  	%rd4352, %rd4350, %rd4351;
	add.s64 	%rd4353, %rd4297, %rd4352;
	setp.lt.u64 	%p229, %rd4353, %rd4297;
	selp.u64 	%rd4354, 1, 0, %p229;
	add.s64 	%rd4355, %rd4348, %rd4298;
	add.s64 	%rd4356, %rd4355, %rd4349;
	add.s64 	%rd4357, %rd4356, %rd4354;
	mul.lo.s64 	%rd4358, %rd4281, %rd1117;
	mul.lo.s64 	%rd4359, %rd4280, %rd1117;
	mul.lo.s64 	%rd4360, %rd4281, %rd1118;
	shr.u64 	%rd4361, %rd4358, 32;
	and.b64  	%rd4362, %rd4359, 4294967295;
	add.s64 	%rd4363, %rd4361, %rd4362;
	and.b64  	%rd4364, %rd4360, 4294967295;
	add.s64 	%rd4365, %rd4363, %rd4364;
	shr.u64 	%rd4366, %rd4359, 32;
	mad.lo.s64 	%rd4367, %rd4280, %rd1118, %rd4366;
	shr.u64 	%rd4368, %rd4360, 32;
	add.s64 	%rd4369, %rd4367, %rd4368;
	shr.u64 	%rd4370, %rd4365, 32;
	shl.b64 	%rd4371, %rd4365, 32;
	and.b64  	%rd4372, %rd4358, 4294967295;
	or.b64  	%rd4373, %rd4371, %rd4372;
	add.s64 	%rd4374, %rd4316, %rd4354;
	add.s64 	%rd4375, %rd4374, %rd4373;
	max.u64 	%rd4376, %rd4316, %rd4374;
	setp.gt.u64 	%p230, %rd4376, %rd4375;
	selp.u64 	%rd4377, 1, 0, %p230;
	add.s64 	%rd4378, %rd4369, %rd4317;
	add.s64 	%rd4379, %rd4378, %rd4370;
	add.s64 	%rd4380, %rd4379, %rd4377;
	mul.lo.s64 	%rd4381, %rd4300, %rd1117;
	mul.lo.s64 	%rd4382, %rd4299, %rd1117;
	mul.lo.s64 	%rd4383, %rd4300, %rd1118;
	shr.u64 	%rd4384, %rd4381, 32;
	and.b64  	%rd4385, %rd4382, 4294967295;
	add.s64 	%rd4386, %rd4384, %rd4385;
	and.b64  	%rd4387, %rd4383, 4294967295;
	add.s64 	%rd4388, %rd4386, %rd4387;
	shr.u64 	%rd4389, %rd4382, 32;
	mad.lo.s64 	%rd4390, %rd4299, %rd1118, %rd4389;
	shr.u64 	%rd4391, %rd4383, 32;
	add.s64 	%rd4392, %rd4390, %rd4391;
	shr.u64 	%rd4393, %rd4388, 32;
	shl.b64 	%rd4394, %rd4388, 32;
	and.b64  	%rd4395, %rd4381, 4294967295;
	or.b64  	%rd4396, %rd4394, %rd4395;
	add.s64 	%rd4397, %rd4335, %rd4377;
	add.s64 	%rd4398, %rd4397, %rd4396;
	max.u64 	%rd4399, %rd4335, %rd4397;
	setp.gt.u64 	%p231, %rd4399, %rd4398;
	selp.u64 	%rd4400, 1, 0, %p231;
	add.s64 	%rd4401, %rd4392, %rd4336;
	add.s64 	%rd4402, %rd4401, %rd4393;
	add.s64 	%rd4403, %rd4402, %rd4400;
	and.b64  	%rd1119, %rd78, 4294967295;
	shr.u64 	%rd1120, %rd78, 32;
	mul.lo.s64 	%rd4404, %rd4262, %rd1119;
	mul.lo.s64 	%rd4405, %rd4261, %rd1119;
	mul.lo.s64 	%rd4406, %rd4262, %rd1120;
	shr.u64 	%rd4407, %rd4404, 32;
	and.b64  	%rd4408, %rd4405, 4294967295;
	add.s64 	%rd4409, %rd4407, %rd4408;
	and.b64  	%rd4410, %rd4406, 4294967295;
	add.s64 	%rd4411, %rd4409, %rd4410;
	shr.u64 	%rd4412, %rd4405, 32;
	mad.lo.s64 	%rd4413, %rd4261, %rd1120, %rd4412;
	shr.u64 	%rd4414, %rd4406, 32;
	add.s64 	%rd4415, %rd4413, %rd4414;
	shr.u64 	%rd4416, %rd4411, 32;
	shl.b64 	%rd4417, %rd4411, 32;
	and.b64  	%rd4418, %rd4404, 4294967295;
	or.b64  	%rd4419, %rd4417, %rd4418;
	add.s64 	%rd4420, %rd4375, %rd4419;
	setp.lt.u64 	%p232, %rd4420, %rd4375;
	selp.u64 	%rd4421, 1, 0, %p232;
	add.s64 	%rd4422, %rd4415, %rd4380;
	add.s64 	%rd4423, %rd4422, %rd4416;
	add.s64 	%rd4424, %rd4423, %rd4421;
	mul.lo.s64 	%rd4425, %rd4281, %rd1119;
	mul.lo.s64 	%rd4426, %rd4280, %rd1119;
	mul.lo.s64 	%rd4427, %rd4281, %rd1120;
	shr.u64 	%rd4428, %rd4425, 32;
	and.b64  	%rd4429, %rd4426, 4294967295;
	add.s64 	%rd4430, %rd4428, %rd4429;
	and.b64  	%rd4431, %rd4427, 4294967295;
	add.s64 	%rd4432, %rd4430, %rd4431;
	shr.u64 	%rd4433, %rd4426, 32;
	mad.lo.s64 	%rd4434, %rd4280, %rd1120, %rd4433;
	shr.u64 	%rd4435, %rd4427, 32;
	add.s64 	%rd4436, %rd4434, %rd4435;
	shr.u64 	%rd4437, %rd4432, 32;
	shl.b64 	%rd4438, %rd4432, 32;
	and.b64  	%rd4439, %rd4425, 4294967295;
	or.b64  	%rd4440, %rd4438, %rd4439;
	add.s64 	%rd4441, %rd4398, %rd4421;
	add.s64 	%rd4442, %rd4441, %rd4440;
	max.u64 	%rd4443, %rd4398, %rd4441;
	setp.gt.u64 	%p233, %rd4443, %rd4442;
	selp.u64 	%rd4444, 1, 0, %p233;
	add.s64 	%rd4445, %rd4436, %rd4403;
	add.s64 	%rd4446, %rd4445, %rd4437;
	add.s64 	%rd4447, %rd4446, %rd4444;
	and.b64  	%rd1121, %rd77, 4294967295;
	shr.u64 	%rd1122, %rd77, 32;
	mul.lo.s64 	%rd4448, %rd4262, %rd1121;
	mul.lo.s64 	%rd4449, %rd4261, %rd1121;
	mul.lo.s64 	%rd4450, %rd4262, %rd1122;
	shr.u64 	%rd4451, %rd4448, 32;
	and.b64  	%rd4452, %rd4449, 4294967295;
	add.s64 	%rd4453, %rd4451, %rd4452;
	and.b64  	%rd4454, %rd4450, 4294967295;
	add.s64 	%rd4455, %rd4453, %rd4454;
	shr.u64 	%rd4456, %rd4449, 32;
	mad.lo.s64 	%rd4457, %rd4261, %rd1122, %rd4456;
	shr.u64 	%rd4458, %rd4450, 32;
	add.s64 	%rd4459, %rd4457, %rd4458;
	shr.u64 	%rd4460, %rd4455, 32;
	shl.b64 	%rd4461, %rd4455, 32;
	and.b64  	%rd4462, %rd4448, 4294967295;
	or.b64  	%rd4463, %rd4461, %rd4462;
	add.s64 	%rd4464, %rd4442, %rd4463;
	setp.lt.u64 	%p234, %rd4464, %rd4442;
	selp.u64 	%rd4465, 1, 0, %p234;
	add.s64 	%rd4466, %rd4459, %rd4447;
	add.s64 	%rd4467, %rd4466, %rd4460;
	add.s64 	%rd4468, %rd4467, %rd4465;
	mul.lo.s64 	%rd4469, %rd11, %rd4278;
	mul.lo.s64 	%rd4470, %rd12, %rd4469;
	mul.hi.u64 	%rd4471, %rd12, %rd4469;
	add.cc.s64 	%rd4472, %rd4470, %rd4278;
	addc.cc.s64 	%rd4473, %rd4471, 0;
	mul.lo.s64 	%rd4474, %rd13, %rd4469;
	mul.hi.u64 	%rd4475, %rd13, %rd4469;
	mov.b64 	%rd4476, 0;
	add.cc.s64 	%rd4477, %rd4473, %rd4353;
	addc.cc.s64 	%rd4478, %rd4476, 0;
	add.cc.s64 	%rd4479, %rd4477, %rd4474;
	addc.cc.s64 	%rd4480, %rd4478, %rd4475;
	mul.lo.s64 	%rd4481, %rd14, %rd4469;
	mul.hi.u64 	%rd4482, %rd14, %rd4469;
	add.cc.s64 	%rd4483, %rd4480, %rd4420;
	addc.cc.s64 	%rd4484, %rd4476, 0;
	add.cc.s64 	%rd4485, %rd4483, %rd4481;
	addc.cc.s64 	%rd4486, %rd4484, %rd4482;
	mul.lo.s64 	%rd4487, %rd15, %rd4469;
	mul.hi.u64 	%rd4488, %rd15, %rd4469;
	add.cc.s64 	%rd4489, %rd4486, %rd4464;
	addc.cc.s64 	%rd4490, %rd4476, 0;
	add.cc.s64 	%rd4491, %rd4489, %rd4487;
	addc.cc.s64 	%rd4492, %rd4490, %rd4488;
	add.s64 	%rd4493, %rd4279, %rd4492;
	setp.lt.u64 	%p235, %rd4493, %rd4279;
	selp.u64 	%rd4494, 1, 0, %p235;
	add.s64 	%rd4495, %rd4357, %rd4494;
	setp.lt.u64 	%p236, %rd4495, %rd4357;
	selp.u64 	%rd4496, 1, 0, %p236;
	add.s64 	%rd4497, %rd4424, %rd4496;
	setp.lt.u64 	%p237, %rd4497, %rd4424;
	selp.u64 	%rd4498, 1, 0, %p237;
	add.s64 	%rd4499, %rd4468, %rd4498;
	mul.lo.s64 	%rd4500, %rd11, %rd4479;
	mul.lo.s64 	%rd4501, %rd12, %rd4500;
	mul.hi.u64 	%rd4502, %rd12, %rd4500;
	add.cc.s64 	%rd4503, %rd4501, %rd4479;
	addc.cc.s64 	%rd4504, %rd4502, 0;
	mul.lo.s64 	%rd4505, %rd13, %rd4500;
	mul.hi.u64 	%rd4506, %rd13, %rd4500;
	add.cc.s64 	%rd4507, %rd4504, %rd4485;
	addc.cc.s64 	%rd4508, %rd4476, 0;
	add.cc.s64 	%rd4509, %rd4507, %rd4505;
	addc.cc.s64 	%rd4510, %rd4508, %rd4506;
	mul.lo.s64 	%rd4511, %rd14, %rd4500;
	mul.hi.u64 	%rd4512, %rd14, %rd4500;
	add.cc.s64 	%rd4513, %rd4510, %rd4491;
	addc.cc.s64 	%rd4514, %rd4476, 0;
	add.cc.s64 	%rd4515, %rd4513, %rd4511;
	addc.cc.s64 	%rd4516, %rd4514, %rd4512;
	mul.lo.s64 	%rd4517, %rd15, %rd4500;
	mul.hi.u64 	%rd4518, %rd15, %rd4500;
	add.cc.s64 	%rd4519, %rd4516, %rd4493;
	addc.cc.s64 	%rd4520, %rd4476, 0;
	add.cc.s64 	%rd4521, %rd4519, %rd4517;
	addc.cc.s64 	%rd4522, %rd4520, %rd4518;
	add.s64 	%rd4523, %rd4495, %rd4522;
	setp.lt.u64 	%p238, %rd4523, %rd4495;
	selp.u64 	%rd4524, 1, 0, %p238;
	add.s64 	%rd4525, %rd4497, %rd4524;
	setp.lt.u64 	%p239, %rd4525, %rd4497;
	selp.u64 	%rd4526, 1, 0, %p239;
	add.s64 	%rd4527, %rd4499, %rd4526;
	mul.lo.s64 	%rd4528, %rd11, %rd4509;
	mul.lo.s64 	%rd4529, %rd12, %rd4528;
	mul.hi.u64 	%rd4530, %rd12, %rd4528;
	add.cc.s64 	%rd4531, %rd4529, %rd4509;
	addc.cc.s64 	%rd4532, %rd4530, 0;
	mul.lo.s64 	%rd4533, %rd13, %rd4528;
	mul.hi.u64 	%rd4534, %rd13, %rd4528;
	add.cc.s64 	%rd4535, %rd4532, %rd4515;
	addc.cc.s64 	%rd4536, %rd4476, 0;
	add.cc.s64 	%rd4537, %rd4535, %rd4533;
	addc.cc.s64 	%rd4538, %rd4536, %rd4534;
	mul.lo.s64 	%rd4539, %rd14, %rd4528;
	mul.hi.u64 	%rd4540, %rd14, %rd4528;
	add.cc.s64 	%rd4541, %rd4538, %rd4521;
	addc.cc.s64 	%rd4542, %rd4476, 0;
	add.cc.s64 	%rd4543, %rd4541, %rd4539;
	addc.cc.s64 	%rd4544, %rd4542, %rd4540;
	mul.lo.s64 	%rd4545, %rd15, %rd4528;
	mul.hi.u64 	%rd4546, %rd15, %rd4528;
	add.cc.s64 	%rd4547, %rd4544, %rd4523;
	addc.cc.s64 	%rd4548, %rd4476, 0;
	add.cc.s64 	%rd4549, %rd4547, %rd4545;
	addc.cc.s64 	%rd4550, %rd4548, %rd4546;
	add.s64 	%rd4551, %rd4525, %rd4550;
	setp.lt.u64 	%p240, %rd4551, %rd4525;
	selp.u64 	%rd4552, 1, 0, %p240;
	add.s64 	%rd4553, %rd4527, %rd4552;
	mul.lo.s64 	%rd4554, %rd11, %rd4537;
	mul.lo.s64 	%rd4555, %rd12, %rd4554;
	mul.hi.u64 	%rd4556, %rd12, %rd4554;
	add.cc.s64 	%rd4557, %rd4555, %rd4537;
	addc.cc.s64 	%rd4558, %rd4556, 0;
	mul.lo.s64 	%rd4559, %rd13, %rd4554;
	mul.hi.u64 	%rd4560, %rd13, %rd4554;
	add.cc.s64 	%rd4561, %rd4558, %rd4543;
	addc.cc.s64 	%rd4562, %rd4476, 0;
	add.cc.s64 	%rd1123, %rd4561, %rd4559;
	addc.cc.s64 	%rd4563, %rd4562, %rd4560;
	mul.lo.s64 	%rd4564, %rd14, %rd4554;
	mul.hi.u64 	%rd4565, %rd14, %rd4554;
	add.cc.s64 	%rd4566, %rd4563, %rd4549;
	addc.cc.s64 	%rd4567, %rd4476, 0;
	add.cc.s64 	%rd1124, %rd4566, %rd4564;
	addc.cc.s64 	%rd4568, %rd4567, %rd4565;
	mul.lo.s64 	%rd4569, %rd15, %rd4554;
	mul.hi.u64 	%rd4570, %rd15, %rd4554;
	add.cc.s64 	%rd4571, %rd4568, %rd4551;
	addc.cc.s64 	%rd4572, %rd4476, 0;
	add.cc.s64 	%rd1125, %rd4571, %rd4569;
	addc.cc.s64 	%rd4573, %rd4572, %rd4570;
	add.s64 	%rd21368, %rd4553, %rd4573;
	setp.gt.u64 	%p241, %rd21368, %rd15;
	@%p241 bra 	$L__BB1_495;
	setp.lt.u64 	%p242, %rd21368, %rd15;
	mov.u64 	%rd21365, %rd1123;
	mov.u64 	%rd21366, %rd1124;
	mov.u64 	%rd21367, %rd1125;
	@%p242 bra 	$L__BB1_496;
	setp.lt.u64 	%p243, %rd14, %rd1125;
	@%p243 bra 	$L__BB1_495;
	setp.gt.u64 	%p244, %rd14, %rd1125;
	mov.u64 	%rd21365, %rd1123;
	mov.u64 	%rd21366, %rd1124;
	mov.u64 	%rd21367, %rd1125;
	@%p244 bra 	$L__BB1_496;
	setp.lt.u64 	%p245, %rd13, %rd1124;
	@%p245 bra 	$L__BB1_495;
	setp.gt.u64 	%p246, %rd13, %rd1124;
	setp.lt.u64 	%p247, %rd1123, %rd12;
	or.pred  	%p248, %p246, %p247;
	mov.u64 	%rd21365, %rd1123;
	mov.u64 	%rd21366, %rd1124;
	mov.u64 	%rd21367, %rd1125;
	@%p248 bra 	$L__BB1_496;
$L__BB1_495:
	sub.s64 	%rd21365, %rd1123, %rd12;
	setp.lt.u64 	%p249, %rd1123, %rd12;
	selp.u64 	%rd4574, 1, 0, %p249;
	add.s64 	%rd4575, %rd13, %rd4574;
	sub.s64 	%rd21366, %rd1124, %rd4575;
	setp.lt.u64 	%p250, %rd1124, %rd4575;
	selp.u64 	%rd4576, 1, 0, %p250;
	add.s64 	%rd4577, %rd14, %rd4576;
	sub.s64 	%rd21367, %rd1125, %rd4577;
	setp.lt.u64 	%p251, %rd1125, %rd4577;
	selp.u64 	%rd4578, 1, 0, %p251;
	add.s64 	%rd4579, %rd15, %rd4578;
	sub.s64 	%rd21368, %rd21368, %rd4579;
$L__BB1_496:
	and.b64  	%rd4580, %rd21345, 4294967295;
	mul.lo.s64 	%rd4581, %rd4580, %rd1039;
	shr.u64 	%rd4582, %rd21345, 32;
	mul.lo.s64 	%rd4583, %rd4582, %rd1039;
	mul.lo.s64 	%rd4584, %rd4580, %rd1040;
	shr.u64 	%rd4585, %rd4581, 32;
	and.b64  	%rd4586, %rd4583, 4294967295;
	add.s64 	%rd4587, %rd4585, %rd4586;
	and.b64  	%rd4588, %rd4584, 4294967295;
	add.s64 	%rd4589, %rd4587, %rd4588;
	shr.u64 	%rd4590, %rd4583, 32;
	mad.lo.s64 	%rd4591, %rd4582, %rd1040, %rd4590;
	shr.u64 	%rd4592, %rd4584, 32;
	add.s64 	%rd4593, %rd4591, %rd4592;
	shr.u64 	%rd4594, %rd4589, 32;
	shl.b64 	%rd4595, %rd4589, 32;
	and.b64  	%rd4596, %rd4581, 4294967295;
	or.b64  	%rd4597, %rd4595, %rd4596;
	add.s64 	%rd4598, %rd4593, %rd4594;
	and.b64  	%rd4599, %rd21346, 4294967295;
	mul.lo.s64 	%rd4600, %rd4599, %rd1039;
	shr.u64 	%rd4601, %rd21346, 32;
	mul.lo.s64 	%rd4602, %rd4601, %rd1039;
	mul.lo.s64 	%rd4603, %rd4599, %rd1040;
	shr.u64 	%rd4604, %rd4600, 32;
	and.b64  	%rd4605, %rd4602, 4294967295;
	add.s64 	%rd4606, %rd4604, %rd4605;
	and.b64  	%rd4607, %rd4603, 4294967295;
	add.s64 	%rd4608, %rd4606, %rd4607;
	shr.u64 	%rd4609, %rd4602, 32;
	mad.lo.s64 	%rd4610, %rd4601, %rd1040, %rd4609;
	shr.u64 	%rd4611, %rd4603, 32;
	add.s64 	%rd4612, %rd4610, %rd4611;
	shr.u64 	%rd4613, %rd4608, 32;
	shl.b64 	%rd4614, %rd4608, 32;
	and.b64  	%rd4615, %rd4600, 4294967295;
	or.b64  	%rd4616, %rd4614, %rd4615;
	add.s64 	%rd4617, %rd4612, %rd4613;
	and.b64  	%rd4618, %rd21347, 4294967295;
	mul.lo.s64 	%rd4619, %rd4618, %rd1039;
	shr.u64 	%rd4620, %rd21347, 32;
	mul.lo.s64 	%rd4621, %rd4620, %rd1039;
	mul.lo.s64 	%rd4622, %rd4618, %rd1040;
	shr.u64 	%rd4623, %rd4619, 32;
	and.b64  	%rd4624, %rd4621, 4294967295;
	add.s64 	%rd4625, %rd4623, %rd4624;
	and.b64  	%rd4626, %rd4622, 4294967295;
	add.s64 	%rd4627, %rd4625, %rd4626;
	shr.u64 	%rd4628, %rd4621, 32;
	mad.lo.s64 	%rd4629, %rd4620, %rd1040, %rd4628;
	shr.u64 	%rd4630, %rd4622, 32;
	add.s64 	%rd4631, %rd4629, %rd4630;
	shr.u64 	%rd4632, %rd4627, 32;
	shl.b64 	%rd4633, %rd4627, 32;
	and.b64  	%rd4634, %rd4619, 4294967295;
	or.b64  	%rd4635, %rd4633, %rd4634;
	add.s64 	%rd4636, %rd4631, %rd4632;
	and.b64  	%rd4637, %rd21348, 4294967295;
	mul.lo.s64 	%rd4638, %rd4637, %rd1039;
	shr.u64 	%rd4639, %rd21348, 32;
	mul.lo.s64 	%rd4640, %rd4639, %rd1039;
	mul.lo.s64 	%rd4641, %rd4637, %rd1040;
	shr.u64 	%rd4642, %rd4638, 32;
	and.b64  	%rd4643, %rd4640, 4294967295;
	add.s64 	%rd4644, %rd4642, %rd4643;
	and.b64  	%rd4645, %rd4641, 4294967295;
	add.s64 	%rd4646, %rd4644, %rd4645;
	shr.u64 	%rd4647, %rd4640, 32;
	mad.lo.s64 	%rd4648, %rd4639, %rd1040, %rd4647;
	shr.u64 	%rd4649, %rd4641, 32;
	add.s64 	%rd4650, %rd4648, %rd4649;
	shr.u64 	%rd4651, %rd4646, 32;
	shl.b64 	%rd4652, %rd4646, 32;
	and.b64  	%rd4653, %rd4638, 4294967295;
	or.b64  	%rd4654, %rd4652, %rd4653;
	add.s64 	%rd4655, %rd4650, %rd4651;
	mul.lo.s64 	%rd4656, %rd4580, %rd1042;
	mul.lo.s64 	%rd4657, %rd4582, %rd1042;
	mul.lo.s64 	%rd4658, %rd4580, %rd1041;
	shr.u64 	%rd4659, %rd4656, 32;
	and.b64  	%rd4660, %rd4657, 4294967295;
	add.s64 	%rd4661, %rd4659, %rd4660;
	and.b64  	%rd4662, %rd4658, 4294967295;
	add.s64 	%rd4663, %rd4661, %rd4662;
	shr.u64 	%rd4664, %rd4657, 32;
	mad.lo.s64 	%rd4665, %rd4582, %rd1041, %rd4664;
	shr.u64 	%rd4666, %rd4658, 32;
	add.s64 	%rd4667, %rd4665, %rd4666;
	shr.u64 	%rd4668, %rd4663, 32;
	shl.b64 	%rd4669, %rd4663, 32;
	and.b64  	%rd4670, %rd4656, 4294967295;
	or.b64  	%rd4671, %rd4669, %rd4670;
	add.s64 	%rd4672, %rd4616, %rd4671;
	setp.lt.u64 	%p252, %rd4672, %rd4616;
	selp.u64 	%rd4673, 1, 0, %p252;
	add.s64 	%rd4674, %rd4667, %rd4617;
	add.s64 	%rd4675, %rd4674, %rd4668;
	add.s64 	%rd4676, %rd4675, %rd4673;
	mul.lo.s64 	%rd4677, %rd4599, %rd1042;
	mul.lo.s64 	%rd4678, %rd4601, %rd1042;
	mul.lo.s64 	%rd4679, %rd4599, %rd1041;
	shr.u64 	%rd4680, %rd4677, 32;
	and.b64  	%rd4681, %rd4678, 4294967295;
	add.s64 	%rd4682, %rd4680, %rd4681;
	and.b64  	%rd4683, %rd4679, 4294967295;
	add.s64 	%rd4684, %rd4682, %rd4683;
	shr.u64 	%rd4685, %rd4678, 32;
	mad.lo.s64 	%rd4686, %rd4601, %rd1041, %rd4685;
	shr.u64 	%rd4687, %rd4679, 32;
	add.s64 	%rd4688, %rd4686, %rd4687;
	shr.u64 	%rd4689, %rd4684, 32;
	shl.b64 	%rd4690, %rd4684, 32;
	and.b64  	%rd4691, %rd4677, 4294967295;
	or.b64  	%rd4692, %rd4690, %rd4691;
	add.s64 	%rd4693, %rd4635, %rd4673;
	add.s64 	%rd4694, %rd4693, %rd4692;
	max.u64 	%rd4695, %rd4635, %rd4693;
	setp.gt.u64 	%p253, %rd4695, %rd4694;
	selp.u64 	%rd4696, 1, 0, %p253;
	add.s64 	%rd4697, %rd4688, %rd4636;
	add.s64 	%rd4698, %rd4697, %rd4689;
	add.s64 	%rd4699, %rd4698, %rd4696;
	mul.lo.s64 	%rd4700, %rd4618, %rd1042;
	mul.lo.s64 	%rd4701, %rd4620, %rd1042;
	mul.lo.s64 	%rd4702, %rd4618, %rd1041;
	shr.u64 	%rd4703, %rd4700, 32;
	and.b64  	%rd4704, %rd4701, 4294967295;
	add.s64 	%rd4705, %rd4703, %rd4704;
	and.b64  	%rd4706, %rd4702, 4294967295;
	add.s64 	%rd4707, %rd4705, %rd4706;
	shr.u64 	%rd4708, %rd4701, 32;
	mad.lo.s64 	%rd4709, %rd4620, %rd1041, %rd4708;
	shr.u64 	%rd4710, %rd4702, 32;
	add.s64 	%rd4711, %rd4709, %rd4710;
	shr.u64 	%rd4712, %rd4707, 32;
	shl.b64 	%rd4713, %rd4707, 32;
	and.b64  	%rd4714, %rd4700, 4294967295;
	or.b64  	%rd4715, %rd4713, %rd4714;
	add.s64 	%rd4716, %rd4654, %rd4696;
	add.s64 	%rd4717, %rd4716, %rd4715;
	max.u64 	%rd4718, %rd4654, %rd4716;
	setp.gt.u64 	%p254, %rd4718, %rd4717;
	selp.u64 	%rd4719, 1, 0, %p254;
	add.s64 	%rd4720, %rd4711, %rd4655;
	add.s64 	%rd4721, %rd4720, %rd4712;
	add.s64 	%rd4722, %rd4721, %rd4719;
	mul.lo.s64 	%rd4723, %rd4580, %rd1044;
	mul.lo.s64 	%rd4724, %rd4582, %rd1044;
	mul.lo.s64 	%rd4725, %rd4580, %rd1043;
	shr.u64 	%rd4726, %rd4723, 32;
	and.b64  	%rd4727, %rd4724, 4294967295;
	add.s64 	%rd4728, %rd4726, %rd4727;
	and.b64  	%rd4729, %rd4725, 4294967295;
	add.s64 	%rd4730, %rd4728, %rd4729;
	shr.u64 	%rd4731, %rd4724, 32;
	mad.lo.s64 	%rd4732, %rd4582, %rd1043, %rd4731;
	shr.u64 	%rd4733, %rd4725, 32;
	add.s64 	%rd4734, %rd4732, %rd4733;
	shr.u64 	%rd4735, %rd4730, 32;
	shl.b64 	%rd4736, %rd4730, 32;
	and.b64  	%rd4737, %rd4723, 4294967295;
	or.b64  	%rd4738, %rd4736, %rd4737;
	add.s64 	%rd4739, %rd4694, %rd4738;
	setp.lt.u64 	%p255, %rd4739, %rd4694;
	selp.u64 	%rd4740, 1, 0, %p255;
	add.s64 	%rd4741, %rd4734, %rd4699;
	add.s64 	%rd4742, %rd4741, %rd4735;
	add.s64 	%rd4743, %rd4742, %rd4740;
	mul.lo.s64 	%rd4744, %rd4599, %rd1044;
	mul.lo.s64 	%rd4745, %rd4601, %rd1044;
	mul.lo.s64 	%rd4746, %rd4599, %rd1043;
	shr.u64 	%rd4747, %rd4744, 32;
	and.b64  	%rd4748, %rd4745, 4294967295;
	add.s64 	%rd4749, %rd4747, %rd4748;
	and.b64  	%rd4750, %rd4746, 4294967295;
	add.s64 	%rd4751, %rd4749, %rd4750;
	shr.u64 	%rd4752, %rd4745, 32;
	mad.lo.s64 	%rd4753, %rd4601, %rd1043, %rd4752;
	shr.u64 	%rd4754, %rd4746, 32;
	add.s64 	%rd4755, %rd4753, %rd4754;
	shr.u64 	%rd4756, %rd4751, 32;
	shl.b64 	%rd4757, %rd4751, 32;
	and.b64  	%rd4758, %rd4744, 4294967295;
	or.b64  	%rd4759, %rd4757, %rd4758;
	add.s64 	%rd4760, %rd4717, %rd4740;
	add.s64 	%rd4761, %rd4760, %rd4759;
	max.u64 	%rd4762, %rd4717, %rd4760;
	setp.gt.u64 	%p256, %rd4762, %rd4761;
	selp.u64 	%rd4763, 1, 0, %p256;
	add.s64 	%rd4764, %rd4755, %rd4722;
	add.s64 	%rd4765, %rd4764, %rd4756;
	add.s64 	%rd4766, %rd4765, %rd4763;
	mul.lo.s64 	%rd4767, %rd4580, %rd1046;
	mul.lo.s64 	%rd4768, %rd4582, %rd1046;
	mul.lo.s64 	%rd4769, %rd4580, %rd1045;
	shr.u64 	%rd4770, %rd4767, 32;
	and.b64  	%rd4771, %rd4768, 4294967295;
	add.s64 	%rd4772, %rd4770, %rd4771;
	and.b64  	%rd4773, %rd4769, 4294967295;
	add.s64 	%rd4774, %rd4772, %rd4773;
	shr.u64 	%rd4775, %rd4768, 32;
	mad.lo.s64 	%rd4776, %rd4582, %rd1045, %rd4775;
	shr.u64 	%rd4777, %rd4769, 32;
	add.s64 	%rd4778, %rd4776, %rd4777;
	shr.u64 	%rd4779, %rd4774, 32;
	shl.b64 	%rd4780, %rd4774, 32;
	and.b64  	%rd4781, %rd4767, 4294967295;
	or.b64  	%rd4782, %rd4780, %rd4781;
	add.s64 	%rd4783, %rd4761, %rd4782;
	setp.lt.u64 	%p257, %rd4783, %rd4761;
	selp.u64 	%rd4784, 1, 0, %p257;
	add.s64 	%rd4785, %rd4778, %rd4766;
	add.s64 	%rd4786, %rd4785, %rd4779;
	add.s64 	%rd4787, %rd4786, %rd4784;
	mul.lo.s64 	%rd4788, %rd11, %rd4597;
	mul.lo.s64 	%rd4789, %rd12, %rd4788;
	mul.hi.u64 	%rd4790, %rd12, %rd4788;
	add.cc.s64 	%rd4791, %rd4789, %rd4597;
	addc.cc.s64 	%rd4792, %rd4790, 0;
	mul.lo.s64 	%rd4793, %rd13, %rd4788;
	mul.hi.u64 	%rd4794, %rd13, %rd4788;
	mov.b64 	%rd4795, 0;
	add.cc.s64 	%rd4796, %rd4792, %rd4672;
	addc.cc.s64 	%rd4797, %rd4795, 0;
	add.cc.s64 	%rd4798, %rd4796, %rd4793;
	addc.cc.s64 	%rd4799, %rd4797, %rd4794;
	mul.lo.s64 	%rd4800, %rd14, %rd4788;
	mul.hi.u64 	%rd4801, %rd14, %rd4788;
	add.cc.s64 	%rd4802, %rd4799, %rd4739;
	addc.cc.s64 	%rd4803, %rd4795, 0;
	add.cc.s64 	%rd4804, %rd4802, %rd4800;
	addc.cc.s64 	%rd4805, %rd4803, %rd4801;
	mul.lo.s64 	%rd4806, %rd15, %rd4788;
	mul.hi.u64 	%rd4807, %rd15, %rd4788;
	add.cc.s64 	%rd4808, %rd4805, %rd4783;
	addc.cc.s64 	%rd4809, %rd4795, 0;
	add.cc.s64 	%rd4810, %rd4808, %rd4806;
	addc.cc.s64 	%rd4811, %rd4809, %rd4807;
	add.s64 	%rd4812, %rd4598, %rd4811;
	setp.lt.u64 	%p258, %rd4812, %rd4598;
	selp.u64 	%rd4813, 1, 0, %p258;
	add.s64 	%rd4814, %rd4676, %rd4813;
	setp.lt.u64 	%p259, %rd4814, %rd4676;
	selp.u64 	%rd4815, 1, 0, %p259;
	add.s64 	%rd4816, %rd4743, %rd4815;
	setp.lt.u64 	%p260, %rd4816, %rd4743;
	selp.u64 	%rd4817, 1, 0, %p260;
	add.s64 	%rd4818, %rd4787, %rd4817;
	mul.lo.s64 	%rd4819, %rd11, %rd4798;
	mul.lo.s64 	%rd4820, %rd12, %rd4819;
	mul.hi.u64 	%rd4821, %rd12, %rd4819;
	add.cc.s64 	%rd4822, %rd4820, %rd4798;
	addc.cc.s64 	%rd4823, %rd4821, 0;
	mul.lo.s64 	%rd4824, %rd13, %rd4819;
	mul.hi.u64 	%rd4825, %rd13, %rd4819;
	add.cc.s64 	%rd4826, %rd4823, %rd4804;
	addc.cc.s64 	%rd4827, %rd4795, 0;
	add.cc.s64 	%rd4828, %rd4826, %rd4824;
	addc.cc.s64 	%rd4829, %rd4827, %rd4825;
	mul.lo.s64 	%rd4830, %rd14, %rd4819;
	mul.hi.u64 	%rd4831, %rd14, %rd4819;
	add.cc.s64 	%rd4832, %rd4829, %rd4810;
	addc.cc.s64 	%rd4833, %rd4795, 0;
	add.cc.s64 	%rd4834, %rd4832, %rd4830;
	addc.cc.s64 	%rd4835, %rd4833, %rd4831;
	mul.lo.s64 	%rd4836, %rd15, %rd4819;
	mul.hi.u64 	%rd4837, %rd15, %rd4819;
	add.cc.s64 	%rd4838, %rd4835, %rd4812;
	addc.cc.s64 	%rd4839, %rd4795, 0;
	add.cc.s64 	%rd4840, %rd4838, %rd4836;
	addc.cc.s64 	%rd4841, %rd4839, %rd4837;
	add.s64 	%rd4842, %rd4814, %rd4841;
	setp.lt.u64 	%p261, %rd4842, %rd4814;
	selp.u64 	%rd4843, 1, 0, %p261;
	add.s64 	%rd4844, %rd4816, %rd4843;
	setp.lt.u64 	%p262, %rd4844, %rd4816;
	selp.u64 	%rd4845, 1, 0, %p262;
	add.s64 	%rd4846, %rd4818, %rd4845;
	mul.lo.s64 	%rd4847, %rd11, %rd4828;
	mul.lo.s64 	%rd4848, %rd12, %rd4847;
	mul.hi.u64 	%rd4849, %rd12, %rd4847;
	add.cc.s64 	%rd4850, %rd4848, %rd4828;
	addc.cc.s64 	%rd4851, %rd4849, 0;
	mul.lo.s64 	%rd4852, %rd13, %rd4847;
	mul.hi.u64 	%rd4853, %rd13, %rd4847;
	add.cc.s64 	%rd4854, %rd4851, %rd4834;
	addc.cc.s64 	%rd4855, %rd4795, 0;
	add.cc.s64 	%rd4856, %rd4854, %rd4852;
	addc.cc.s64 	%rd4857, %rd4855, %rd4853;
	mul.lo.s64 	%rd4858, %rd14, %rd4847;
	mul.hi.u64 	%rd4859, %rd14, %rd4847;
	add.cc.s64 	%rd4860, %rd4857, %rd4840;
	addc.cc.s64 	%rd4861, %rd4795, 0;
	add.cc.s64 	%rd4862, %rd4860, %rd4858;
	addc.cc.s64 	%rd4863, %rd4861, %rd4859;
	mul.lo.s64 	%rd4864, %rd15, %rd4847;
	mul.hi.u64 	%rd4865, %rd15, %rd4847;
	add.cc.s64 	%rd4866, %rd4863, %rd4842;
	addc.cc.s64 	%rd4867, %rd4795, 0;
	add.cc.s64 	%rd4868, %rd4866, %rd4864;
	addc.cc.s64 	%rd4869, %rd4867, %rd4865;
	add.s64 	%rd4870, %rd4844, %rd4869;
	setp.lt.u64 	%p263, %rd4870, %rd4844;
	selp.u64 	%rd4871, 1, 0, %p263;
	add.s64 	%rd4872, %rd4846, %rd4871;
	mul.lo.s64 	%rd4873, %rd11, %rd4856;
	mul.lo.s64 	%rd4874, %rd12, %rd4873;
	mul.hi.u64 	%rd4875, %rd12, %rd4873;
	add.cc.s64 	%rd4876, %rd4874, %rd4856;
	addc.cc.s64 	%rd4877, %rd4875, 0;
	mul.lo.s64 	%rd4878, %rd13, %rd4873;
	mul.hi.u64 	%rd4879, %rd13, %rd4873;
	add.cc.s64 	%rd4880, %rd4877, %rd4862;
	addc.cc.s64 	%rd4881, %rd4795, 0;
	add.cc.s64 	%rd1135, %rd4880, %rd4878;
	addc.cc.s64 	%rd4882, %rd4881, %rd4879;
	mul.lo.s64 	%rd4883, %rd14, %rd4873;
	mul.hi.u64 	%rd4884, %rd14, %rd4873;
	add.cc.s64 	%rd4885, %rd4882, %rd4868;
	addc.cc.s64 	%rd4886, %rd4795, 0;
	add.cc.s64 	%rd1136, %rd4885, %rd4883;
	addc.cc.s64 	%rd4887, %rd4886, %rd4884;
	mul.lo.s64 	%rd4888, %rd15, %rd4873;
	mul.hi.u64 	%rd4889, %rd15, %rd4873;
	add.cc.s64 	%rd4890, %rd4887, %rd4870;
	addc.cc.s64 	%rd4891, %rd4795, 0;
	add.cc.s64 	%rd1137, %rd4890, %rd4888;
	addc.cc.s64 	%rd4892, %rd4891, %rd4889;
	add.s64 	%rd21372, %rd4872, %rd4892;
	setp.gt.u64 	%p264, %rd21372, %rd15;
	@%p264 bra 	$L__BB1_502;
	setp.lt.u64 	%p265, %rd21372, %rd15;
	mov.u64 	%rd21369, %rd1135;
	mov.u64 	%rd21370, %rd1136;
	mov.u64 	%rd21371, %rd1137;
	@%p265 bra 	$L__BB1_503;
	setp.lt.u64 	%p266, %rd14, %rd1137;
	@%p266 bra 	$L__BB1_502;
	setp.gt.u64 	%p267, %rd14, %rd1137;
	mov.u64 	%rd21369, %rd1135;
	mov.u64 	%rd21370, %rd1136;
	mov.u64 	%rd21371, %rd1137;
	@%p267 bra 	$L__BB1_503;
	setp.lt.u64 	%p268, %rd13, %rd1136;
	@%p268 bra 	$L__BB1_502;
	setp.gt.u64 	%p269, %rd13, %rd1136;
	setp.lt.u64 	%p270, %rd1135, %rd12;
	or.pred  	%p271, %p269, %p270;
	mov.u64 	%rd21369, %rd1135;
	mov.u64 	%rd21370, %rd1136;
	mov.u64 	%rd21371, %rd1137;
	@%p271 bra 	$L__BB1_503;
$L__BB1_502:
	sub.s64 	%rd21369, %rd1135, %rd12;
	setp.lt.u64 	%p272, %rd1135, %rd12;
	selp.u64 	%rd4893, 1, 0, %p272;
	add.s64 	%rd4894, %rd13, %rd4893;
	sub.s64 	%rd21370, %rd1136, %rd4894;
	setp.lt.u64 	%p273, %rd1136, %rd4894;
	selp.u64 	%rd4895, 1, 0, %p273;
	add.s64 	%rd4896, %rd14, %rd4895;
	sub.s64 	%rd21371, %rd1137, %rd4896;
	setp.lt.u64 	%p274, %rd1137, %rd4896;
	selp.u64 	%rd4897, 1, 0, %p274;
	add.s64 	%rd4898, %rd15, %rd4897;
	sub.s64 	%rd21372, %rd21372, %rd4898;
$L__BB1_503:
	and.b64  	%rd4899, %rd92, 4294967295;
	shr.u64 	%rd4900, %rd92, 32;
	shr.u64 	%rd4901, %rd21369, 32;
	and.b64  	%rd4902, %rd21369, 4294967295;
	mul.lo.s64 	%rd4903, %rd4902, %rd4899;
	mul.lo.s64 	%rd4904, %rd4901, %rd4899;
	mul.lo.s64 	%rd4905, %rd4902, %rd4900;
	shr.u64 	%rd4906, %rd4903, 32;
	and.b64  	%rd4907, %rd4904, 4294967295;
	add.s64 	%rd4908, %rd4906, %rd4907;
	and.b64  	%rd4909, %rd4905, 4294967295;
	add.s64 	%rd4910, %rd4908, %rd4909;
	shr.u64 	%rd4911, %rd4904, 32;
	mad.lo.s64 	%rd4912, %rd4901, %rd4900, %rd4911;
	shr.u64 	%rd4913, %rd4905, 32;
	add.s64 	%rd4914, %rd4912, %rd4913;
	shr.u64 	%rd4915, %rd4910, 32;
	shl.b64 	%rd4916, %rd4910, 32;
	and.b64  	%rd4917, %rd4903, 4294967295;
	or.b64  	%rd4918, %rd4916, %rd4917;
	add.s64 	%rd4919, %rd4914, %rd4915;
	shr.u64 	%rd4920, %rd21370, 32;
	and.b64  	%rd4921, %rd21370, 4294967295;
	mul.lo.s64 	%rd4922, %rd4921, %rd4899;
	mul.lo.s64 	%rd4923, %rd4920, %rd4899;
	mul.lo.s64 	%rd4924, %rd4921, %rd4900;
	shr.u64 	%rd4925, %rd4922, 32;
	and.b64  	%rd4926, %rd4923, 4294967295;
	add.s64 	%rd4927, %rd4925, %rd4926;
	and.b64  	%rd4928, %rd4924, 4294967295;
	add.s64 	%rd4929, %rd4927, %rd4928;
	shr.u64 	%rd4930, %rd4923, 32;
	mad.lo.s64 	%rd4931, %rd4920, %rd4900, %rd4930;
	shr.u64 	%rd4932, %rd4924, 32;
	add.s64 	%rd4933, %rd4931, %rd4932;
	shr.u64 	%rd4934, %rd4929, 32;
	shl.b64 	%rd4935, %rd4929, 32;
	and.b64  	%rd4936, %rd4922, 4294967295;
	or.b64  	%rd4937, %rd4935, %rd4936;
	add.s64 	%rd4938, %rd4933, %rd4934;
	shr.u64 	%rd4939, %rd21371, 32;
	and.b64  	%rd4940, %rd21371, 4294967295;
	mul.lo.s64 	%rd4941, %rd4940, %rd4899;
	mul.lo.s64 	%rd4942, %rd4939, %rd4899;
	mul.lo.s64 	%rd4943, %rd4940, %rd4900;
	shr.u64 	%rd4944, %rd4941, 32;
	and.b64  	%rd4945, %rd4942, 4294967295;
	add.s64 	%rd4946, %rd4944, %rd4945;
	and.b64  	%rd4947, %rd4943, 4294967295;
	add.s64 	%rd4948, %rd4946, %rd4947;
	shr.u64 	%rd4949, %rd4942, 32;
	mad.lo.s64 	%rd4950, %rd4939, %rd4900, %rd4949;
	shr.u64 	%rd4951, %rd4943, 32;
	add.s64 	%rd4952, %rd4950, %rd4951;
	shr.u64 	%rd4953, %rd4948, 32;
	shl.b64 	%rd4954, %rd4948, 32;
	and.b64  	%rd4955, %rd4941, 4294967295;
	or.b64  	%rd4956, %rd4954, %rd4955;
	add.s64 	%rd4957, %rd4952, %rd4953;
	shr.u64 	%rd4958, %rd21372, 32;
	and.b64  	%rd4959, %rd21372, 4294967295;
	mul.lo.s64 	%rd4960, %rd4959, %rd4899;
	mul.lo.s64 	%rd4961, %rd4958, %rd4899;
	mul.lo.s64 	%rd4962, %rd4959, %rd4900;
	shr.u64 	%rd4963, %rd4960, 32;
	and.b64  	%rd4964, %rd4961, 4294967295;
	add.s64 	%rd4965, %rd4963, %rd4964;
	and.b64  	%rd4966, %rd4962, 4294967295;
	add.s64 	%rd4967, %rd4965, %rd4966;
	shr.u64 	%rd4968, %rd4961, 32;
	mad.lo.s64 	%rd4969, %rd4958, %rd4900, %rd4968;
	shr.u64 	%rd4970, %rd4962, 32;
	add.s64 	%rd4971, %rd4969, %rd4970;
	shr.u64 	%rd4972, %rd4967, 32;
	shl.b64 	%rd4973, %rd4967, 32;
	and.b64  	%rd4974, %rd4960, 4294967295;
	or.b64  	%rd4975, %rd4973, %rd4974;
	add.s64 	%rd4976, %rd4971, %rd4972;
	and.b64  	%rd4977, %rd91, 4294967295;
	shr.u64 	%rd4978, %rd91, 32;
	mul.lo.s64 	%rd4979, %rd4902, %rd4977;
	mul.lo.s64 	%rd4980, %rd4901, %rd4977;
	mul.lo.s64 	%rd4981, %rd4902, %rd4978;
	shr.u64 	%rd4982, %rd4979, 32;
	and.b64  	%rd4983, %rd4980, 4294967295;
	add.s64 	%rd4984, %rd4982, %rd4983;
	and.b64  	%rd4985, %rd4981, 4294967295;
	add.s64 	%rd4986, %rd4984, %rd4985;
	shr.u64 	%rd4987, %rd4980, 32;
	mad.lo.s64 	%rd4988, %rd4901, %rd4978, %rd4987;
	shr.u64 	%rd4989, %rd4981, 32;
	add.s64 	%rd4990, %rd4988, %rd4989;
	shr.u64 	%rd4991, %rd4986, 32;
	shl.b64 	%rd4992, %rd4986, 32;
	and.b64  	%rd4993, %rd4979, 4294967295;
	or.b64  	%rd4994, %rd4992, %rd4993;
	add.s64 	%rd4995, %rd4937, %rd4994;
	setp.lt.u64 	%p275, %rd4995, %rd4937;
	selp.u64 	%rd4996, 1, 0, %p275;
	add.s64 	%rd4997, %rd4990, %rd4938;
	add.s64 	%rd4998, %rd4997, %rd4991;
	add.s64 	%rd4999, %rd4998, %rd4996;
	mul.lo.s64 	%rd5000, %rd4921, %rd4977;
	mul.lo.s64 	%rd5001, %rd4920, %rd4977;
	mul.lo.s64 	%rd5002, %rd4921, %rd4978;
	shr.u64 	%rd5003, %rd5000, 32;
	and.b64  	%rd5004, %rd5001, 4294967295;
	add.s64 	%rd5005, %rd5003, %rd5004;
	and.b64  	%rd5006, %rd5002, 4294967295;
	add.s64 	%rd5007, %rd5005, %rd5006;
	shr.u64 	%rd5008, %rd5001, 32;
	mad.lo.s64 	%rd5009, %rd4920, %rd4978, %rd5008;
	shr.u64 	%rd5010, %rd5002, 32;
	add.s64 	%rd5011, %rd5009, %rd5010;
	shr.u64 	%rd5012, %rd5007, 32;
	shl.b64 	%rd5013, %rd5007, 32;
	and.b64  	%rd5014, %rd5000, 4294967295;
	or.b64  	%rd5015, %rd5013, %rd5014;
	add.s64 	%rd5016, %rd4956, %rd4996;
	add.s64 	%rd5017, %rd5016, %rd5015;
	max.u64 	%rd5018, %rd4956, %rd5016;
	setp.gt.u64 	%p276, %rd5018, %rd5017;
	selp.u64 	%rd5019, 1, 0, %p276;
	add.s64 	%rd5020, %rd5011, %rd4957;
	add.s64 	%rd5021, %rd5020, %rd5012;
	add.s64 	%rd5022, %rd5021, %rd5019;
	mul.lo.s64 	%rd5023, %rd4940, %rd4977;
	mul.lo.s64 	%rd5024, %rd4939, %rd4977;
	mul.lo.s64 	%rd5025, %rd4940, %rd4978;
	shr.u64 	%rd5026, %rd5023, 32;
	and.b64  	%rd5027, %rd5024, 4294967295;
	add.s64 	%rd5028, %rd5026, %rd5027;
	and.b64  	%rd5029, %rd5025, 4294967295;
	add.s64 	%rd5030, %rd5028, %rd5029;
	shr.u64 	%rd5031, %rd5024, 32;
	mad.lo.s64 	%rd5032, %rd4939, %rd4978, %rd5031;
	shr.u64 	%rd5033, %rd5025, 32;
	add.s64 	%rd5034, %rd5032, %rd5033;
	shr.u64 	%rd5035, %rd5030, 32;
	shl.b64 	%rd5036, %rd5030, 32;
	and.b64  	%rd5037, %rd5023, 4294967295;
	or.b64  	%rd5038, %rd5036, %rd5037;
	add.s64 	%rd5039, %rd4975, %rd5019;
	add.s64 	%rd5040, %rd5039, %rd5038;
	max.u64 	%rd5041, %rd4975, %rd5039;
	setp.gt.u64 	%p277, %rd5041, %rd5040;
	selp.u64 	%rd5042, 1, 0, %p277;
	add.s64 	%rd5043, %rd5034, %rd4976;
	add.s64 	%rd5044, %rd5043, %rd5035;
	add.s64 	%rd5045, %rd5044, %rd5042;
	and.b64  	%rd5046, %rd90, 4294967295;
	shr.u64 	%rd5047, %rd90, 32;
	mul.lo.s64 	%rd5048, %rd4902, %rd5046;
	mul.lo.s64 	%rd5049, %rd4901, %rd5046;
	mul.lo.s64 	%rd5050, %rd4902, %rd5047;
	shr.u64 	%rd5051, %rd5048, 32;
	and.b64  	%rd5052, %rd5049, 4294967295;
	add.s64 	%rd5053, %rd5051, %rd5052;
	and.b64  	%rd5054, %rd5050, 4294967295;
	add.s64 	%rd5055, %rd5053, %rd5054;
	shr.u64 	%rd5056, %rd5049, 32;
	mad.lo.s64 	%rd5057, %rd4901, %rd5047, %rd5056;
	shr.u64 	%rd5058, %rd5050, 32;
	add.s64 	%rd5059, %rd5057, %rd5058;
	shr.u64 	%rd5060, %rd5055, 32;
	shl.b64 	%rd5061, %rd5055, 32;
	and.b64  	%rd5062, %rd5048, 4294967295;
	or.b64  	%rd5063, %rd5061, %rd5062;
	add.s64 	%rd5064, %rd5017, %rd5063;
	setp.lt.u64 	%p278, %rd5064, %rd5017;
	selp.u64 	%rd5065, 1, 0, %p278;
	add.s64 	%rd5066, %rd5059, %rd5022;
	add.s64 	%rd5067, %rd5066, %rd5060;
	add.s64 	%rd5068, %rd5067, %rd5065;
	mul.lo.s64 	%rd5069, %rd4921, %rd5046;
	mul.lo.s64 	%rd5070, %rd4920, %rd5046;
	mul.lo.s64 	%rd5071, %rd4921, %rd5047;
	shr.u64 	%rd5072, %rd5069, 32;
	and.b64  	%rd5073, %rd5070, 4294967295;
	add.s64 	%rd5074, %rd5072, %rd5073;
	and.b64  	%rd5075, %rd5071, 4294967295;
	add.s64 	%rd5076, %rd5074, %rd5075;
	shr.u64 	%rd5077, %rd5070, 32;
	mad.lo.s64 	%rd5078, %rd4920, %rd5047, %rd5077;
	shr.u64 	%rd5079, %rd5071, 32;
	add.s64 	%rd5080, %rd5078, %rd5079;
	shr.u64 	%rd5081, %rd5076, 32;
	shl.b64 	%rd5082, %rd5076, 32;
	and.b64  	%rd5083, %rd5069, 4294967295;
	or.b64  	%rd5084, %rd5082, %rd5083;
	add.s64 	%rd5085, %rd5040, %rd5065;
	add.s64 	%rd5086, %rd5085, %rd5084;
	max.u64 	%rd5087, %rd5040, %rd5085;
	setp.gt.u64 	%p279, %rd5087, %rd5086;
	selp.u64 	%rd5088, 1, 0, %p279;
	add.s64 	%rd5089, %rd5080, %rd5045;
	add.s64 	%rd5090, %rd5089, %rd5081;
	add.s64 	%rd5091, %rd5090, %rd5088;
	and.b64  	%rd5092, %rd89, 4294967295;
	shr.u64 	%rd5093, %rd89, 32;
	mul.lo.s64 	%rd5094, %rd4902, %rd5092;
	mul.lo.s64 	%rd5095, %rd4901, %rd5092;
	mul.lo.s64 	%rd5096, %rd4902, %rd5093;
	shr.u64 	%rd5097, %rd5094, 32;
	and.b64  	%rd5098, %rd5095, 4294967295;
	add.s64 	%rd5099, %rd5097, %rd5098;
	and.b64  	%rd5100, %rd5096, 4294967295;
	add.s64 	%rd5101, %rd5099, %rd5100;
	shr.u64 	%rd5102, %rd5095, 32;
	mad.lo.s64 	%rd5103, %rd4901, %rd5093, %rd5102;
	shr.u64 	%rd5104, %rd5096, 32;
	add.s64 	%rd5105, %rd5103, %rd5104;
	shr.u64 	%rd5106, %rd5101, 32;
	shl.b64 	%rd5107, %rd5101, 32;
	and.b64  	%rd5108, %rd5094, 4294967295;
	or.b64  	%rd5109, %rd5107, %rd5108;
	add.s64 	%rd5110, %rd5086, %rd5109;
	setp.lt.u64 	%p280, %rd5110, %rd5086;
	selp.u64 	%rd5111, 1, 0, %p280;
	add.s64 	%rd5112, %rd5105, %rd5091;
	add.s64 	%rd5113, %rd5112, %rd5106;
	add.s64 	%rd5114, %rd5113, %rd5111;
	mul.lo.s64 	%rd5115, %rd11, %rd4918;
	mul.lo.s64 	%rd5116, %rd12, %rd5115;
	mul.hi.u64 	%rd5117, %rd12, %rd5115;
	add.cc.s64 	%rd5118, %rd5116, %rd4918;
	addc.cc.s64 	%rd5119, %rd5117, 0;
	mul.lo.s64 	%rd5120, %rd13, %rd5115;
	mul.hi.u64 	%rd5121, %rd13, %rd5115;
	mov.b64 	%rd5122, 0;
	add.cc.s64 	%rd5123, %rd5119, %rd4995;
	addc.cc.s64 	%rd5124, %rd5122, 0;
	add.cc.s64 	%rd5125, %rd5123, %rd5120;
	addc.cc.s64 	%rd5126, %rd5124, %rd5121;
	mul.lo.s64 	%rd5127, %rd14, %rd5115;
	mul.hi.u64 	%rd5128, %rd14, %rd5115;
	add.cc.s64 	%rd5129, %rd5126, %rd5064;
	addc.cc.s64 	%rd5130, %rd5122, 0;
	add.cc.s64 	%rd5131, %rd5129, %rd5127;
	addc.cc.s64 	%rd5132, %rd5130, %rd5128;
	mul.lo.s64 	%rd5133, %rd15, %rd5115;
	mul.hi.u64 	%rd5134, %rd15, %rd5115;
	add.cc.s64 	%rd5135, %rd5132, %rd5110;
	addc.cc.s64 	%rd5136, %rd5122, 0;
	add.cc.s64 	%rd5137, %rd5135, %rd5133;
	addc.cc.s64 	%rd5138, %rd5136, %rd5134;
	add.s64 	%rd5139, %rd4919, %rd5138;
	setp.lt.u64 	%p281, %rd5139, %rd4919;
	selp.u64 	%rd5140, 1, 0, %p281;
	add.s64 	%rd5141, %rd4999, %rd5140;
	setp.lt.u64 	%p282, %rd5141, %rd4999;
	selp.u64 	%rd5142, 1, 0, %p282;
	add.s64 	%rd5143, %rd5068, %rd5142;
	setp.lt.u64 	%p283, %rd5143, %rd5068;
	selp.u64 	%rd5144, 1, 0, %p283;
	add.s64 	%rd5145, %rd5114, %rd5144;
	mul.lo.s64 	%rd5146, %rd11, %rd5125;
	mul.lo.s64 	%rd5147, %rd12, %rd5146;
	mul.hi.u64 	%rd5148, %rd12, %rd5146;
	add.cc.s64 	%rd5149, %rd5147, %rd5125;
	addc.cc.s64 	%rd5150, %rd5148, 0;
	mul.lo.s64 	%rd5151, %rd13, %rd5146;
	mul.hi.u64 	%rd5152, %rd13, %rd5146;
	add.cc.s64 	%rd5153, %rd5150, %rd5131;
	addc.cc.s64 	%rd5154, %rd5122, 0;
	add.cc.s64 	%rd5155, %rd5153, %rd5151;
	addc.cc.s64 	%rd5156, %rd5154, %rd5152;
	mul.lo.s64 	%rd5157, %rd14, %rd5146;
	mul.hi.u64 	%rd5158, %rd14, %rd5146;
	add.cc.s64 	%rd5159, %rd5156, %rd5137;
	addc.cc.s64 	%rd5160, %rd5122, 0;
	add.cc.s64 	%rd5161, %rd5159, %rd5157;
	addc.cc.s64 	%rd5162, %rd5160, %rd5158;
	mul.lo.s64 	%rd5163, %rd15, %rd5146;
	mul.hi.u64 	%rd5164, %rd15, %rd5146;
	add.cc.s64 	%rd5165, %rd5162, %rd5139;
	addc.cc.s64 	%rd5166, %rd5122, 0;
	add.cc.s64 	%rd5167, %rd5165, %rd5163;
	addc.cc.s64 	%rd5168, %rd5166, %rd5164;
	add.s64 	%rd5169, %rd5141, %rd5168;
	setp.lt.u64 	%p284, %rd5169, %rd5141;
	selp.u64 	%rd5170, 1, 0, %p284;
	add.s64 	%rd5171, %rd5143, %rd5170;
	setp.lt.u64 	%p285, %rd5171, %rd5143;
	selp.u64 	%rd5172, 1, 0, %p285;
	add.s64 	%rd5173, %rd5145, %rd5172;
	mul.lo.s64 	%rd5174, %rd11, %rd5155;
	mul.lo.s64 	%rd5175, %rd12, %rd5174;
	mul.hi.u64 	%rd5176, %rd12, %rd5174;
	add.cc.s64 	%rd5177, %rd5175, %rd5155;
	addc.cc.s64 	%rd5178, %rd5176, 0;
	mul.lo.s64 	%rd5179, %rd13, %rd5174;
	mul.hi.u64 	%rd5180, %rd13, %rd5174;
	add.cc.s64 	%rd5181, %rd5178, %rd5161;
	addc.cc.s64 	%rd5182, %rd5122, 0;
	add.cc.s64 	%rd5183, %rd5181, %rd5179;
	addc.cc.s64 	%rd5184, %rd5182, %rd5180;
	mul.lo.s64 	%rd5185, %rd14, %rd5174;
	mul.hi.u64 	%rd5186, %rd14, %rd5174;
	add.cc.s64 	%rd5187, %rd5184, %rd5167;
	addc.cc.s64 	%rd5188, %rd5122, 0;
	add.cc.s64 	%rd5189, %rd5187, %rd5185;
	addc.cc.s64 	%rd5190, %rd5188, %rd5186;
	mul.lo.s64 	%rd5191, %rd15, %rd5174;
	mul.hi.u64 	%rd5192, %rd15, %rd5174;
	add.cc.s64 	%rd5193, %rd5190, %rd5169;
	addc.cc.s64 	%rd5194, %rd5122, 0;
	add.cc.s64 	%rd5195, %rd5193, %rd5191;
	addc.cc.s64 	%rd5196, %rd5194, %rd5192;
	add.s64 	%rd5197, %rd5171, %rd5196;
	setp.lt.u64 	%p286, %rd5197, %rd5171;
	selp.u64 	%rd5198, 1, 0, %p286;
	add.s64 	%rd5199, %rd5173, %rd5198;
	mul.lo.s64 	%rd5200, %rd11, %rd5183;
	mul.lo.s64 	%rd5201, %rd12, %rd5200;
	mul.hi.u64 	%rd5202, %rd12, %rd5200;
	add.cc.s64 	%rd5203, %rd5201, %rd5183;
	addc.cc.s64 	%rd5204, %rd5202, 0;
	mul.lo.s64 	%rd5205, %rd13, %rd5200;
	mul.hi.u64 	%rd5206, %rd13, %rd5200;
	add.cc.s64 	%rd5207, %rd5204, %rd5189;
	addc.cc.s64 	%rd5208, %rd5122, 0;
	add.cc.s64 	%rd1147, %rd5207, %rd5205;
	addc.cc.s64 	%rd5209, %rd5208, %rd5206;
	mul.lo.s64 	%rd5210, %rd14, %rd5200;
	mul.hi.u64 	%rd5211, %rd14, %rd5200;
	add.cc.s64 	%rd5212, %rd5209, %rd5195;
	addc.cc.s64 	%rd5213, %rd5122, 0;
	add.cc.s64 	%rd1148, %rd5212, %rd5210;
	addc.cc.s64 	%rd5214, %rd5213, %rd5211;
	mul.lo.s64 	%rd5215, %rd15, %rd5200;
	mul.hi.u64 	%rd5216, %rd15, %rd5200;
	add.cc.s64 	%rd5217, %rd5214, %rd5197;
	addc.cc.s64 	%rd5218, %rd5122, 0;
	add.cc.s64 	%rd1149, %rd5217, %rd5215;
	addc.cc.s64 	%rd5219, %rd5218, %rd5216;
	add.s64 	%rd21376, %rd5199, %rd5219;
	setp.gt.u64 	%p287, %rd21376, %rd15;
	@%p287 bra 	$L__BB1_510;
	setp.lt.u64 	%p288, %rd21376, %rd15;
	mov.u64 	%rd21373, %rd1147;
	mov.u64 	%rd21374, %rd1148;
	mov.u64 	%rd21375, %rd1149;
	@%p288 bra 	$L__BB1_511;
	setp.lt.u64 	%p289, %rd14, %rd1149;
	@%p289 bra 	$L__BB1_510;
	setp.gt.u64 	%p290, %rd14, %rd1149;
	mov.u64 	%rd21373, %rd1147;
	mov.u64 	%rd21374, %rd1148;
	mov.u64 	%rd21375, %rd1149;
	@%p290 bra 	$L__BB1_511;
	setp.lt.u64 	%p291, %rd13, %rd1148;
	@%p291 bra 	$L__BB1_510;
	setp.gt.u64 	%p292, %rd13, %rd1148;
	mov.u64 	%rd21373, %rd1147;
	mov.u64 	%rd21374, %rd1148;
	mov.u64 	%rd21375, %rd1149;
	@%p292 bra 	$L__BB1_511;
	setp.ge.u64 	%p293, %rd12, %rd1147;
	setp.gt.u64 	%p294, %rd12, %rd1147;
	and.pred  	%p295, %p293, %p294;
	mov.u64 	%rd21373, %rd1147;
	mov.u64 	%rd21374, %rd1148;
	mov.u64 	%rd21375, %rd1149;
	@%p295 bra 	$L__BB1_511;
$L__BB1_510:
	sub.s64 	%rd21373, %rd1147, %rd12;
	setp.lt.u64 	%p296, %rd1147, %rd12;
	selp.u64 	%rd5220, 1, 0, %p296;
	add.s64 	%rd5221, %rd13, %rd5220;
	sub.s64 	%rd21374, %rd1148, %rd5221;
	setp.lt.u64 	%p297, %rd1148, %rd5221;
	selp.u64 	%rd5222, 1, 0, %p297;
	add.s64 	%rd5223, %rd14, %rd5222;
	sub.s64 	%rd21375, %rd1149, %rd5223;
	setp.lt.u64 	%p298, %rd1149, %rd5223;
	selp.u64 	%rd5224, 1, 0, %p298;
	add.s64 	%rd5225, %rd15, %rd5224;
	sub.s64 	%rd21376, %rd21376, %rd5225;
$L__BB1_511:
	sub.s64 	%rd21377, %rd21357, %rd21353;
	setp.lt.u64 	%p299, %rd21357, %rd21353;
	selp.u64 	%rd5226, 1, 0, %p299;
	add.s64 	%rd5227, %rd21354, %rd5226;
	sub.s64 	%rd21378, %rd21358, %rd5227;
	setp.lt.u64 	%p300, %rd21358, %rd5227;
	selp.u64 	%rd5228, 1, 0, %p300;
	add.s64 	%rd5229, %rd21355, %rd5228;
	sub.s64 	%rd21379, %rd21359, %rd5229;
	setp.lt.u64 	%p301, %rd21359, %rd5229;
	selp.u64 	%rd5230, 1, 0, %p301;
	add.s64 	%rd5231, %rd21356, %rd5230;
	sub.s64 	%rd21380, %rd21360, %rd5231;
	setp.ge.u64 	%p302, %rd21360, %rd5231;
	@%p302 bra 	$L__BB1_513;
	add.s64 	%rd1170, %rd21377, %rd12;
	setp.ge.u64 	%p303, %rd1170, %rd21377;
	setp.lt.u64 	%p304, %rd1170, %rd21377;
	selp.u64 	%rd5232, 1, 0, %p304;
	add.s64 	%rd5233, %rd21378, %rd5232;
	add.s64 	%rd1171, %rd5233, %rd13;
	setp.lt.u64 	%p305, %rd1171, %rd21378;
	setp.eq.s64 	%p306, %rd1171, %rd21378;
	selp.u32 	%r52, -1, 0, %p306;
	selp.u32 	%r53, -1, 0, %p305;
	selp.b32 	%r54, %r53, %r52, %p303;
	and.b32  	%r56, %r54, 1;
	setp.eq.b32 	%p307, %r56, 1;
	or.pred  	%p308, %p305, %p307;
	selp.u64 	%rd5234, 1, 0, %p308;
	add.s64 	%rd5235, %rd21379, %rd5234;
	add.s64 	%rd1172, %rd5235, %rd14;
	setp.ge.u64 	%p309, %rd1172, %rd21379;
	setp.lt.u64 	%p310, %rd1172, %rd21379;
	setp.eq.s64 	%p311, %rd1172, %rd21379;
	selp.u32 	%r57, -1, 0, %p310;
	selp.u32 	%r58, -1, 0, %p311;
	selp.b32 	%r59, %r58, %r57, %p308;
	selp.b32 	%r60, %r59, %r57, %p309;
	cvt.u64.u32 	%rd5236, %r60;
	and.b64  	%rd5237, %rd5236, 1;
	add.s64 	%rd5238, %rd21380, %rd5237;
	add.s64 	%rd21380, %rd5238, %rd15;
	mov.u64 	%rd21377, %rd1170;
	mov.u64 	%rd21378, %rd1171;
	mov.u64 	%rd21379, %rd1172;
$L__BB1_513:
	sub.s64 	%rd21381, %rd21373, %rd21365;
	setp.lt.u64 	%p312, %rd21373, %rd21365;
	selp.u64 	%rd5239, 1, 0, %p312;
	add.s64 	%rd5240, %rd21366, %rd5239;
	sub.s64 	%rd21382, %rd21374, %rd5240;
	setp.lt.u64 	%p313, %rd21374, %rd5240;
	selp.u64 	%rd5241, 1, 0, %p313;
	add.s64 	%rd5242, %rd21367, %rd5241;
	sub.s64 	%rd21383, %rd21375, %rd5242;
	setp.lt.u64 	%p314, %rd21375, %rd5242;
	selp.u64 	%rd5243, 1, 0, %p314;
	add.s64 	%rd5244, %rd21368, %rd5243;
	sub.s64 	%rd21384, %rd21376, %rd5244;
	setp.ge.u64 	%p315, %rd21376, %rd5244;
	@%p315 bra 	$L__BB1_515;
	add.s64 	%rd1193, %rd21381, %rd12;
	setp.ge.u64 	%p316, %rd1193, %rd21381;
	setp.lt.u64 	%p317, %rd1193, %rd21381;
	selp.u64 	%rd5245, 1, 0, %p317;
	add.s64 	%rd5246, %rd21382, %rd5245;
	add.s64 	%rd1194, %rd5246, %rd13;
	setp.lt.u64 	%p318, %rd1194, %rd21382;
	setp.eq.s64 	%p319, %rd1194, %rd21382;
	selp.u32 	%r61, -1, 0, %p319;
	selp.u32 	%r62, -1, 0, %p318;
	selp.b32 	%r63, %r62, %r61, %p316;
	and.b32  	%r65, %r63, 1;
	setp.eq.b32 	%p320, %r65, 1;
	or.pred  	%p321, %p318, %p320;
	selp.u64 	%rd5247, 1, 0, %p321;
	add.s64 	%rd5248, %rd21383, %rd5247;
	add.s64 	%rd1195, %rd5248, %rd14;
	setp.ge.u64 	%p322, %rd1195, %rd21383;
	setp.lt.u64 	%p323, %rd1195, %rd21383;
	setp.eq.s64 	%p324, %rd1195, %rd21383;
	selp.u32 	%r66, -1, 0, %p323;
	selp.u32 	%r67, -1, 0, %p324;
	selp.b32 	%r68, %r67, %r66, %p321;
	selp.b32 	%r69, %r68, %r66, %p322;
	cvt.u64.u32 	%rd5249, %r69;
	and.b64  	%rd5250, %rd5249, 1;
	add.s64 	%rd5251, %rd21384, %rd5250;
	add.s64 	%rd21384, %rd5251, %rd15;
	mov.u64 	%rd21381, %rd1193;
	mov.u64 	%rd21382, %rd1194;
	mov.u64 	%rd21383, %rd1195;
$L__BB1_515:
	setp.gt.u64 	%p325, %rd21380, %rd49;
	@%p325 bra 	$L__BB1_641;
	setp.lt.u64 	%p326, %rd21380, %rd49;
	ld.const.u64 	%rd5252, [ZERO+16];
	setp.ne.s64 	%p327, %rd21379, %rd5252;
	ld.const.u64 	%rd5253, [ZERO+8];
	setp.ne.s64 	%p328, %rd21378, %rd5253;
	or.pred  	%p329, %p327, %p328;
	or.pred  	%p330, %p329, %p326;
	ld.const.u64 	%rd5254, [ZERO];
	setp.ne.s64 	%p331, %rd21377, %rd5254;
	or.pred  	%p332, %p330, %p331;
	@%p332 bra 	$L__BB1_641;
	setp.gt.u64 	%p333, %rd21384, %rd49;
	mov.b64 	%rd21529, 0;
	mov.b32 	%r1006, 1;
	mov.u64 	%rd21530, %rd21529;
	mov.u64 	%rd21531, %rd21529;
	mov.u64 	%rd21532, %rd21529;
	mov.u64 	%rd21533, %rd43;
	mov.u64 	%rd21534, %rd42;
	mov.u64 	%rd21535, %rd41;
	mov.u64 	%rd21536, %rd40;
	mov.u64 	%rd21537, %rd43;
	mov.u64 	%rd21538, %rd42;
	mov.u64 	%rd21539, %rd41;
	mov.u64 	%rd21540, %rd40;
	@%p333 bra 	$L__BB1_743;
	setp.lt.u64 	%p334, %rd21384, %rd49;
	setp.ne.s64 	%p335, %rd21383, %rd5252;
	setp.ne.s64 	%p336, %rd21382, %rd5253;
	or.pred  	%p337, %p335, %p336;
	or.pred  	%p338, %p337, %p334;
	setp.ne.s64 	%p339, %rd21381, %rd5254;
	or.pred  	%p340, %p338, %p339;
	mov.u64 	%rd21533, %rd43;
	mov.u64 	%rd21534, %rd42;
	mov.u64 	%rd21535, %rd41;
	mov.u64 	%rd21536, %rd40;
	mov.u64 	%rd21537, %rd43;
	mov.u64 	%rd21538, %rd42;
	mov.u64 	%rd21539, %rd41;
	mov.u64 	%rd21540, %rd40;
	@%p340 bra 	$L__BB1_743;
	or.b64  	%rd5258, %rd80, %rd79;
	or.b64  	%rd5259, %rd5258, %rd78;
	or.b64  	%rd5260, %rd5259, %rd77;
	setp.eq.s64 	%p341, %rd5260, 0;
	mov.u64 	%rd21530, %rd21529;
	mov.u64 	%rd21531, %rd21529;
	mov.u64 	%rd21532, %rd21529;
	mov.u64 	%rd21533, %rd43;
	mov.u64 	%rd21534, %rd42;
	mov.u64 	%rd21535, %rd41;
	mov.u64 	%rd21536, %rd40;
	mov.u64 	%rd21537, %rd43;
	mov.u64 	%rd21538, %rd42;
	mov.u64 	%rd21539, %rd41;
	mov.u64 	%rd21540, %rd40;
	@%p341 bra 	$L__BB1_743;
	mul.lo.s64 	%rd5261, %rd1115, %rd1115;
	mul.lo.s64 	%rd5262, %rd1116, %rd1115;
	shr.u64 	%rd5263, %rd5261, 32;
	shl.b64 	%rd5264, %rd5262, 1;
	and.b64  	%rd5265, %rd5264, 8589934590;
	add.s64 	%rd5266, %rd5263, %rd5265;
	shr.u64 	%rd5267, %rd5262, 31;
	and.b64  	%rd5268, %rd5267, 8589934590;
	mad.lo.s64 	%rd5269, %rd1116, %rd1116, %rd5268;
	shr.u64 	%rd5270, %rd5266, 32;
	shl.b64 	%rd5271, %rd5266, 32;
	and.b64  	%rd5272, %rd5261, 4294967295;
	or.b64  	%rd5273, %rd5271, %rd5272;
	add.s64 	%rd5274, %rd5269, %rd5270;
	mul.lo.s64 	%rd5275, %rd1117, %rd1115;
	mul.lo.s64 	%rd5276, %rd1118, %rd1115;
	mul.lo.s64 	%rd5277, %rd1117, %rd1116;
	shr.u64 	%rd5278, %rd5275, 32;
	and.b64  	%rd5279, %rd5276, 4294967295;
	add.s64 	%rd5280, %rd5278, %rd5279;
	and.b64  	%rd5281, %rd5277, 4294967295;
	add.s64 	%rd5282, %rd5280, %rd5281;
	shr.u64 	%rd5283, %rd5276, 32;
	mad.lo.s64 	%rd5284, %rd1118, %rd1116, %rd5283;
	shr.u64 	%rd5285, %rd5277, 32;
	add.s64 	%rd5286, %rd5284, %rd5285;
	shr.u64 	%rd5287, %rd5282, 32;
	shl.b64 	%rd5288, %rd5282, 32;
	and.b64  	%rd5289, %rd5275, 4294967295;
	or.b64  	%rd5290, %rd5288, %rd5289;
	add.s64 	%rd5291, %rd5286, %rd5287;
	mul.lo.s64 	%rd5292, %rd1119, %rd1115;
	mul.lo.s64 	%rd5293, %rd1120, %rd1115;
	mul.lo.s64 	%rd5294, %rd1119, %rd1116;
	shr.u64 	%rd5295, %rd5292, 32;
	and.b64  	%rd5296, %rd5293, 4294967295;
	add.s64 	%rd5297, %rd5295, %rd5296;
	and.b64  	%rd5298, %rd5294, 4294967295;
	add.s64 	%rd5299, %rd5297, %rd5298;
	shr.u64 	%rd5300, %rd5293, 32;
	mad.lo.s64 	%rd5301, %rd1120, %rd1116, %rd5300;
	shr.u64 	%rd5302, %rd5294, 32;
	add.s64 	%rd5303, %rd5301, %rd5302;
	shr.u64 	%rd5304, %rd5299, 32;
	shl.b64 	%rd5305, %rd5299, 32;
	and.b64  	%rd5306, %rd5292, 4294967295;
	or.b64  	%rd5307, %rd5305, %rd5306;
	add.s64 	%rd5308, %rd5303, %rd5304;
	mul.lo.s64 	%rd5309, %rd1121, %rd1115;
	mul.lo.s64 	%rd5310, %rd1122, %rd1115;
	mul.lo.s64 	%rd5311, %rd1121, %rd1116;
	shr.u64 	%rd5312, %rd5309, 32;
	and.b64  	%rd5313, %rd5310, 4294967295;
	add.s64 	%rd5314, %rd5312, %rd5313;
	and.b64  	%rd5315, %rd5311, 4294967295;
	add.s64 	%rd5316, %rd5314, %rd5315;
	shr.u64 	%rd5317, %rd5310, 32;
	mad.lo.s64 	%rd5318, %rd1122, %rd1116, %rd5317;
	shr.u64 	%rd5319, %rd5311, 32;
	add.s64 	%rd5320, %rd5318, %rd5319;
	shr.u64 	%rd5321, %rd5316, 32;
	shl.b64 	%rd5322, %rd5316, 32;
	and.b64  	%rd5323, %rd5309, 4294967295;
	or.b64  	%rd5324, %rd5322, %rd5323;
	add.s64 	%rd5325, %rd5320, %rd5321;
	shl.b64 	%rd5326, %rd5290, 1;
	shr.u64 	%rd5327, %rd5288, 63;
	add.s64 	%rd5328, %rd5291, %rd5291;
	add.s64 	%rd5329, %rd5328, %rd5327;
	mul.lo.s64 	%rd5330, %rd1117, %rd1117;
	mul.lo.s64 	%rd5331, %rd1118, %rd1117;
	shr.u64 	%rd5332, %rd5330, 32;
	shl.b64 	%rd5333, %rd5331, 1;
	and.b64  	%rd5334, %rd5333, 8589934590;
	add.s64 	%rd5335, %rd5332, %rd5334;
	shr.u64 	%rd5336, %rd5331, 31;
	and.b64  	%rd5337, %rd5336, 8589934590;
	mad.lo.s64 	%rd5338, %rd1118, %rd1118, %rd5337;
	shr.u64 	%rd5339, %rd5335, 32;
	shl.b64 	%rd5340, %rd5335, 32;
	and.b64  	%rd5341, %rd5330, 4294967295;
	or.b64  	%rd5342, %rd5340, %rd5341;
	add.s64 	%rd5343, %rd5307, %rd5327;
	add.s64 	%rd5344, %rd5343, %rd5342;
	max.u64 	%rd5345, %rd5307, %rd5343;
	setp.gt.u64 	%p342, %rd5345, %rd5344;
	selp.u64 	%rd5346, 1, 0, %p342;
	add.s64 	%rd5347, %rd5338, %rd5308;
	add.s64 	%rd5348, %rd5347, %rd5339;
	add.s64 	%rd5349, %rd5348, %rd5346;
	mul.lo.s64 	%rd5350, %rd1119, %rd1117;
	mul.lo.s64 	%rd5351, %rd1120, %rd1117;
	mul.lo.s64 	%rd5352, %rd1119, %rd1118;
	shr.u64 	%rd5353, %rd5350, 32;
	and.b64  	%rd5354, %rd5351, 4294967295;
	add.s64 	%rd5355, %rd5353, %rd5354;
	and.b64  	%rd5356, %rd5352, 4294967295;
	add.s64 	%rd5357, %rd5355, %rd5356;
	shr.u64 	%rd5358, %rd5351, 32;
	mad.lo.s64 	%rd5359, %rd1120, %rd1118, %rd5358;
	shr.u64 	%rd5360, %rd5352, 32;
	add.s64 	%rd5361, %rd5359, %rd5360;
	shr.u64 	%rd5362, %rd5357, 32;
	shl.b64 	%rd5363, %rd5357, 32;
	and.b64  	%rd5364, %rd5350, 4294967295;
	or.b64  	%rd5365, %rd5363, %rd5364;
	add.s64 	%rd5366, %rd5324, %rd5346;
	add.s64 	%rd5367, %rd5366, %rd5365;
	max.u64 	%rd5368, %rd5324, %rd5366;
	setp.gt.u64 	%p343, %rd5368, %rd5367;
	selp.u64 	%rd5369, 1, 0, %p343;
	add.s64 	%rd5370, %rd5361, %rd5325;
	add.s64 	%rd5371, %rd5370, %rd5362;
	add.s64 	%rd5372, %rd5371, %rd5369;
	add.s64 	%rd5373, %rd5344, %rd5307;
	setp.lt.u64 	%p344, %rd5373, %rd5344;
	selp.u64 	%rd5374, 1, 0, %p344;
	add.s64 	%rd5375, %rd5308, %rd5349;
	add.s64 	%rd5376, %rd5375, %rd5374;
	add.s64 	%rd5377, %rd5367, %rd5374;
	add.s64 	%rd5378, %rd5377, %rd5365;
	max.u64 	%rd5379, %rd5367, %rd5377;
	setp.gt.u64 	%p345, %rd5379, %rd5378;
	selp.u64 	%rd5380, 1, 0, %p345;
	add.s64 	%rd5381, %rd5361, %rd5372;
	add.s64 	%rd5382, %rd5381, %rd5362;
	add.s64 	%rd5383, %rd5382, %rd5380;
	add.s64 	%rd5384, %rd5378, %rd5324;
	setp.lt.u64 	%p346, %rd5384, %rd5378;
	selp.u64 	%rd5385, 1, 0, %p346;
	add.s64 	%rd5386, %rd5325, %rd5383;
	add.s64 	%rd5387, %rd5386, %rd5385;
	mul.lo.s64 	%rd5388, %rd11, %rd5273;
	mul.lo.s64 	%rd5389, %rd12, %rd5388;
	mul.hi.u64 	%rd5390, %rd12, %rd5388;
	add.cc.s64 	%rd5391, %rd5389, %rd5273;
	addc.cc.s64 	%rd5392, %rd5390, 0;
	mul.lo.s64 	%rd5393, %rd13, %rd5388;
	mul.hi.u64 	%rd5394, %rd13, %rd5388;
	mov.b64 	%rd5395, 0;
	add.cc.s64 	%rd5396, %rd5392, %rd5326;
	addc.cc.s64 	%rd5397, %rd5395, 0;
	add.cc.s64 	%rd5398, %rd5396, %rd5393;
	addc.cc.s64 	%rd5399, %rd5397, %rd5394;
	mul.lo.s64 	%rd5400, %rd14, %rd5388;
	mul.hi.u64 	%rd5401, %rd14, %rd5388;
	add.cc.s64 	%rd5402, %rd5399, %rd5373;
	addc.cc.s64 	%rd5403, %rd5395, 0;
	add.cc.s64 	%rd5404, %rd5402, %rd5400;
	addc.cc.s64 	%rd5405, %rd5403, %rd5401;
	mul.lo.s64 	%rd5406, %rd15, %rd5388;
	mul.hi.u64 	%rd5407, %rd15, %rd5388;
	add.cc.s64 	%rd5408, %rd5405, %rd5384;
	addc.cc.s64 	%rd5409, %rd5395, 0;
	add.cc.s64 	%rd5410, %rd5408, %rd5406;
	addc.cc.s64 	%rd5411, %rd5409, %rd5407;
	add.s64 	%rd5412, %rd5274, %rd5411;
	setp.lt.u64 	%p347, %rd5412, %rd5274;
	selp.u64 	%rd5413, 1, 0, %p347;
	add.s64 	%rd5414, %rd5329, %rd5413;
	setp.lt.u64 	%p348, %rd5414, %rd5329;
	selp.u64 	%rd5415, 1, 0, %p348;
	add.s64 	%rd5416, %rd5376, %rd5415;
	setp.lt.u64 	%p349, %rd5416, %rd5376;
	selp.u64 	%rd5417, 1, 0, %p349;
	add.s64 	%rd5418, %rd5387, %rd5417;
	mul.lo.s64 	%rd5419, %rd11, %rd5398;
	mul.lo.s64 	%rd5420, %rd12, %rd5419;
	mul.hi.u64 	%rd5421, %rd12, %rd5419;
	add.cc.s64 	%rd5422, %rd5420, %rd5398;
	addc.cc.s64 	%rd5423, %rd5421, 0;
	mul.lo.s64 	%rd5424, %rd13, %rd5419;
	mul.hi.u64 	%rd5425, %rd13, %rd5419;
	add.cc.s64 	%rd5426, %rd5423, %rd5404;
	addc.cc.s64 	%rd5427, %rd5395, 0;
	add.cc.s64 	%rd5428, %rd5426, %rd5424;
	addc.cc.s64 	%rd5429, %rd5427, %rd5425;
	mul.lo.s64 	%rd5430, %rd14, %rd5419;
	mul.hi.u64 	%rd5431, %rd14, %rd5419;
	add.cc.s64 	%rd5432, %rd5429, %rd5410;
	addc.cc.s64 	%rd5433, %rd5395, 0;
	add.cc.s64 	%rd5434, %rd5432, %rd5430;
	addc.cc.s64 	%rd5435, %rd5433, %rd5431;
	mul.lo.s64 	%rd5436, %rd15, %rd5419;
	mul.hi.u64 	%rd5437, %rd15, %rd5419;
	add.cc.s64 	%rd5438, %rd5435, %rd5412;
	addc.cc.s64 	%rd5439, %rd5395, 0;
	add.cc.s64 	%rd5440, %rd5438, %rd5436;
	addc.cc.s64 	%rd5441, %rd5439, %rd5437;
	add.s64 	%rd5442, %rd5414, %rd5441;
	setp.lt.u64 	%p350, %rd5442, %rd5414;
	selp.u64 	%rd5443, 1, 0, %p350;
	add.s64 	%rd5444, %rd5416, %rd5443;
	setp.lt.u64 	%p351, %rd5444, %rd5416;
	selp.u64 	%rd5445, 1, 0, %p351;
	add.s64 	%rd5446, %rd5418, %rd5445;
	mul.lo.s64 	%rd5447, %rd11, %rd5428;
	mul.lo.s64 	%rd5448, %rd12, %rd5447;
	mul.hi.u64 	%rd5449, %rd12, %rd5447;
	add.cc.s64 	%rd5450, %rd5448, %rd5428;
	addc.cc.s64 	%rd5451, %rd5449, 0;
	mul.lo.s64 	%rd5452, %rd13, %rd5447;
	mul.hi.u64 	%rd5453, %rd13, %rd5447;
	add.cc.s64 	%rd5454, %rd5451, %rd5434;
	addc.cc.s64 	%rd5455, %rd5395, 0;
	add.cc.s64 	%rd5456, %rd5454, %rd5452;
	addc.cc.s64 	%rd5457, %rd5455, %rd5453;
	mul.lo.s64 	%rd5458, %rd14, %rd5447;
	mul.hi.u64 	%rd5459, %rd14, %rd5447;
	add.cc.s64 	%rd5460, %rd5457, %rd5440;
	addc.cc.s64 	%rd5461, %rd5395, 0;
	add.cc.s64 	%rd5462, %rd5460, %rd5458;
	addc.cc.s64 	%rd5463, %rd5461, %rd5459;
	mul.lo.s64 	%rd5464, %rd15, %rd5447;
	mul.hi.u64 	%rd5465, %rd15, %rd5447;
	add.cc.s64 	%rd5466, %rd5463, %rd5442;
	addc.cc.s64 	%rd5467, %rd5395, 0;
	add.cc.s64 	%rd5468, %rd5466, %rd5464;
	addc.cc.s64 	%rd5469, %rd5467, %rd5465;
	add.s64 	%rd5470, %rd5444, %rd5469;
	setp.lt.u64 	%p352, %rd5470, %rd5444;
	selp.u64 	%rd5471, 1, 0, %p352;
	add.s64 	%rd5472, %rd5446, %rd5471;
	mul.lo.s64 	%rd5473, %rd11, %rd5456;
	mul.lo.s64 	%rd5474, %rd12, %rd5473;
	mul.hi.u64 	%rd5475, %rd12, %rd5473;
	add.cc.s64 	%rd5476, %rd5474, %rd5456;
	addc.cc.s64 	%rd5477, %rd5475, 0;
	mul.lo.s64 	%rd5478, %rd13, %rd5473;
	mul.hi.u64 	%rd5479, %rd13, %rd5473;
	add.cc.s64 	%rd5480, %rd5477, %rd5462;
	addc.cc.s64 	%rd5481, %rd5395, 0;
	add.cc.s64 	%rd1219, %rd5480, %rd5478;
	addc.cc.s64 	%rd5482, %rd5481, %rd5479;
	mul.lo.s64 	%rd5483, %rd14, %rd5473;
	mul.hi.u64 	%rd5484, %rd14, %rd5473;
	add.cc.s64 	%rd5485, %rd5482, %rd5468;
	addc.cc.s64 	%rd5486, %rd5395, 0;
	add.cc.s64 	%rd1220, %rd5485, %rd5483;
	addc.cc.s64 	%rd5487, %rd5486, %rd5484;
	mul.lo.s64 	%rd5488, %rd15, %rd5473;
	mul.hi.u64 	%rd5489, %rd15, %rd5473;
	add.cc.s64 	%rd5490, %rd5487, %rd5470;
	addc.cc.s64 	%rd5491, %rd5395, 0;
	add.cc.s64 	%rd1221, %rd5490, %rd5488;
	addc.cc.s64 	%rd5492, %rd5491, %rd5489;
	add.s64 	%rd21388, %rd5472, %rd5492;
	setp.gt.u64 	%p353, %rd21388, %rd15;
	@%p353 bra 	$L__BB1_526;
	setp.lt.u64 	%p354, %rd21388, %rd15;
	mov.u64 	%rd21385, %rd1219;
	mov.u64 	%rd21386, %rd1220;
	mov.u64 	%rd21387, %rd1221;
	@%p354 bra 	$L__BB1_527;
	setp.lt.u64 	%p355, %rd14, %rd1221;
	@%p355 bra 	$L__BB1_526;
	setp.gt.u64 	%p356, %rd14, %rd1221;
	mov.u64 	%rd21385, %rd1219;
	mov.u64 	%rd21386, %rd1220;
	mov.u64 	%rd21387, %rd1221;
	@%p356 bra 	$L__BB1_527;
	setp.lt.u64 	%p357, %rd13, %rd1220;
	@%p357 bra 	$L__BB1_526;
	setp.gt.u64 	%p358, %rd13, %rd1220;
	setp.lt.u64 	%p359, %rd1219, %rd12;
	or.pred  	%p360, %p358, %p359;
	mov.u64 	%rd21385, %rd1219;
	mov.u64 	%rd21386, %rd1220;
	mov.u64 	%rd21387, %rd1221;
	@%p360 bra 	$L__BB1_527;
$L__BB1_526:
	sub.s64 	%rd21385, %rd1219, %rd12;
	setp.lt.u64 	%p361, %rd1219, %rd12;
	selp.u64 	%rd5493, 1, 0, %p361;
	add.s64 	%rd5494, %rd13, %rd5493;
	sub.s64 	%rd21386, %rd1220, %rd5494;
	setp.lt.u64 	%p362, %rd1220, %rd5494;
	selp.u64 	%rd5495, 1, 0, %p362;
	add.s64 	%rd5496, %rd14, %rd5495;
	sub.s64 	%rd21387, %rd1221, %rd5496;
	setp.lt.u64 	%p363, %rd1221, %rd5496;
	selp.u64 	%rd5497, 1, 0, %p363;
	add.s64 	%rd5498, %rd15, %rd5497;
	sub.s64 	%rd21388, %rd21388, %rd5498;
$L__BB1_527:
	shr.u64 	%rd1231, %rd21385, 32;
	and.b64  	%rd1232, %rd21385, 4294967295;
	mul.lo.s64 	%rd5499, %rd1232, %rd1071;
	mul.lo.s64 	%rd5500, %rd1231, %rd1071;
	mul.lo.s64 	%rd5501, %rd1232, %rd1072;
	shr.u64 	%rd5502, %rd5499, 32;
	and.b64  	%rd5503, %rd5500, 4294967295;
	add.s64 	%rd5504, %rd5502, %rd5503;
	and.b64  	%rd5505, %rd5501, 4294967295;
	add.s64 	%rd5506, %rd5504, %rd5505;
	shr.u64 	%rd5507, %rd5500, 32;
	mad.lo.s64 	%rd5508, %rd1231, %rd1072, %rd5507;
	shr.u64 	%rd5509, %rd5501, 32;
	add.s64 	%rd5510, %rd5508, %rd5509;
	shr.u64 	%rd5511, %rd5506, 32;
	shl.b64 	%rd5512, %rd5506, 32;
	and.b64  	%rd5513, %rd5499, 4294967295;
	or.b64  	%rd5514, %rd5512, %rd5513;
	add.s64 	%rd5515, %rd5510, %rd5511;
	shr.u64 	%rd1233, %rd21386, 32;
	and.b64  	%rd1234, %rd21386, 4294967295;
	mul.lo.s64 	%rd5516, %rd1234, %rd1071;
	mul.lo.s64 	%rd5517, %rd1233, %rd1071;
	mul.lo.s64 	%rd5518, %rd1234, %rd1072;
	shr.u64 	%rd5519, %rd5516, 32;
	and.b64  	%rd5520, %rd5517, 4294967295;
	add.s64 	%rd5521, %rd5519, %rd5520;
	and.b64  	%rd5522, %rd5518, 4294967295;
	add.s64 	%rd5523, %rd5521, %rd5522;
	shr.u64 	%rd5524, %rd5517, 32;
	mad.lo.s64 	%rd5525, %rd1233, %rd1072, %rd5524;
	shr.u64 	%rd5526, %rd5518, 32;
	add.s64 	%rd5527, %rd5525, %rd5526;
	shr.u64 	%rd5528, %rd5523, 32;
	shl.b64 	%rd5529, %rd5523, 32;
	and.b64  	%rd5530, %rd5516, 4294967295;
	or.b64  	%rd5531, %rd5529, %rd5530;
	add.s64 	%rd5532, %rd5527, %rd5528;
	shr.u64 	%rd1235, %rd21387, 32;
	and.b64  	%rd1236, %rd21387, 4294967295;
	mul.lo.s64 	%rd5533, %rd1236, %rd1071;
	mul.lo.s64 	%rd5534, %rd1235, %rd1071;
	mul.lo.s64 	%rd5535, %rd1236, %rd1072;
	shr.u64 	%rd5536, %rd5533, 32;
	and.b64  	%rd5537, %rd5534, 4294967295;
	add.s64 	%rd5538, %rd5536, %rd5537;
	and.b64  	%rd5539, %rd5535, 4294967295;
	add.s64 	%rd5540, %rd5538, %rd5539;
	shr.u64 	%rd5541, %rd5534, 32;
	mad.lo.s64 	%rd5542, %rd1235, %rd1072, %rd5541;
	shr.u64 	%rd5543, %rd5535, 32;
	add.s64 	%rd5544, %rd5542, %rd5543;
	shr.u64 	%rd5545, %rd5540, 32;
	shl.b64 	%rd5546, %rd5540, 32;
	and.b64  	%rd5547, %rd5533, 4294967295;
	or.b64  	%rd5548, %rd5546, %rd5547;
	add.s64 	%rd5549, %rd5544, %rd5545;
	shr.u64 	%rd1237, %rd21388, 32;
	and.b64  	%rd1238, %rd21388, 4294967295;
	mul.lo.s64 	%rd5550, %rd1238, %rd1071;
	mul.lo.s64 	%rd5551, %rd1237, %rd1071;
	mul.lo.s64 	%rd5552, %rd1238, %rd1072;
	shr.u64 	%rd5553, %rd5550, 32;
	and.b64  	%rd5554, %rd5551, 4294967295;
	add.s64 	%rd5555, %rd5553, %rd5554;
	and.b64  	%rd5556, %rd5552, 4294967295;
	add.s64 	%rd5557, %rd5555, %rd5556;
	shr.u64 	%rd5558, %rd5551, 32;
	mad.lo.s64 	%rd5559, %rd1237, %rd1072, %rd5558;
	shr.u64 	%rd5560, %rd5552, 32;
	add.s64 	%rd5561, %rd5559, %rd5560;
	shr.u64 	%rd5562, %rd5557, 32;
	shl.b64 	%rd5563, %rd5557, 32;
	and.b64  	%rd5564, %rd5550, 4294967295;
	or.b64  	%rd5565, %rd5563, %rd5564;
	add.s64 	%rd5566, %rd5561, %rd5562;
	mul.lo.s64 	%rd5567, %rd1232, %rd1073;
	mul.lo.s64 	%rd5568, %rd1231, %rd1073;
	mul.lo.s64 	%rd5569, %rd1232, %rd1074;
	shr.u64 	%rd5570, %rd5567, 32;
	and.b64  	%rd5571, %rd5568, 4294967295;
	add.s64 	%rd5572, %rd5570, %rd5571;
	and.b64  	%rd5573, %rd5569, 4294967295;
	add.s64 	%rd5574, %rd5572, %rd5573;
	shr.u64 	%rd5575, %rd5568, 32;
	mad.lo.s64 	%rd5576, %rd1231, %rd1074, %rd5575;
	shr.u64 	%rd5577, %rd5569, 32;
	add.s64 	%rd5578, %rd5576, %rd5577;
	shr.u64 	%rd5579, %rd5574, 32;
	shl.b64 	%rd5580, %rd5574, 32;
	and.b64  	%rd5581, %rd5567, 4294967295;
	or.b64  	%rd5582, %rd5580, %rd5581;
	add.s64 	%rd5583, %rd5531, %rd5582;
	setp.lt.u64 	%p364, %rd5583, %rd5531;
	selp.u64 	%rd5584, 1, 0, %p364;
	add.s64 	%rd5585, %rd5578, %rd5532;
	add.s64 	%rd5586, %rd5585, %rd5579;
	add.s64 	%rd5587, %rd5586, %rd5584;
	mul.lo.s64 	%rd5588, %rd1234, %rd1073;
	mul.lo.s64 	%rd5589, %rd1233, %rd1073;
	mul.lo.s64 	%rd5590, %rd1234, %rd1074;
	shr.u64 	%rd5591, %rd5588, 32;
	and.b64  	%rd5592, %rd5589, 4294967295;
	add.s64 	%rd5593, %rd5591, %rd5592;
	and.b64  	%rd5594, %rd5590, 4294967295;
	add.s64 	%rd5595, %rd5593, %rd5594;
	shr.u64 	%rd5596, %rd5589, 32;
	mad.lo.s64 	%rd5597, %rd1233, %rd1074, %rd5596;
	shr.u64 	%rd5598, %rd5590, 32;
	add.s64 	%rd5599, %rd5597, %rd5598;
	shr.u64 	%rd5600, %rd5595, 32;
	shl.b64 	%rd5601, %rd5595, 32;
	and.b64  	%rd5602, %rd5588, 4294967295;
	or.b64  	%rd5603, %rd5601, %rd5602;
	add.s64 	%rd5604, %rd5548, %rd5584;
	add.s64 	%rd5605, %rd5604, %rd5603;
	max.u64 	%rd5606, %rd5548, %rd5604;
	setp.gt.u64 	%p365, %rd5606, %rd5605;
	selp.u64 	%rd5607, 1, 0, %p365;
	add.s64 	%rd5608, %rd5599, %rd5549;
	add.s64 	%rd5609, %rd5608, %rd5600;
	add.s64 	%rd5610, %rd5609, %rd5607;
	mul.lo.s64 	%rd5611, %rd1236, %rd1073;
	mul.lo.s64 	%rd5612, %rd1235, %rd1073;
	mul.lo.s64 	%rd5613, %rd1236, %rd1074;
	shr.u64 	%rd5614, %rd5611, 32;
	and.b64  	%rd5615, %rd5612, 4294967295;
	add.s64 	%rd5616, %rd5614, %rd5615;
	and.b64  	%rd5617, %rd5613, 4294967295;
	add.s64 	%rd5618, %rd5616, %rd5617;
	shr.u64 	%rd5619, %rd5612, 32;
	mad.lo.s64 	%rd5620, %rd1235, %rd1074, %rd5619;
	shr.u64 	%rd5621, %rd5613, 32;
	add.s64 	%rd5622, %rd5620, %rd5621;
	shr.u64 	%rd5623, %rd5618, 32;
	shl.b64 	%rd5624, %rd5618, 32;
	and.b64  	%rd5625, %rd5611, 4294967295;
	or.b64  	%rd5626, %rd5624, %rd5625;
	add.s64 	%rd5627, %rd5565, %rd5607;
	add.s64 	%rd5628, %rd5627, %rd5626;
	max.u64 	%rd5629, %rd5565, %rd5627;
	setp.gt.u64 	%p366, %rd5629, %rd5628;
	selp.u64 	%rd5630, 1, 0, %p366;
	add.s64 	%rd5631, %rd5622, %rd5566;
	add.s64 	%rd5632, %rd5631, %rd5623;
	add.s64 	%rd5633, %rd5632, %rd5630;
	mul.lo.s64 	%rd5634, %rd1232, %rd1075;
	mul.lo.s64 	%rd5635, %rd1231, %rd1075;
	mul.lo.s64 	%rd5636, %rd1232, %rd1076;
	shr.u64 	%rd5637, %rd5634, 32;
	and.b64  	%rd5638, %rd5635, 4294967295;
	add.s64 	%rd5639, %rd5637, %rd5638;
	and.b64  	%rd5640, %rd5636, 4294967295;
	add.s64 	%rd5641, %rd5639, %rd5640;
	shr.u64 	%rd5642, %rd5635, 32;
	mad.lo.s64 	%rd5643, %rd1231, %rd1076, %rd5642;
	shr.u64 	%rd5644, %rd5636, 32;
	add.s64 	%rd5645, %rd5643, %rd5644;
	shr.u64 	%rd5646, %rd5641, 32;
	shl.b64 	%rd5647, %rd5641, 32;
	and.b64  	%rd5648, %rd5634, 4294967295;
	or.b64  	%rd5649, %rd5647, %rd5648;
	add.s64 	%rd5650, %rd5605, %rd5649;
	setp.lt.u64 	%p367, %rd5650, %rd5605;
	selp.u64 	%rd5651, 1, 0, %p367;
	add.s64 	%rd5652, %rd5645, %rd5610;
	add.s64 	%rd5653, %rd5652, %rd5646;
	add.s64 	%rd5654, %rd5653, %rd5651;
	mul.lo.s64 	%rd5655, %rd1234, %rd1075;
	mul.lo.s64 	%rd5656, %rd1233, %rd1075;
	mul.lo.s64 	%rd5657, %rd1234, %rd1076;
	shr.u64 	%rd5658, %rd5655, 32;
	and.b64  	%rd5659, %rd5656, 4294967295;
	add.s64 	%rd5660, %rd5658, %rd5659;
	and.b64  	%rd5661, %rd5657, 4294967295;
	add.s64 	%rd5662, %rd5660, %rd5661;
	shr.u64 	%rd5663, %rd5656, 32;
	mad.lo.s64 	%rd5664, %rd1233, %rd1076, %rd5663;
	shr.u64 	%rd5665, %rd5657, 32;
	add.s64 	%rd5666, %rd5664, %rd5665;
	shr.u64 	%rd5667, %rd5662, 32;
	shl.b64 	%rd5668, %rd5662, 32;
	and.b64  	%rd5669, %rd5655, 4294967295;
	or.b64  	%rd5670, %rd5668, %rd5669;
	add.s64 	%rd5671, %rd5628, %rd5651;
	add.s64 	%rd5672, %rd5671, %rd5670;
	max.u64 	%rd5673, %rd5628, %rd5671;
	setp.gt.u64 	%p368, %rd5673, %rd5672;
	selp.u64 	%rd5674, 1, 0, %p368;
	add.s64 	%rd5675, %rd5666, %rd5633;
	add.s64 	%rd5676, %rd5675, %rd5667;
	add.s64 	%rd5677, %rd5676, %rd5674;
	mul.lo.s64 	%rd5678, %rd1232, %rd1077;
	mul.lo.s64 	%rd5679, %rd1231, %rd1077;
	mul.lo.s64 	%rd5680, %rd1232, %rd1078;
	shr.u64 	%rd5681, %rd5678, 32;
	and.b64  	%rd5682, %rd5679, 4294967295;
	add.s64 	%rd5683, %rd5681, %rd5682;
	and.b64  	%rd5684, %rd5680, 4294967295;
	add.s64 	%rd5685, %rd5683, %rd5684;
	shr.u64 	%rd5686, %rd5679, 32;
	mad.lo.s64 	%rd5687, %rd1231, %rd1078, %rd5686;
	shr.u64 	%rd5688, %rd5680, 32;
	add.s64 	%rd5689, %rd5687, %rd5688;
	shr.u64 	%rd5690, %rd5685, 32;
	shl.b64 	%rd5691, %rd5685, 32;
	and.b64  	%rd5692, %rd5678, 4294967295;
	or.b64  	%rd5693, %rd5691, %rd5692;
	add.s64 	%rd5694, %rd5672, %rd5693;
	setp.lt.u64 	%p369, %rd5694, %rd5672;
	selp.u64 	%rd5695, 1, 0, %p369;
	add.s64 	%rd5696, %rd5689, %rd5677;
	add.s64 	%rd5697, %rd5696, %rd5690;
	add.s64 	%rd5698, %rd5697, %rd5695;
	mul.lo.s64 	%rd5699, %rd11, %rd5514;
	mul.lo.s64 	%rd5700, %rd12, %rd5699;
	mul.hi.u64 	%rd5701, %rd12, %rd5699;
	add.cc.s64 	%rd5702, %rd5700, %rd5514;
	addc.cc.s64 	%rd5703, %rd5701, 0;
	mul.lo.s64 	%rd5704, %rd13, %rd5699;
	mul.hi.u64 	%rd5705, %rd13, %rd5699;
	mov.b64 	%rd5706, 0;
	add.cc.s64 	%rd5707, %rd5703, %rd5583;
	addc.cc.s64 	%rd5708, %rd5706, 0;
	add.cc.s64 	%rd5709, %rd5707, %rd5704;
	addc.cc.s64 	%rd5710, %rd5708, %rd5705;
	mul.lo.s64 	%rd5711, %rd14, %rd5699;
	mul.hi.u64 	%rd5712, %rd14, %rd5699;
	add.cc.s64 	%rd5713, %rd5710, %rd5650;
	addc.cc.s64 	%rd5714, %rd5706, 0;
	add.cc.s64 	%rd5715, %rd5713, %rd5711;
	addc.cc.s64 	%rd5716, %rd5714, %rd5712;
	mul.lo.s64 	%rd5717, %rd15, %rd5699;
	mul.hi.u64 	%rd5718, %rd15, %rd5699;
	add.cc.s64 	%rd5719, %rd5716, %rd5694;
	addc.cc.s64 	%rd5720, %rd5706, 0;
	add.cc.s64 	%rd5721, %rd5719, %rd5717;
	addc.cc.s64 	%rd5722, %rd5720, %rd5718;
	add.s64 	%rd5723, %rd5515, %rd5722;
	setp.lt.u64 	%p370, %rd5723, %rd5515;
	selp.u64 	%rd5724, 1, 0, %p370;
	add.s64 	%rd5725, %rd5587, %rd5724;
	setp.lt.u64 	%p371, %rd5725, %rd5587;
	selp.u64 	%rd5726, 1, 0, %p371;
	add.s64 	%rd5727, %rd5654, %rd5726;
	setp.lt.u64 	%p372, %rd5727, %rd5654;
	selp.u64 	%rd5728, 1, 0, %p372;
	add.s64 	%rd5729, %rd5698, %rd5728;
	mul.lo.s64 	%rd5730, %rd11, %rd5709;
	mul.lo.s64 	%rd5731, %rd12, %rd5730;
	mul.hi.u64 	%rd5732, %rd12, %rd5730;
	add.cc.s64 	%rd5733, %rd5731, %rd5709;
	addc.cc.s64 	%rd5734, %rd5732, 0;
	mul.lo.s64 	%rd5735, %rd13, %rd5730;
	mul.hi.u64 	%rd5736, %rd13, %rd5730;
	add.cc.s64 	%rd5737, %rd5734, %rd5715;
	addc.cc.s64 	%rd5738, %rd5706, 0;
	add.cc.s64 	%rd5739, %rd5737, %rd5735;
	addc.cc.s64 	%rd5740, %rd5738, %rd5736;
	mul.lo.s64 	%rd5741, %rd14, %rd5730;
	mul.hi.u64 	%rd5742, %rd14, %rd5730;
	add.cc.s64 	%rd5743, %rd5740, %rd5721;
	addc.cc.s64 	%rd5744, %rd5706, 0;
	add.cc.s64 	%rd5745, %rd5743, %rd5741;
	addc.cc.s64 	%rd5746, %rd5744, %rd5742;
	mul.lo.s64 	%rd5747, %rd15, %rd5730;
	mul.hi.u64 	%rd5748, %rd15, %rd5730;
	add.cc.s64 	%rd5749, %rd5746, %rd5723;
	addc.cc.s64 	%rd5750, %rd5706, 0;
	add.cc.s64 	%rd5751, %rd5749, %rd5747;
	addc.cc.s64 	%rd5752, %rd5750, %rd5748;
	add.s64 	%rd5753, %rd5725, %rd5752;
	setp.lt.u64 	%p373, %rd5753, %rd5725;
	selp.u64 	%rd5754, 1, 0, %p373;
	add.s64 	%rd5755, %rd5727, %rd5754;
	setp.lt.u64 	%p374, %rd5755, %rd5727;
	selp.u64 	%rd5756, 1, 0, %p374;
	add.s64 	%rd5757, %rd5729, %rd5756;
	mul.lo.s64 	%rd5758, %rd11, %rd5739;
	mul.lo.s64 	%rd5759, %rd12, %rd5758;
	mul.hi.u64 	%rd5760, %rd12, %rd5758;
	add.cc.s64 	%rd5761, %rd5759, %rd5739;
	addc.cc.s64 	%rd5762, %rd5760, 0;
	mul.lo.s64 	%rd5763, %rd13, %rd5758;
	mul.hi.u64 	%rd5764, %rd13, %rd5758;
	add.cc.s64 	%rd5765, %rd5762, %rd5745;
	addc.cc.s64 	%rd5766, %rd5706, 0;
	add.cc.s64 	%rd5767, %rd5765, %rd5763;
	addc.cc.s64 	%rd5768, %rd5766, %rd5764;
	mul.lo.s64 	%rd5769, %rd14, %rd5758;
	mul.hi.u64 	%rd5770, %rd14, %rd5758;
	add.cc.s64 	%rd5771, %rd5768, %rd5751;
	addc.cc.s64 	%rd5772, %rd5706, 0;
	add.cc.s64 	%rd5773, %rd5771, %rd5769;
	addc.cc.s64 	%rd5774, %rd5772, %rd5770;
	mul.lo.s64 	%rd5775, %rd15, %rd5758;
	mul.hi.u64 	%rd5776, %rd15, %rd5758;
	add.cc.s64 	%rd5777, %rd5774, %rd5753;
	addc.cc.s64 	%rd5778, %rd5706, 0;
	add.cc.s64 	%rd5779, %rd5777, %rd5775;
	addc.cc.s64 	%rd5780, %rd5778, %rd5776;
	add.s64 	%rd5781, %rd5755, %rd5780;
	setp.lt.u64 	%p375, %rd5781, %rd5755;
	selp.u64 	%rd5782, 1, 0, %p375;
	add.s64 	%rd5783, %rd5757, %rd5782;
	mul.lo.s64 	%rd5784, %rd11, %rd5767;
	mul.lo.s64 	%rd5785, %rd12, %rd5784;
	mul.hi.u64 	%rd5786, %rd12, %rd5784;
	add.cc.s64 	%rd5787, %rd5785, %rd5767;
	addc.cc.s64 	%rd5788, %rd5786, 0;
	mul.lo.s64 	%rd5789, %rd13, %rd5784;
	mul.hi.u64 	%rd5790, %rd13, %rd5784;
	add.cc.s64 	%rd5791, %rd5788, %rd5773;
	addc.cc.s64 	%rd5792, %rd5706, 0;
	add.cc.s64 	%rd1239, %rd5791, %rd5789;
	addc.cc.s64 	%rd5793, %rd5792, %rd5790;
	mul.lo.s64 	%rd5794, %rd14, %rd5784;
	mul.hi.u64 	%rd5795, %rd14, %rd5784;
	add.cc.s64 	%rd5796, %rd5793, %rd5779;
	addc.cc.s64 	%rd5797, %rd5706, 0;
	add.cc.s64 	%rd1240, %rd5796, %rd5794;
	addc.cc.s64 	%rd5798, %rd5797, %rd5795;
	mul.lo.s64 	%rd5799, %rd15, %rd5784;
	mul.hi.u64 	%rd5800, %rd15, %rd5784;
	add.cc.s64 	%rd5801, %rd5798, %rd5781;
	addc.cc.s64 	%rd5802, %rd5706, 0;
	add.cc.s64 	%rd1241, %rd5801, %rd5799;
	addc.cc.s64 	%rd5803, %rd5802, %rd5800;
	add.s64 	%rd21392, %rd5783, %rd5803;
	setp.gt.u64 	%p376, %rd21392, %rd15;
	@%p376 bra 	$L__BB1_533;
	setp.lt.u64 	%p377, %rd21392, %rd15;
	mov.u64 	%rd21389, %rd1239;
	mov.u64 	%rd21390, %rd1240;
	mov.u64 	%rd21391, %rd1241;
	@%p377 bra 	$L__BB1_534;
	setp.lt.u64 	%p378, %rd14, %rd1241;
	@%p378 bra 	$L__BB1_533;
	setp.gt.u64 	%p379, %rd14, %rd1241;
	mov.u64 	%rd21389, %rd1239;
	mov.u64 	%rd21390, %rd1240;
	mov.u64 	%rd21391, %rd1241;
	@%p379 bra 	$L__BB1_534;
	setp.lt.u64 	%p380, %rd13, %rd1240;
	@%p380 bra 	$L__BB1_533;
	setp.gt.u64 	%p381, %rd13, %rd1240;
	setp.lt.u64 	%p382, %rd1239, %rd12;
	or.pred  	%p383, %p381, %p382;
	mov.u64 	%rd21389, %rd1239;
	mov.u64 	%rd21390, %rd1240;
	mov.u64 	%rd21391, %rd1241;
	@%p383 bra 	$L__BB1_534;
$L__BB1_533:
	sub.s64 	%rd21389, %rd1239, %rd12;
	setp.lt.u64 	%p384, %rd1239, %rd12;
	selp.u64 	%rd5804, 1, 0, %p384;
	add.s64 	%rd5805, %rd13, %rd5804;
	sub.s64 	%rd21390, %rd1240, %rd5805;
	setp.lt.u64 	%p385, %rd1240, %rd5805;
	selp.u64 	%rd5806, 1, 0, %p385;
	add.s64 	%rd5807, %rd14, %rd5806;
	sub.s64 	%rd21391, %rd1241, %rd5807;
	setp.lt.u64 	%p386, %rd1241, %rd5807;
	selp.u64 	%rd5808, 1, 0, %p386;
	add.s64 	%rd5809, %rd15, %rd5808;
	sub.s64 	%rd21392, %rd21392, %rd5809;
$L__BB1_534:
	shl.b64 	%rd1251, %rd21389, 1;
	setp.gt.s64 	%p387, %rd21389, -1;
	mov.b64 	{%r73, %r74}, %rd21390;
	mov.b64 	{%r75, %r76}, %rd21389;
	shf.l.wrap.b32 	%r77, %r76, %r73, 1;
	shf.l.wrap.b32 	%r78, %r73, %r74, 1;
	mov.b64 	%rd1252, {%r77, %r78};
	setp.lt.u64 	%p388, %rd1252, %rd21390;
	setp.eq.s64 	%p389, %rd1252, %rd21390;
	selp.u32 	%r79, -1, 0, %p389;
	selp.u32 	%r80, -1, 0, %p388;
	selp.b32 	%r81, %r80, %r79, %p387;
	and.b32  	%r83, %r81, 1;
	setp.eq.b32 	%p390, %r83, 1;
	or.pred  	%p391, %p388, %p390;
	selp.u64 	%rd5810, 1, 0, %p391;
	shl.b64 	%rd5811, %rd21391, 1;
	or.b64  	%rd1253, %rd5811, %rd5810;
	setp.ge.u64 	%p392, %rd1253, %rd21391;
	setp.lt.u64 	%p393, %rd1253, %rd21391;
	setp.eq.s64 	%p394, %rd1253, %rd21391;
	selp.u32 	%r84, -1, 0, %p393;
	selp.u32 	%r85, -1, 0, %p394;
	selp.b32 	%r86, %r85, %r84, %p391;
	selp.b32 	%r87, %r86, %r84, %p392;
	and.b32  	%r88, %r87, 1;
	setp.eq.b32 	%p21, %r88, 1;
	cvt.u64.u32 	%rd5812, %r87;
	and.b64  	%rd5813, %rd5812, 1;
	shl.b64 	%rd5814, %rd21392, 1;
	or.b64  	%rd21396, %rd5814, %rd5813;
	setp.lt.u64 	%p395, %rd21396, %rd21392;
	@%p395 bra 	$L__BB1_541;
	setp.eq.s64 	%p396, %rd21396, %rd21392;
	and.pred  	%p397, %p396, %p21;
	setp.gt.u64 	%p398, %rd21396, %rd15;
	or.pred  	%p399, %p397, %p398;
	@%p399 bra 	$L__BB1_541;
	setp.lt.u64 	%p400, %rd21396, %rd15;
	mov.u64 	%rd21393, %rd1251;
	mov.u64 	%rd21394, %rd1252;
	mov.u64 	%rd21395, %rd1253;
	@%p400 bra 	$L__BB1_542;
	setp.gt.u64 	%p401, %rd1253, %rd14;
	@%p401 bra 	$L__BB1_541;
	setp.lt.u64 	%p402, %rd1253, %rd14;
	mov.u64 	%rd21393, %rd1251;
	mov.u64 	%rd21394, %rd1252;
	mov.u64 	%rd21395, %rd1253;
	@%p402 bra 	$L__BB1_542;
	setp.gt.u64 	%p403, %rd1252, %rd13;
	@%p403 bra 	$L__BB1_541;
	setp.lt.u64 	%p404, %rd1252, %rd13;
	setp.lt.u64 	%p405, %rd1251, %rd12;
	or.pred  	%p406, %p404, %p405;
	mov.u64 	%rd21393, %rd1251;
	mov.u64 	%rd21394, %rd1252;
	mov.u64 	%rd21395, %rd1253;
	@%p406 bra 	$L__BB1_542;
$L__BB1_541:
	sub.s64 	%rd21393, %rd1251, %rd12;
	setp.lt.u64 	%p407, %rd1251, %rd12;
	selp.u64 	%rd5815, 1, 0, %p407;
	add.s64 	%rd5816, %rd13, %rd5815;
	sub.s64 	%rd21394, %rd1252, %rd5816;
	setp.lt.u64 	%p408, %rd1252, %rd5816;
	selp.u64 	%rd5817, 1, 0, %p408;
	add.s64 	%rd5818, %rd14, %rd5817;
	sub.s64 	%rd21395, %rd1253, %rd5818;
	setp.lt.u64 	%p409, %rd1253, %rd5818;
	selp.u64 	%rd5819, 1, 0, %p409;
	add.s64 	%rd5820, %rd15, %rd5819;
	sub.s64 	%rd21396, %rd21396, %rd5820;
$L__BB1_542:
	shl.b64 	%rd1263, %rd21393, 1;
	setp.gt.s64 	%p410, %rd21393, -1;
	mov.b64 	{%r89, %r90}, %rd21394;
	mov.b64 	{%r91, %r92}, %rd21393;
	shf.l.wrap.b32 	%r93, %r92, %r89, 1;
	shf.l.wrap.b32 	%r94, %r89, %r90, 1;
	mov.b64 	%rd1264, {%r93, %r94};
	setp.lt.u64 	%p411, %rd1264, %rd21394;
	setp.eq.s64 	%p412, %rd1264, %rd21394;
	selp.u32 	%r95, -1, 0, %p412;
	selp.u32 	%r96, -1, 0, %p411;
	selp.b32 	%r97, %r96, %r95, %p410;
	and.b32  	%r99, %r97, 1;
	setp.eq.b32 	%p413, %r99, 1;
	or.pred  	%p414, %p411, %p413;
	selp.u64 	%rd5821, 1, 0, %p414;
	shl.b64 	%rd5822, %rd21395, 1;
	or.b64  	%rd1265, %rd5822, %rd5821;
	setp.ge.u64 	%p415, %rd1265, %rd21395;
	setp.lt.u64 	%p416, %rd1265, %rd21395;
	setp.eq.s64 	%p417, %rd1265, %rd21395;
	selp.u32 	%r100, -1, 0, %p416;
	selp.u32 	%r101, -1, 0, %p417;
	selp.b32 	%r102, %r101, %r100, %p414;
	selp.b32 	%r103, %r102, %r100, %p415;
	and.b32  	%r104, %r103, 1;
	setp.eq.b32 	%p22, %r104, 1;
	cvt.u64.u32 	%rd5823, %r103;
	and.b64  	%rd5824, %rd5823, 1;
	shl.b64 	%rd5825, %rd21396, 1;
	or.b64  	%rd21400, %rd5825, %rd5824;
	setp.lt.u64 	%p418, %rd21400, %rd21396;
	@%p418 bra 	$L__BB1_549;
	setp.eq.s64 	%p419, %rd21400, %rd21396;
	and.pred  	%p420, %p419, %p22;
	setp.gt.u64 	%p421, %rd21400, %rd15;
	or.pred  	%p422, %p420, %p421;
	@%p422 bra 	$L__BB1_549;
	setp.lt.u64 	%p423, %rd21400, %rd15;
	mov.u64 	%rd21397, %rd1263;
	mov.u64 	%rd21398, %rd1264;
	mov.u64 	%rd21399, %rd1265;
	@%p423 bra 	$L__BB1_550;
	setp.gt.u64 	%p424, %rd1265, %rd14;
	@%p424 bra 	$L__BB1_549;
	setp.lt.u64 	%p425, %rd1265, %rd14;
	mov.u64 	%rd21397, %rd1263;
	mov.u64 	%rd21398, %rd1264;
	mov.u64 	%rd21399, %rd1265;
	@%p425 bra 	$L__BB1_550;
	setp.gt.u64 	%p426, %rd1264, %rd13;
	@%p426 bra 	$L__BB1_549;
	setp.lt.u64 	%p427, %rd1264, %rd13;
	setp.lt.u64 	%p428, %rd1263, %rd12;
	or.pred  	%p429, %p427, %p428;
	mov.u64 	%rd21397, %rd1263;
	mov.u64 	%rd21398, %rd1264;
	mov.u64 	%rd21399, %rd1265;
	@%p429 bra 	$L__BB1_550;
$L__BB1_549:
	sub.s64 	%rd21397, %rd1263, %rd12;
	setp.lt.u64 	%p430, %rd1263, %rd12;
	selp.u64 	%rd5826, 1, 0, %p430;
	add.s64 	%rd5827, %rd13, %rd5826;
	sub.s64 	%rd21398, %rd1264, %rd5827;
	setp.lt.u64 	%p431, %rd1264, %rd5827;
	selp.u64 	%rd5828, 1, 0, %p431;
	add.s64 	%rd5829, %rd14, %rd5828;
	sub.s64 	%rd21399, %rd1265, %rd5829;
	setp.lt.u64 	%p432, %rd1265, %rd5829;
	selp.u64 	%rd5830, 1, 0, %p432;
	add.s64 	%rd5831, %rd15, %rd5830;
	sub.s64 	%rd21400, %rd21400, %rd5831;
$L__BB1_550:
	mul.lo.s64 	%rd5832, %rd1232, %rd1232;
	mul.lo.s64 	%rd5833, %rd1231, %rd1232;
	shr.u64 	%rd5834, %rd5832, 32;
	shl.b64 	%rd5835, %rd5833, 1;
	and.b64  	%rd5836, %rd5835, 8589934590;
	add.s64 	%rd5837, %rd5834, %rd5836;
	shr.u64 	%rd5838, %rd5833, 31;
	and.b64  	%rd5839, %rd5838, 8589934590;
	mad.lo.s64 	%rd5840, %rd1231, %rd1231, %rd5839;
	shr.u64 	%rd5841, %rd5837, 32;
	shl.b64 	%rd5842, %rd5837, 32;
	and.b64  	%rd5843, %rd5832, 4294967295;
	or.b64  	%rd5844, %rd5842, %rd5843;
	add.s64 	%rd5845, %rd5840, %rd5841;
	mul.lo.s64 	%rd5846, %rd1234, %rd1232;
	mul.lo.s64 	%rd5847, %rd1233, %rd1232;
	mul.lo.s64 	%rd5848, %rd1234, %rd1231;
	shr.u64 	%rd5849, %rd5846, 32;
	and.b64  	%rd5850, %rd5847, 4294967295;
	add.s64 	%rd5851, %rd5849, %rd5850;
	and.b64  	%rd5852, %rd5848, 4294967295;
	add.s64 	%rd5853, %rd5851, %rd5852;
	shr.u64 	%rd5854, %rd5847, 32;
	mad.lo.s64 	%rd5855, %rd1233, %rd1231, %rd5854;
	shr.u64 	%rd5856, %rd5848, 32;
	add.s64 	%rd5857, %rd5855, %rd5856;
	shr.u64 	%rd5858, %rd5853, 32;
	shl.b64 	%rd5859, %rd5853, 32;
	and.b64  	%rd5860, %rd5846, 4294967295;
	or.b64  	%rd5861, %rd5859, %rd5860;
	add.s64 	%rd5862, %rd5857, %rd5858;
	mul.lo.s64 	%rd5863, %rd1236, %rd1232;
	mul.lo.s64 	%rd5864, %rd1235, %rd1232;
	mul.lo.s64 	%rd5865, %rd1236, %rd1231;
	shr.u64 	%rd5866, %rd5863, 32;
	and.b64  	%rd5867, %rd5864, 4294967295;
	add.s64 	%rd5868, %rd5866, %rd5867;
	and.b64  	%rd5869, %rd5865, 4294967295;
	add.s64 	%rd5870, %rd5868, %rd5869;
	shr.u64 	%rd5871, %rd5864, 32;
	mad.lo.s64 	%rd5872, %rd1235, %rd1231, %rd5871;
	shr.u64 	%rd5873, %rd5865, 32;
	add.s64 	%rd5874, %rd5872, %rd5873;
	shr.u64 	%rd5875, %rd5870, 32;
	shl.b64 	%rd5876, %rd5870, 32;
	and.b64  	%rd5877, %rd5863, 4294967295;
	or.b64  	%rd5878, %rd5876, %rd5877;
	add.s64 	%rd5879, %rd5874, %rd5875;
	mul.lo.s64 	%rd5880, %rd1238, %rd1232;
	mul.lo.s64 	%rd5881, %rd1237, %rd1232;
	mul.lo.s64 	%rd5882, %rd1238, %rd1231;
	shr.u64 	%rd5883, %rd5880, 32;
	and.b64  	%rd5884, %rd5881, 4294967295;
	add.s64 	%rd5885, %rd5883, %rd5884;
	and.b64  	%rd5886, %rd5882, 4294967295;
	add.s64 	%rd5887, %rd5885, %rd5886;
	shr.u64 	%rd5888, %rd5881, 32;
	mad.lo.s64 	%rd5889, %rd1237, %rd1231, %rd5888;
	shr.u64 	%rd5890, %rd5882, 32;
	add.s64 	%rd5891, %rd5889, %rd5890;
	shr.u64 	%rd5892, %rd5887, 32;
	shl.b64 	%rd5893, %rd5887, 32;
	and.b64  	%rd5894, %rd5880, 4294967295;
	or.b64  	%rd5895, %rd5893, %rd5894;
	add.s64 	%rd5896, %rd5891, %rd5892;
	shl.b64 	%rd5897, %rd5861, 1;
	shr.u64 	%rd5898, %rd5859, 63;
	add.s64 	%rd5899, %rd5862, %rd5862;
	add.s64 	%rd5900, %rd5899, %rd5898;
	mul.lo.s64 	%rd5901, %rd1234, %rd1234;
	mul.lo.s64 	%rd5902, %rd1233, %rd1234;
	shr.u64 	%rd5903, %rd5901, 32;
	shl.b64 	%rd5904, %rd5902, 1;
	and.b64  	%rd5905, %rd5904, 8589934590;
	add.s64 	%rd5906, %rd5903, %rd5905;
	shr.u64 	%rd5907, %rd5902, 31;
	and.b64  	%rd5908, %rd5907, 8589934590;
	mad.lo.s64 	%rd5909, %rd1233, %rd1233, %rd5908;
	shr.u64 	%rd5910, %rd5906, 32;
	shl.b64 	%rd5911, %rd5906, 32;
	and.b64  	%rd5912, %rd5901, 4294967295;
	or.b64  	%rd5913, %rd5911, %rd5912;
	add.s64 	%rd5914, %rd5878, %rd5898;
	add.s64 	%rd5915, %rd5914, %rd5913;
	max.u64 	%rd5916, %rd5878, %rd5914;
	setp.gt.u64 	%p433, %rd5916, %rd5915;
	selp.u64 	%rd5917, 1, 0, %p433;
	add.s64 	%rd5918, %rd5909, %rd5879;
	add.s64 	%rd5919, %rd5918, %rd5910;
	add.s64 	%rd5920, %rd5919, %rd5917;
	mul.lo.s64 	%rd5921, %rd1236, %rd1234;
	mul.lo.s64 	%rd5922, %rd1235, %rd1234;
	mul.lo.s64 	%rd5923, %rd1236, %rd1233;
	shr.u64 	%rd5924, %rd5921, 32;
	and.b64  	%rd5925, %rd5922, 4294967295;
	add.s64 	%rd5926, %rd5924, %rd5925;
	and.b64  	%rd5927, %rd5923, 4294967295;
	add.s64 	%rd5928, %rd5926, %rd5927;
	shr.u64 	%rd5929, %rd5922, 32;
	mad.lo.s64 	%rd5930, %rd1235, %rd1233, %rd5929;
	shr.u64 	%rd5931, %rd5923, 32;
	add.s64 	%rd5932, %rd5930, %rd5931;
	shr.u64 	%rd5933, %rd5928, 32;
	shl.b64 	%rd5934, %rd5928, 32;
	and.b64  	%rd5935, %rd5921, 4294967295;
	or.b64  	%rd5936, %rd5934, %rd5935;
	add.s64 	%rd5937, %rd5895, %rd5917;
	add.s64 	%rd5938, %rd5937, %rd5936;
	max.u64 	%rd5939, %rd5895, %rd5937;
	setp.gt.u64 	%p434, %rd5939, %rd5938;
	selp.u64 	%rd5940, 1, 0, %p434;
	add.s64 	%rd5941, %rd5932, %rd5896;
	add.s64 	%rd5942, %rd5941, %rd5933;
	add.s64 	%rd5943, %rd5942, %rd5940;
	add.s64 	%rd5944, %rd5915, %rd5878;
	setp.lt.u64 	%p435, %rd5944, %rd5915;
	selp.u64 	%rd5945, 1, 0, %p435;
	add.s64 	%rd5946, %rd5879, %rd5920;
	add.s64 	%rd5947, %rd5946, %rd5945;
	add.s64 	%rd5948, %rd5938, %rd5945;
	add.s64 	%rd5949, %rd5948, %rd5936;
	max.u64 	%rd5950, %rd5938, %rd5948;
	setp.gt.u64 	%p436, %rd5950, %rd5949;
	selp.u64 	%rd5951, 1, 0, %p436;
	add.s64 	%rd5952, %rd5932, %rd5943;
	add.s64 	%rd5953, %rd5952, %rd5933;
	add.s64 	%rd5954, %rd5953, %rd5951;
	add.s64 	%rd5955, %rd5949, %rd5895;
	setp.lt.u64 	%p437, %rd5955, %rd5949;
	selp.u64 	%rd5956, 1, 0, %p437;
	add.s64 	%rd5957, %rd5896, %rd5954;
	add.s64 	%rd5958, %rd5957, %rd5956;
	mul.lo.s64 	%rd5959, %rd11, %rd5844;
	mul.lo.s64 	%rd5960, %rd12, %rd5959;
	mul.hi.u64 	%rd5961, %rd12, %rd5959;
	add.cc.s64 	%rd5962, %rd5960, %rd5844;
	addc.cc.s64 	%rd5963, %rd5961, 0;
	mul.lo.s64 	%rd5964, %rd13, %rd5959;
	mul.hi.u64 	%rd5965, %rd13, %rd5959;
	mov.b64 	%rd5966, 0;
	add.cc.s64 	%rd5967, %rd5963, %rd5897;
	addc.cc.s64 	%rd5968, %rd5966, 0;
	add.cc.s64 	%rd5969, %rd5967, %rd5964;
	addc.cc.s64 	%rd5970, %rd5968, %rd5965;
	mul.lo.s64 	%rd5971, %rd14, %rd5959;
	mul.hi.u64 	%rd5972, %rd14, %rd5959;
	add.cc.s64 	%rd5973, %rd5970, %rd5944;
	addc.cc.s64 	%rd5974, %rd5966, 0;
	add.cc.s64 	%rd5975, %rd5973, %rd5971;
	addc.cc.s64 	%rd5976, %rd5974, %rd5972;
	mul.lo.s64 	%rd5977, %rd15, %rd5959;
	mul.hi.u64 	%rd5978, %rd15, %rd5959;
	add.cc.s64 	%rd5979, %rd5976, %rd5955;
	addc.cc.s64 	%rd5980, %rd5966, 0;
	add.cc.s64 	%rd5981, %rd5979, %rd5977;
	addc.cc.s64 	%rd5982, %rd5980, %rd5978;
	add.s64 	%rd5983, %rd5845, %rd5982;
	setp.lt.u64 	%p438, %rd5983, %rd5845;
	selp.u64 	%rd5984, 1, 0, %p438;
	add.s64 	%rd5985, %rd5900, %rd5984;
	setp.lt.u64 	%p439, %rd5985, %rd5900;
	selp.u64 	%rd5986, 1, 0, %p439;
	add.s64 	%rd5987, %rd5947, %rd5986;
	setp.lt.u64 	%p440, %rd5987, %rd5947;
	selp.u64 	%rd5988, 1, 0, %p440;
	add.s64 	%rd5989, %rd5958, %rd5988;
	mul.lo.s64 	%rd5990, %rd11, %rd5969;
	mul.lo.s64 	%rd5991, %rd12, %rd5990;
	mul.hi.u64 	%rd5992, %rd12, %rd5990;
	add.cc.s64 	%rd5993, %rd5991, %rd5969;
	addc.cc.s64 	%rd5994, %rd5992, 0;
	mul.lo.s64 	%rd5995, %rd13, %rd5990;
	mul.hi.u64 	%rd5996, %rd13, %rd5990;
	add.cc.s64 	%rd5997, %rd5994, %rd5975;
	addc.cc.s64 	%rd5998, %rd5966, 0;
	add.cc.s64 	%rd5999, %rd5997, %rd5995;
	addc.cc.s64 	%rd6000, %rd5998, %rd5996;
	mul.lo.s64 	%rd6001, %rd14, %rd5990;
	mul.hi.u64 	%rd6002, %rd14, %rd5990;
	add.cc.s64 	%rd6003, %rd6000, %rd5981;
	addc.cc.s64 	%rd6004, %rd5966, 0;
	add.cc.s64 	%rd6005, %rd6003, %rd6001;
	addc.cc.s64 	%rd6006, %rd6004, %rd6002;
	mul.lo.s64 	%rd6007, %rd15, %rd5990;
	mul.hi.u64 	%rd6008, %rd15, %rd5990;
	add.cc.s64 	%rd6009, %rd6006, %rd5983;
	addc.cc.s64 	%rd6010, %rd5966, 0;
	add.cc.s64 	%rd6011, %rd6009, %rd6007;
	addc.cc.s64 	%rd6012, %rd6010, %rd6008;
	add.s64 	%rd6013, %rd5985, %rd6012;
	setp.lt.u64 	%p441, %rd6013, %rd5985;
	selp.u64 	%rd6014, 1, 0, %p441;
	add.s64 	%rd6015, %rd5987, %rd6014;
	setp.lt.u64 	%p442, %rd6015, %rd5987;
	selp.u64 	%rd6016, 1, 0, %p442;
	add.s64 	%rd6017, %rd5989, %rd6016;
	mul.lo.s64 	%rd6018, %rd11, %rd5999;
	mul.lo.s64 	%rd6019, %rd12, %rd6018;
	mul.hi.u64 	%rd6020, %rd12, %rd6018;
	add.cc.s64 	%rd6021, %rd6019, %rd5999;
	addc.cc.s64 	%rd6022, %rd6020, 0;
	mul.lo.s64 	%rd6023, %rd13, %rd6018;
	mul.hi.u64 	%rd6024, %rd13, %rd6018;
	add.cc.s64 	%rd6025, %rd6022, %rd6005;
	addc.cc.s64 	%rd6026, %rd5966, 0;
	add.cc.s64 	%rd6027, %rd6025, %rd6023;
	addc.cc.s64 	%rd6028, %rd6026, %rd6024;
	mul.lo.s64 	%rd6029, %rd14, %rd6018;
	mul.hi.u64 	%rd6030, %rd14, %rd6018;
	add.cc.s64 	%rd6031, %rd6028, %rd6011;
	addc.cc.s64 	%rd6032, %rd5966, 0;
	add.cc.s64 	%rd6033, %rd6031, %rd6029;
	addc.cc.s64 	%rd6034, %rd6032, %rd6030;
	mul.lo.s64 	%rd6035, %rd15, %rd6018;
	mul.hi.u64 	%rd6036, %rd15, %rd6018;
	add.cc.s64 	%rd6037, %rd6034, %rd6013;
	addc.cc.s64 	%rd6038, %rd5966, 0;
	add.cc.s64 	%rd6039, %rd6037, %rd6035;
	addc.cc.s64 	%rd6040, %rd6038, %rd6036;
	add.s64 	%rd6041, %rd6015, %rd6040;
	setp.lt.u64 	%p443, %rd6041, %rd6015;
	selp.u64 	%rd6042, 1, 0, %p443;
	add.s64 	%rd6043, %rd6017, %rd6042;
	mul.lo.s64 	%rd6044, %rd11, %rd6027;
	mul.lo.s64 	%rd6045, %rd12, %rd6044;
	mul.hi.u64 	%rd6046, %rd12, %rd6044;
	add.cc.s64 	%rd6047, %rd6045, %rd6027;
	addc.cc.s64 	%rd6048, %rd6046, 0;
	mul.lo.s64 	%rd6049, %rd13, %rd6044;
	mul.hi.u64 	%rd6050, %rd13, %rd6044;
	add.cc.s64 	%rd6051, %rd6048, %rd6033;
	addc.cc.s64 	%rd6052, %rd5966, 0;
	add.cc.s64 	%rd1275, %rd6051, %rd6049;
	addc.cc.s64 	%rd6053, %rd6052, %rd6050;
	mul.lo.s64 	%rd6054, %rd14, %rd6044;
	mul.hi.u64 	%rd6055, %rd14, %rd6044;
	add.cc.s64 	%rd6056, %rd6053, %rd6039;
	addc.cc.s64 	%rd6057, %rd5966, 0;
	add.cc.s64 	%rd1276, %rd6056, %rd6054;
	addc.cc.s64 	%rd6058, %rd6057, %rd6055;
	mul.lo.s64 	%rd6059, %rd15, %rd6044;
	mul.hi.u64 	%rd6060, %rd15, %rd6044;
	add.cc.s64 	%rd6061, %rd6058, %rd6041;
	addc.cc.s64 	%rd6062, %rd5966, 0;
	add.cc.s64 	%rd1277, %rd6061, %rd6059;
	addc.cc.s64 	%rd6063, %rd6062, %rd6060;
	add.s64 	%rd21404, %rd6043, %rd6063;
	setp.gt.u64 	%p444, %rd21404, %rd15;
	@%p444 bra 	$L__BB1_556;
	setp.lt.u64 	%p445, %rd21404, %rd15;
	mov.u64 	%rd21401, %rd1275;
	mov.u64 	%rd21402, %rd1276;
	mov.u64 	%rd21403, %rd1277;
	@%p445 bra 	$L__BB1_557;
	setp.lt.u64 	%p446, %rd14, %rd1277;
	@%p446 bra 	$L__BB1_556;
	setp.gt.u64 	%p447, %rd14, %rd1277;
	mov.u64 	%rd21401, %rd1275;
	mov.u64 	%rd21402, %rd1276;
	mov.u64 	%rd21403, %rd1277;
	@%p447 bra 	$L__BB1_557;
	setp.lt.u64 	%p448, %rd13, %rd1276;
	@%p448 bra 	$L__BB1_556;
	setp.gt.u64 	%p449, %rd13, %rd1276;
	setp.lt.u64 	%p450, %rd1275, %rd12;
	or.pred  	%p451, %p449, %p450;
	mov.u64 	%rd21401, %rd1275;
	mov.u64 	%rd21402, %rd1276;
	mov.u64 	%rd21403, %rd1277;
	@%p451 bra 	$L__BB1_557;
$L__BB1_556:
	sub.s64 	%rd21401, %rd1275, %rd12;
	setp.lt.u64 	%p452, %rd1275, %rd12;
	selp.u64 	%rd6064, 1, 0, %p452;
	add.s64 	%rd6065, %rd13, %rd6064;
	sub.s64 	%rd21402, %rd1276, %rd6065;
	setp.lt.u64 	%p453, %rd1276, %rd6065;
	selp.u64 	%rd6066, 1, 0, %p453;
	add.s64 	%rd6067, %rd14, %rd6066;
	sub.s64 	%rd21403, %rd1277, %rd6067;
	setp.lt.u64 	%p454, %rd1277, %rd6067;
	selp.u64 	%rd6068, 1, 0, %p454;
	add.s64 	%rd6069, %rd15, %rd6068;
	sub.s64 	%rd21404, %rd21404, %rd6069;
$L__BB1_557:
	shl.b64 	%rd1287, %rd21401, 1;
	setp.gt.s64 	%p455, %rd21401, -1;
	mov.b64 	{%r105, %r106}, %rd21402;
	mov.b64 	{%r107, %r108}, %rd21401;
	shf.l.wrap.b32 	%r109, %r108, %r105, 1;
	shf.l.wrap.b32 	%r110, %r105, %r106, 1;
	mov.b64 	%rd1288, {%r109, %r110};
	setp.lt.u64 	%p456, %rd1288, %rd21402;
	setp.eq.s64 	%p457, %rd1288, %rd21402;
	selp.u32 	%r111, -1, 0, %p457;
	selp.u32 	%r112, -1, 0, %p456;
	selp.b32 	%r113, %r112, %r111, %p455;
	and.b32  	%r115, %r113, 1;
	setp.eq.b32 	%p458, %r115, 1;
	or.pred  	%p459, %p456, %p458;
	selp.u64 	%rd6070, 1, 0, %p459;
	shl.b64 	%rd6071, %rd21403, 1;
	or.b64  	%rd1289, %rd6071, %rd6070;
	setp.ge.u64 	%p460, %rd1289, %rd21403;
	setp.lt.u64 	%p461, %rd1289, %rd21403;
	setp.eq.s64 	%p462, %rd1289, %rd21403;
	selp.u32 	%r116, -1, 0, %p461;
	selp.u32 	%r117, -1, 0, %p462;
	selp.b32 	%r118, %r117, %r116, %p459;
	selp.b32 	%r119, %r118, %r116, %p460;
	and.b32  	%r120, %r119, 1;
	setp.eq.b32 	%p23, %r120, 1;
	cvt.u64.u32 	%rd6072, %r119;
	and.b64  	%rd6073, %rd6072, 1;
	shl.b64 	%rd6074, %rd21404, 1;
	or.b64  	%rd21408, %rd6074, %rd6073;
	setp.lt.u64 	%p463, %rd21408, %rd21404;
	@%p463 bra 	$L__BB1_564;
	setp.eq.s64 	%p464, %rd21408, %rd21404;
	and.pred  	%p465, %p464, %p23;
	setp.gt.u64 	%p466, %rd21408, %rd15;
	or.pred  	%p467, %p465, %p466;
	@%p467 bra 	$L__BB1_564;
	setp.lt.u64 	%p468, %rd21408, %rd15;
	mov.u64 	%rd21405, %rd1287;
	mov.u64 	%rd21406, %rd1288;
	mov.u64 	%rd21407, %rd1289;
	@%p468 bra 	$L__BB1_565;
	setp.gt.u64 	%p469, %rd1289, %rd14;
	@%p469 bra 	$L__BB1_564;
	setp.lt.u64 	%p470, %rd1289, %rd14;
	mov.u64 	%rd21405, %rd1287;
	mov.u64 	%rd21406, %rd1288;
	mov.u64 	%rd21407, %rd1289;
	@%p470 bra 	$L__BB1_565;
	setp.gt.u64 	%p471, %rd1288, %rd13;
	@%p471 bra 	$L__BB1_564;
	setp.lt.u64 	%p472, %rd1288, %rd13;
	setp.lt.u64 	%p473, %rd1287, %rd12;
	or.pred  	%p474, %p472, %p473;
	mov.u64 	%rd21405, %rd1287;
	mov.u64 	%rd21406, %rd1288;
	mov.u64 	%rd21407, %rd1289;
	@%p474 bra 	$L__BB1_565;
$L__BB1_564:
	sub.s64 	%rd21405, %rd1287, %rd12;
	setp.lt.u64 	%p475, %rd1287, %rd12;
	selp.u64 	%rd6075, 1, 0, %p475;
	add.s64 	%rd6076, %rd13, %rd6075;
	sub.s64 	%rd21406, %rd1288, %rd6076;
	setp.lt.u64 	%p476, %rd1288, %rd6076;
	selp.u64 	%rd6077, 1, 0, %p476;
	add.s64 	%rd6078, %rd14, %rd6077;
	sub.s64 	%rd21407, %rd1289, %rd6078;
	setp.lt.u64 	%p477, %rd1289, %rd6078;
	selp.u64 	%rd6079, 1, 0, %p477;
	add.s64 	%rd6080, %rd15, %rd6079;
	sub.s64 	%rd21408, %rd21408, %rd6080;
$L__BB1_565:
	shl.b64 	%rd1299, %rd21405, 1;
	setp.gt.s64 	%p478, %rd21405, -1;
	mov.b64 	{%r121, %r122}, %rd21406;
	mov.b64 	{%r123, %r124}, %rd21405;
	shf.l.wrap.b32 	%r125, %r124, %r121, 1;
	shf.l.wrap.b32 	%r126, %r121, %r122, 1;
	mov.b64 	%rd1300, {%r125, %r126};
	setp.lt.u64 	%p479, %rd1300, %rd21406;
	setp.eq.s64 	%p480, %rd1300, %rd21406;
	selp.u32 	%r127, -1, 0, %p480;
	selp.u32 	%r128, -1, 0, %p479;
	selp.b32 	%r129, %r128, %r127, %p478;
	and.b32  	%r131, %r129, 1;
	setp.eq.b32 	%p481, %r131, 1;
	or.pred  	%p482, %p479, %p481;
	selp.u64 	%rd6081, 1, 0, %p482;
	shl.b64 	%rd6082, %rd21407, 1;
	or.b64  	%rd1301, %rd6082, %rd6081;
	setp.ge.u64 	%p483, %rd1301, %rd21407;
	setp.lt.u64 	%p484, %rd1301, %rd21407;
	setp.eq.s64 	%p485, %rd1301, %rd21407;
	selp.u32 	%r132, -1, 0, %p484;
	selp.u32 	%r133, -1, 0, %p485;
	selp.b32 	%r134, %r133, %r132, %p482;
	selp.b32 	%r135, %r134, %r132, %p483;
	and.b32  	%r136, %r135, 1;
	setp.eq.b32 	%p24, %r136, 1;
	cvt.u64.u32 	%rd6083, %r135;
	and.b64  	%rd6084, %rd6083, 1;
	shl.b64 	%rd6085, %rd21408, 1;
	or.b64  	%rd21412, %rd6085, %rd6084;
	setp.lt.u64 	%p486, %rd21412, %rd21408;
	@%p486 bra 	$L__BB1_572;
	setp.eq.s64 	%p487, %rd21412, %rd21408;
	and.pred  	%p488, %p487, %p24;
	setp.gt.u64 	%p489, %rd21412, %rd15;
	or.pred  	%p490, %p488, %p489;
	@%p490 bra 	$L__BB1_572;
	setp.lt.u64 	%p491, %rd21412, %rd15;
	mov.u64 	%rd21409, %rd1299;
	mov.u64 	%rd21410, %rd1300;
	mov.u64 	%rd21411, %rd1301;
	@%p491 bra 	$L__BB1_573;
	setp.gt.u64 	%p492, %rd1301, %rd14;
	@%p492 bra 	$L__BB1_572;
	setp.lt.u64 	%p493, %rd1301, %rd14;
	mov.u64 	%rd21409, %rd1299;
	mov.u64 	%rd21410, %rd1300;
	mov.u64 	%rd21411, %rd1301;
	@%p493 bra 	$L__BB1_573;
	setp.gt.u64 	%p494, %rd1300, %rd13;
	@%p494 bra 	$L__BB1_572;
	setp.lt.u64 	%p495, %rd1300, %rd13;
	setp.lt.u64 	%p496, %rd1299, %rd12;
	or.pred  	%p497, %p495, %p496;
	mov.u64 	%rd21409, %rd1299;
	mov.u64 	%rd21410, %rd1300;
	mov.u64 	%rd21411, %rd1301;
	@%p497 bra 	$L__BB1_573;
$L__BB1_572:
	sub.s64 	%rd21409, %rd1299, %rd12;
	setp.lt.u64 	%p498, %rd1299, %rd12;
	selp.u64 	%rd6086, 1, 0, %p498;
	add.s64 	%rd6087, %rd13, %rd6086;
	sub.s64 	%rd21410, %rd1300, %rd6087;
	setp.lt.u64 	%p499, %rd1300, %rd6087;
	selp.u64 	%rd6088, 1, 0, %p499;
	add.s64 	%rd6089, %rd14, %rd6088;
	sub.s64 	%rd21411, %rd1301, %rd6089;
	setp.lt.u64 	%p500, %rd1301, %rd6089;
	selp.u64 	%rd6090, 1, 0, %p500;
	add.s64 	%rd6091, %rd15, %rd6090;
	sub.s64 	%rd21412, %rd21412, %rd6091;
$L__BB1_573:
	shl.b64 	%rd1311, %rd21409, 1;
	setp.gt.s64 	%p501, %rd21409, -1;
	mov.b64 	{%r137, %r138}, %rd21410;
	mov.b64 	{%r139, %r140}, %rd21409;
	shf.l.wrap.b32 	%r141, %r140, %r137, 1;
	shf.l.wrap.b32 	%r142, %r137, %r138, 1;
	mov.b64 	%rd1312, {%r141, %r142};
	setp.lt.u64 	%p502, %rd1312, %rd21410;
	setp.eq.s64 	%p503, %rd1312, %rd21410;
	selp.u32 	%r143, -1, 0, %p503;
	selp.u32 	%r144, -1, 0, %p502;
	selp.b32 	%r145, %r144, %r143, %p501;
	and.b32  	%r147, %r145, 1;
	setp.eq.b32 	%p504, %r147, 1;
	or.pred  	%p505, %p502, %p504;
	selp.u64 	%rd6092, 1, 0, %p505;
	shl.b64 	%rd6093, %rd21411, 1;
	or.b64  	%rd1313, %rd6093, %rd6092;
	setp.ge.u64 	%p506, %rd1313, %rd21411;
	setp.lt.u64 	%p507, %rd1313, %rd21411;
	setp.eq.s64 	%p508, %rd1313, %rd21411;
	selp.u32 	%r148, -1, 0, %p507;
	selp.u32 	%r149, -1, 0, %p508;
	selp.b32 	%r150, %r149, %r148, %p505;
	selp.b32 	%r151, %r150, %r148, %p506;
	and.b32  	%r152, %r151, 1;
	setp.eq.b32 	%p25, %r152, 1;
	cvt.u64.u32 	%rd6094, %r151;
	and.b64  	%rd6095, %rd6094, 1;
	shl.b64 	%rd6096, %rd21412, 1;
	or.b64  	%rd21416, %rd6096, %rd6095;
	setp.lt.u64 	%p509, %rd21416, %rd21412;
	@%p509 bra 	$L__BB1_580;
	setp.eq.s64 	%p510, %rd21416, %rd21412;
	and.pred  	%p511, %p510, %p25;
	setp.gt.u64 	%p512, %rd21416, %rd15;
	or.pred  	%p513, %p511, %p512;
	@%p513 bra 	$L__BB1_580;
	setp.lt.u64 	%p514, %rd21416, %rd15;
	mov.u64 	%rd21413, %rd1311;
	mov.u64 	%rd21414, %rd1312;
	mov.u64 	%rd21415, %rd1313;
	@%p514 bra 	$L__BB1_581;
	setp.gt.u64 	%p515, %rd1313, %rd14;
	@%p515 bra 	$L__BB1_580;
	setp.lt.u64 	%p516, %rd1313, %rd14;
	mov.u64 	%rd21413, %rd1311;
	mov.u64 	%rd21414, %rd1312;
	mov.u64 	%rd21415, %rd1313;
	@%p516 bra 	$L__BB1_581;
	setp.gt.u64 	%p517, %rd1312, %rd13;
	@%p517 bra 	$L__BB1_580;
	setp.lt.u64 	%p518, %rd1312, %rd13;
	setp.lt.u64 	%p519, %rd1311, %rd12;
	or.pred  	%p520, %p518, %p519;
	mov.u64 	%rd21413, %rd1311;
	mov.u64 	%rd21414, %rd1312;
	mov.u64 	%rd21415, %rd1313;
	@%p520 bra 	$L__BB1_581;
$L__BB1_580:
	sub.s64 	%rd21413, %rd1311, %rd12;
	setp.lt.u64 	%p521, %rd1311, %rd12;
	selp.u64 	%rd6097, 1, 0, %p521;
	add.s64 	%rd6098, %rd13, %rd6097;
	sub.s64 	%rd21414, %rd1312, %rd6098;
	setp.lt.u64 	%p522, %rd1312, %rd6098;
	selp.u64 	%rd6099, 1, 0, %p522;
	add.s64 	%rd6100, %rd14, %rd6099;
	sub.s64 	%rd21415, %rd1313, %rd6100;
	setp.lt.u64 	%p523, %rd1313, %rd6100;
	selp.u64 	%rd6101, 1, 0, %p523;
	add.s64 	%rd6102, %rd15, %rd6101;
	sub.s64 	%rd21416, %rd21416, %rd6102;
$L__BB1_581:
	mul.lo.s64 	%rd6103, %rd1071, %rd1071;
	mul.lo.s64 	%rd6104, %rd1072, %rd1071;
	shr.u64 	%rd6105, %rd6103, 32;
	shl.b64 	%rd6106, %rd6104, 1;
	and.b64  	%rd6107, %rd6106, 8589934590;
	add.s64 	%rd6108, %rd6105, %rd6107;
	shr.u64 	%rd6109, %rd6104, 31;
	and.b64  	%rd6110, %rd6109, 8589934590;
	mad.lo.s64 	%rd6111, %rd1072, %rd1072, %rd6110;
	shr.u64 	%rd6112, %rd6108, 32;
	shl.b64 	%rd6113, %rd6108, 32;
	and.b64  	%rd6114, %rd6103, 4294967295;
	or.b64  	%rd6115, %rd6113, %rd6114;
	add.s64 	%rd6116, %rd6111, %rd6112;
	mul.lo.s64 	%rd6117, %rd1073, %rd1071;
	mul.lo.s64 	%rd6118, %rd1074, %rd1071;
	mul.lo.s64 	%rd6119, %rd1073, %rd1072;
	shr.u64 	%rd6120, %rd6117, 32;
	and.b64  	%rd6121, %rd6118, 4294967295;
	add.s64 	%rd6122, %rd6120, %rd6121;
	and.b64  	%rd6123, %rd6119, 4294967295;
	add.s64 	%rd6124, %rd6122, %rd6123;
	shr.u64 	%rd6125, %rd6118, 32;
	mad.lo.s64 	%rd6126, %rd1074, %rd1072, %rd6125;
	shr.u64 	%rd6127, %rd6119, 32;
	add.s64 	%rd6128, %rd6126, %rd6127;
	shr.u64 	%rd6129, %rd6124, 32;
	shl.b64 	%rd6130, %rd6124, 32;
	and.b64  	%rd6131, %rd6117, 4294967295;
	or.b64  	%rd6132, %rd6130, %rd6131;
	add.s64 	%rd6133, %rd6128, %rd6129;
	mul.lo.s64 	%rd6134, %rd1075, %rd1071;
	mul.lo.s64 	%rd6135, %rd1076, %rd1071;
	mul.lo.s64 	%rd6136, %rd1075, %rd1072;
	shr.u64 	%rd6137, %rd6134, 32;
	and.b64  	%rd6138, %rd6135, 4294967295;
	add.s64 	%rd6139, %rd6137, %rd6138;
	and.b64  	%rd6140, %rd6136, 4294967295;
	add.s64 	%rd6141, %rd6139, %rd6140;
	shr.u64 	%rd6142, %rd6135, 32;
	mad.lo.s64 	%rd6143, %rd1076, %rd1072, %rd6142;
	shr.u64 	%rd6144, %rd6136, 32;
	add.s64 	%rd6145, %rd6143, %rd6144;
	shr.u64 	%rd6146, %rd6141, 32;
	shl.b64 	%rd6147, %rd6141, 32;
	and.b64  	%rd6148, %rd6134, 4294967295;
	or.b64  	%rd6149, %rd6147, %rd6148;
	add.s64 	%rd6150, %rd6145, %rd6146;
	mul.lo.s64 	%rd6151, %rd1077, %rd1071;
	mul.lo.s64 	%rd6152, %rd1078, %rd1071;
	mul.lo.s64 	%rd6153, %rd1077, %rd1072;
	shr.u64 	%rd6154, %rd6151, 32;
	and.b64  	%rd6155, %rd6152, 4294967295;
	add.s64 	%rd6156, %rd6154, %rd6155;
	and.b64  	%rd6157, %rd6153, 4294967295;
	add.s64 	%rd6158, %rd6156, %rd6157;
	shr.u64 	%rd6159, %rd6152, 32;
	mad.lo.s64 	%rd6160, %rd1078, %rd1072, %rd6159;
	shr.u64 	%rd6161, %rd6153, 32;
	add.s64 	%rd6162, %rd6160, %rd6161;
	shr.u64 	%rd6163, %rd6158, 32;
	shl.b64 	%rd6164, %rd6158, 32;
	and.b64  	%rd6165, %rd6151, 4294967295;
	or.b64  	%rd6166, %rd6164, %rd6165;
	add.s64 	%rd6167, %rd6162, %rd6163;
	shl.b64 	%rd6168, %rd6132, 1;
	shr.u64 	%rd6169, %rd6130, 63;
	add.s64 	%rd6170, %rd6133, %rd6133;
	add.s64 	%rd6171, %rd6170, %rd6169;
	mul.lo.s64 	%rd6172, %rd1073, %rd1073;
	mul.lo.s64 	%rd6173, %rd1074, %rd1073;
	shr.u64 	%rd6174, %rd6172, 32;
	shl.b64 	%rd6175, %rd6173, 1;
	and.b64  	%rd6176, %rd6175, 8589934590;
	add.s64 	%rd6177, %rd6174, %rd6176;
	shr.u64 	%rd6178, %rd6173, 31;
	and.b64  	%rd6179, %rd6178, 8589934590;
	mad.lo.s64 	%rd6180, %rd1074, %rd1074, %rd6179;
	shr.u64 	%rd6181, %rd6177, 32;
	shl.b64 	%rd6182, %rd6177, 32;
	and.b64  	%rd6183, %rd6172, 4294967295;
	or.b64  	%rd6184, %rd6182, %rd6183;
	add.s64 	%rd6185, %rd6149, %rd6169;
	add.s64 	%rd6186, %rd6185, %rd6184;
	max.u64 	%rd6187, %rd6149, %rd6185;
	setp.gt.u64 	%p524, %rd6187, %rd6186;
	selp.u64 	%rd6188, 1, 0, %p524;
	add.s64 	%rd6189, %rd6180, %rd6150;
	add.s64 	%rd6190, %rd6189, %rd6181;
	add.s64 	%rd6191, %rd6190, %rd6188;
	mul.lo.s64 	%rd6192, %rd1075, %rd1073;
	mul.lo.s64 	%rd6193, %rd1076, %rd1073;
	mul.lo.s64 	%rd6194, %rd1075, %rd1074;
	shr.u64 	%rd6195, %rd6192, 32;
	and.b64  	%rd6196, %rd6193, 4294967295;
	add.s64 	%rd6197, %rd6195, %rd6196;
	and.b64  	%rd6198, %rd6194, 4294967295;
	add.s64 	%rd6199, %rd6197, %rd6198;
	shr.u64 	%rd6200, %rd6193, 32;
	mad.lo.s64 	%rd6201, %rd1076, %rd1074, %rd6200;
	shr.u64 	%rd6202, %rd6194, 32;
	add.s64 	%rd6203, %rd6201, %rd6202;
	shr.u64 	%rd6204, %rd6199, 32;
	shl.b64 	%rd6205, %rd6199, 32;
	and.b64  	%rd6206, %rd6192, 4294967295;
	or.b64  	%rd6207, %rd6205, %rd6206;
	add.s64 	%rd6208, %rd6166, %rd6188;
	add.s64 	%rd6209, %rd6208, %rd6207;
	max.u64 	%rd6210, %rd6166, %rd6208;
	setp.gt.u64 	%p525, %rd6210, %rd6209;
	selp.u64 	%rd6211, 1, 0, %p525;
	add.s64 	%rd6212, %rd6203, %rd6167;
	add.s64 	%rd6213, %rd6212, %rd6204;
	add.s64 	%rd6214, %rd6213, %rd6211;
	add.s64 	%rd6215, %rd6186, %rd6149;
	setp.lt.u64 	%p526, %rd6215, %rd6186;
	selp.u64 	%rd6216, 1, 0, %p526;
	add.s64 	%rd6217, %rd6150, %rd6191;
	add.s64 	%rd6218, %rd6217, %rd6216;
	add.s64 	%rd6219, %rd6209, %rd6216;
	add.s64 	%rd6220, %rd6219, %rd6207;
	max.u64 	%rd6221, %rd6209, %rd6219;
	setp.gt.u64 	%p527, %rd6221, %rd6220;
	selp.u64 	%rd6222, 1, 0, %p527;
	add.s64 	%rd6223, %rd6203, %rd6214;
	add.s64 	%rd6224, %rd6223, %rd6204;
	add.s64 	%rd6225, %rd6224, %rd6222;
	add.s64 	%rd6226, %rd6220, %rd6166;
	setp.lt.u64 	%p528, %rd6226, %rd6220;
	selp.u64 	%rd6227, 1, 0, %p528;
	add.s64 	%rd6228, %rd6167, %rd6225;
	add.s64 	%rd6229, %rd6228, %rd6227;
	mul.lo.s64 	%rd6230, %rd11, %rd6115;
	mul.lo.s64 	%rd6231, %rd12, %rd6230;
	mul.hi.u64 	%rd6232, %rd12, %rd6230;
	add.cc.s64 	%rd6233, %rd6231, %rd6115;
	addc.cc.s64 	%rd6234, %rd6232, 0;
	mul.lo.s64 	%rd6235, %rd13, %rd6230;
	mul.hi.u64 	%rd6236, %rd13, %rd6230;
	mov.b64 	%rd6237, 0;
	add.cc.s64 	%rd6238, %rd6234, %rd6168;
	addc.cc.s64 	%rd6239, %rd6237, 0;
	add.cc.s64 	%rd6240, %rd6238, %rd6235;
	addc.cc.s64 	%rd6241, %rd6239, %rd6236;
	mul.lo.s64 	%rd6242, %rd14, %rd6230;
	mul.hi.u64 	%rd6243, %rd14, %rd6230;
	add.cc.s64 	%rd6244, %rd6241, %rd6215;
	addc.cc.s64 	%rd6245, %rd6237, 0;
	add.cc.s64 	%rd6246, %rd6244, %rd6242;
	addc.cc.s64 	%rd6247, %rd6245, %rd6243;
	mul.lo.s64 	%rd6248, %rd15, %rd6230;
	mul.hi.u64 	%rd6249, %rd15, %rd6230;
	add.cc.s64 	%rd6250, %rd6247, %rd6226;
	addc.cc.s64 	%rd6251, %rd6237, 0;
	add.cc.s64 	%rd6252, %rd6250, %rd6248;
	addc.cc.s64 	%rd6253, %rd6251, %rd6249;
	add.s64 	%rd6254, %rd6116, %rd6253;
	setp.lt.u64 	%p529, %rd6254, %rd6116;
	selp.u64 	%rd6255, 1, 0, %p529;
	add.s64 	%rd6256, %rd6171, %rd6255;
	setp.lt.u64 	%p530, %rd6256, %rd6171;
	selp.u64 	%rd6257, 1, 0, %p530;
	add.s64 	%rd6258, %rd6218, %rd6257;
	setp.lt.u64 	%p531, %rd6258, %rd6218;
	selp.u64 	%rd6259, 1, 0, %p531;
	add.s64 	%rd6260, %rd6229, %rd6259;
	mul.lo.s64 	%rd6261, %rd11, %rd6240;
	mul.lo.s64 	%rd6262, %rd12, %rd6261;
	mul.hi.u64 	%rd6263, %rd12, %rd6261;
	add.cc.s64 	%rd6264, %rd6262, %rd6240;
	addc.cc.s64 	%rd6265, %rd6263, 0;
	mul.lo.s64 	%rd6266, %rd13, %rd6261;
	mul.hi.u64 	%rd6267, %rd13, %rd6261;
	add.cc.s64 	%rd6268, %rd6265, %rd6246;
	addc.cc.s64 	%rd6269, %rd6237, 0;
	add.cc.s64 	%rd6270, %rd6268, %rd6266;
	addc.cc.s64 	%rd6271, %rd6269, %rd6267;
	mul.lo.s64 	%rd6272, %rd14, %rd6261;
	mul.hi.u64 	%rd6273, %rd14, %rd6261;
	add.cc.s64 	%rd6274, %rd6271, %rd6252;
	addc.cc.s64 	%rd6275, %rd6237, 0;
	add.cc.s64 	%rd6276, %rd6274, %rd6272;
	addc.cc.s64 	%rd6277, %rd6275, %rd6273;
	mul.lo.s64 	%rd6278, %rd15, %rd6261;
	mul.hi.u64 	%rd6279, %rd15, %rd6261;
	add.cc.s64 	%rd6280, %rd6277, %rd6254;
	addc.cc.s64 	%rd6281, %rd6237, 0;
	add.cc.s64 	%rd6282, %rd6280, %rd6278;
	addc.cc.s64 	%rd6283, %rd6281, %rd6279;
	add.s64 	%rd6284, %rd6256, %rd6283;
	setp.lt.u64 	%p532, %rd6284, %rd6256;
	selp.u64 	%rd6285, 1, 0, %p532;
	add.s64 	%rd6286, %rd6258, %rd6285;
	setp.lt.u64 	%p533, %rd6286, %rd6258;
	selp.u64 	%rd6287, 1, 0, %p533;
	add.s64 	%rd6288, %rd6260, %rd6287;
	mul.lo.s64 	%rd6289, %rd11, %rd6270;
	mul.lo.s64 	%rd6290, %rd12, %rd6289;
	mul.hi.u64 	%rd6291, %rd12, %rd6289;
	add.cc.s64 	%rd6292, %rd6290, %rd6270;
	addc.cc.s64 	%rd6293, %rd6291, 0;
	mul.lo.s64 	%rd6294, %rd13, %rd6289;
	mul.hi.u64 	%rd6295, %rd13, %rd6289;
	add.cc.s64 	%rd6296, %rd6293, %rd6276;
	addc.cc.s64 	%rd6297, %rd6237, 0;
	add.cc.s64 	%rd6298, %rd6296, %rd6294;
	addc.cc.s64 	%rd6299, %rd6297, %rd6295;
	mul.lo.s64 	%rd6300, %rd14, %rd6289;
	mul.hi.u64 	%rd6301, %rd14, %rd6289;
	add.cc.s64 	%rd6302, %rd6299, %rd6282;
	addc.cc.s64 	%rd6303, %rd6237, 0;
	add.cc.s64 	%rd6304, %rd6302, %rd6300;
	addc.cc.s64 	%rd6305, %rd6303, %rd6301;
	mul.lo.s64 	%rd6306, %rd15, %rd6289;
	mul.hi.u64 	%rd6307, %rd15, %rd6289;
	add.cc.s64 	%rd6308, %rd6305, %rd6284;
	addc.cc.s64 	%rd6309, %rd6237, 0;
	add.cc.s64 	%rd6310, %rd6308, %rd6306;
	addc.cc.s64 	%rd6311, %rd6309, %rd6307;
	add.s64 	%rd6312, %rd6286, %rd6311;
	setp.lt.u64 	%p534, %rd6312, %rd6286;
	selp.u64 	%rd6313, 1, 0, %p534;
	add.s64 	%rd6314, %rd6288, %rd6313;
	mul.lo.s64 	%rd6315, %rd11, %rd6298;
	mul.lo.s64 	%rd6316, %rd12, %rd6315;
	mul.hi.u64 	%rd6317, %rd12, %rd6315;
	add.cc.s64 	%rd6318, %rd6316, %rd6298;
	addc.cc.s64 	%rd6319, %rd6317, 0;
	mul.lo.s64 	%rd6320, %rd13, %rd6315;
	mul.hi.u64 	%rd6321, %rd13, %rd6315;
	add.cc.s64 	%rd6322, %rd6319, %rd6304;
	addc.cc.s64 	%rd6323, %rd6237, 0;
	add.cc.s64 	%rd1323, %rd6322, %rd6320;
	addc.cc.s64 	%rd6324, %rd6323, %rd6321;
	mul.lo.s64 	%rd6325, %rd14, %rd6315;
	mul.hi.u64 	%rd6326, %rd14, %rd6315;
	add.cc.s64 	%rd6327, %rd6324, %rd6310;
	addc.cc.s64 	%rd6328, %rd6237, 0;
	add.cc.s64 	%rd1324, %rd6327, %rd6325;
	addc.cc.s64 	%rd6329, %rd6328, %rd6326;
	mul.lo.s64 	%rd6330, %rd15, %rd6315;
	mul.hi.u64 	%rd6331, %rd15, %rd6315;
	add.cc.s64 	%rd6332, %rd6329, %rd6312;
	addc.cc.s64 	%rd6333, %rd6237, 0;
	add.cc.s64 	%rd1325, %rd6332, %rd6330;
	addc.cc.s64 	%rd6334, %rd6333, %rd6331;
	add.s64 	%rd21420, %rd6314, %rd6334;
	setp.gt.u64 	%p535, %rd21420, %rd15;
	@%p535 bra 	$L__BB1_587;
	setp.lt.u64 	%p536, %rd21420, %rd15;
	mov.u64 	%rd21417, %rd1323;
	mov.u64 	%rd21418, %rd1324;
	mov.u64 	%rd21419, %rd1325;
	@%p536 bra 	$L__BB1_588;
	setp.lt.u64 	%p537, %rd14, %rd1325;
	@%p537 bra 	$L__BB1_587;
	setp.gt.u64 	%p538, %rd14, %rd1325;
	mov.u64 	%rd21417, %rd1323;
	mov.u64 	%rd21418, %rd1324;
	mov.u64 	%rd21419, %rd1325;
	@%p538 bra 	$L__BB1_588;
	setp.lt.u64 	%p539, %rd13, %rd1324;
	@%p539 bra 	$L__BB1_587;
	setp.gt.u64 	%p540, %rd13, %rd1324;
	setp.gt.u64 	%p541, %rd12, %rd1323;
	or.pred  	%p542, %p540, %p541;
	mov.u64 	%rd21417, %rd1323;
	mov.u64 	%rd21418, %rd1324;
	mov.u64 	%rd21419, %rd1325;
	@%p542 bra 	$L__BB1_588;
$L__BB1_587:
	sub.s64 	%rd21417, %rd1323, %rd12;
	setp.lt.u64 	%p543, %rd1323, %rd12;
	selp.u64 	%rd6335, 1, 0, %p543;
	add.s64 	%rd6336, %rd13, %rd6335;
	sub.s64 	%rd21418, %rd1324, %rd6336;
	setp.lt.u64 	%p544, %rd1324, %rd6336;
	selp.u64 	%rd6337, 1, 0, %p544;
	add.s64 	%rd6338, %rd14, %rd6337;
	sub.s64 	%rd21419, %rd1325, %rd6338;
	setp.lt.u64 	%p545, %rd1325, %rd6338;
	selp.u64 	%rd6339, 1, 0, %p545;
	add.s64 	%rd6340, %rd15, %rd6339;
	sub.s64 	%rd21420, %rd21420, %rd6340;
$L__BB1_588:
	shl.b64 	%rd1335, %rd21417, 1;
	setp.gt.s64 	%p546, %rd21417, -1;
	mov.b64 	{%r153, %r154}, %rd21418;
	mov.b64 	{%r155, %r156}, %rd21417;
	shf.l.wrap.b32 	%r157, %r156, %r153, 1;
	shf.l.wrap.b32 	%r158, %r153, %r154, 1;
	mov.b64 	%rd1336, {%r157, %r158};
	setp.lt.u64 	%p547, %rd1336, %rd21418;
	setp.eq.s64 	%p548, %rd1336, %rd21418;
	selp.u32 	%r159, -1, 0, %p548;
	selp.u32 	%r160, -1, 0, %p547;
	selp.b32 	%r161, %r160, %r159, %p546;
	and.b32  	%r163, %r161, 1;
	setp.eq.b32 	%p549, %r163, 1;
	or.pred  	%p550, %p547, %p549;
	selp.u64 	%rd6341, 1, 0, %p550;
	shl.b64 	%rd6342, %rd21419, 1;
	or.b64  	%rd1337, %rd6342, %rd6341;
	setp.ge.u64 	%p551, %rd1337, %rd21419;
	setp.lt.u64 	%p552, %rd1337, %rd21419;
	setp.eq.s64 	%p553, %rd1337, %rd21419;
	selp.u32 	%r164, -1, 0, %p552;
	selp.u32 	%r165, -1, 0, %p553;
	selp.b32 	%r166, %r165, %r164, %p550;
	selp.b32 	%r167, %r166, %r164, %p551;
	and.b32  	%r168, %r167, 1;
	setp.eq.b32 	%p26, %r168, 1;
	cvt.u64.u32 	%rd6343, %r167;
	and.b64  	%rd6344, %rd6343, 1;
	shl.b64 	%rd6345, %rd21420, 1;
	or.b64  	%rd21424, %rd6345, %rd6344;
	setp.lt.u64 	%p554, %rd21424, %rd21420;
	@%p554 bra 	$L__BB1_595;
	setp.eq.s64 	%p555, %rd21424, %rd21420;
	and.pred  	%p556, %p555, %p26;
	setp.gt.u64 	%p557, %rd21424, %rd15;
	or.pred  	%p558, %p556, %p557;
	@%p558 bra 	$L__BB1_595;
	setp.lt.u64 	%p559, %rd21424, %rd15;
	mov.u64 	%rd21421, %rd1335;
	mov.u64 	%rd21422, %rd1336;
	mov.u64 	%rd21423, %rd1337;
	@%p559 bra 	$L__BB1_596;
	setp.gt.u64 	%p560, %rd1337, %rd14;
	@%p560 bra 	$L__BB1_595;
	setp.lt.u64 	%p561, %rd1337, %rd14;
	mov.u64 	%rd21421, %rd1335;
	mov.u64 	%rd21422, %rd1336;
	mov.u64 	%rd21423, %rd1337;
	@%p561 bra 	$L__BB1_596;
	setp.gt.u64 	%p562, %rd1336, %rd13;
	@%p562 bra 	$L__BB1_595;
	setp.lt.u64 	%p563, %rd1336, %rd13;
	setp.lt.u64 	%p564, %rd1335, %rd12;
	or.pred  	%p565, %p563, %p564;
	mov.u64 	%rd21421, %rd1335;
	mov.u64 	%rd21422, %rd1336;
	mov.u64 	%rd21423, %rd1337;
	@%p565 bra 	$L__BB1_596;
$L__BB1_595:
	sub.s64 	%rd21421, %rd1335, %rd12;
	setp.lt.u64 	%p566, %rd1335, %rd12;
	selp.u64 	%rd6346, 1, 0, %p566;
	add.s64 	%rd6347, %rd13, %rd6346;
	sub.s64 	%rd21422, %rd1336, %rd6347;
	setp.lt.u64 	%p567, %rd1336, %rd6347;
	selp.u64 	%rd6348, 1, 0, %p567;
	add.s64 	%rd6349, %rd14, %rd6348;
	sub.s64 	%rd21423, %rd1337, %rd6349;
	setp.lt.u64 	%p568, %rd1337, %rd6349;
	selp.u64 	%rd6350, 1, 0, %p568;
	add.s64 	%rd6351, %rd15, %rd6350;
	sub.s64 	%rd21424, %rd21424, %rd6351;
$L__BB1_596:
	add.s64 	%rd1347, %rd21421, %rd21417;
	setp.ge.u64 	%p569, %rd1347, %rd21421;
	setp.lt.u64 	%p570, %rd1347, %rd21421;
	selp.u64 	%rd6352, 1, 0, %p570;
	add.s64 	%rd6353, %rd21422, %rd6352;
	add.s64 	%rd1348, %rd6353, %rd21418;
	setp.lt.u64 	%p571, %rd1348, %rd21422;
	setp.eq.s64 	%p572, %rd1348, %rd21422;
	selp.u32 	%r169, -1, 0, %p572;
	selp.u32 	%r170, -1, 0, %p571;
	selp.b32 	%r171, %r170, %r169, %p569;
	and.b32  	%r173, %r171, 1;
	setp.eq.b32 	%p573, %r173, 1;
	or.pred  	%p574, %p571, %p573;
	selp.u64 	%rd6354, 1, 0, %p574;
	add.s64 	%rd6355, %rd21423, %rd6354;
	add.s64 	%rd1349, %rd6355, %rd21419;
	setp.ge.u64 	%p575, %rd1349, %rd21423;
	setp.lt.u64 	%p576, %rd1349, %rd21423;
	setp.eq.s64 	%p577, %rd1349, %rd21423;
	selp.u32 	%r174, -1, 0, %p576;
	selp.u32 	%r175, -1, 0, %p577;
	selp.b32 	%r176, %r175, %r174, %p574;
	selp.b32 	%r177, %r176, %r174, %p575;
	and.b32  	%r178, %r177, 1;
	setp.eq.b32 	%p27, %r178, 1;
	cvt.u64.u32 	%rd6356, %r177;
	and.b64  	%rd6357, %rd6356, 1;
	add.s64 	%rd6358, %rd21424, %rd6357;
	add.s64 	%rd21428, %rd6358, %rd21420;
	setp.lt.u64 	%p578, %rd21428, %rd21424;
	@%p578 bra 	$L__BB1_603;
	setp.eq.s64 	%p579, %rd21428, %rd21424;
	and.pred  	%p580, %p579, %p27;
	setp.gt.u64 	%p581, %rd21428, %rd15;
	or.pred  	%p582, %p580, %p581;
	@%p582 bra 	$L__BB1_603;
	setp.lt.u64 	%p583, %rd21428, %rd15;
	mov.u64 	%rd21425, %rd1347;
	mov.u64 	%rd21426, %rd1348;
	mov.u64 	%rd21427, %rd1349;
	@%p583 bra 	$L__BB1_604;
	setp.gt.u64 	%p584, %rd1349, %rd14;
	@%p584 bra 	$L__BB1_603;
	setp.lt.u64 	%p585, %rd1349, %rd14;
	mov.u64 	%rd21425, %rd1347;
	mov.u64 	%rd21426, %rd1348;
	mov.u64 	%rd21427, %rd1349;
	@%p585 bra 	$L__BB1_604;
	setp.gt.u64 	%p586, %rd1348, %rd13;
	@%p586 bra 	$L__BB1_603;
	setp.lt.u64 	%p587, %rd1348, %rd13;
	setp.lt.u64 	%p588, %rd1347, %rd12;
	or.pred  	%p589, %p587, %p588;
	mov.u64 	%rd21425, %rd1347;
	mov.u64 	%rd21426, %rd1348;
	mov.u64 	%rd21427, %rd1349;
	@%p589 bra 	$L__BB1_604;
$L__BB1_603:
	sub.s64 	%rd21425, %rd1347, %rd12;
	setp.lt.u64 	%p590, %rd1347, %rd12;
	selp.u64 	%rd6359, 1, 0, %p590;
	add.s64 	%rd6360, %rd13, %rd6359;
	sub.s64 	%rd21426, %rd1348, %rd6360;
	setp.lt.u64 	%p591, %rd1348, %rd6360;
	selp.u64 	%rd6361, 1, 0, %p591;
	add.s64 	%rd6362, %rd14, %rd6361;
	sub.s64 	%rd21427, %rd1349, %rd6362;
	setp.lt.u64 	%p592, %rd1349, %rd6362;
	selp.u64 	%rd6363, 1, 0, %p592;
	add.s64 	%rd6364, %rd15, %rd6363;
	sub.s64 	%rd21428, %rd21428, %rd6364;
$L__BB1_604:
	and.b64  	%rd1359, %rd21425, 4294967295;
	shr.u64 	%rd1360, %rd21425, 32;
	mul.lo.s64 	%rd6365, %rd1359, %rd1359;
	mul.lo.s64 	%rd6366, %rd1360, %rd1359;
	shr.u64 	%rd6367, %rd6365, 32;
	shl.b64 	%rd6368, %rd6366, 1;
	and.b64  	%rd6369, %rd6368, 8589934590;
	add.s64 	%rd6370, %rd6367, %rd6369;
	shr.u64 	%rd6371, %rd6366, 31;
	and.b64  	%rd6372, %rd6371, 8589934590;
	mad.lo.s64 	%rd6373, %rd1360, %rd1360, %rd6372;
	shr.u64 	%rd6374, %rd6370, 32;
	shl.b64 	%rd6375, %rd6370, 32;
	and.b64  	%rd6376, %rd6365, 4294967293;
	or.b64  	%rd6377, %rd6375, %rd6376;
	add.s64 	%rd6378, %rd6373, %rd6374;
	shr.u64 	%rd1361, %rd21426, 32;
	and.b64  	%rd1362, %rd21426, 4294967295;
	mul.lo.s64 	%rd6379, %rd1362, %rd1359;
	mul.lo.s64 	%rd6380, %rd1361, %rd1359;
	mul.lo.s64 	%rd6381, %rd1362, %rd1360;
	shr.u64 	%rd6382, %rd6379, 32;
	and.b64  	%rd6383, %rd6380, 4294967295;
	add.s64 	%rd6384, %rd6382, %rd6383;
	and.b64  	%rd6385, %rd6381, 4294967295;
	add.s64 	%rd6386, %rd6384, %rd6385;
	shr.u64 	%rd6387, %rd6380, 32;
	mad.lo.s64 	%rd6388, %rd1361, %rd1360, %rd6387;
	shr.u64 	%rd6389, %rd6381, 32;
	add.s64 	%rd6390, %rd6388, %rd6389;
	shr.u64 	%rd6391, %rd6386, 32;
	shl.b64 	%rd6392, %rd6386, 32;
	and.b64  	%rd6393, %rd6379, 4294967295;
	or.b64  	%rd6394, %rd6392, %rd6393;
	add.s64 	%rd6395, %rd6390, %rd6391;
	shr.u64 	%rd1363, %rd21427, 32;
	and.b64  	%rd1364, %rd21427, 4294967295;
	mul.lo.s64 	%rd6396, %rd1364, %rd1359;
	mul.lo.s64 	%rd6397, %rd1363, %rd1359;
	mul.lo.s64 	%rd6398, %rd1364, %rd1360;
	shr.u64 	%rd6399, %rd6396, 32;
	and.b64  	%rd6400, %rd6397, 4294967295;
	add.s64 	%rd6401, %rd6399, %rd6400;
	and.b64  	%rd6402, %rd6398, 4294967295;
	add.s64 	%rd6403, %rd6401, %rd6402;
	shr.u64 	%rd6404, %rd6397, 32;
	mad.lo.s64 	%rd6405, %rd1363, %rd1360, %rd6404;
	shr.u64 	%rd6406, %rd6398, 32;
	add.s64 	%rd6407, %rd6405, %rd6406;
	shr.u64 	%rd6408, %rd6403, 32;
	shl.b64 	%rd6409, %rd6403, 32;
	and.b64  	%rd6410, %rd6396, 4294967295;
	or.b64  	%rd6411, %rd6409, %rd6410;
	add.s64 	%rd6412, %rd6407, %rd6408;
	shr.u64 	%rd1365, %rd21428, 32;
	and.b64  	%rd1366, %rd21428, 4294967295;
	mul.lo.s64 	%rd6413, %rd1366, %rd1359;
	mul.lo.s64 	%rd6414, %rd1365, %rd1359;
	mul.lo.s64 	%rd6415, %rd1366, %rd1360;
	shr.u64 	%rd6416, %rd6413, 32;
	and.b64  	%rd6417, %rd6414, 4294967295;
	add.s64 	%rd6418, %rd6416, %rd6417;
	and.b64  	%rd6419, %rd6415, 4294967295;
	add.s64 	%rd6420, %rd6418, %rd6419;
	shr.u64 	%rd6421, %rd6414, 32;
	mad.lo.s64 	%rd6422, %rd1365, %rd1360, %rd6421;
	shr.u64 	%rd6423, %rd6415, 32;
	add.s64 	%rd6424, %rd6422, %rd6423;
	shr.u64 	%rd6425, %rd6420, 32;
	shl.b64 	%rd6426, %rd6420, 32;
	and.b64  	%rd6427, %rd6413, 4294967295;
	or.b64  	%rd6428, %rd6426, %rd6427;
	add.s64 	%rd6429, %rd6424, %rd6425;
	shl.b64 	%rd6430, %rd6394, 1;
	shr.u64 	%rd6431, %rd6392, 63;
	add.s64 	%rd6432, %rd6395, %rd6395;
	add.s64 	%rd6433, %rd6432, %rd6431;
	mul.lo.s64 	%rd6434, %rd1362, %rd1362;
	mul.lo.s64 	%rd6435, %rd1361, %rd1362;
	shr.u64 	%rd6436, %rd6434, 32;
	shl.b64 	%rd6437, %rd6435, 1;
	and.b64  	%rd6438, %rd6437, 8589934590;
	add.s64 	%rd6439, %rd6436, %rd6438;
	shr.u64 	%rd6440, %rd6435, 31;
	and.b64  	%rd6441, %rd6440, 8589934590;
	mad.lo.s64 	%rd6442, %rd1361, %rd1361, %rd6441;
	shr.u64 	%rd6443, %rd6439, 32;
	shl.b64 	%rd6444, %rd6439, 32;
	and.b64  	%rd6445, %rd6434, 4294967293;
	or.b64  	%rd6446, %rd6444, %rd6445;
	add.s64 	%rd6447, %rd6411, %rd6431;
	add.s64 	%rd6448, %rd6447, %rd6446;
	max.u64 	%rd6449, %rd6411, %rd6447;
	setp.gt.u64 	%p593, %rd6449, %rd6448;
	selp.u64 	%rd6450, 1, 0, %p593;
	add.s64 	%rd6451, %rd6442, %rd6412;
	add.s64 	%rd6452, %rd6451, %rd6443;
	add.s64 	%rd6453, %rd6452, %rd6450;
	mul.lo.s64 	%rd6454, %rd1364, %rd1362;
	mul.lo.s64 	%rd6455, %rd1363, %rd1362;
	mul.lo.s64 	%rd6456, %rd1364, %rd1361;
	shr.u64 	%rd6457, %rd6454, 32;
	and.b64  	%rd6458, %rd6455, 4294967295;
	add.s64 	%rd6459, %rd6457, %rd6458;
	and.b64  	%rd6460, %rd6456, 4294967295;
	add.s64 	%rd6461, %rd6459, %rd6460;
	shr.u64 	%rd6462, %rd6455, 32;
	mad.lo.s64 	%rd6463, %rd1363, %rd1361, %rd6462;
	shr.u64 	%rd6464, %rd6456, 32;
	add.s64 	%rd6465, %rd6463, %rd6464;
	shr.u64 	%rd6466, %rd6461, 32;
	shl.b64 	%rd6467, %rd6461, 32;
	and.b64  	%rd6468, %rd6454, 4294967295;
	or.b64  	%rd6469, %rd6467, %rd6468;
	add.s64 	%rd6470, %rd6428, %rd6450;
	add.s64 	%rd6471, %rd6470, %rd6469;
	max.u64 	%rd6472, %rd6428, %rd6470;
	setp.gt.u64 	%p594, %rd6472, %rd6471;
	selp.u64 	%rd6473, 1, 0, %p594;
	add.s64 	%rd6474, %rd6465, %rd6429;
	add.s64 	%rd6475, %rd6474, %rd6466;
	add.s64 	%rd6476, %rd6475, %rd6473;
	add.s64 	%rd6477, %rd6448, %rd6411;
	setp.lt.u64 	%p595, %rd6477, %rd6448;
	selp.u64 	%rd6478, 1, 0, %p595;
	add.s64 	%rd6479, %rd6412, %rd6453;
	add.s64 	%rd6480, %rd6479, %rd6478;
	add.s64 	%rd6481, %rd6471, %rd6478;
	add.s64 	%rd6482, %rd6481, %rd6469;
	max.u64 	%rd6483, %rd6471, %rd6481;
	setp.gt.u64 	%p596, %rd6483, %rd6482;
	selp.u64 	%rd6484, 1, 0, %p596;
	add.s64 	%rd6485, %rd6465, %rd6476;
	add.s64 	%rd6486, %rd6485, %rd6466;
	add.s64 	%rd6487, %rd6486, %rd6484;
	add.s64 	%rd6488, %rd6482, %rd6428;
	setp.lt.u64 	%p597, %rd6488, %rd6482;
	selp.u64 	%rd6489, 1, 0, %p597;
	add.s64 	%rd6490, %rd6429, %rd6487;
	add.s64 	%rd6491, %rd6490, %rd6489;
	mul.lo.s64 	%rd6492, %rd11, %rd6377;
	mul.lo.s64 	%rd6493, %rd12, %rd6492;
	mul.hi.u64 	%rd6494, %rd12, %rd6492;
	add.cc.s64 	%rd6495, %rd6493, %rd6377;
	addc.cc.s64 	%rd6496, %rd6494, 0;
	mul.lo.s64 	%rd6497, %rd13, %rd6492;
	mul.hi.u64 	%rd6498, %rd13, %rd6492;
	mov.b64 	%rd6499, 0;
	add.cc.s64 	%rd6500, %rd6496, %rd6430;
	addc.cc.s64 	%rd6501, %rd6499, 0;
	add.cc.s64 	%rd6502, %rd6500, %rd6497;
	addc.cc.s64 	%rd6503, %rd6501, %rd6498;
	mul.lo.s64 	%rd6504, %rd14, %rd6492;
	mul.hi.u64 	%rd6505, %rd14, %rd6492;
	add.cc.s64 	%rd6506, %rd6503, %rd6477;
	addc.cc.s64 	%rd6507, %rd6499, 0;
	add.cc.s64 	%rd6508, %rd6506, %rd6504;
	addc.cc.s64 	%rd6509, %rd6507, %rd6505;
	mul.lo.s64 	%rd6510, %rd15, %rd6492;
	mul.hi.u64 	%rd6511, %rd15, %rd6492;
	add.cc.s64 	%rd6512, %rd6509, %rd6488;
	addc.cc.s64 	%rd6513, %rd6499, 0;
	add.cc.s64 	%rd6514, %rd6512, %rd6510;
	addc.cc.s64 	%rd6515, %rd6513, %rd6511;
	add.s64 	%rd6516, %rd6378, %rd6515;
	setp.lt.u64 	%p598, %rd6516, %rd6378;
	selp.u64 	%rd6517, 1, 0, %p598;
	add.s64 	%rd6518, %rd6433, %rd6517;
	setp.lt.u64 	%p599, %rd6518, %rd6433;
	selp.u64 	%rd6519, 1, 0, %p599;
	add.s64 	%rd6520, %rd6480, %rd6519;
	setp.lt.u64 	%p600, %rd6520, %rd6480;
	selp.u64 	%rd6521, 1, 0, %p600;
	add.s64 	%rd6522, %rd6491, %rd6521;
	mul.lo.s64 	%rd6523, %rd11, %rd6502;
	mul.lo.s64 	%rd6524, %rd12, %rd6523;
	mul.hi.u64 	%rd6525, %rd12, %rd6523;
	add.cc.s64 	%rd6526, %rd6524, %rd6502;
	addc.cc.s64 	%rd6527, %rd6525, 0;
	mul.lo.s64 	%rd6528, %rd13, %rd6523;
	mul.hi.u64 	%rd6529, %rd13, %rd6523;
	add.cc.s64 	%rd6530, %rd6527, %rd6508;
	addc.cc.s64 	%rd6531, %rd6499, 0;
	add.cc.s64 	%rd6532, %rd6530, %rd6528;
	addc.cc.s64 	%rd6533, %rd6531, %rd6529;
	mul.lo.s64 	%rd6534, %rd14, %rd6523;
	mul.hi.u64 	%rd6535, %rd14, %rd6523;
	add.cc.s64 	%rd6536, %rd6533, %rd6514;
	addc.cc.s64 	%rd6537, %rd6499, 0;
	add.cc.s64 	%rd6538, %rd6536, %rd6534;
	addc.cc.s64 	%rd6539, %rd6537, %rd6535;
	mul.lo.s64 	%rd6540, %rd15, %rd6523;
	mul.hi.u64 	%rd6541, %rd15, %rd6523;
	add.cc.s64 	%rd6542, %rd6539, %rd6516;
	addc.cc.s64 	%rd6543, %rd6499, 0;
	add.cc.s64 	%rd6544, %rd6542, %rd6540;
	addc.cc.s64 	%rd6545, %rd6543, %rd6541;
	add.s64 	%rd6546, %rd6518, %rd6545;
	setp.lt.u64 	%p601, %rd6546, %rd6518;
	selp.u64 	%rd6547, 1, 0, %p601;
	add.s64 	%rd6548, %rd6520, %rd6547;
	setp.lt.u64 	%p602, %rd6548, %rd6520;
	selp.u64 	%rd6549, 1, 0, %p602;
	add.s64 	%rd6550, %rd6522, %rd6549;
	mul.lo.s64 	%rd6551, %rd11, %rd6532;
	mul.lo.s64 	%rd6552, %rd12, %rd6551;
	mul.hi.u64 	%rd6553, %rd12, %rd6551;
	add.cc.s64 	%rd6554, %rd6552, %rd6532;
	addc.cc.s64 	%rd6555, %rd6553, 0;
	mul.lo.s64 	%rd6556, %rd13, %rd6551;
	mul.hi.u64 	%rd6557, %rd13, %rd6551;
	add.cc.s64 	%rd6558, %rd6555, %rd6538;
	addc.cc.s64 	%rd6559, %rd6499, 0;
	add.cc.s64 	%rd6560, %rd6558, %rd6556;
	addc.cc.s64 	%rd6561, %rd6559, %rd6557;
	mul.lo.s64 	%rd6562, %rd14, %rd6551;
	mul.hi.u64 	%rd6563, %rd14, %rd6551;
	add.cc.s64 	%rd6564, %rd6561, %rd6544;
	addc.cc.s64 	%rd6565, %rd6499, 0;
	add.cc.s64 	%rd6566, %rd6564, %rd6562;
	addc.cc.s64 	%rd6567, %rd6565, %rd6563;
	mul.lo.s64 	%rd6568, %rd15, %rd6551;
	mul.hi.u64 	%rd6569, %rd15, %rd6551;
	add.cc.s64 	%rd6570, %rd6567, %rd6546;
	addc.cc.s64 	%rd6571, %rd6499, 0;
	add.cc.s64 	%rd6572, %rd6570, %rd6568;
	addc.cc.s64 	%rd6573, %rd6571, %rd6569;
	add.s64 	%rd6574, %rd6548, %rd6573;
	setp.lt.u64 	%p603, %rd6574, %rd6548;
	selp.u64 	%rd6575, 1, 0, %p603;
	add.s64 	%rd6576, %rd6550, %rd6575;
	mul.lo.s64 	%rd6577, %rd11, %rd6560;
	mul.lo.s64 	%rd6578, %rd12, %rd6577;
	mul.hi.u64 	%rd6579, %rd12, %rd6577;
	add.cc.s64 	%rd6580, %rd6578, %rd6560;
	addc.cc.s64 	%rd6581, %rd6579, 0;
	mul.lo.s64 	%rd6582, %rd13, %rd6577;
	mul.hi.u64 	%rd6583, %rd13, %rd6577;
	add.cc.s64 	%rd6584, %rd6581, %rd6566;
	addc.cc.s64 	%rd6585, %rd6499, 0;
	add.cc.s64 	%rd1367, %rd6584, %rd6582;
	addc.cc.s64 	%rd6586, %rd6585, %rd6583;
	mul.lo.s64 	%rd6587, %rd14, %rd6577;
	mul.hi.u64 	%rd6588, %rd14, %rd6577;
	add.cc.s64 	%rd6589, %rd6586, %rd6572;
	addc.cc.s64 	%rd6590, %rd6499, 0;
	add.cc.s64 	%rd1368, %rd6589, %rd6587;
	addc.cc.s64 	%rd6591, %rd6590, %rd6588;
	mul.lo.s64 	%rd6592, %rd15, %rd6577;
	mul.hi.u64 	%rd6593, %rd15, %rd6577;
	add.cc.s64 	%rd6594, %rd6591, %rd6574;
	addc.cc.s64 	%rd6595, %rd6499, 0;
	add.cc.s64 	%rd1369, %rd6594, %rd6592;
	addc.cc.s64 	%rd6596, %rd6595, %rd6593;
	add.s64 	%rd21429, %rd6576, %rd6596;
	setp.gt.u64 	%p604, %rd21429, %rd15;
	@%p604 bra 	$L__BB1_610;
	setp.lt.u64 	%p605, %rd21429, %rd15;
	mov.u64 	%rd21430, %rd1369;
	mov.u64 	%rd21431, %rd1368;
	mov.u64 	%rd21432, %rd1367;
	@%p605 bra 	$L__BB1_611;
	setp.lt.u64 	%p606, %rd14, %rd1369;
	@%p606 bra 	$L__BB1_610;
	setp.gt.u64 	%p607, %rd14, %rd1369;
	mov.u64 	%rd21430, %rd1369;
	mov.u64 	%rd21431, %rd1368;
	mov.u64 	%rd21432, %rd1367;
	@%p607 bra 	$L__BB1_611;
	setp.lt.u64 	%p608, %rd13, %rd1368;
	@%p608 bra 	$L__BB1_610;
	setp.gt.u64 	%p609, %rd13, %rd1368;
	setp.gt.u64 	%p610, %rd12, %rd1367;
	or.pred  	%p611, %p609, %p610;
	mov.u64 	%rd21430, %rd1369;
	mov.u64 	%rd21431, %rd1368;
	mov.u64 	%rd21432, %rd1367;
	@%p611 bra 	$L__BB1_611;
$L__BB1_610:
	sub.s64 	%rd21432, %rd1367, %rd12;
	setp.lt.u64 	%p612, %rd1367, %rd12;
	selp.u64 	%rd6597, 1, 0, %p612;
	add.s64 	%rd6598, %rd13, %rd6597;
	sub.s64 	%rd21431, %rd1368, %rd6598;
	setp.lt.u64 	%p613, %rd1368, %rd6598;
	selp.u64 	%rd6599, 1, 0, %p613;
	add.s64 	%rd6600, %rd14, %rd6599;
	sub.s64 	%rd21430, %rd1369, %rd6600;
	setp.lt.u64 	%p614, %rd1369, %rd6600;
	selp.u64 	%rd6601, 1, 0, %p614;
	add.s64 	%rd6602, %rd15, %rd6601;
	sub.s64 	%rd21429, %rd21429, %rd6602;
$L__BB1_611:
	sub.s64 	%rd21436, %rd21432, %rd21397;
	setp.lt.u64 	%p615, %rd21432, %rd21397;
	selp.u64 	%rd6603, 1, 0, %p615;
	add.s64 	%rd6604, %rd21398, %rd6603;
	sub.s64 	%rd21435, %rd21431, %rd6604;
	setp.lt.u64 	%p616, %rd21431, %rd6604;
	selp.u64 	%rd6605, 1, 0, %p616;
	add.s64 	%rd6606, %rd21399, %rd6605;
	sub.s64 	%rd21434, %rd21430, %rd6606;
	setp.lt.u64 	%p617, %rd21430, %rd6606;
	selp.u64 	%rd6607, 1, 0, %p617;
	add.s64 	%rd6608, %rd21400, %rd6607;
	sub.s64 	%rd21433, %rd21429, %rd6608;
	setp.ge.u64 	%p618, %rd21429, %rd6608;
	@%p618 bra 	$L__BB1_613;
	add.s64 	%rd1383, %rd21436, %rd12;
	setp.ge.u64 	%p619, %rd1383, %rd21436;
	setp.lt.u64 	%p620, %rd1383, %rd21436;
	selp.u64 	%rd6609, 1, 0, %p620;
	add.s64 	%rd6610, %rd21435, %rd6609;
	add.s64 	%rd1384, %rd6610, %rd13;
	setp.lt.u64 	%p621, %rd1384, %rd21435;
	setp.eq.s64 	%p622, %rd1384, %rd21435;
	selp.u32 	%r179, -1, 0, %p622;
	selp.u32 	%r180, -1, 0, %p621;
	selp.b32 	%r181, %r180, %r179, %p619;
	and.b32  	%r183, %r181, 1;
	setp.eq.b32 	%p623, %r183, 1;
	or.pred  	%p624, %p621, %p623;
	selp.u64 	%rd6611, 1, 0, %p624;
	add.s64 	%rd6612, %rd21434, %rd6611;
	add.s64 	%rd1385, %rd6612, %rd14;
	setp.ge.u64 	%p625, %rd1385, %rd21434;
	setp.lt.u64 	%p626, %rd1385, %rd21434;
	setp.eq.s64 	%p627, %rd1385, %rd21434;
	selp.u32 	%r184, -1, 0, %p626;
	selp.u32 	%r185, -1, 0, %p627;
	selp.b32 	%r186, %r185, %r184, %p624;
	selp.b32 	%r187, %r186, %r184, %p625;
	cvt.u64.u32 	%rd6613, %r187;
	and.b64  	%rd6614, %rd6613, 1;
	add.s64 	%rd6615, %rd21433, %rd6614;
	add.s64 	%rd21433, %rd6615, %rd15;
	mov.u64 	%rd21434, %rd1385;
	mov.u64 	%rd21435, %rd1384;
	mov.u64 	%rd21436, %rd1383;
$L__BB1_613:
	sub.s64 	%rd21540, %rd21436, %rd21397;
	setp.lt.u64 	%p628, %rd21436, %rd21397;
	selp.u64 	%rd6616, 1, 0, %p628;
	add.s64 	%rd6617, %rd21398, %rd6616;
	sub.s64 	%rd21539, %rd21435, %rd6617;
	setp.lt.u64 	%p629, %rd21435, %rd6617;
	selp.u64 	%rd6618, 1, 0, %p629;
	add.s64 	%rd6619, %rd21399, %rd6618;
	sub.s64 	%rd21538, %rd21434, %rd6619;
	setp.lt.u64 	%p630, %rd21434, %rd6619;
	selp.u64 	%rd6620, 1, 0, %p630;
	add.s64 	%rd6621, %rd21400, %rd6620;
	sub.s64 	%rd21537, %rd21433, %rd6621;
	setp.ge.u64 	%p631, %rd21433, %rd6621;
	@%p631 bra 	$L__BB1_615;
	add.s64 	%rd1395, %rd21540, %rd12;
	setp.ge.u64 	%p632, %rd1395, %rd21540;
	setp.lt.u64 	%p633, %rd1395, %rd21540;
	selp.u64 	%rd6622, 1, 0, %p633;
	add.s64 	%rd6623, %rd21539, %rd6622;
	add.s64 	%rd1396, %rd6623, %rd13;
	setp.lt.u64 	%p634, %rd1396, %rd21539;
	setp.eq.s64 	%p635, %rd1396, %rd21539;
	selp.u32 	%r188, -1, 0, %p635;
	selp.u32 	%r189, -1, 0, %p634;
	selp.b32 	%r190, %r189, %r188, %p632;
	and.b32  	%r192, %r190, 1;
	setp.eq.b32 	%p636, %r192, 1;
	or.pred  	%p637, %p634, %p636;
	selp.u64 	%rd6624, 1, 0, %p637;
	add.s64 	%rd6625, %rd21538, %rd6624;
	add.s64 	%rd1397, %rd6625, %rd14;
	setp.ge.u64 	%p638, %rd1397, %rd21538;
	setp.lt.u64 	%p639, %rd1397, %rd21538;
	setp.eq.s64 	%p640, %rd1397, %rd21538;
	selp.u32 	%r193, -1, 0, %p639;
	selp.u32 	%r194, -1, 0, %p640;
	selp.b32 	%r195, %r194, %r193, %p637;
	selp.b32 	%r196, %r195, %r193, %p638;
	cvt.u64.u32 	%rd6626, %r196;
	and.b64  	%rd6627, %rd6626, 1;
	add.s64 	%rd6628, %rd21537, %rd6627;
	add.s64 	%rd21537, %rd6628, %rd15;
	mov.u64 	%rd21538, %rd1397;
	mov.u64 	%rd21539, %rd1396;
	mov.u64 	%rd21540, %rd1395;
$L__BB1_615:
	sub.s64 	%rd21441, %rd21397, %rd21540;
	setp.lt.u64 	%p641, %rd21397, %rd21540;
	selp.u64 	%rd6629, 1, 0, %p641;
	add.s64 	%rd6630, %rd21539, %rd6629;
	sub.s64 	%rd21442, %rd21398, %rd6630;
	setp.lt.u64 	%p642, %rd21398, %rd6630;
	selp.u64 	%rd6631, 1, 0, %p642;
	add.s64 	%rd6632, %rd21538, %rd6631;
	sub.s64 	%rd21443, %rd21399, %rd6632;
	setp.lt.u64 	%p643, %rd21399, %rd6632;
	selp.u64 	%rd6633, 1, 0, %p643;
	add.s64 	%rd6634, %rd21537, %rd6633;
	sub.s64 	%rd21444, %rd21400, %rd6634;
	setp.ge.u64 	%p644, %rd21400, %rd6634;
	@%p644 bra 	$L__BB1_617;
	add.s64 	%rd1407, %rd21441, %rd12;
	setp.ge.u64 	%p645, %rd1407, %rd21441;
	setp.lt.u64 	%p646, %rd1407, %rd21441;
	selp.u64 	%rd6635, 1, 0, %p646;
	add.s64 	%rd6636, %rd21442, %rd6635;
	add.s64 	%rd1408, %rd6636, %rd13;
	setp.lt.u64 	%p647, %rd1408, %rd21442;
	setp.eq.s64 	%p648, %rd1408, %rd21442;
	selp.u32 	%r197, -1, 0, %p648;
	selp.u32 	%r198, -1, 0, %p647;
	selp.b32 	%r199, %r198, %r197, %p645;
	and.b32  	%r201, %r199, 1;
	setp.eq.b32 	%p649, %r201, 1;
	or.pred  	%p650, %p647, %p649;
	selp.u64 	%rd6637, 1, 0, %p650;
	add.s64 	%rd6638, %rd21443, %rd6637;
	add.s64 	%rd1409, %rd6638, %rd14;
	setp.ge.u64 	%p651, %rd1409, %rd21443;
	setp.lt.u64 	%p652, %rd1409, %rd21443;
	setp.eq.s64 	%p653, %rd1409, %rd21443;
	selp.u32 	%r202, -1, 0, %p652;
	selp.u32 	%r203, -1, 0, %p653;
	selp.b32 	%r204, %r203, %r202, %p650;
	selp.b32 	%r205, %r204, %r202, %p651;
	cvt.u64.u32 	%rd6639, %r205;
	and.b64  	%rd6640, %rd6639, 1;
	add.s64 	%rd6641, %rd21444, %rd6640;
	add.s64 	%rd21444, %rd6641, %rd15;
	mov.u64 	%rd21441, %rd1407;
	mov.u64 	%rd21442, %rd1408;
	mov.u64 	%rd21443, %rd1409;
$L__BB1_617:
	shr.u64 	%rd6642, %rd21441, 32;
	and.b64  	%rd6643, %rd21441, 4294967295;
	mul.lo.s64 	%rd6644, %rd6643, %rd1359;
	mul.lo.s64 	%rd6645, %rd6642, %rd1359;
	mul.lo.s64 	%rd6646, %rd6643, %rd1360;
	shr.u64 	%rd6647, %rd6644, 32;
	and.b64  	%rd6648, %rd6645, 4294967295;
	add.s64 	%rd6649, %rd6647, %rd6648;
	and.b64  	%rd6650, %rd6646, 4294967295;
	add.s64 	%rd6651, %rd6649, %rd6650;
	shr.u64 	%rd6652, %rd6645, 32;
	mad.lo.s64 	%rd6653, %rd6642, %rd1360, %rd6652;
	shr.u64 	%rd6654, %rd6646, 32;
	add.s64 	%rd6655, %rd6653, %rd6654;
	shr.u64 	%rd6656, %rd6651, 32;
	shl.b64 	%rd6657, %rd6651, 32;
	and.b64  	%rd6658, %rd6644, 4294967295;
	or.b64  	%rd6659, %rd6657, %rd6658;
	add.s64 	%rd6660, %rd6655, %rd6656;
	shr.u64 	%rd6661, %rd21442, 32;
	and.b64  	%rd6662, %rd21442, 4294967295;
	mul.lo.s64 	%rd6663, %rd6662, %rd1359;
	mul.lo.s64 	%rd6664, %rd6661, %rd1359;
	mul.lo.s64 	%rd6665, %rd6662, %rd1360;
	shr.u64 	%rd6666, %rd6663, 32;
	and.b64  	%rd6667, %rd6664, 4294967295;
	add.s64 	%rd6668, %rd6666, %rd6667;
	and.b64  	%rd6669, %rd6665, 4294967295;
	add.s64 	%rd6670, %rd6668, %rd6669;
	shr.u64 	%rd6671, %rd6664, 32;
	mad.lo.s64 	%rd6672, %rd6661, %rd1360, %rd6671;
	shr.u64 	%rd6673, %rd6665, 32;
	add.s64 	%rd6674, %rd6672, %rd6673;
	shr.u64 	%rd6675, %rd6670, 32;
	shl.b64 	%rd6676, %rd6670, 32;
	and.b64  	%rd6677, %rd6663, 4294967295;
	or.b64  	%rd6678, %rd6676, %rd6677;
	add.s64 	%rd6679, %rd6674, %rd6675;
	shr.u64 	%rd6680, %rd21443, 32;
	and.b64  	%rd6681, %rd21443, 4294967295;
	mul.lo.s64 	%rd6682, %rd6681, %rd1359;
	mul.lo.s64 	%rd6683, %rd6680, %rd1359;
	mul.lo.s64 	%rd6684, %rd6681, %rd1360;
	shr.u64 	%rd6685, %rd6682, 32;
	and.b64  	%rd6686, %rd6683, 4294967295;
	add.s64 	%rd6687, %rd6685, %rd6686;
	and.b64  	%rd6688, %rd6684, 4294967295;
	add.s64 	%rd6689, %rd6687, %rd6688;
	shr.u64 	%rd6690, %rd6683, 32;
	mad.lo.s64 	%rd6691, %rd6680, %rd1360, %rd6690;
	shr.u64 	%rd6692, %rd6684, 32;
	add.s64 	%rd6693, %rd6691, %rd6692;
	shr.u64 	%rd6694, %rd6689, 32;
	shl.b64 	%rd6695, %rd6689, 32;
	and.b64  	%rd6696, %rd6682, 4294967295;
	or.b64  	%rd6697, %rd6695, %rd6696;
	add.s64 	%rd6698, %rd6693, %rd6694;
	shr.u64 	%rd6699, %rd21444, 32;
	and.b64  	%rd6700, %rd21444, 4294967295;
	mul.lo.s64 	%rd6701, %rd6700, %rd1359;
	mul.lo.s64 	%rd6702, %rd6699, %rd1359;
	mul.lo.s64 	%rd6703, %rd6700, %rd1360;
	shr.u64 	%rd6704, %rd6701, 32;
	and.b64  	%rd6705, %rd6702, 4294967295;
	add.s64 	%rd6706, %rd6704, %rd6705;
	and.b64  	%rd6707, %rd6703, 4294967295;
	add.s64 	%rd6708, %rd6706, %rd6707;
	shr.u64 	%rd6709, %rd6702, 32;
	mad.lo.s64 	%rd6710, %rd6699, %rd1360, %rd6709;
	shr.u64 	%rd6711, %rd6703, 32;
	add.s64 	%rd6712, %rd6710, %rd6711;
	shr.u64 	%rd6713, %rd6708, 32;
	shl.b64 	%rd6714, %rd6708, 32;
	and.b64  	%rd6715, %rd6701, 4294967295;
	or.b64  	%rd6716, %rd6714, %rd6715;
	add.s64 	%rd6717, %rd6712, %rd6713;
	mul.lo.s64 	%rd6718, %rd6643, %rd1362;
	mul.lo.s64 	%rd6719, %rd6642, %rd1362;
	mul.lo.s64 	%rd6720, %rd6643, %rd1361;
	shr.u64 	%rd6721, %rd6718, 32;
	and.b64  	%rd6722, %rd6719, 4294967295;
	add.s64 	%rd6723, %rd6721, %rd6722;
	and.b64  	%rd6724, %rd6720, 4294967295;
	add.s64 	%rd6725, %rd6723, %rd6724;
	shr.u64 	%rd6726, %rd6719, 32;
	mad.lo.s64 	%rd6727, %rd6642, %rd1361, %rd6726;
	shr.u64 	%rd6728, %rd6720, 32;
	add.s64 	%rd6729, %rd6727, %rd6728;
	shr.u64 	%rd6730, %rd6725, 32;
	shl.b64 	%rd6731, %rd6725, 32;
	and.b64  	%rd6732, %rd6718, 4294967295;
	or.b64  	%rd6733, %rd6731, %rd6732;
	add.s64 	%rd6734, %rd6678, %rd6733;
	setp.lt.u64 	%p654, %rd6734, %rd6678;
	selp.u64 	%rd6735, 1, 0, %p654;
	add.s64 	%rd6736, %rd6729, %rd6679;
	add.s64 	%rd6737, %rd6736, %rd6730;
	add.s64 	%rd6738, %rd6737, %rd6735;
	mul.lo.s64 	%rd6739, %rd6662, %rd1362;
	mul.lo.s64 	%rd6740, %rd6661, %rd1362;
	mul.lo.s64 	%rd6741, %rd6662, %rd1361;
	shr.u64 	%rd6742, %rd6739, 32;
	and.b64  	%rd6743, %rd6740, 4294967295;
	add.s64 	%rd6744, %rd6742, %rd6743;
	and.b64  	%rd6745, %rd6741, 4294967295;
	add.s64 	%rd6746, %rd6744, %rd6745;
	shr.u64 	%rd6747, %rd6740, 32;
	mad.lo.s64 	%rd6748, %rd6661, %rd1361, %rd6747;
	shr.u64 	%rd6749, %rd6741, 32;
	add.s64 	%rd6750, %rd6748, %rd6749;
	shr.u64 	%rd6751, %rd6746, 32;
	shl.b64 	%rd6752, %rd6746, 32;
	and.b64  	%rd6753, %rd6739, 4294967295;
	or.b64  	%rd6754, %rd6752, %rd6753;
	add.s64 	%rd6755, %rd6697, %rd6735;
	add.s64 	%rd6756, %rd6755, %rd6754;
	max.u64 	%rd6757, %rd6697, %rd6755;
	setp.gt.u64 	%p655, %rd6757, %rd6756;
	selp.u64 	%rd6758, 1, 0, %p655;
	add.s64 	%rd6759, %rd6750, %rd6698;
	add.s64 	%rd6760, %rd6759, %rd6751;
	add.s64 	%rd6761, %rd6760, %rd6758;
	mul.lo.s64 	%rd6762, %rd6681, %rd1362;
	mul.lo.s64 	%rd6763, %rd6680, %rd1362;
	mul.lo.s64 	%rd6764, %rd6681, %rd1361;
	shr.u64 	%rd6765, %rd6762, 32;
	and.b64  	%rd6766, %rd6763, 4294967295;
	add.s64 	%rd6767, %rd6765, %rd6766;
	and.b64  	%rd6768, %rd6764, 4294967295;
	add.s64 	%rd6769, %rd6767, %rd6768;
	shr.u64 	%rd6770, %rd6763, 32;
	mad.lo.s64 	%rd6771, %rd6680, %rd1361, %rd6770;
	shr.u64 	%rd6772, %rd6764, 32;
	add.s64 	%rd6773, %rd6771, %rd6772;
	shr.u64 	%rd6774, %rd6769, 32;
	shl.b64 	%rd6775, %rd6769, 32;
	and.b64  	%rd6776, %rd6762, 4294967295;
	or.b64  	%rd6777, %rd6775, %rd6776;
	add.s64 	%rd6778, %rd6716, %rd6758;
	add.s64 	%rd6779, %rd6778, %rd6777;
	max.u64 	%rd6780, %rd6716, %rd6778;
	setp.gt.u64 	%p656, %rd6780, %rd6779;
	selp.u64 	%rd6781, 1, 0, %p656;
	add.s64 	%rd6782, %rd6773, %rd6717;
	add.s64 	%rd6783, %rd6782, %rd6774;
	add.s64 	%rd6784, %rd6783, %rd6781;
	mul.lo.s64 	%rd6785, %rd6643, %rd1364;
	mul.lo.s64 	%rd6786, %rd6642, %rd1364;
	mul.lo.s64 	%rd6787, %rd6643, %rd1363;
	shr.u64 	%rd6788, %rd6785, 32;
	and.b64  	%rd6789, %rd6786, 4294967295;
	add.s64 	%rd6790, %rd6788, %rd6789;
	and.b64  	%rd6791, %rd6787, 4294967295;
	add.s64 	%rd6792, %rd6790, %rd6791;
	shr.u64 	%rd6793, %rd6786, 32;
	mad.lo.s64 	%rd6794, %rd6642, %rd1363, %rd6793;
	shr.u64 	%rd6795, %rd6787, 32;
	add.s64 	%rd6796, %rd6794, %rd6795;
	shr.u64 	%rd6797, %rd6792, 32;
	shl.b64 	%rd6798, %rd6792, 32;
	and.b64  	%rd6799, %rd6785, 4294967295;
	or.b64  	%rd6800, %rd6798, %rd6799;
	add.s64 	%rd6801, %rd6756, %rd6800;
	setp.lt.u64 	%p657, %rd6801, %rd6756;
	selp.u64 	%rd6802, 1, 0, %p657;
	add.s64 	%rd6803, %rd6796, %rd6761;
	add.s64 	%rd6804, %rd6803, %rd6797;
	add.s64 	%rd6805, %rd6804, %rd6802;
	mul.lo.s64 	%rd6806, %rd6662, %rd1364;
	mul.lo.s64 	%rd6807, %rd6661, %rd1364;
	mul.lo.s64 	%rd6808, %rd6662, %rd1363;
	shr.u64 	%rd6809, %rd6806, 32;
	and.b64  	%rd6810, %rd6807, 4294967295;
	add.s64 	%rd6811, %rd6809, %rd6810;
	and.b64  	%rd6812, %rd6808, 4294967295;
	add.s64 	%rd6813, %rd6811, %rd6812;
	shr.u64 	%rd6814, %rd6807, 32;
	mad.lo.s64 	%rd6815, %rd6661, %rd1363, %rd6814;
	shr.u64 	%rd6816, %rd6808, 32;
	add.s64 	%rd6817, %rd6815, %rd6816;
	shr.u64 	%rd6818, %rd6813, 32;
	shl.b64 	%rd6819, %rd6813, 32;
	and.b64  	%rd6820, %rd6806, 4294967295;
	or.b64  	%rd6821, %rd6819, %rd6820;
	add.s64 	%rd6822, %rd6779, %rd6802;
	add.s64 	%rd6823, %rd6822, %rd6821;
	max.u64 	%rd6824, %rd6779, %rd6822;
	setp.gt.u64 	%p658, %rd6824, %rd6823;
	selp.u64 	%rd6825, 1, 0, %p658;
	add.s64 	%rd6826, %rd6817, %rd6784;
	add.s64 	%rd6827, %rd6826, %rd6818;
	add.s64 	%rd6828, %rd6827, %rd6825;
	mul.lo.s64 	%rd6829, %rd6643, %rd1366;
	mul.lo.s64 	%rd6830, %rd6642, %rd1366;
	mul.lo.s64 	%rd6831, %rd6643, %rd1365;
	shr.u64 	%rd6832, %rd6829, 32;
	and.b64  	%rd6833, %rd6830, 4294967295;
	add.s64 	%rd6834, %rd6832, %rd6833;
	and.b64  	%rd6835, %rd6831, 4294967295;
	add.s64 	%rd6836, %rd6834, %rd6835;
	shr.u64 	%rd6837, %rd6830, 32;
	mad.lo.s64 	%rd6838, %rd6642, %rd1365, %rd6837;
	shr.u64 	%rd6839, %rd6831, 32;
	add.s64 	%rd6840, %rd6838, %rd6839;
	shr.u64 	%rd6841, %rd6836, 32;
	shl.b64 	%rd6842, %rd6836, 32;
	and.b64  	%rd6843, %rd6829, 4294967295;
	or.b64  	%rd6844, %rd6842, %rd6843;
	add.s64 	%rd6845, %rd6823, %rd6844;
	setp.lt.u64 	%p659, %rd6845, %rd6823;
	selp.u64 	%rd6846, 1, 0, %p659;
	add.s64 	%rd6847, %rd6840, %rd6828;
	add.s64 	%rd6848, %rd6847, %rd6841;
	add.s64 	%rd6849, %rd6848, %rd6846;
	mul.lo.s64 	%rd6850, %rd11, %rd6659;
	mul.lo.s64 	%rd6851, %rd12, %rd6850;
	mul.hi.u64 	%rd6852, %rd12, %rd6850;
	add.cc.s64 	%rd6853, %rd6851, %rd6659;
	addc.cc.s64 	%rd6854, %rd6852, 0;
	mul.lo.s64 	%rd6855, %rd13, %rd6850;
	mul.hi.u64 	%rd6856, %rd13, %rd6850;
	mov.b64 	%rd6857, 0;
	add.cc.s64 	%rd6858, %rd6854, %rd6734;
	addc.cc.s64 	%rd6859, %rd6857, 0;
	add.cc.s64 	%rd6860, %rd6858, %rd6855;
	addc.cc.s64 	%rd6861, %rd6859, %rd6856;
	mul.lo.s64 	%rd6862, %rd14, %rd6850;
	mul.hi.u64 	%rd6863, %rd14, %rd6850;
	add.cc.s64 	%rd6864, %rd6861, %rd6801;
	addc.cc.s64 	%rd6865, %rd6857, 0;
	add.cc.s64 	%rd6866, %rd6864, %rd6862;
	addc.cc.s64 	%rd6867, %rd6865, %rd6863;
	mul.lo.s64 	%rd6868, %rd15, %rd6850;
	mul.hi.u64 	%rd6869, %rd15, %rd6850;
	add.cc.s64 	%rd6870, %rd6867, %rd6845;
	addc.cc.s64 	%rd6871, %rd6857, 0;
	add.cc.s64 	%rd6872, %rd6870, %rd6868;
	addc.cc.s64 	%rd6873, %rd6871, %rd6869;
	add.s64 	%rd6874, %rd6660, %rd6873;
	setp.lt.u64 	%p660, %rd6874, %rd6660;
	selp.u64 	%rd6875, 1, 0, %p660;
	add.s64 	%rd6876, %rd6738, %rd6875;
	setp.lt.u64 	%p661, %rd6876, %rd6738;
	selp.u64 	%rd6877, 1, 0, %p661;
	add.s64 	%rd6878, %rd6805, %rd6877;
	setp.lt.u64 	%p662, %rd6878, %rd6805;
	selp.u64 	%rd6879, 1, 0, %p662;
	add.s64 	%rd6880, %rd6849, %rd6879;
	mul.lo.s64 	%rd6881, %rd11, %rd6860;
	mul.lo.s64 	%rd6882, %rd12, %rd6881;
	mul.hi.u64 	%rd6883, %rd12, %rd6881;
	add.cc.s64 	%rd6884, %rd6882, %rd6860;
	addc.cc.s64 	%rd6885, %rd6883, 0;
	mul.lo.s64 	%rd6886, %rd13, %rd6881;
	mul.hi.u64 	%rd6887, %rd13, %rd6881;
	add.cc.s64 	%rd6888, %rd6885, %rd6866;
	addc.cc.s64 	%rd6889, %rd6857, 0;
	add.cc.s64 	%rd6890, %rd6888, %rd6886;
	addc.cc.s64 	%rd6891, %rd6889, %rd6887;
	mul.lo.s64 	%rd6892, %rd14, %rd6881;
	mul.hi.u64 	%rd6893, %rd14, %rd6881;
	add.cc.s64 	%rd6894, %rd6891, %rd6872;
	addc.cc.s64 	%rd6895, %rd6857, 0;
	add.cc.s64 	%rd6896, %rd6894, %rd6892;
	addc.cc.s64 	%rd6897, %rd6895, %rd6893;
	mul.lo.s64 	%rd6898, %rd15, %rd6881;
	mul.hi.u64 	%rd6899, %rd15, %rd6881;
	add.cc.s64 	%rd6900, %rd6897, %rd6874;
	addc.cc.s64 	%rd6901, %rd6857, 0;
	add.cc.s64 	%rd6902, %rd6900, %rd6898;
	addc.cc.s64 	%rd6903, %rd6901, %rd6899;
	add.s64 	%rd6904, %rd6876, %rd6903;
	setp.lt.u64 	%p663, %rd6904, %rd6876;
	selp.u64 	%rd6905, 1, 0, %p663;
	add.s64 	%rd6906, %rd6878, %rd6905;
	setp.lt.u64 	%p664, %rd6906, %rd6878;
	selp.u64 	%rd6907, 1, 0, %p664;
	add.s64 	%rd6908, %rd6880, %rd6907;
	mul.lo.s64 	%rd6909, %rd11, %rd6890;
	mul.lo.s64 	%rd6910, %rd12, %rd6909;
	mul.hi.u64 	%rd6911, %rd12, %rd6909;
	add.cc.s64 	%rd6912, %rd6910, %rd6890;
	addc.cc.s64 	%rd6913, %rd6911, 0;
	mul.lo.s64 	%rd6914, %rd13, %rd6909;
	mul.hi.u64 	%rd6915, %rd13, %rd6909;
	add.cc.s64 	%rd6916, %rd6913, %rd6896;
	addc.cc.s64 	%rd6917, %rd6857, 0;
	add.cc.s64 	%rd6918, %rd6916, %rd6914;
	addc.cc.s64 	%rd6919, %rd6917, %rd6915;
	mul.lo.s64 	%rd6920, %rd14, %rd6909;
	mul.hi.u64 	%rd6921, %rd14, %rd6909;
	add.cc.s64 	%rd6922, %rd6919, %rd6902;
	addc.cc.s64 	%rd6923, %rd6857, 0;
	add.cc.s64 	%rd6924, %rd6922, %rd6920;
	addc.cc.s64 	%rd6925, %rd6923, %rd6921;
	mul.lo.s64 	%rd6926, %rd15, %rd6909;
	mul.hi.u64 	%rd6927, %rd15, %rd6909;
	add.cc.s64 	%rd6928, %rd6925, %rd6904;
	addc.cc.s64 	%rd6929, %rd6857, 0;
	add.cc.s64 	%rd6930, %rd6928, %rd6926;
	addc.cc.s64 	%rd6931, %rd6929, %rd6927;
	add.s64 	%rd6932, %rd6906, %rd6931;
	setp.lt.u64 	%p665, %rd6932, %rd6906;
	selp.u64 	%rd6933, 1, 0, %p665;
	add.s64 	%rd6934, %rd6908, %rd6933;
	mul.lo.s64 	%rd6935, %rd11, %rd6918;
	mul.lo.s64 	%rd6936, %rd12, %rd6935;
	mul.hi.u64 	%rd6937, %rd12, %rd6935;
	add.cc.s64 	%rd6938, %rd6936, %rd6918;
	addc.cc.s64 	%rd6939, %rd6937, 0;
	mul.lo.s64 	%rd6940, %rd13, %rd6935;
	mul.hi.u64 	%rd6941, %rd13, %rd6935;
	add.cc.s64 	%rd6942, %rd6939, %rd6924;
	addc.cc.s64 	%rd6943, %rd6857, 0;
	add.cc.s64 	%rd1415, %rd6942, %rd6940;
	addc.cc.s64 	%rd6944, %rd6943, %rd6941;
	mul.lo.s64 	%rd6945, %rd14, %rd6935;
	mul.hi.u64 	%rd6946, %rd14, %rd6935;
	add.cc.s64 	%rd6947, %rd6944, %rd6930;
	addc.cc.s64 	%rd6948, %rd6857, 0;
	add.cc.s64 	%rd1416, %rd6947, %rd6945;
	addc.cc.s64 	%rd6949, %rd6948, %rd6946;
	mul.lo.s64 	%rd6950, %rd15, %rd6935;
	mul.hi.u64 	%rd6951, %rd15, %rd6935;
	add.cc.s64 	%rd6952, %rd6949, %rd6932;
	addc.cc.s64 	%rd6953, %rd6857, 0;
	add.cc.s64 	%rd1417, %rd6952, %rd6950;
	addc.cc.s64 	%rd6954, %rd6953, %rd6951;
	add.s64 	%rd21445, %rd6934, %rd6954;
	setp.gt.u64 	%p666, %rd21445, %rd15;
	@%p666 bra 	$L__BB1_623;
	setp.lt.u64 	%p667, %rd21445, %rd15;
	mov.u64 	%rd21446, %rd1417;
	mov.u64 	%rd21447, %rd1416;
	mov.u64 	%rd21448, %rd1415;
	@%p667 bra 	$L__BB1_624;
	setp.lt.u64 	%p668, %rd14, %rd1417;
	@%p668 bra 	$L__BB1_623;
	setp.gt.u64 	%p669, %rd14, %rd1417;
	mov.u64 	%rd21446, %rd1417;
	mov.u64 	%rd21447, %rd1416;
	mov.u64 	%rd21448, %rd1415;
	@%p669 bra 	$L__BB1_624;
	setp.lt.u64 	%p670, %rd13, %rd1416;
	@%p670 bra 	$L__BB1_623;
	setp.gt.u64 	%p671, %rd13, %rd1416;
	setp.gt.u64 	%p672, %rd12, %rd1415;
	or.pred  	%p673, %p671, %p672;
	mov.u64 	%rd21446, %rd1417;
	mov.u64 	%rd21447, %rd1416;
	mov.u64 	%rd21448, %rd1415;
	@%p673 bra 	$L__BB1_624;
$L__BB1_623:
	sub.s64 	%rd21448, %rd1415, %rd12;
	setp.lt.u64 	%p674, %rd1415, %rd12;
	selp.u64 	%rd6955, 1, 0, %p674;
	add.s64 	%rd6956, %rd13, %rd6955;
	sub.s64 	%rd21447, %rd1416, %rd6956;
	setp.lt.u64 	%p675, %rd1416, %rd6956;
	selp.u64 	%rd6957, 1, 0, %p675;
	add.s64 	%rd6958, %rd14, %rd6957;
	sub.s64 	%rd21446, %rd1417, %rd6958;
	setp.lt.u64 	%p676, %rd1417, %rd6958;
	selp.u64 	%rd6959, 1, 0, %p676;
	add.s64 	%rd6960, %rd15, %rd6959;
	sub.s64 	%rd21445, %rd21445, %rd6960;
$L__BB1_624:
	sub.s64 	%rd21536, %rd21448, %rd21413;
	setp.lt.u64 	%p677, %rd21448, %rd21413;
	selp.u64 	%rd6961, 1, 0, %p677;
	add.s64 	%rd6962, %rd21414, %rd6961;
	sub.s64 	%rd21535, %rd21447, %rd6962;
	setp.lt.u64 	%p678, %rd21447, %rd6962;
	selp.u64 	%rd6963, 1, 0, %p678;
	add.s64 	%rd6964, %rd21415, %rd6963;
	sub.s64 	%rd21534, %rd21446, %rd6964;
	setp.lt.u64 	%p679, %rd21446, %rd6964;
	selp.u64 	%rd6965, 1, 0, %p679;
	add.s64 	%rd6966, %rd21416, %rd6965;
	sub.s64 	%rd21533, %rd21445, %rd6966;
	setp.ge.u64 	%p680, %rd21445, %rd6966;
	@%p680 bra 	$L__BB1_626;
	add.s64 	%rd1431, %rd21536, %rd12;
	setp.ge.u64 	%p681, %rd1431, %rd21536;
	setp.lt.u64 	%p682, %rd1431, %rd21536;
	selp.u64 	%rd6967, 1, 0, %p682;
	add.s64 	%rd6968, %rd21535, %rd6967;
	add.s64 	%rd1432, %rd6968, %rd13;
	setp.lt.u64 	%p683, %rd1432, %rd21535;
	setp.eq.s64 	%p684, %rd1432, %rd21535;
	selp.u32 	%r206, -1, 0, %p684;
	selp.u32 	%r207, -1, 0, %p683;
	selp.b32 	%r208, %r207, %r206, %p681;
	and.b32  	%r210, %r208, 1;
	setp.eq.b32 	%p685, %r210, 1;
	or.pred  	%p686, %p683, %p685;
	selp.u64 	%rd6969, 1, 0, %p686;
	add.s64 	%rd6970, %rd21534, %rd6969;
	add.s64 	%rd1433, %rd6970, %rd14;
	setp.ge.u64 	%p687, %rd1433, %rd21534;
	setp.lt.u64 	%p688, %rd1433, %rd21534;
	setp.eq.s64 	%p689, %rd1433, %rd21534;
	selp.u32 	%r211, -1, 0, %p688;
	selp.u32 	%r212, -1, 0, %p689;
	selp.b32 	%r213, %r212, %r211, %p686;
	selp.b32 	%r214, %r213, %r211, %p687;
	cvt.u64.u32 	%rd6971, %r214;
	and.b64  	%rd6972, %rd6971, 1;
	add.s64 	%rd6973, %rd21533, %rd6972;
	add.s64 	%rd21533, %rd6973, %rd15;
	mov.u64 	%rd21534, %rd1433;
	mov.u64 	%rd21535, %rd1432;
	mov.u64 	%rd21536, %rd1431;
$L__BB1_626:
	mul.lo.s64 	%rd6974, %rd1039, %rd1115;
	mul.lo.s64 	%rd6975, %rd1040, %rd1115;
	mul.lo.s64 	%rd6976, %rd1039, %rd1116;
	shr.u64 	%rd6977, %rd6974, 32;
	and.b64  	%rd6978, %rd6975, 4294967295;
	add.s64 	%rd6979, %rd6977, %rd6978;
	and.b64  	%rd6980, %rd6976, 4294967295;
	add.s64 	%rd6981, %rd6979, %rd6980;
	shr.u64 	%rd6982, %rd6975, 32;
	mad.lo.s64 	%rd6983, %rd1040, %rd1116, %rd6982;
	shr.u64 	%rd6984, %rd6976, 32;
	add.s64 	%rd6985, %rd6983, %rd6984;
	shr.u64 	%rd6986, %rd6981, 32;
	shl.b64 	%rd6987, %rd6981, 32;
	and.b64  	%rd6988, %rd6974, 4294967295;
	or.b64  	%rd6989, %rd6987, %rd6988;
	add.s64 	%rd6990, %rd6985, %rd6986;
	mul.lo.s64 	%rd6991, %rd1042, %rd1115;
	mul.lo.s64 	%rd6992, %rd1041, %rd1115;
	mul.lo.s64 	%rd6993, %rd1042, %rd1116;
	shr.u64 	%rd6994, %rd6991, 32;
	and.b64  	%rd6995, %rd6992, 4294967295;
	add.s64 	%rd6996, %rd6994, %rd6995;
	and.b64  	%rd6997, %rd6993, 4294967295;
	add.s64 	%rd6998, %rd6996, %rd6997;
	shr.u64 	%rd6999, %rd6992, 32;
	mad.lo.s64 	%rd7000, %rd1041, %rd1116, %rd6999;
	shr.u64 	%rd7001, %rd6993, 32;
	add.s64 	%rd7002, %rd7000, %rd7001;
	shr.u64 	%rd7003, %rd6998, 32;
	shl.b64 	%rd7004, %rd6998, 32;
	and.b64  	%rd7005, %rd6991, 4294967295;
	or.b64  	%rd7006, %rd7004, %rd7005;
	add.s64 	%rd7007, %rd7002, %rd7003;
	mul.lo.s64 	%rd7008, %rd1044, %rd1115;
	mul.lo.s64 	%rd7009, %rd1043, %rd1115;
	mul.lo.s64 	%rd7010, %rd1044, %rd1116;
	shr.u64 	%rd7011, %rd7008, 32;
	and.b64  	%rd7012, %rd7009, 4294967295;
	add.s64 	%rd7013, %rd7011, %rd7012;
	and.b64  	%rd7014, %rd7010, 4294967295;
	add.s64 	%rd7015, %rd7013, %rd7014;
	shr.u64 	%rd7016, %rd7009, 32;
	mad.lo.s64 	%rd7017, %rd1043, %rd1116, %rd7016;
	shr.u64 	%rd7018, %rd7010, 32;
	add.s64 	%rd7019, %rd7017, %rd7018;
	shr.u64 	%rd7020, %rd7015, 32;
	shl.b64 	%rd7021, %rd7015, 32;
	and.b64  	%rd7022, %rd7008, 4294967295;
	or.b64  	%rd7023, %rd7021, %rd7022;
	add.s64 	%rd7024, %rd7019, %rd7020;
	mul.lo.s64 	%rd7025, %rd1046, %rd1115;
	mul.lo.s64 	%rd7026, %rd1045, %rd1115;
	mul.lo.s64 	%rd7027, %rd1046, %rd1116;
	shr.u64 	%rd7028, %rd7025, 32;
	and.b64  	%rd7029, %rd7026, 4294967295;
	add.s64 	%rd7030, %rd7028, %rd7029;
	and.b64  	%rd7031, %rd7027, 4294967295;
	add.s64 	%rd7032, %rd7030, %rd7031;
	shr.u64 	%rd7033, %rd7026, 32;
	mad.lo.s64 	%rd7034, %rd1045, %rd1116, %rd7033;
	shr.u64 	%rd7035, %rd7027, 32;
	add.s64 	%rd7036, %rd7034, %rd7035;
	shr.u64 	%rd7037, %rd7032, 32;
	shl.b64 	%rd7038, %rd7032, 32;
	and.b64  	%rd7039, %rd7025, 4294967295;
	or.b64  	%rd7040, %rd7038, %rd7039;
	add.s64 	%rd7041, %rd7036, %rd7037;
	mul.lo.s64 	%rd7042, %rd1039, %rd1117;
	mul.lo.s64 	%rd7043, %rd1040, %rd1117;
	mul.lo.s64 	%rd7044, %rd1039, %rd1118;
	shr.u64 	%rd7045, %rd7042, 32;
	and.b64  	%rd7046, %rd7043, 4294967295;
	add.s64 	%rd7047, %rd7045, %rd7046;
	and.b64  	%rd7048, %rd7044, 4294967295;
	add.s64 	%rd7049, %rd7047, %rd7048;
	shr.u64 	%rd7050, %rd7043, 32;
	mad.lo.s64 	%rd7051, %rd1040, %rd1118, %rd7050;
	shr.u64 	%rd7052, %rd7044, 32;
	add.s64 	%rd7053, %rd7051, %rd7052;
	shr.u64 	%rd7054, %rd7049, 32;
	shl.b64 	%rd7055, %rd7049, 32;
	and.b64  	%rd7056, %rd7042, 4294967295;
	or.b64  	%rd7057, %rd7055, %rd7056;
	add.s64 	%rd7058, %rd7006, %rd7057;
	setp.lt.u64 	%p690, %rd7058, %rd7006;
	selp.u64 	%rd7059, 1, 0, %p690;
	add.s64 	%rd7060, %rd7053, %rd7007;
	add.s64 	%rd7061, %rd7060, %rd7054;
	add.s64 	%rd7062, %rd7061, %rd7059;
	mul.lo.s64 	%rd7063, %rd1042, %rd1117;
	mul.lo.s64 	%rd7064, %rd1041, %rd1117;
	mul.lo.s64 	%rd7065, %rd1042, %rd1118;
	shr.u64 	%rd7066, %rd7063, 32;
	and.b64  	%rd7067, %rd7064, 4294967295;
	add.s64 	%rd7068, %rd7066, %rd7067;
	and.b64  	%rd7069, %rd7065, 4294967295;
	add.s64 	%rd7070, %rd7068, %rd7069;
	shr.u64 	%rd7071, %rd7064, 32;
	mad.lo.s64 	%rd7072, %rd1041, %rd1118, %rd7071;
	shr.u64 	%rd7073, %rd7065, 32;
	add.s64 	%rd7074, %rd7072, %rd7073;
	shr.u64 	%rd7075, %rd7070, 32;
	shl.b64 	%rd7076, %rd7070, 32;
	and.b64  	%rd7077, %rd7063, 4294967295;
	or.b64  	%rd7078, %rd7076, %rd7077;
	add.s64 	%rd7079, %rd7023, %rd7059;
	add.s64 	%rd7080, %rd7079, %rd7078;
	max.u64 	%rd7081, %rd7023, %rd7079;
	setp.gt.u64 	%p691, %rd7081, %rd7080;
	selp.u64 	%rd7082, 1, 0, %p691;
	add.s64 	%rd7083, %rd7074, %rd7024;
	add.s64 	%rd7084, %rd7083, %rd7075;
	add.s64 	%rd7085, %rd7084, %rd7082;
	mul.lo.s64 	%rd7086, %rd1044, %rd1117;
	mul.lo.s64 	%rd7087, %rd1043, %rd1117;
	mul.lo.s64 	%rd7088, %rd1044, %rd1118;
	shr.u64 	%rd7089, %rd7086, 32;
	and.b64  	%rd7090, %rd7087, 4294967295;
	add.s64 	%rd7091, %rd7089, %rd7090;
	and.b64  	%rd7092, %rd7088, 4294967295;
	add.s64 	%rd7093, %rd7091, %rd7092;
	shr.u64 	%rd7094, %rd7087, 32;
	mad.lo.s64 	%rd7095, %rd1043, %rd1118, %rd7094;
	shr.u64 	%rd7096, %rd7088, 32;
	add.s64 	%rd7097, %rd7095, %rd7096;
	shr.u64 	%rd7098, %rd7093, 32;
	shl.b64 	%rd7099, %rd7093, 32;
	and.b64  	%rd7100, %rd7086, 4294967295;
	or.b64  	%rd7101, %rd7099, %rd7100;
	add.s64 	%rd7102, %rd7040, %rd7082;
	add.s64 	%rd7103, %rd7102, %rd7101;
	max.u64 	%rd7104, %rd7040, %rd7102;
	setp.gt.u64 	%p692, %rd7104, %rd7103;
	selp.u64 	%rd7105, 1, 0, %p692;
	add.s64 	%rd7106, %rd7097, %rd7041;
	add.s64 	%rd7107, %rd7106, %rd7098;
	add.s64 	%rd7108, %rd7107, %rd7105;
	mul.lo.s64 	%rd7109, %rd1039, %rd1119;
	mul.lo.s64 	%rd7110, %rd1040, %rd1119;
	mul.lo.s64 	%rd7111, %rd1039, %rd1120;
	shr.u64 	%rd7112, %rd7109, 32;
	and.b64  	%rd7113, %rd7110, 4294967295;
	add.s64 	%rd7114, %rd7112, %rd7113;
	and.b64  	%rd7115, %rd7111, 4294967295;
	add.s64 	%rd7116, %rd7114, %rd7115;
	shr.u64 	%rd7117, %rd7110, 32;
	mad.lo.s64 	%rd7118, %rd1040, %rd1120, %rd7117;
	shr.u64 	%rd7119, %rd7111, 32;
	add.s64 	%rd7120, %rd7118, %rd7119;
	shr.u64 	%rd7121, %rd7116, 32;
	shl.b64 	%rd7122, %rd7116, 32;
	and.b64  	%rd7123, %rd7109, 4294967295;
	or.b64  	%rd7124, %rd7122, %rd7123;
	add.s64 	%rd7125, %rd7080, %rd7124;
	setp.lt.u64 	%p693, %rd7125, %rd7080;
	selp.u64 	%rd7126, 1, 0, %p693;
	add.s64 	%rd7127, %rd7120, %rd7085;
	add.s64 	%rd7128, %rd7127, %rd7121;
	add.s64 	%rd7129, %rd7128, %rd7126;
	mul.lo.s64 	%rd7130, %rd1042, %rd1119;
	mul.lo.s64 	%rd7131, %rd1041, %rd1119;
	mul.lo.s64 	%rd7132, %rd1042, %rd1120;
	shr.u64 	%rd7133, %rd7130, 32;
	and.b64  	%rd7134, %rd7131, 4294967295;
	add.s64 	%rd7135, %rd7133, %rd7134;
	and.b64  	%rd7136, %rd7132, 4294967295;
	add.s64 	%rd7137, %rd7135, %rd7136;
	shr.u64 	%rd7138, %rd7131, 32;
	mad.lo.s64 	%rd7139, %rd1041, %rd1120, %rd7138;
	shr.u64 	%rd7140, %rd7132, 32;
	add.s64 	%rd7141, %rd7139, %rd7140;
	shr.u64 	%rd7142, %rd7137, 32;
	shl.b64 	%rd7143, %rd7137, 32;
	and.b64  	%rd7144, %rd7130, 4294967295;
	or.b64  	%rd7145, %rd7143, %rd7144;
	add.s64 	%rd7146, %rd7103, %rd7126;
	add.s64 	%rd7147, %rd7146, %rd7145;
	max.u64 	%rd7148, %rd7103, %rd7146;
	setp.gt.u64 	%p694, %rd7148, %rd7147;
	selp.u64 	%rd7149, 1, 0, %p694;
	add.s64 	%rd7150, %rd7141, %rd7108;
	add.s64 	%rd7151, %rd7150, %rd7142;
	add.s64 	%rd7152, %rd7151, %rd7149;
	mul.lo.s64 	%rd7153, %rd1039, %rd1121;
	mul.lo.s64 	%rd7154, %rd1040, %rd1121;
	mul.lo.s64 	%rd7155, %rd1039, %rd1122;
	shr.u64 	%rd7156, %rd7153, 32;
	and.b64  	%rd7157, %rd7154, 4294967295;
	add.s64 	%rd7158, %rd7156, %rd7157;
	and.b64  	%rd7159, %rd7155, 4294967295;
	add.s64 	%rd7160, %rd7158, %rd7159;
	shr.u64 	%rd7161, %rd7154, 32;
	mad.lo.s64 	%rd7162, %rd1040, %rd1122, %rd7161;
	shr.u64 	%rd7163, %rd7155, 32;
	add.s64 	%rd7164, %rd7162, %rd7163;
	shr.u64 	%rd7165, %rd7160, 32;
	shl.b64 	%rd7166, %rd7160, 32;
	and.b64  	%rd7167, %rd7153, 4294967295;
	or.b64  	%rd7168, %rd7166, %rd7167;
	add.s64 	%rd7169, %rd7147, %rd7168;
	setp.lt.u64 	%p695, %rd7169, %rd7147;
	selp.u64 	%rd7170, 1, 0, %p695;
	add.s64 	%rd7171, %rd7164, %rd7152;
	add.s64 	%rd7172, %rd7171, %rd7165;
	add.s64 	%rd7173, %rd7172, %rd7170;
	mul.lo.s64 	%rd7174, %rd11, %rd6989;
	mul.lo.s64 	%rd7175, %rd12, %rd7174;
	mul.hi.u64 	%rd7176, %rd12, %rd7174;
	add.cc.s64 	%rd7177, %rd7175, %rd6989;
	addc.cc.s64 	%rd7178, %rd7176, 0;
	mul.lo.s64 	%rd7179, %rd13, %rd7174;
	mul.hi.u64 	%rd7180, %rd13, %rd7174;
	mov.b64 	%rd7181, 0;
	add.cc.s64 	%rd7182, %rd7178, %rd7058;
	addc.cc.s64 	%rd7183, %rd7181, 0;
	add.cc.s64 	%rd7184, %rd7182, %rd7179;
	addc.cc.s64 	%rd7185, %rd7183, %rd7180;
	mul.lo.s64 	%rd7186, %rd14, %rd7174;
	mul.hi.u64 	%rd7187, %rd14, %rd7174;
	add.cc.s64 	%rd7188, %rd7185, %rd7125;
	addc.cc.s64 	%rd7189, %rd7181, 0;
	add.cc.s64 	%rd7190, %rd7188, %rd7186;
	addc.cc.s64 	%rd7191, %rd7189, %rd7187;
	mul.lo.s64 	%rd7192, %rd15, %rd7174;
	mul.hi.u64 	%rd7193, %rd15, %rd7174;
	add.cc.s64 	%rd7194, %rd7191, %rd7169;
	addc.cc.s64 	%rd7195, %rd7181, 0;
	add.cc.s64 	%rd7196, %rd7194, %rd7192;
	addc.cc.s64 	%rd7197, %rd7195, %rd7193;
	add.s64 	%rd7198, %rd6990, %rd7197;
	setp.lt.u64 	%p696, %rd7198, %rd6990;
	selp.u64 	%rd7199, 1, 0, %p696;
	add.s64 	%rd7200, %rd7062, %rd7199;
	setp.lt.u64 	%p697, %rd7200, %rd7062;
	selp.u64 	%rd7201, 1, 0, %p697;
	add.s64 	%rd7202, %rd7129, %rd7201;
	setp.lt.u64 	%p698, %rd7202, %rd7129;
	selp.u64 	%rd7203, 1, 0, %p698;
	add.s64 	%rd7204, %rd7173, %rd7203;
	mul.lo.s64 	%rd7205, %rd11, %rd7184;
	mul.lo.s64 	%rd7206, %rd12, %rd7205;
	mul.hi.u64 	%rd7207, %rd12, %rd7205;
	add.cc.s64 	%rd7208, %rd7206, %rd7184;
	addc.cc.s64 	%rd7209, %rd7207, 0;
	mul.lo.s64 	%rd7210, %rd13, %rd7205;
	mul.hi.u64 	%rd7211, %rd13, %rd7205;
	add.cc.s64 	%rd7212, %rd7209, %rd7190;
	addc.cc.s64 	%rd7213, %rd7181, 0;
	add.cc.s64 	%rd7214, %rd7212, %rd7210;
	addc.cc.s64 	%rd7215, %rd7213, %rd7211;
	mul.lo.s64 	%rd7216, %rd14, %rd7205;
	mul.hi.u64 	%rd7217, %rd14, %rd7205;
	add.cc.s64 	%rd7218, %rd7215, %rd7196;
	addc.cc.s64 	%rd7219, %rd7181, 0;
	add.cc.s64 	%rd7220, %rd7218, %rd7216;
	addc.cc.s64 	%rd7221, %rd7219, %rd7217;
	mul.lo.s64 	%rd7222, %rd15, %rd7205;
	mul.hi.u64 	%rd7223, %rd15, %rd7205;
	add.cc.s64 	%rd7224, %rd7221, %rd7198;
	addc.cc.s64 	%rd7225, %rd7181, 0;
	add.cc.s64 	%rd7226, %rd7224, %rd7222;
	addc.cc.s64 	%rd7227, %rd7225, %rd7223;
	add.s64 	%rd7228, %rd7200, %rd7227;
	setp.lt.u64 	%p699, %rd7228, %rd7200;
	selp.u64 	%rd7229, 1, 0, %p699;
	add.s64 	%rd7230, %rd7202, %rd7229;
	setp.lt.u64 	%p700, %rd7230, %rd7202;
	selp.u64 	%rd7231, 1, 0, %p700;
	add.s64 	%rd7232, %rd7204, %rd7231;
	mul.lo.s64 	%rd7233, %rd11, %rd7214;
	mul.lo.s64 	%rd7234, %rd12, %rd7233;
	mul.hi.u64 	%rd7235, %rd12, %rd7233;
	add.cc.s64 	%rd7236, %rd7234, %rd7214;
	addc.cc.s64 	%rd7237, %rd7235, 0;
	mul.lo.s64 	%rd7238, %rd13, %rd7233;
	mul.hi.u64 	%rd7239, %rd13, %rd7233;
	add.cc.s64 	%rd7240, %rd7237, %rd7220;
	addc.cc.s64 	%rd7241, %rd7181, 0;
	add.cc.s64 	%rd7242, %rd7240, %rd7238;
	addc.cc.s64 	%rd7243, %rd7241, %rd7239;
	mul.lo.s64 	%rd7244, %rd14, %rd7233;
	mul.hi.u64 	%rd7245, %rd14, %rd7233;
	add.cc.s64 	%rd7246, %rd7243, %rd7226;
	addc.cc.s64 	%rd7247, %rd7181, 0;
	add.cc.s64 	%rd7248, %rd7246, %rd7244;
	addc.cc.s64 	%rd7249, %rd7247, %rd7245;
	mul.lo.s64 	%rd7250, %rd15, %rd7233;
	mul.hi.u64 	%rd7251, %rd15, %rd7233;
	add.cc.s64 	%rd7252, %rd7249, %rd7228;
	addc.cc.s64 	%rd7253, %rd7181, 0;
	add.cc.s64 	%rd7254, %rd7252, %rd7250;
	addc.cc.s64 	%rd7255, %rd7253, %rd7251;
	add.s64 	%rd7256, %rd7230, %rd7255;
	setp.lt.u64 	%p701, %rd7256, %rd7230;
	selp.u64 	%rd7257, 1, 0, %p701;
	add.s64 	%rd7258, %rd7232, %rd7257;
	mul.lo.s64 	%rd7259, %rd11, %rd7242;
	mul.lo.s64 	%rd7260, %rd12, %rd7259;
	mul.hi.u64 	%rd7261, %rd12, %rd7259;
	add.cc.s64 	%rd7262, %rd7260, %rd7242;
	addc.cc.s64 	%rd7263, %rd7261, 0;
	mul.lo.s64 	%rd7264, %rd13, %rd7259;
	mul.hi.u64 	%rd7265, %rd13, %rd7259;
	add.cc.s64 	%rd7266, %rd7263, %rd7248;
	addc.cc.s64 	%rd7267, %rd7181, 0;
	add.cc.s64 	%rd1439, %rd7266, %rd7264;
	addc.cc.s64 	%rd7268, %rd7267, %rd7265;
	mul.lo.s64 	%rd7269, %rd14, %rd7259;
	mul.hi.u64 	%rd7270, %rd14, %rd7259;
	add.cc.s64 	%rd7271, %rd7268, %rd7254;
	addc.cc.s64 	%rd7272, %rd7181, 0;
	add.cc.s64 	%rd1440, %rd7271, %rd7269;
	addc.cc.s64 	%rd7273, %rd7272, %rd7270;
	mul.lo.s64 	%rd7274, %rd15, %rd7259;
	mul.hi.u64 	%rd7275, %rd15, %rd7259;
	add.cc.s64 	%rd7276, %rd7273, %rd7256;
	addc.cc.s64 	%rd7277, %rd7181, 0;
	add.cc.s64 	%rd1441, %rd7276, %rd7274;
	addc.cc.s64 	%rd7278, %rd7277, %rd7275;
	add.s64 	%rd21453, %rd7258, %rd7278;
	setp.gt.u64 	%p702, %rd21453, %rd15;
	@%p702 bra 	$L__BB1_632;
	setp.lt.u64 	%p703, %rd21453, %rd15;
	mov.u64 	%rd21454, %rd1441;
	mov.u64 	%rd21455, %rd1440;
	mov.u64 	%rd21456, %rd1439;
	@%p703 bra 	$L__BB1_633;
	setp.lt.u64 	%p704, %rd14, %rd1441;
	@%p704 bra 	$L__BB1_632;
	setp.gt.u64 	%p705, %rd14, %rd1441;
	mov.u64 	%rd21454, %rd1441;
	mov.u64 	%rd21455, %rd1440;
	mov.u64 	%rd21456, %rd1439;
	@%p705 bra 	$L__BB1_633;
	setp.lt.u64 	%p706, %rd13, %rd1440;
	@%p706 bra 	$L__BB1_632;
	setp.gt.u64 	%p707, %rd13, %rd1440;
	setp.gt.u64 	%p708, %rd12, %rd1439;
	or.pred  	%p709, %p707, %p708;
	mov.u64 	%rd21454, %rd1441;
	mov.u64 	%rd21455, %rd1440;
	mov.u64 	%rd21456, %rd1439;
	@%p709 bra 	$L__BB1_633;
$L__BB1_632:
	sub.s64 	%rd21456, %rd1439, %rd12;
	setp.lt.u64 	%p710, %rd1439, %rd12;
	selp.u64 	%rd7279, 1, 0, %p710;
	add.s64 	%rd7280, %rd13, %rd7279;
	sub.s64 	%rd21455, %rd1440, %rd7280;
	setp.lt.u64 	%p711, %rd1440, %rd7280;
	selp.u64 	%rd7281, 1, 0, %p711;
	add.s64 	%rd7282, %rd14, %rd7281;
	sub.s64 	%rd21454, %rd1441, %rd7282;
	setp.lt.u64 	%p712, %rd1441, %rd7282;
	selp.u64 	%rd7283, 1, 0, %p712;
	add.s64 	%rd7284, %rd15, %rd7283;
	sub.s64 	%rd21453, %rd21453, %rd7284;
$L__BB1_633:
	shl.b64 	%rd1451, %rd21456, 1;
	setp.gt.s64 	%p713, %rd21456, -1;
	mov.b64 	{%r215, %r216}, %rd21455;
	mov.b64 	{%r217, %r218}, %rd21456;
	shf.l.wrap.b32 	%r219, %r218, %r215, 1;
	shf.l.wrap.b32 	%r220, %r215, %r216, 1;
	mov.b64 	%rd1452, {%r219, %r220};
	setp.lt.u64 	%p714, %rd1452, %rd21455;
	setp.eq.s64 	%p715, %rd1452, %rd21455;
	selp.u32 	%r221, -1, 0, %p715;
	selp.u32 	%r222, -1, 0, %p714;
	selp.b32 	%r223, %r222, %r221, %p713;
	and.b32  	%r225, %r223, 1;
	setp.eq.b32 	%p716, %r225, 1;
	or.pred  	%p717, %p714, %p716;
	selp.u64 	%rd7285, 1, 0, %p717;
	shl.b64 	%rd7286, %rd21454, 1;
	or.b64  	%rd1453, %rd7286, %rd7285;
	setp.ge.u64 	%p718, %rd1453, %rd21454;
	setp.lt.u64 	%p719, %rd1453, %rd21454;
	setp.eq.s64 	%p720, %rd1453, %rd21454;
	selp.u32 	%r226, -1, 0, %p719;
	selp.u32 	%r227, -1, 0, %p720;
	selp.b32 	%r228, %r227, %r226, %p717;
	selp.b32 	%r229, %r228, %r226, %p718;
	and.b32  	%r230, %r229, 1;
	setp.eq.b32 	%p28, %r230, 1;
	cvt.u64.u32 	%rd7287, %r229;
	and.b64  	%rd7288, %rd7287, 1;
	shl.b64 	%rd7289, %rd21453, 1;
	or.b64  	%rd21529, %rd7289, %rd7288;
	setp.lt.u64 	%p721, %rd21529, %rd21453;
	@%p721 bra 	$L__BB1_640;
	setp.eq.s64 	%p722, %rd21529, %rd21453;
	and.pred  	%p723, %p722, %p28;
	setp.gt.u64 	%p724, %rd21529, %rd15;
	or.pred  	%p725, %p723, %p724;
	@%p725 bra 	$L__BB1_640;
	setp.lt.u64 	%p726, %rd21529, %rd15;
	mov.u32 	%r1006, %r50;
	mov.u64 	%rd21530, %rd1453;
	mov.u64 	%rd21531, %rd1452;
	mov.u64 	%rd21532, %rd1451;
	@%p726 bra 	$L__BB1_743;
	setp.gt.u64 	%p727, %rd1453, %rd14;
	@%p727 bra 	$L__BB1_640;
	setp.lt.u64 	%p728, %rd1453, %rd14;
	mov.u32 	%r1006, %r50;
	mov.u64 	%rd21530, %rd1453;
	mov.u64 	%rd21531, %rd1452;
	mov.u64 	%rd21532, %rd1451;
	@%p728 bra 	$L__BB1_743;
	setp.gt.u64 	%p729, %rd1452, %rd13;
	@%p729 bra 	$L__BB1_640;
	setp.lt.u64 	%p730, %rd1452, %rd13;
	setp.lt.u64 	%p731, %rd1451, %rd12;
	or.pred  	%p732, %p730, %p731;
	mov.u32 	%r1006, %r50;
	mov.u64 	%rd21530, %rd1453;
	mov.u64 	%rd21531, %rd1452;
	mov.u64 	%rd21532, %rd1451;
	@%p732 bra 	$L__BB1_743;
$L__BB1_640:
	sub.s64 	%rd21532, %rd1451, %rd12;
	setp.lt.u64 	%p733, %rd1451, %rd12;
	selp.u64 	%rd7290, 1, 0, %p733;
	add.s64 	%rd7291, %rd13, %rd7290;
	sub.s64 	%rd21531, %rd1452, %rd7291;
	setp.lt.u64 	%p734, %rd1452, %rd7291;
	selp.u64 	%rd7292, 1, 0, %p734;
	add.s64 	%rd7293, %rd14, %rd7292;
	sub.s64 	%rd21530, %rd1453, %rd7293;
	setp.lt.u64 	%p735, %rd1453, %rd7293;
	selp.u64 	%rd7294, 1, 0, %p735;
	add.s64 	%rd7295, %rd15, %rd7294;
	sub.s64 	%rd21529, %rd21529, %rd7295;
	mov.u32 	%r1006, %r50;
	bra.uni 	$L__BB1_743;
$L__BB1_641:
	shl.b64 	%rd1459, %rd21377, 1;
	setp.gt.s64 	%p736, %rd21377, -1;
	mov.b64 	{%r235, %r236}, %rd21378;
	mov.b64 	{%r237, %r238}, %rd21377;
	shf.l.wrap.b32 	%r239, %r238, %r235, 1;
	shf.l.wrap.b32 	%r240, %r235, %r236, 1;
	mov.b64 	%rd1460, {%r239, %r240};
	setp.lt.u64 	%p737, %rd1460, %rd21378;
	setp.eq.s64 	%p738, %rd1460, %rd21378;
	selp.u32 	%r241, -1, 0, %p738;
	selp.u32 	%r242, -1, 0, %p737;
	selp.b32 	%r243, %r242, %r241, %p736;
	and.b32  	%r245, %r243, 1;
	setp.eq.b32 	%p739, %r245, 1;
	or.pred  	%p740, %p737, %p739;
	selp.u64 	%rd7296, 1, 0, %p740;
	shl.b64 	%rd7297, %rd21379, 1;
	or.b64  	%rd1461, %rd7297, %rd7296;
	setp.ge.u64 	%p741, %rd1461, %rd21379;
	setp.lt.u64 	%p742, %rd1461, %rd21379;
	setp.eq.s64 	%p743, %rd1461, %rd21379;
	selp.u32 	%r246, -1, 0, %p742;
	selp.u32 	%r247, -1, 0, %p743;
	selp.b32 	%r248, %r247, %r246, %p740;
	selp.b32 	%r249, %r248, %r246, %p741;
	and.b32  	%r250, %r249, 1;
	setp.eq.b32 	%p29, %r250, 1;
	cvt.u64.u32 	%rd7298, %r249;
	and.b64  	%rd7299, %rd7298, 1;
	shl.b64 	%rd7300, %rd21380, 1;
	or.b64  	%rd21460, %rd7300, %rd7299;
	setp.lt.u64 	%p744, %rd21460, %rd21380;
	@%p744 bra 	$L__BB1_648;
	setp.eq.s64 	%p745, %rd21460, %rd21380;
	and.pred  	%p746, %p29, %p745;
	setp.gt.u64 	%p747, %rd21460, %rd15;
	or.pred  	%p748, %p746, %p747;
	@%p748 bra 	$L__BB1_648;
	setp.lt.u64 	%p749, %rd21460, %rd15;
	mov.u64 	%rd21457, %rd1459;
	mov.u64 	%rd21458, %rd1460;
	mov.u64 	%rd21459, %rd1461;
	@%p749 bra 	$L__BB1_649;
	setp.gt.u64 	%p750, %rd1461, %rd14;
	@%p750 bra 	$L__BB1_648;
	setp.lt.u64 	%p751, %rd1461, %rd14;
	mov.u64 	%rd21457, %rd1459;
	mov.u64 	%rd21458, %rd1460;
	mov.u64 	%rd21459, %rd1461;
	@%p751 bra 	$L__BB1_649;
	setp.gt.u64 	%p752, %rd1460, %rd13;
	@%p752 bra 	$L__BB1_648;
	setp.lt.u64 	%p753, %rd1460, %rd13;
	setp.lt.u64 	%p754, %rd1459, %rd12;
	or.pred  	%p755, %p753, %p754;
	mov.u64 	%rd21457, %rd1459;
	mov.u64 	%rd21458, %rd1460;
	mov.u64 	%rd21459, %rd1461;
	@%p755 bra 	$L__BB1_649;
$L__BB1_648:
	sub.s64 	%rd21457, %rd1459, %rd12;
	setp.lt.u64 	%p756, %rd1459, %rd12;
	selp.u64 	%rd7301, 1, 0, %p756;
	add.s64 	%rd7302, %rd13, %rd7301;
	sub.s64 	%rd21458, %rd1460, %rd7302;
	setp.lt.u64 	%p757, %rd1460, %rd7302;
	selp.u64 	%rd7303, 1, 0, %p757;
	add.s64 	%rd7304, %rd14, %rd7303;
	sub.s64 	%rd21459, %rd1461, %rd7304;
	setp.lt.u64 	%p758, %rd1461, %rd7304;
	selp.u64 	%rd7305, 1, 0, %p758;
	add.s64 	%rd7306, %rd15, %rd7305;
	sub.s64 	%rd21460, %rd21460, %rd7306;
$L__BB1_649:
	and.b64  	%rd7307, %rd21457, 4294967295;
	shr.u64 	%rd7308, %rd21457, 32;
	mul.lo.s64 	%rd7309, %rd7307, %rd7307;
	mul.lo.s64 	%rd7310, %rd7308, %rd7307;
	shr.u64 	%rd7311, %rd7309, 32;
	shl.b64 	%rd7312, %rd7310, 1;
	and.b64  	%rd7313, %rd7312, 8589934590;
	add.s64 	%rd7314, %rd7311, %rd7313;
	shr.u64 	%rd7315, %rd7310, 31;
	and.b64  	%rd7316, %rd7315, 8589934590;
	mad.lo.s64 	%rd7317, %rd7308, %rd7308, %rd7316;
	shr.u64 	%rd7318, %rd7314, 32;
	shl.b64 	%rd7319, %rd7314, 32;
	and.b64  	%rd7320, %rd7309, 4294967293;
	or.b64  	%rd7321, %rd7319, %rd7320;
	add.s64 	%rd7322, %rd7317, %rd7318;
	shr.u64 	%rd7323, %rd21458, 32;
	and.b64  	%rd7324, %rd21458, 4294967295;
	mul.lo.s64 	%rd7325, %rd7324, %rd7307;
	mul.lo.s64 	%rd7326, %rd7323, %rd7307;
	mul.lo.s64 	%rd7327, %rd7324, %rd7308;
	shr.u64 	%rd7328, %rd7325, 32;
	and.b64  	%rd7329, %rd7326, 4294967295;
	add.s64 	%rd7330, %rd7328, %rd7329;
	and.b64  	%rd7331, %rd7327, 4294967295;
	add.s64 	%rd7332, %rd7330, %rd7331;
	shr.u64 	%rd7333, %rd7326, 32;
	mad.lo.s64 	%rd7334, %rd7323, %rd7308, %rd7333;
	shr.u64 	%rd7335, %rd7327, 32;
	add.s64 	%rd7336, %rd7334, %rd7335;
	shr.u64 	%rd7337, %rd7332, 32;
	shl.b64 	%rd7338, %rd7332, 32;
	and.b64  	%rd7339, %rd7325, 4294967295;
	or.b64  	%rd7340, %rd7338, %rd7339;
	add.s64 	%rd7341, %rd7336, %rd7337;
	shr.u64 	%rd7342, %rd21459, 32;
	and.b64  	%rd7343, %rd21459, 4294967295;
	mul.lo.s64 	%rd7344, %rd7343, %rd7307;
	mul.lo.s64 	%rd7345, %rd7342, %rd7307;
	mul.lo.s64 	%rd7346, %rd7343, %rd7308;
	shr.u64 	%rd7347, %rd7344, 32;
	and.b64  	%rd7348, %rd7345, 4294967295;
	add.s64 	%rd7349, %rd7347, %rd7348;
	and.b64  	%rd7350, %rd7346, 4294967295;
	add.s64 	%rd7351, %rd7349, %rd7350;
	shr.u64 	%rd7352, %rd7345, 32;
	mad.lo.s64 	%rd7353, %rd7342, %rd7308, %rd7352;
	shr.u64 	%rd7354, %rd7346, 32;
	add.s64 	%rd7355, %rd7353, %rd7354;
	shr.u64 	%rd7356, %rd7351, 32;
	shl.b64 	%rd7357, %rd7351, 32;
	and.b64  	%rd7358, %rd7344, 4294967295;
	or.b64  	%rd7359, %rd7357, %rd7358;
	add.s64 	%rd7360, %rd7355, %rd7356;
	shr.u64 	%rd7361, %rd21460, 32;
	and.b64  	%rd7362, %rd21460, 4294967295;
	mul.lo.s64 	%rd7363, %rd7362, %rd7307;
	mul.lo.s64 	%rd7364, %rd7361, %rd7307;
	mul.lo.s64 	%rd7365, %rd7362, %rd7308;
	shr.u64 	%rd7366, %rd7363, 32;
	and.b64  	%rd7367, %rd7364, 4294967295;
	add.s64 	%rd7368, %rd7366, %rd7367;
	and.b64  	%rd7369, %rd7365, 4294967295;
	add.s64 	%rd7370, %rd7368, %rd7369;
	shr.u64 	%rd7371, %rd7364, 32;
	mad.lo.s64 	%rd7372, %rd7361, %rd7308, %rd7371;
	shr.u64 	%rd7373, %rd7365, 32;
	add.s64 	%rd7374, %rd7372, %rd7373;
	shr.u64 	%rd7375, %rd7370, 32;
	shl.b64 	%rd7376, %rd7370, 32;
	and.b64  	%rd7377, %rd7363, 4294967295;
	or.b64  	%rd7378, %rd7376, %rd7377;
	add.s64 	%rd7379, %rd7374, %rd7375;
	shl.b64 	%rd7380, %rd7340, 1;
	shr.u64 	%rd7381, %rd7338, 63;
	add.s64 	%rd7382, %rd7341, %rd7341;
	add.s64 	%rd7383, %rd7382, %rd7381;
	mul.lo.s64 	%rd7384, %rd7324, %rd7324;
	mul.lo.s64 	%rd7385, %rd7323, %rd7324;
	shr.u64 	%rd7386, %rd7384, 32;
	shl.b64 	%rd7387, %rd7385, 1;
	and.b64  	%rd7388, %rd7387, 8589934590;
	add.s64 	%rd7389, %rd7386, %rd7388;
	shr.u64 	%rd7390, %rd7385, 31;
	and.b64  	%rd7391, %rd7390, 8589934590;
	mad.lo.s64 	%rd7392, %rd7323, %rd7323, %rd7391;
	shr.u64 	%rd7393, %rd7389, 32;
	shl.b64 	%rd7394, %rd7389, 32;
	and.b64  	%rd7395, %rd7384, 4294967293;
	or.b64  	%rd7396, %rd7394, %rd7395;
	add.s64 	%rd7397, %rd7359, %rd7381;
	add.s64 	%rd7398, %rd7397, %rd7396;
	max.u64 	%rd7399, %rd7359, %rd7397;
	setp.gt.u64 	%p759, %rd7399, %rd7398;
	selp.u64 	%rd7400, 1, 0, %p759;
	add.s64 	%rd7401, %rd7392, %rd7360;
	add.s64 	%rd7402, %rd7401, %rd7393;
	add.s64 	%rd7403, %rd7402, %rd7400;
	mul.lo.s64 	%rd7404, %rd7343, %rd7324;
	mul.lo.s64 	%rd7405, %rd7342, %rd7324;
	mul.lo.s64 	%rd7406, %rd7343, %rd7323;
	shr.u64 	%rd7407, %rd7404, 32;
	and.b64  	%rd7408, %rd7405, 4294967295;
	add.s64 	%rd7409, %rd7407, %rd7408;
	and.b64  	%rd7410, %rd7406, 4294967295;
	add.s64 	%rd7411, %rd7409, %rd7410;
	shr.u64 	%rd7412, %rd7405, 32;
	mad.lo.s64 	%rd7413, %rd7342, %rd7323, %rd7412;
	shr.u64 	%rd7414, %rd7406, 32;
	add.s64 	%rd7415, %rd7413, %rd7414;
	shr.u64 	%rd7416, %rd7411, 32;
	shl.b64 	%rd7417, %rd7411, 32;
	and.b64  	%rd7418, %rd7404, 4294967295;
	or.b64  	%rd7419, %rd7417, %rd7418;
	add.s64 	%rd7420, %rd7378, %rd7400;
	add.s64 	%rd7421, %rd7420, %rd7419;
	max.u64 	%rd7422, %rd7378, %rd7420;
	setp.gt.u64 	%p760, %rd7422, %rd7421;
	selp.u64 	%rd7423, 1, 0, %p760;
	add.s64 	%rd7424, %rd7415, %rd7379;
	add.s64 	%rd7425, %rd7424, %rd7416;
	add.s64 	%rd7426, %rd7425, %rd7423;
	add.s64 	%rd7427, %rd7398, %rd7359;
	setp.lt.u64 	%p761, %rd7427, %rd7398;
	selp.u64 	%rd7428, 1, 0, %p761;
	add.s64 	%rd7429, %rd7360, %rd7403;
	add.s64 	%rd7430, %rd7429, %rd7428;
	add.s64 	%rd7431, %rd7421, %rd7428;
	add.s64 	%rd7432, %rd7431, %rd7419;
	max.u64 	%rd7433, %rd7421, %rd7431;
	setp.gt.u64 	%p762, %rd7433, %rd7432;
	selp.u64 	%rd7434, 1, 0, %p762;
	add.s64 	%rd7435, %rd7415, %rd7426;
	add.s64 	%rd7436, %rd7435, %rd7416;
	add.s64 	%rd7437, %rd7436, %rd7434;
	add.s64 	%rd7438, %rd7432, %rd7378;
	setp.lt.u64 	%p763, %rd7438, %rd7432;
	selp.u64 	%rd7439, 1, 0, %p763;
	add.s64 	%rd7440, %rd7379, %rd7437;
	add.s64 	%rd7441, %rd7440, %rd7439;
	mul.lo.s64 	%rd7442, %rd11, %rd7321;
	mul.lo.s64 	%rd7443, %rd12, %rd7442;
	mul.hi.u64 	%rd7444, %rd12, %rd7442;
	add.cc.s64 	%rd7445, %rd7443, %rd7321;
	addc.cc.s64 	%rd7446, %rd7444, 0;
	mul.lo.s64 	%rd7447, %rd13, %rd7442;
	mul.hi.u64 	%rd7448, %rd13, %rd7442;
	mov.b64 	%rd7449, 0;
	add.cc.s64 	%rd7450, %rd7446, %rd7380;
	addc.cc.s64 	%rd7451, %rd7449, 0;
	add.cc.s64 	%rd7452, %rd7450, %rd7447;
	addc.cc.s64 	%rd7453, %rd7451, %rd7448;
	mul.lo.s64 	%rd7454, %rd14, %rd7442;
	mul.hi.u64 	%rd7455, %rd14, %rd7442;
	add.cc.s64 	%rd7456, %rd7453, %rd7427;
	addc.cc.s64 	%rd7457, %rd7449, 0;
	add.cc.s64 	%rd7458, %rd7456, %rd7454;
	addc.cc.s64 	%rd7459, %rd7457, %rd7455;
	mul.lo.s64 	%rd7460, %rd15, %rd7442;
	mul.hi.u64 	%rd7461, %rd15, %rd7442;
	add.cc.s64 	%rd7462, %rd7459, %rd7438;
	addc.cc.s64 	%rd7463, %rd7449, 0;
	add.cc.s64 	%rd7464, %rd7462, %rd7460;
	addc.cc.s64 	%rd7465, %rd7463, %rd7461;
	add.s64 	%rd7466, %rd7322, %rd7465;
	setp.lt.u64 	%p764, %rd7466, %rd7322;
	selp.u64 	%rd7467, 1, 0, %p764;
	add.s64 	%rd7468, %rd7383, %rd7467;
	setp.lt.u64 	%p765, %rd7468, %rd7383;
	selp.u64 	%rd7469, 1, 0, %p765;
	add.s64 	%rd7470, %rd7430, %rd7469;
	setp.lt.u64 	%p766, %rd7470, %rd7430;
	selp.u64 	%rd7471, 1, 0, %p766;
	add.s64 	%rd7472, %rd7441, %rd7471;
	mul.lo.s64 	%rd7473, %rd11, %rd7452;
	mul.lo.s64 	%rd7474, %rd12, %rd7473;
	mul.hi.u64 	%rd7475, %rd12, %rd7473;
	add.cc.s64 	%rd7476, %rd7474, %rd7452;
	addc.cc.s64 	%rd7477, %rd7475, 0;
	mul.lo.s64 	%rd7478, %rd13, %rd7473;
	mul.hi.u64 	%rd7479, %rd13, %rd7473;
	add.cc.s64 	%rd7480, %rd7477, %rd7458;
	addc.cc.s64 	%rd7481, %rd7449, 0;
	add.cc.s64 	%rd7482, %rd7480, %rd7478;
	addc.cc.s64 	%rd7483, %rd7481, %rd7479;
	mul.lo.s64 	%rd7484, %rd14, %rd7473;
	mul.hi.u64 	%rd7485, %rd14, %rd7473;
	add.cc.s64 	%rd7486, %rd7483, %rd7464;
	addc.cc.s64 	%rd7487, %rd7449, 0;
	add.cc.s64 	%rd7488, %rd7486, %rd7484;
	addc.cc.s64 	%rd7489, %rd7487, %rd7485;
	mul.lo.s64 	%rd7490, %rd15, %rd7473;
	mul.hi.u64 	%rd7491, %rd15, %rd7473;
	add.cc.s64 	%rd7492, %rd7489, %rd7466;
	addc.cc.s64 	%rd7493, %rd7449, 0;
	add.cc.s64 	%rd7494, %rd7492, %rd7490;
	addc.cc.s64 	%rd7495, %rd7493, %rd7491;
	add.s64 	%rd7496, %rd7468, %rd7495;
	setp.lt.u64 	%p767, %rd7496, %rd7468;
	selp.u64 	%rd7497, 1, 0, %p767;
	add.s64 	%rd7498, %rd7470, %rd7497;
	setp.lt.u64 	%p768, %rd7498, %rd7470;
	selp.u64 	%rd7499, 1, 0, %p768;
	add.s64 	%rd7500, %rd7472, %rd7499;
	mul.lo.s64 	%rd7501, %rd11, %rd7482;
	mul.lo.s64 	%rd7502, %rd12, %rd7501;
	mul.hi.u64 	%rd7503, %rd12, %rd7501;
	add.cc.s64 	%rd7504, %rd7502, %rd7482;
	addc.cc.s64 	%rd7505, %rd7503, 0;
	mul.lo.s64 	%rd7506, %rd13, %rd7501;
	mul.hi.u64 	%rd7507, %rd13, %rd7501;
	add.cc.s64 	%rd7508, %rd7505, %rd7488;
	addc.cc.s64 	%rd7509, %rd7449, 0;
	add.cc.s64 	%rd7510, %rd7508, %rd7506;
	addc.cc.s64 	%rd7511, %rd7509, %rd7507;
	mul.lo.s64 	%rd7512, %rd14, %rd7501;
	mul.hi.u64 	%rd7513, %rd14, %rd7501;
	add.cc.s64 	%rd7514, %rd7511, %rd7494;
	addc.cc.s64 	%rd7515, %rd7449, 0;
	add.cc.s64 	%rd7516, %rd7514, %rd7512;
	addc.cc.s64 	%rd7517, %rd7515, %rd7513;
	mul.lo.s64 	%rd7518, %rd15, %rd7501;
	mul.hi.u64 	%rd7519, %rd15, %rd7501;
	add.cc.s64 	%rd7520, %rd7517, %rd7496;
	addc.cc.s64 	%rd7521, %rd7449, 0;
	add.cc.s64 	%rd7522, %rd7520, %rd7518;
	addc.cc.s64 	%rd7523, %rd7521, %rd7519;
	add.s64 	%rd7524, %rd7498, %rd7523;
	setp.lt.u64 	%p769, %rd7524, %rd7498;
	selp.u64 	%rd7525, 1, 0, %p769;
	add.s64 	%rd7526, %rd7500, %rd7525;
	mul.lo.s64 	%rd7527, %rd11, %rd7510;
	mul.lo.s64 	%rd7528, %rd12, %rd7527;
	mul.hi.u64 	%rd7529, %rd12, %rd7527;
	add.cc.s64 	%rd7530, %rd7528, %rd7510;
	addc.cc.s64 	%rd7531, %rd7529, 0;
	mul.lo.s64 	%rd7532, %rd13, %rd7527;
	mul.hi.u64 	%rd7533, %rd13, %rd7527;
	add.cc.s64 	%rd7534, %rd7531, %rd7516;
	addc.cc.s64 	%rd7535, %rd7449, 0;
	add.cc.s64 	%rd1471, %rd7534, %rd7532;
	addc.cc.s64 	%rd7536, %rd7535, %rd7533;
	mul.lo.s64 	%rd7537, %rd14, %rd7527;
	mul.hi.u64 	%rd7538, %rd14, %rd7527;
	add.cc.s64 	%rd7539, %rd7536, %rd7522;
	addc.cc.s64 	%rd7540, %rd7449, 0;
	add.cc.s64 	%rd1472, %rd7539, %rd7537;
	addc.cc.s64 	%rd7541, %rd7540, %rd7538;
	mul.lo.s64 	%rd7542, %rd15, %rd7527;
	mul.hi.u64 	%rd7543, %rd15, %rd7527;
	add.cc.s64 	%rd7544, %rd7541, %rd7524;
	addc.cc.s64 	%rd7545, %rd7449, 0;
	add.cc.s64 	%rd1473, %rd7544, %rd7542;
	addc.cc.s64 	%rd7546, %rd7545, %rd7543;
	add.s64 	%rd21464, %rd7526, %rd7546;
	setp.gt.u64 	%p770, %rd21464, %rd15;
	@%p770 bra 	$L__BB1_655;
	setp.lt.u64 	%p771, %rd21464, %rd15;
	mov.u64 	%rd21461, %rd1471;
	mov.u64 	%rd21462, %rd1472;
	mov.u64 	%rd21463, %rd1473;
	@%p771 bra 	$L__BB1_656;
	setp.lt.u64 	%p772, %rd14, %rd1473;
	@%p772 bra 	$L__BB1_655;
	setp.gt.u64 	%p773, %rd14, %rd1473;
	mov.u64 	%rd21461, %rd1471;
	mov.u64 	%rd21462, %rd1472;
	mov.u64 	%rd21463, %rd1473;
	@%p773 bra 	$L__BB1_656;
	setp.lt.u64 	%p774, %rd13, %rd1472;
	@%p774 bra 	$L__BB1_655;
	setp.gt.u64 	%p775, %rd13, %rd1472;
	setp.gt.u64 	%p776, %rd12, %rd1471;
	or.pred  	%p777, %p775, %p776;
	mov.u64 	%rd21461, %rd1471;
	mov.u64 	%rd21462, %rd1472;
	mov.u64 	%rd21463, %rd1473;
	@%p777 bra 	$L__BB1_656;
$L__BB1_655:
	sub.s64 	%rd21461, %rd1471, %rd12;
	setp.lt.u64 	%p778, %rd1471, %rd12;
	selp.u64 	%rd7547, 1, 0, %p778;
	add.s64 	%rd7548, %rd13, %rd7547;
	sub.s64 	%rd21462, %rd1472, %rd7548;
	setp.lt.u64 	%p779, %rd1472, %rd7548;
	selp.u64 	%rd7549, 1, 0, %p779;
	add.s64 	%rd7550, %rd14, %rd7549;
	sub.s64 	%rd21463, %rd1473, %rd7550;
	setp.lt.u64 	%p780, %rd1473, %rd7550;
	selp.u64 	%rd7551, 1, 0, %p780;
	add.s64 	%rd7552, %rd15, %rd7551;
	sub.s64 	%rd21464, %rd21464, %rd7552;
$L__BB1_656:
	and.b64  	%rd1483, %rd21377, 4294967295;
	shr.u64 	%rd1484, %rd21377, 32;
	shr.u64 	%rd1485, %rd21461, 32;
	and.b64  	%rd1486, %rd21461, 4294967295;
	mul.lo.s64 	%rd7553, %rd1486, %rd1483;
	mul.lo.s64 	%rd7554, %rd1485, %rd1483;
	mul.lo.s64 	%rd7555, %rd1486, %rd1484;
	shr.u64 	%rd7556, %rd7553, 32;
	and.b64  	%rd7557, %rd7554, 4294967295;
	add.s64 	%rd7558, %rd7556, %rd7557;
	and.b64  	%rd7559, %rd7555, 4294967295;
	add.s64 	%rd7560, %rd7558, %rd7559;
	shr.u64 	%rd7561, %rd7554, 32;
	mad.lo.s64 	%rd7562, %rd1485, %rd1484, %rd7561;
	shr.u64 	%rd7563, %rd7555, 32;
	add.s64 	%rd7564, %rd7562, %rd7563;
	shr.u64 	%rd7565, %rd7560, 32;
	shl.b64 	%rd7566, %rd7560, 32;
	and.b64  	%rd7567, %rd7553, 4294967295;
	or.b64  	%rd7568, %rd7566, %rd7567;
	add.s64 	%rd7569, %rd7564, %rd7565;
	shr.u64 	%rd1487, %rd21462, 32;
	and.b64  	%rd1488, %rd21462, 4294967295;
	mul.lo.s64 	%rd7570, %rd1488, %rd1483;
	mul.lo.s64 	%rd7571, %rd1487, %rd1483;
	mul.lo.s64 	%rd7572, %rd1488, %rd1484;
	shr.u64 	%rd7573, %rd7570, 32;
	and.b64  	%rd7574, %rd7571, 4294967295;
	add.s64 	%rd7575, %rd7573, %rd7574;
	and.b64  	%rd7576, %rd7572, 4294967295;
	add.s64 	%rd7577, %rd7575, %rd7576;
	shr.u64 	%rd7578, %rd7571, 32;
	mad.lo.s64 	%rd7579, %rd1487, %rd1484, %rd7578;
	shr.u64 	%rd7580, %rd7572, 32;
	add.s64 	%rd7581, %rd7579, %rd7580;
	shr.u64 	%rd7582, %rd7577, 32;
	shl.b64 	%rd7583, %rd7577, 32;
	and.b64  	%rd7584, %rd7570, 4294967295;
	or.b64  	%rd7585, %rd7583, %rd7584;
	add.s64 	%rd7586, %rd7581, %rd7582;
	shr.u64 	%rd1489, %rd21463, 32;
	and.b64  	%rd1490, %rd21463, 4294967295;
	mul.lo.s64 	%rd7587, %rd1490, %rd1483;
	mul.lo.s64 	%rd7588, %rd1489, %rd1483;
	mul.lo.s64 	%rd7589, %rd1490, %rd1484;
	shr.u64 	%rd7590, %rd7587, 32;
	and.b64  	%rd7591, %rd7588, 4294967295;
	add.s64 	%rd7592, %rd7590, %rd7591;
	and.b64  	%rd7593, %rd7589, 4294967295;
	add.s64 	%rd7594, %rd7592, %rd7593;
	shr.u64 	%rd7595, %rd7588, 32;
	mad.lo.s64 	%rd7596, %rd1489, %rd1484, %rd7595;
	shr.u64 	%rd7597, %rd7589, 32;
	add.s64 	%rd7598, %rd7596, %rd7597;
	shr.u64 	%rd7599, %rd7594, 32;
	shl.b64 	%rd7600, %rd7594, 32;
	and.b64  	%rd7601, %rd7587, 4294967295;
	or.b64  	%rd7602, %rd7600, %rd7601;
	add.s64 	%rd7603, %rd7598, %rd7599;
	shr.u64 	%rd1491, %rd21464, 32;
	and.b64  	%rd1492, %rd21464, 4294967295;
	mul.lo.s64 	%rd7604, %rd1492, %rd1483;
	mul.lo.s64 	%rd7605, %rd1491, %rd1483;
	mul.lo.s64 	%rd7606, %rd1492, %rd1484;
	shr.u64 	%rd7607, %rd7604, 32;
	and.b64  	%rd7608, %rd7605, 4294967295;
	add.s64 	%rd7609, %rd7607, %rd7608;
	and.b64  	%rd7610, %rd7606, 4294967295;
	add.s64 	%rd7611, %rd7609, %rd7610;
	shr.u64 	%rd7612, %rd7605, 32;
	mad.lo.s64 	%rd7613, %rd1491, %rd1484, %rd7612;
	shr.u64 	%rd7614, %rd7606, 32;
	add.s64 	%rd7615, %rd7613, %rd7614;
	shr.u64 	%rd7616, %rd7611, 32;
	shl.b64 	%rd7617, %rd7611, 32;
	and.b64  	%rd7618, %rd7604, 4294967295;
	or.b64  	%rd7619, %rd7617, %rd7618;
	add.s64 	%rd7620, %rd7615, %rd7616;
	and.b64  	%rd1493, %rd21378, 4294967295;
	shr.u64 	%rd1494, %rd21378, 32;
	mul.lo.s64 	%rd7621, %rd1486, %rd1493;
	mul.lo.s64 	%rd7622, %rd1485, %rd1493;
	mul.lo.s64 	%rd7623, %rd1486, %rd1494;
	shr.u64 	%rd7624, %rd7621, 32;
	and.b64  	%rd7625, %rd7622, 4294967295;
	add.s64 	%rd7626, %rd7624, %rd7625;
	and.b64  	%rd7627, %rd7623, 4294967295;
	add.s64 	%rd7628, %rd7626, %rd7627;
	shr.u64 	%rd7629, %rd7622, 32;
	mad.lo.s64 	%rd7630, %rd1485, %rd1494, %rd7629;
	shr.u64 	%rd7631, %rd7623, 32;
	add.s64 	%rd7632, %rd7630, %rd7631;
	shr.u64 	%rd7633, %rd7628, 32;
	shl.b64 	%rd7634, %rd7628, 32;
	and.b64  	%rd7635, %rd7621, 4294967295;
	or.b64  	%rd7636, %rd7634, %rd7635;
	add.s64 	%rd7637, %rd7585, %rd7636;
	setp.lt.u64 	%p781, %rd7637, %rd7585;
	selp.u64 	%rd7638, 1, 0, %p781;
	add.s64 	%rd7639, %rd7632, %rd7586;
	add.s64 	%rd7640, %rd7639, %rd7633;
	add.s64 	%rd7641, %rd7640, %rd7638;
	mul.lo.s64 	%rd7642, %rd1488, %rd1493;
	mul.lo.s64 	%rd7643, %rd1487, %rd1493;
	mul.lo.s64 	%rd7644, %rd1488, %rd1494;
	shr.u64 	%rd7645, %rd7642, 32;
	and.b64  	%rd7646, %rd7643, 4294967295;
	add.s64 	%rd7647, %rd7645, %rd7646;
	and.b64  	%rd7648, %rd7644, 4294967295;
	add.s64 	%rd7649, %rd7647, %rd7648;
	shr.u64 	%rd7650, %rd7643, 32;
	mad.lo.s64 	%rd7651, %rd1487, %rd1494, %rd7650;
	shr.u64 	%rd7652, %rd7644, 32;
	add.s64 	%rd7653, %rd7651, %rd7652;
	shr.u64 	%rd7654, %rd7649, 32;
	shl.b64 	%rd7655, %rd7649, 32;
	and.b64  	%rd7656, %rd7642, 4294967295;
	or.b64  	%rd7657, %rd7655, %rd7656;
	add.s64 	%rd7658, %rd7602, %rd7638;
	add.s64 	%rd7659, %rd7658, %rd7657;
	max.u64 	%rd7660, %rd7602, %rd7658;
	setp.gt.u64 	%p782, %rd7660, %rd7659;
	selp.u64 	%rd7661, 1, 0, %p782;
	add.s64 	%rd7662, %rd7653, %rd7603;
	add.s64 	%rd7663, %rd7662, %rd7654;
	add.s64 	%rd7664, %rd7663, %rd7661;
	mul.lo.s64 	%rd7665, %rd1490, %rd1493;
	mul.lo.s64 	%rd7666, %rd1489, %rd1493;
	mul.lo.s64 	%rd7667, %rd1490, %rd1494;
	shr.u64 	%rd7668, %rd7665, 32;
	and.b64  	%rd7669, %rd7666, 4294967295;
	add.s64 	%rd7670, %rd7668, %rd7669;
	and.b64  	%rd7671, %rd7667, 4294967295;
	add.s64 	%rd7672, %rd7670, %rd7671;
	shr.u64 	%rd7673, %rd7666, 32;
	mad.lo.s64 	%rd7674, %rd1489, %rd1494, %rd7673;
	shr.u64 	%rd7675, %rd7667, 32;
	add.s64 	%rd7676, %rd7674, %rd7675;
	shr.u64 	%rd7677, %rd7672, 32;
	shl.b64 	%rd7678, %rd7672, 32;
	and.b64  	%rd7679, %rd7665, 4294967295;
	or.b64  	%rd7680, %rd7678, %rd7679;
	add.s64 	%rd7681, %rd7619, %rd7661;
	add.s64 	%rd7682, %rd7681, %rd7680;
	max.u64 	%rd7683, %rd7619, %rd7681;
	setp.gt.u64 	%p783, %rd7683, %rd7682;
	selp.u64 	%rd7684, 1, 0, %p783;
	add.s64 	%rd7685, %rd7676, %rd7620;
	add.s64 	%rd7686, %rd7685, %rd7677;
	add.s64 	%rd7687, %rd7686, %rd7684;
	and.b64  	%rd1495, %rd21379, 4294967295;
	shr.u64 	%rd1496, %rd21379, 32;
	mul.lo.s64 	%rd7688, %rd1486, %rd1495;
	mul.lo.s64 	%rd7689, %rd1485, %rd1495;
	mul.lo.s64 	%rd7690, %rd1486, %rd1496;
	shr.u64 	%rd7691, %rd7688, 32;
	and.b64  	%rd7692, %rd7689, 4294967295;
	add.s64 	%rd7693, %rd7691, %rd7692;
	and.b64  	%rd7694, %rd7690, 4294967295;
	add.s64 	%rd7695, %rd7693, %rd7694;
	shr.u64 	%rd7696, %rd7689, 32;
	mad.lo.s64 	%rd7697, %rd1485, %rd1496, %rd7696;
	shr.u64 	%rd7698, %rd7690, 32;
	add.s64 	%rd7699, %rd7697, %rd7698;
	shr.u64 	%rd7700, %rd7695, 32;
	shl.b64 	%rd7701, %rd7695, 32;
	and.b64  	%rd7702, %rd7688, 4294967295;
	or.b64  	%rd7703, %rd7701, %rd7702;
	add.s64 	%rd7704, %rd7659, %rd7703;
	setp.lt.u64 	%p784, %rd7704, %rd7659;
	selp.u64 	%rd7705, 1, 0, %p784;
	add.s64 	%rd7706, %rd7699, %rd7664;
	add.s64 	%rd7707, %rd7706, %rd7700;
	add.s64 	%rd7708, %rd7707, %rd7705;
	mul.lo.s64 	%rd7709, %rd1488, %rd1495;
	mul.lo.s64 	%rd7710, %rd1487, %rd1495;
	mul.lo.s64 	%rd7711, %rd1488, %rd1496;
	shr.u64 	%rd7712, %rd7709, 32;
	and.b64  	%rd7713, %rd7710, 4294967295;
	add.s64 	%rd7714, %rd7712, %rd7713;
	and.b64  	%rd7715, %rd7711, 4294967295;
	add.s64 	%rd7716, %rd7714, %rd7715;
	shr.u64 	%rd7717, %rd7710, 32;
	mad.lo.s64 	%rd7718, %rd1487, %rd1496, %rd7717;
	shr.u64 	%rd7719, %rd7711, 32;
	add.s64 	%rd7720, %rd7718, %rd7719;
	shr.u64 	%rd7721, %rd7716, 32;
	shl.b64 	%rd7722, %rd7716, 32;
	and.b64  	%rd7723, %rd7709, 4294967295;
	or.b64  	%rd7724, %rd7722, %rd7723;
	add.s64 	%rd7725, %rd7682, %rd7705;
	add.s64 	%rd7726, %rd7725, %rd7724;
	max.u64 	%rd7727, %rd7682, %rd7725;
	setp.gt.u64 	%p785, %rd7727, %rd7726;
	selp.u64 	%rd7728, 1, 0, %p785;
	add.s64 	%rd7729, %rd7720, %rd7687;
	add.s64 	%rd7730, %rd7729, %rd7721;
	add.s64 	%rd7731, %rd7730, %rd7728;
	and.b64  	%rd1497, %rd21380, 4294967295;
	shr.u64 	%rd1498, %rd21380, 32;
	mul.lo.s64 	%rd7732, %rd1486, %rd1497;
	mul.lo.s64 	%rd7733, %rd1485, %rd1497;
	mul.lo.s64 	%rd7734, %rd1486, %rd1498;
	shr.u64 	%rd7735, %rd7732, 32;
	and.b64  	%rd7736, %rd7733, 4294967295;
	add.s64 	%rd7737, %rd7735, %rd7736;
	and.b64  	%rd7738, %rd7734, 4294967295;
	add.s64 	%rd7739, %rd7737, %rd7738;
	shr.u64 	%rd7740, %rd7733, 32;
	mad.lo.s64 	%rd7741, %rd1485, %rd1498, %rd7740;
	shr.u64 	%rd7742, %rd7734, 32;
	add.s64 	%rd7743, %rd7741, %rd7742;
	shr.u64 	%rd7744, %rd7739, 32;
	shl.b64 	%rd7745, %rd7739, 32;
	and.b64  	%rd7746, %rd7732, 4294967295;
	or.b64  	%rd7747, %rd7745, %rd7746;
	add.s64 	%rd7748, %rd7726, %rd7747;
	setp.lt.u64 	%p786, %rd7748, %rd7726;
	selp.u64 	%rd7749, 1, 0, %p786;
	add.s64 	%rd7750, %rd7743, %rd7731;
	add.s64 	%rd7751, %rd7750, %rd7744;
	add.s64 	%rd7752, %rd7751, %rd7749;
	mul.lo.s64 	%rd7753, %rd11, %rd7568;
	mul.lo.s64 	%rd7754, %rd12, %rd7753;
	mul.hi.u64 	%rd7755, %rd12, %rd7753;
	add.cc.s64 	%rd7756, %rd7754, %rd7568;
	addc.cc.s64 	%rd7757, %rd7755, 0;
	mul.lo.s64 	%rd7758, %rd13, %rd7753;
	mul.hi.u64 	%rd7759, %rd13, %rd7753;
	mov.b64 	%rd7760, 0;
	add.cc.s64 	%rd7761, %rd7757, %rd7637;
	addc.cc.s64 	%rd7762, %rd7760, 0;
	add.cc.s64 	%rd7763, %rd7761, %rd7758;
	addc.cc.s64 	%rd7764, %rd7762, %rd7759;
	mul.lo.s64 	%rd7765, %rd14, %rd7753;
	mul.hi.u64 	%rd7766, %rd14, %rd7753;
	add.cc.s64 	%rd7767, %rd7764, %rd7704;
	addc.cc.s64 	%rd7768, %rd7760, 0;
	add.cc.s64 	%rd7769, %rd7767, %rd7765;
	addc.cc.s64 	%rd7770, %rd7768, %rd7766;
	mul.lo.s64 	%rd7771, %rd15, %rd7753;
	mul.hi.u64 	%rd7772, %rd15, %rd7753;
	add.cc.s64 	%rd7773, %rd7770, %rd7748;
	addc.cc.s64 	%rd7774, %rd7760, 0;
	add.cc.s64 	%rd7775, %rd7773, %rd7771;
	addc.cc.s64 	%rd7776, %rd7774, %rd7772;
	add.s64 	%rd7777, %rd7569, %rd7776;
	setp.lt.u64 	%p787, %rd7777, %rd7569;
	selp.u64 	%rd7778, 1, 0, %p787;
	add.s64 	%rd7779, %rd7641, %rd7778;
	setp.lt.u64 	%p788, %rd7779, %rd7641;
	selp.u64 	%rd7780, 1, 0, %p788;
	add.s64 	%rd7781, %rd7708, %rd7780;
	setp.lt.u64 	%p789, %rd7781, %rd7708;
	selp.u64 	%rd7782, 1, 0, %p789;
	add.s64 	%rd7783, %rd7752, %rd7782;
	mul.lo.s64 	%rd7784, %rd11, %rd7763;
	mul.lo.s64 	%rd7785, %rd12, %rd7784;
	mul.hi.u64 	%rd7786, %rd12, %rd7784;
	add.cc.s64 	%rd7787, %rd7785, %rd7763;
	addc.cc.s64 	%rd7788, %rd7786, 0;
	mul.lo.s64 	%rd7789, %rd13, %rd7784;
	mul.hi.u64 	%rd7790, %rd13, %rd7784;
	add.cc.s64 	%rd7791, %rd7788, %rd7769;
	addc.cc.s64 	%rd7792, %rd7760, 0;
	add.cc.s64 	%rd7793, %rd7791, %rd7789;
	addc.cc.s64 	%rd7794, %rd7792, %rd7790;
	mul.lo.s64 	%rd7795, %rd14, %rd7784;
	mul.hi.u64 	%rd7796, %rd14, %rd7784;
	add.cc.s64 	%rd7797, %rd7794, %rd7775;
	addc.cc.s64 	%rd7798, %rd7760, 0;
	add.cc.s64 	%rd7799, %rd7797, %rd7795;
	addc.cc.s64 	%rd7800, %rd7798, %rd7796;
	mul.lo.s64 	%rd7801, %rd15, %rd7784;
	mul.hi.u64 	%rd7802, %rd15, %rd7784;
	add.cc.s64 	%rd7803, %rd7800, %rd7777;
	addc.cc.s64 	%rd7804, %rd7760, 0;
	add.cc.s64 	%rd7805, %rd7803, %rd7801;
	addc.cc.s64 	%rd7806, %rd7804, %rd7802;
	add.s64 	%rd7807, %rd7779, %rd7806;
	setp.lt.u64 	%p790, %rd7807, %rd7779;
	selp.u64 	%rd7808, 1, 0, %p790;
	add.s64 	%rd7809, %rd7781, %rd7808;
	setp.lt.u64 	%p791, %rd7809, %rd7781;
	selp.u64 	%rd7810, 1, 0, %p791;
	add.s64 	%rd7811, %rd7783, %rd7810;
	mul.lo.s64 	%rd7812, %rd11, %rd7793;
	mul.lo.s64 	%rd7813, %rd12, %rd7812;
	mul.hi.u64 	%rd7814, %rd12, %rd7812;
	add.cc.s64 	%rd7815, %rd7813, %rd7793;
	addc.cc.s64 	%rd7816, %rd7814, 0;
	mul.lo.s64 	%rd7817, %rd13, %rd7812;
	mul.hi.u64 	%rd7818, %rd13, %rd7812;
	add.cc.s64 	%rd7819, %rd7816, %rd7799;
	addc.cc.s64 	%rd7820, %rd7760, 0;
	add.cc.s64 	%rd7821, %rd7819, %rd7817;
	addc.cc.s64 	%rd7822, %rd7820, %rd7818;
	mul.lo.s64 	%rd7823, %rd14, %rd7812;
	mul.hi.u64 	%rd7824, %rd14, %rd7812;
	add.cc.s64 	%rd7825, %rd7822, %rd7805;
	addc.cc.s64 	%rd7826, %rd7760, 0;
	add.cc.s64 	%rd7827, %rd7825, %rd7823;
	addc.cc.s64 	%rd7828, %rd7826, %rd7824;
	mul.lo.s64 	%rd7829, %rd15, %rd7812;
	mul.hi.u64 	%rd7830, %rd15, %rd7812;
	add.cc.s64 	%rd7831, %rd7828, %rd7807;
	addc.cc.s64 	%rd7832, %rd7760, 0;
	add.cc.s64 	%rd7833, %rd7831, %rd7829;
	addc.cc.s64 	%rd7834, %rd7832, %rd7830;
	add.s64 	%rd7835, %rd7809, %rd7834;
	setp.lt.u64 	%p792, %rd7835, %rd7809;
	selp.u64 	%rd7836, 1, 0, %p792;
	add.s64 	%rd7837, %rd7811, %rd7836;
	mul.lo.s64 	%rd7838, %rd11, %rd7821;
	mul.lo.s64 	%rd7839, %rd12, %rd7838;
	mul.hi.u64 	%rd7840, %rd12, %rd7838;
	add.cc.s64 	%rd7841, %rd7839, %rd7821;
	addc.cc.s64 	%rd7842, %rd7840, 0;
	mul.lo.s64 	%rd7843, %rd13, %rd7838;
	mul.hi.u64 	%rd7844, %rd13, %rd7838;
	add.cc.s64 	%rd7845, %rd7842, %rd7827;
	addc.cc.s64 	%rd7846, %rd7760, 0;
	add.cc.s64 	%rd1499, %rd7845, %rd7843;
	addc.cc.s64 	%rd7847, %rd7846, %rd7844;
	mul.lo.s64 	%rd7848, %rd14, %rd7838;
	mul.hi.u64 	%rd7849, %rd14, %rd7838;
	add.cc.s64 	%rd7850, %rd7847, %rd7833;
	addc.cc.s64 	%rd7851, %rd7760, 0;
	add.cc.s64 	%rd1500, %rd7850, %rd7848;
	addc.cc.s64 	%rd7852, %rd7851, %rd7849;
	mul.lo.s64 	%rd7853, %rd15, %rd7838;
	mul.hi.u64 	%rd7854, %rd15, %rd7838;
	add.cc.s64 	%rd7855, %rd7852, %rd7835;
	addc.cc.s64 	%rd7856, %rd7760, 0;
	add.cc.s64 	%rd1501, %rd7855, %rd7853;
	addc.cc.s64 	%rd7857, %rd7856, %rd7854;
	add.s64 	%rd21468, %rd7837, %rd7857;
	setp.gt.u64 	%p793, %rd21468, %rd15;
	@%p793 bra 	$L__BB1_662;
	setp.lt.u64 	%p794, %rd21468, %rd15;
	mov.u64 	%rd21465, %rd1499;
	mov.u64 	%rd21466, %rd1500;
	mov.u64 	%rd21467, %rd1501;
	@%p794 bra 	$L__BB1_663;
	setp.lt.u64 	%p795, %rd14, %rd1501;
	@%p795 bra 	$L__BB1_662;
	setp.gt.u64 	%p796, %rd14, %rd1501;
	mov.u64 	%rd21465, %rd1499;
	mov.u64 	%rd21466, %rd1500;
	mov.u64 	%rd21467, %rd1501;
	@%p796 bra 	$L__BB1_663;
	setp.lt.u64 	%p797, %rd13, %rd1500;
	@%p797 bra 	$L__BB1_662;
	setp.gt.u64 	%p798, %rd13, %rd1500;
	setp.gt.u64 	%p799, %rd12, %rd1499;
	or.pred  	%p800, %p798, %p799;
	mov.u64 	%rd21465, %rd1499;
	mov.u64 	%rd21466, %rd1500;
	mov.u64 	%rd21467, %rd1501;
	@%p800 bra 	$L__BB1_663;
$L__BB1_662:
	sub.s64 	%rd21465, %rd1499, %rd12;
	setp.lt.u64 	%p801, %rd1499, %rd12;
	selp.u64 	%rd7858, 1, 0, %p801;
	add.s64 	%rd7859, %rd13, %rd7858;
	sub.s64 	%rd21466, %rd1500, %rd7859;
	setp.lt.u64 	%p802, %rd1500, %rd7859;
	selp.u64 	%rd7860, 1, 0, %p802;
	add.s64 	%rd7861, %rd14, %rd7860;
	sub.s64 	%rd21467, %rd1501, %rd7861;
	setp.lt.u64 	%p803, %rd1501, %rd7861;
	selp.u64 	%rd7862, 1, 0, %p803;
	add.s64 	%rd7863, %rd15, %rd7862;
	sub.s64 	%rd21468, %rd21468, %rd7863;
$L__BB1_663:
	and.b64  	%rd7864, %rd21353, 4294967295;
	shr.u64 	%rd7865, %rd21353, 32;
	mul.lo.s64 	%rd7866, %rd1486, %rd7864;
	mul.lo.s64 	%rd7867, %rd1485, %rd7864;
	mul.lo.s64 	%rd7868, %rd1486, %rd7865;
	shr.u64 	%rd7869, %rd7866, 32;
	and.b64  	%rd7870, %rd7867, 4294967295;
	add.s64 	%rd7871, %rd7869, %rd7870;
	and.b64  	%rd7872, %rd7868, 4294967295;
	add.s64 	%rd7873, %rd7871, %rd7872;
	shr.u64 	%rd7874, %rd7867, 32;
	mad.lo.s64 	%rd7875, %rd1485, %rd7865, %rd7874;
	shr.u64 	%rd7876, %rd7868, 32;
	add.s64 	%rd7877, %rd7875, %rd7876;
	shr.u64 	%rd7878, %rd7873, 32;
	shl.b64 	%rd7879, %rd7873, 32;
	and.b64  	%rd7880, %rd7866, 4294967295;
	or.b64  	%rd7881, %rd7879, %rd7880;
	add.s64 	%rd7882, %rd7877, %rd7878;
	mul.lo.s64 	%rd7883, %rd1488, %rd7864;
	mul.lo.s64 	%rd7884, %rd1487, %rd7864;
	mul.lo.s64 	%rd7885, %rd1488, %rd7865;
	shr.u64 	%rd7886, %rd7883, 32;
	and.b64  	%rd7887, %rd7884, 4294967295;
	add.s64 	%rd7888, %rd7886, %rd7887;
	and.b64  	%rd7889, %rd7885, 4294967295;
	add.s64 	%rd7890, %rd7888, %rd7889;
	shr.u64 	%rd7891, %rd7884, 32;
	mad.lo.s64 	%rd7892, %rd1487, %rd7865, %rd7891;
	shr.u64 	%rd7893, %rd7885, 32;
	add.s64 	%rd7894, %rd7892, %rd7893;
	shr.u64 	%rd7895, %rd7890, 32;
	shl.b64 	%rd7896, %rd7890, 32;
	and.b64  	%rd7897, %rd7883, 4294967295;
	or.b64  	%rd7898, %rd7896, %rd7897;
	add.s64 	%rd7899, %rd7894, %rd7895;
	mul.lo.s64 	%rd7900, %rd1490, %rd7864;
	mul.lo.s64 	%rd7901, %rd1489, %rd7864;
	mul.lo.s64 	%rd7902, %rd1490, %rd7865;
	shr.u64 	%rd7903, %rd7900, 32;
	and.b64  	%rd7904, %rd7901, 4294967295;
	add.s64 	%rd7905, %rd7903, %rd7904;
	and.b64  	%rd7906, %rd7902, 4294967295;
	add.s64 	%rd7907, %rd7905, %rd7906;
	shr.u64 	%rd7908, %rd7901, 32;
	mad.lo.s64 	%rd7909, %rd1489, %rd7865, %rd7908;
	shr.u64 	%rd7910, %rd7902, 32;
	add.s64 	%rd7911, %rd7909, %rd7910;
	shr.u64 	%rd7912, %rd7907, 32;
	shl.b64 	%rd7913, %rd7907, 32;
	and.b64  	%rd7914, %rd7900, 4294967295;
	or.b64  	%rd7915, %rd7913, %rd7914;
	add.s64 	%rd7916, %rd7911, %rd7912;
	mul.lo.s64 	%rd7917, %rd1492, %rd7864;
	mul.lo.s64 	%rd7918, %rd1491, %rd7864;
	mul.lo.s64 	%rd7919, %rd1492, %rd7865;
	shr.u64 	%rd7920, %rd7917, 32;
	and.b64  	%rd7921, %rd7918, 4294967295;
	add.s64 	%rd7922, %rd7920, %rd7921;
	and.b64  	%rd7923, %rd7919, 4294967295;
	add.s64 	%rd7924, %rd7922, %rd7923;
	shr.u64 	%rd7925, %rd7918, 32;
	mad.lo.s64 	%rd7926, %rd1491, %rd7865, %rd7925;
	shr.u64 	%rd7927, %rd7919, 32;
	add.s64 	%rd7928, %rd7926, %rd7927;
	shr.u64 	%rd7929, %rd7924, 32;
	shl.b64 	%rd7930, %rd7924, 32;
	and.b64  	%rd7931, %rd7917, 4294967295;
	or.b64  	%rd7932, %rd7930, %rd7931;
	add.s64 	%rd7933, %rd7928, %rd7929;
	and.b64  	%rd7934, %rd21354, 4294967295;
	shr.u64 	%rd7935, %rd21354, 32;
	mul.lo.s64 	%rd7936, %rd1486, %rd7934;
	mul.lo.s64 	%rd7937, %rd1485, %rd7934;
	mul.lo.s64 	%rd7938, %rd1486, %rd7935;
	shr.u64 	%rd7939, %rd7936, 32;
	and.b64  	%rd7940, %rd7937, 4294967295;
	add.s64 	%rd7941, %rd7939, %rd7940;
	and.b64  	%rd7942, %rd7938, 4294967295;
	add.s64 	%rd7943, %rd7941, %rd7942;
	shr.u64 	%rd7944, %rd7937, 32;
	mad.lo.s64 	%rd7945, %rd1485, %rd7935, %rd7944;
	shr.u64 	%rd7946, %rd7938, 32;
	add.s64 	%rd7947, %rd7945, %rd7946;
	shr.u64 	%rd7948, %rd7943, 32;
	shl.b64 	%rd7949, %rd7943, 32;
	and.b64  	%rd7950, %rd7936, 4294967295;
	or.b64  	%rd7951, %rd7949, %rd7950;
	add.s64 	%rd7952, %rd7898, %rd7951;
	setp.lt.u64 	%p804, %rd7952, %rd7898;
	selp.u64 	%rd7953, 1, 0, %p804;
	add.s64 	%rd7954, %rd7947, %rd7899;
	add.s64 	%rd7955, %rd7954, %rd7948;
	add.s64 	%rd7956, %rd7955, %rd7953;
	mul.lo.s64 	%rd7957, %rd1488, %rd7934;
	mul.lo.s64 	%rd7958, %rd1487, %rd7934;
	mul.lo.s64 	%rd7959, %rd1488, %rd7935;
	shr.u64 	%rd7960, %rd7957, 32;
	and.b64  	%rd7961, %rd7958, 4294967295;
	add.s64 	%rd7962, %rd7960, %rd7961;
	and.b64  	%rd7963, %rd7959, 4294967295;
	add.s64 	%rd7964, %rd7962, %rd7963;
	shr.u64 	%rd7965, %rd7958, 32;
	mad.lo.s64 	%rd7966, %rd1487, %rd7935, %rd7965;
	shr.u64 	%rd7967, %rd7959, 32;
	add.s64 	%rd7968, %rd7966, %rd7967;
	shr.u64 	%rd7969, %rd7964, 32;
	shl.b64 	%rd7970, %rd7964, 32;
	and.b64  	%rd7971, %rd7957, 4294967295;
	or.b64  	%rd7972, %rd7970, %rd7971;
	add.s64 	%rd7973, %rd7915, %rd7953;
	add.s64 	%rd7974, %rd7973, %rd7972;
	max.u64 	%rd7975, %rd7915, %rd7973;
	setp.gt.u64 	%p805, %rd7975, %rd7974;
	selp.u64 	%rd7976, 1, 0, %p805;
	add.s64 	%rd7977, %rd7968, %rd7916;
	add.s64 	%rd7978, %rd7977, %rd7969;
	add.s64 	%rd7979, %rd7978, %rd7976;
	mul.lo.s64 	%rd7980, %rd1490, %rd7934;
	mul.lo.s64 	%rd7981, %rd1489, %rd7934;
	mul.lo.s64 	%rd7982, %rd1490, %rd7935;
	shr.u64 	%rd7983, %rd7980, 32;
	and.b64  	%rd7984, %rd7981, 4294967295;
	add.s64 	%rd7985, %rd7983, %rd7984;
	and.b64  	%rd7986, %rd7982, 4294967295;
	add.s64 	%rd7987, %rd7985, %rd7986;
	shr.u64 	%rd7988, %rd7981, 32;
	mad.lo.s64 	%rd7989, %rd1489, %rd7935, %rd7988;
	shr.u64 	%rd7990, %rd7982, 32;
	add.s64 	%rd7991, %rd7989, %rd7990;
	shr.u64 	%rd7992, %rd7987, 32;
	shl.b64 	%rd7993, %rd7987, 32;
	and.b64  	%rd7994, %rd7980, 4294967295;
	or.b64  	%rd7995, %rd7993, %rd7994;
	add.s64 	%rd7996, %rd7932, %rd7976;
	add.s64 	%rd7997, %rd7996, %rd7995;
	max.u64 	%rd7998, %rd7932, %rd7996;
	setp.gt.u64 	%p806, %rd7998, %rd7997;
	selp.u64 	%rd7999, 1, 0, %p806;
	add.s64 	%rd8000, %rd7991, %rd7933;
	add.s64 	%rd8001, %rd8000, %rd7992;
	add.s64 	%rd8002, %rd8001, %rd7999;
	and.b64  	%rd8003, %rd21355, 4294967295;
	shr.u64 	%rd8004, %rd21355, 32;
	mul.lo.s64 	%rd8005, %rd1486, %rd8003;
	mul.lo.s64 	%rd8006, %rd1485, %rd8003;
	mul.lo.s64 	%rd8007, %rd1486, %rd8004;
	shr.u64 	%rd8008, %rd8005, 32;
	and.b64  	%rd8009, %rd8006, 4294967295;
	add.s64 	%rd8010, %rd8008, %rd8009;
	and.b64  	%rd8011, %rd8007, 4294967295;
	add.s64 	%rd8012, %rd8010, %rd8011;
	shr.u64 	%rd8013, %rd8006, 32;
	mad.lo.s64 	%rd8014, %rd1485, %rd8004, %rd8013;
	shr.u64 	%rd8015, %rd8007, 32;
	add.s64 	%rd8016, %rd8014, %rd8015;
	shr.u64 	%rd8017, %rd8012, 32;
	shl.b64 	%rd8018, %rd8012, 32;
	and.b64  	%rd8019, %rd8005, 4294967295;
	or.b64  	%rd8020, %rd8018, %rd8019;
	add.s64 	%rd8021, %rd7974, %rd8020;
	setp.lt.u64 	%p807, %rd8021, %rd7974;
	selp.u64 	%rd8022, 1, 0, %p807;
	add.s64 	%rd8023, %rd8016, %rd7979;
	add.s64 	%rd8024, %rd8023, %rd8017;
	add.s64 	%rd8025, %rd8024, %rd8022;
	mul.lo.s64 	%rd8026, %rd1488, %rd8003;
	mul.lo.s64 	%rd8027, %rd1487, %rd8003;
	mul.lo.s64 	%rd8028, %rd1488, %rd8004;
	shr.u64 	%rd8029, %rd8026, 32;
	and.b64  	%rd8030, %rd8027, 4294967295;
	add.s64 	%rd8031, %rd8029, %rd8030;
	and.b64  	%rd8032, %rd8028, 4294967295;
	add.s64 	%rd8033, %rd8031, %rd8032;
	shr.u64 	%rd8034, %rd8027, 32;
	mad.lo.s64 	%rd8035, %rd1487, %rd8004, %rd8034;
	shr.u64 	%rd8036, %rd8028, 32;
	add.s64 	%rd8037, %rd8035, %rd8036;
	shr.u64 	%rd8038, %rd8033, 32;
	shl.b64 	%rd8039, %rd8033, 32;
	and.b64  	%rd8040, %rd8026, 4294967295;
	or.b64  	%rd8041, %rd8039, %rd8040;
	add.s64 	%rd8042, %rd7997, %rd8022;
	add.s64 	%rd8043, %rd8042, %rd8041;
	max.u64 	%rd8044, %rd7997, %rd8042;
	setp.gt.u64 	%p808, %rd8044, %rd8043;
	selp.u64 	%rd8045, 1, 0, %p808;
	add.s64 	%rd8046, %rd8037, %rd8002;
	add.s64 	%rd8047, %rd8046, %rd8038;
	add.s64 	%rd8048, %rd8047, %rd8045;
	and.b64  	%rd8049, %rd21356, 4294967295;
	shr.u64 	%rd8050, %rd21356, 32;
	mul.lo.s64 	%rd8051, %rd1486, %rd8049;
	mul.lo.s64 	%rd8052, %rd1485, %rd8049;
	mul.lo.s64 	%rd8053, %rd1486, %rd8050;
	shr.u64 	%rd8054, %rd8051, 32;
	and.b64  	%rd8055, %rd8052, 4294967295;
	add.s64 	%rd8056, %rd8054, %rd8055;
	and.b64  	%rd8057, %rd8053, 4294967295;
	add.s64 	%rd8058, %rd8056, %rd8057;
	shr.u64 	%rd8059, %rd8052, 32;
	mad.lo.s64 	%rd8060, %rd1485, %rd8050, %rd8059;
	shr.u64 	%rd8061, %rd8053, 32;
	add.s64 	%rd8062, %rd8060, %rd8061;
	shr.u64 	%rd8063, %rd8058, 32;
	shl.b64 	%rd8064, %rd8058, 32;
	and.b64  	%rd8065, %rd8051, 4294967295;
	or.b64  	%rd8066, %rd8064, %rd8065;
	add.s64 	%rd8067, %rd8043, %rd8066;
	setp.lt.u64 	%p809, %rd8067, %rd8043;
	selp.u64 	%rd8068, 1, 0, %p809;
	add.s64 	%rd8069, %rd8062, %rd8048;
	add.s64 	%rd8070, %rd8069, %rd8063;
	add.s64 	%rd8071, %rd8070, %rd8068;
	mul.lo.s64 	%rd8072, %rd11, %rd7881;
	mul.lo.s64 	%rd8073, %rd12, %rd8072;
	mul.hi.u64 	%rd8074, %rd12, %rd8072;
	add.cc.s64 	%rd8075, %rd8073, %rd7881;
	addc.cc.s64 	%rd8076, %rd8074, 0;
	mul.lo.s64 	%rd8077, %rd13, %rd8072;
	mul.hi.u64 	%rd8078, %rd13, %rd8072;
	mov.b64 	%rd8079, 0;
	add.cc.s64 	%rd8080, %rd8076, %rd7952;
	addc.cc.s64 	%rd8081, %rd8079, 0;
	add.cc.s64 	%rd8082, %rd8080, %rd8077;
	addc.cc.s64 	%rd8083, %rd8081, %rd8078;
	mul.lo.s64 	%rd8084, %rd14, %rd8072;
	mul.hi.u64 	%rd8085, %rd14, %rd8072;
	add.cc.s64 	%rd8086, %rd8083, %rd8021;
	addc.cc.s64 	%rd8087, %rd8079, 0;
	add.cc.s64 	%rd8088, %rd8086, %rd8084;
	addc.cc.s64 	%rd8089, %rd8087, %rd8085;
	mul.lo.s64 	%rd8090, %rd15, %rd8072;
	mul.hi.u64 	%rd8091, %rd15, %rd8072;
	add.cc.s64 	%rd8092, %rd8089, %rd8067;
	addc.cc.s64 	%rd8093, %rd8079, 0;
	add.cc.s64 	%rd8094, %rd8092, %rd8090;
	addc.cc.s64 	%rd8095, %rd8093, %rd8091;
	add.s64 	%rd8096, %rd7882, %rd8095;
	setp.lt.u64 	%p810, %rd8096, %rd7882;
	selp.u64 	%rd8097, 1, 0, %p810;
	add.s64 	%rd8098, %rd7956, %rd8097;
	setp.lt.u64 	%p811, %rd8098, %rd7956;
	selp.u64 	%rd8099, 1, 0, %p811;
	add.s64 	%rd8100, %rd8025, %rd8099;
	setp.lt.u64 	%p812, %rd8100, %rd8025;
	selp.u64 	%rd8101, 1, 0, %p812;
	add.s64 	%rd8102, %rd8071, %rd8101;
	mul.lo.s64 	%rd8103, %rd11, %rd8082;
	mul.lo.s64 	%rd8104, %rd12, %rd8103;
	mul.hi.u64 	%rd8105, %rd12, %rd8103;
	add.cc.s64 	%rd8106, %rd8104, %rd8082;
	addc.cc.s64 	%rd8107, %rd8105, 0;
	mul.lo.s64 	%rd8108, %rd13, %rd8103;
	mul.hi.u64 	%rd8109, %rd13, %rd8103;
	add.cc.s64 	%rd8110, %rd8107, %rd8088;
	addc.cc.s64 	%rd8111, %rd8079, 0;
	add.cc.s64 	%rd8112, %rd8110, %rd8108;
	addc.cc.s64 	%rd8113, %rd8111, %rd8109;
	mul.lo.s64 	%rd8114, %rd14, %rd8103;
	mul.hi.u64 	%rd8115, %rd14, %rd8103;
	add.cc.s64 	%rd8116, %rd8113, %rd8094;
	addc.cc.s64 	%rd8117, %rd8079, 0;
	add.cc.s64 	%rd8118, %rd8116, %rd8114;
	addc.cc.s64 	%rd8119, %rd8117, %rd8115;
	mul.lo.s64 	%rd8120, %rd15, %rd8103;
	mul.hi.u64 	%rd8121, %rd15, %rd8103;
	add.cc.s64 	%rd8122, %rd8119, %rd8096;
	addc.cc.s64 	%rd8123, %rd8079, 0;
	add.cc.s64 	%rd8124, %rd8122, %rd8120;
	addc.cc.s64 	%rd8125, %rd8123, %rd8121;
	add.s64 	%rd8126, %rd8098, %rd8125;
	setp.lt.u64 	%p813, %rd8126, %rd8098;
	selp.u64 	%rd8127, 1, 0, %p813;
	add.s64 	%rd8128, %rd8100, %rd8127;
	setp.lt.u64 	%p814, %rd8128, %rd8100;
	selp.u64 	%rd8129, 1, 0, %p814;
	add.s64 	%rd8130, %rd8102, %rd8129;
	mul.lo.s64 	%rd8131, %rd11, %rd8112;
	mul.lo.s64 	%rd8132, %rd12, %rd8131;
	mul.hi.u64 	%rd8133, %rd12, %rd8131;
	add.cc.s64 	%rd8134, %rd8132, %rd8112;
	addc.cc.s64 	%rd8135, %rd8133, 0;
	mul.lo.s64 	%rd8136, %rd13, %rd8131;
	mul.hi.u64 	%rd8137, %rd13, %rd8131;
	add.cc.s64 	%rd8138, %rd8135, %rd8118;
	addc.cc.s64 	%rd8139, %rd8079, 0;
	add.cc.s64 	%rd8140, %rd8138, %rd8136;
	addc.cc.s64 	%rd8141, %rd8139, %rd8137;
	mul.lo.s64 	%rd8142, %rd14, %rd8131;
	mul.hi.u64 	%rd8143, %rd14, %rd8131;
	add.cc.s64 	%rd8144, %rd8141, %rd8124;
	addc.cc.s64 	%rd8145, %rd8079, 0;
	add.cc.s64 	%rd8146, %rd8144, %rd8142;
	addc.cc.s64 	%rd8147, %rd8145, %rd8143;
	mul.lo.s64 	%rd8148, %rd15, %rd8131;
	mul.hi.u64 	%rd8149, %rd15, %rd8131;
	add.cc.s64 	%rd8150, %rd8147, %rd8126;
	addc.cc.s64 	%rd8151, %rd8079, 0;
	add.cc.s64 	%rd8152, %rd8150, %rd8148;
	addc.cc.s64 	%rd8153, %rd8151, %rd8149;
	add.s64 	%rd8154, %rd8128, %rd8153;
	setp.lt.u64 	%p815, %rd8154, %rd8128;
	selp.u64 	%rd8155, 1, 0, %p815;
	add.s64 	%rd8156, %rd8130, %rd8155;
	mul.lo.s64 	%rd8157, %rd11, %rd8140;
	mul.lo.s64 	%rd8158, %rd12, %rd8157;
	mul.hi.u64 	%rd8159, %rd12, %rd8157;
	add.cc.s64 	%rd8160, %rd8158, %rd8140;
	addc.cc.s64 	%rd8161, %rd8159, 0;
	mul.lo.s64 	%rd8162, %rd13, %rd8157;
	mul.hi.u64 	%rd8163, %rd13, %rd8157;
	add.cc.s64 	%rd8164, %rd8161, %rd8146;
	addc.cc.s64 	%rd8165, %rd8079, 0;
	add.cc.s64 	%rd1511, %rd8164, %rd8162;
	addc.cc.s64 	%rd8166, %rd8165, %rd8163;
	mul.lo.s64 	%rd8167, %rd14, %rd8157;
	mul.hi.u64 	%rd8168, %rd14, %rd8157;
	add.cc.s64 	%rd8169, %rd8166, %rd8152;
	addc.cc.s64 	%rd8170, %rd8079, 0;
	add.cc.s64 	%rd1512, %rd8169, %rd8167;
	addc.cc.s64 	%rd8171, %rd8170, %rd8168;
	mul.lo.s64 	%rd8172, %rd15, %rd8157;
	mul.hi.u64 	%rd8173, %rd15, %rd8157;
	add.cc.s64 	%rd8174, %rd8171, %rd8154;
	addc.cc.s64 	%rd8175, %rd8079, 0;
	add.cc.s64 	%rd1513, %rd8174, %rd8172;
	addc.cc.s64 	%rd8176, %rd8175, %rd8173;
	add.s64 	%rd21472, %rd8156, %rd8176;
	setp.gt.u64 	%p816, %rd21472, %rd15;
	@%p816 bra 	$L__BB1_669;
	setp.lt.u64 	%p817, %rd21472, %rd15;
	mov.u64 	%rd21469, %rd1511;
	mov.u64 	%rd21470, %rd1512;
	mov.u64 	%rd21471, %rd1513;
	@%p817 bra 	$L__BB1_670;
	setp.lt.u64 	%p818, %rd14, %rd1513;
	@%p818 bra 	$L__BB1_669;
	setp.gt.u64 	%p819, %rd14, %rd1513;
	mov.u64 	%rd21469, %rd1511;
	mov.u64 	%rd21470, %rd1512;
	mov.u64 	%rd21471, %rd1513;
	@%p819 bra 	$L__BB1_670;
	setp.lt.u64 	%p820, %rd13, %rd1512;
	@%p820 bra 	$L__BB1_669;
	setp.gt.u64 	%p821, %rd13, %rd1512;
	setp.gt.u64 	%p822, %rd12, %rd1511;
	or.pred  	%p823, %p821, %p822;
	mov.u64 	%rd21469, %rd1511;
	mov.u64 	%rd21470, %rd1512;
	mov.u64 	%rd21471, %rd1513;
	@%p823 bra 	$L__BB1_670;
$L__BB1_669:
	sub.s64 	%rd21469, %rd1511, %rd12;
	setp.lt.u64 	%p824, %rd1511, %rd12;
	selp.u64 	%rd8177, 1, 0, %p824;
	add.s64 	%rd8178, %rd13, %rd8177;
	sub.s64 	%rd21470, %rd1512, %rd8178;
	setp.lt.u64 	%p825, %rd1512, %rd8178;
	selp.u64 	%rd8179, 1, 0, %p825;
	add.s64 	%rd8180, %rd14, %rd8179;
	sub.s64 	%rd21471, %rd1513, %rd8180;
	setp.lt.u64 	%p826, %rd1513, %rd8180;
	selp.u64 	%rd8181, 1, 0, %p826;
	add.s64 	%rd8182, %rd15, %rd8181;
	sub.s64 	%rd21472, %rd21472, %rd8182;
$L__BB1_670:
	shl.b64 	%rd1523, %rd21381, 1;
	setp.gt.s64 	%p827, %rd21381, -1;
	mov.b64 	{%r251, %r252}, %rd21382;
	mov.b64 	{%r253, %r254}, %rd21381;
	shf.l.wrap.b32 	%r255, %r254, %r251, 1;
	shf.l.wrap.b32 	%r256, %r251, %r252, 1;
	mov.b64 	%rd1524, {%r255, %r256};
	setp.lt.u64 	%p828, %rd1524, %rd21382;
	setp.eq.s64 	%p829, %rd1524, %rd21382;
	selp.u32 	%r257, -1, 0, %p829;
	selp.u32 	%r258, -1, 0, %p828;
	selp.b32 	%r259, %r258, %r257, %p827;
	and.b32  	%r261, %r259, 1;
	setp.eq.b32 	%p830, %r261, 1;
	or.pred  	%p831, %p828, %p830;
	selp.u64 	%rd8183, 1, 0, %p831;
	shl.b64 	%rd8184, %rd21383, 1;
	or.b64  	%rd1525, %rd8184, %rd8183;
	setp.ge.u64 	%p832, %rd1525, %rd21383;
	setp.lt.u64 	%p833, %rd1525, %rd21383;
	setp.eq.s64 	%p834, %rd1525, %rd21383;
	selp.u32 	%r262, -1, 0, %p833;
	selp.u32 	%r263, -1, 0, %p834;
	selp.b32 	%r264, %r263, %r262, %p831;
	selp.b32 	%r265, %r264, %r262, %p832;
	and.b32  	%r266, %r265, 1;
	setp.eq.b32 	%p30, %r266, 1;
	cvt.u64.u32 	%rd8185, %r265;
	and.b64  	%rd8186, %rd8185, 1;
	shl.b64 	%rd8187, %rd21384, 1;
	or.b64  	%rd21476, %rd8187, %rd8186;
	setp.lt.u64 	%p835, %rd21476, %rd21384;
	@%p835 bra 	$L__BB1_677;
	setp.eq.s64 	%p836, %rd21476, %rd21384;
	and.pred  	%p837, %p30, %p836;
	setp.gt.u64 	%p838, %rd21476, %rd15;
	or.pred  	%p839, %p837, %p838;
	@%p839 bra 	$L__BB1_677;
	setp.lt.u64 	%p840, %rd21476, %rd15;
	mov.u64 	%rd21473, %rd1523;
	mov.u64 	%rd21474, %rd1524;
	mov.u64 	%rd21475, %rd1525;
	@%p840 bra 	$L__BB1_678;
	setp.gt.u64 	%p841, %rd1525, %rd14;
	@%p841 bra 	$L__BB1_677;
	setp.lt.u64 	%p842, %rd1525, %rd14;
	mov.u64 	%rd21473, %rd1523;
	mov.u64 	%rd21474, %rd1524;
	mov.u64 	%rd21475, %rd1525;
	@%p842 bra 	$L__BB1_678;
	setp.gt.u64 	%p843, %rd1524, %rd13;
	@%p843 bra 	$L__BB1_677;
	setp.lt.u64 	%p844, %rd1524, %rd13;
	setp.lt.u64 	%p845, %rd1523, %rd12;
	or.pred  	%p846, %p844, %p845;
	mov.u64 	%rd21473, %rd1523;
	mov.u64 	%rd21474, %rd1524;
	mov.u64 	%rd21475, %rd1525;
	@%p846 bra 	$L__BB1_678;
$L__BB1_677:
	sub.s64 	%rd21473, %rd1523, %rd12;
	setp.lt.u64 	%p847, %rd1523, %rd12;
	selp.u64 	%rd8188, 1, 0, %p847;
	add.s64 	%rd8189, %rd13, %rd8188;
	sub.s64 	%rd21474, %rd1524, %rd8189;
	setp.lt.u64 	%p848, %rd1524, %rd8189;
	selp.u64 	%rd8190, 1, 0, %p848;
	add.s64 	%rd8191, %rd14, %rd8190;
	sub.s64 	%rd21475, %rd1525, %rd8191;
	setp.lt.u64 	%p849, %rd1525, %rd8191;
	selp.u64 	%rd8192, 1, 0, %p849;
	add.s64 	%rd8193, %rd15, %rd8192;
	sub.s64 	%rd21476, %rd21476, %rd8193;
$L__BB1_678:
	and.b64  	%rd1535, %rd21473, 4294967295;
	shr.u64 	%rd1536, %rd21473, 32;
	mul.lo.s64 	%rd8194, %rd1535, %rd1535;
	mul.lo.s64 	%rd8195, %rd1536, %rd1535;
	shr.u64 	%rd8196, %rd8194, 32;
	shl.b64 	%rd8197, %rd8195, 1;
	and.b64  	%rd8198, %rd8197, 8589934590;
	add.s64 	%rd8199, %rd8196, %rd8198;
	shr.u64 	%rd8200, %rd8195, 31;
	and.b64  	%rd8201, %rd8200, 8589934590;
	mad.lo.s64 	%rd8202, %rd1536, %rd1536, %rd8201;
	shr.u64 	%rd8203, %rd8199, 32;
	shl.b64 	%rd8204, %rd8199, 32;
	and.b64  	%rd8205, %rd8194, 4294967293;
	or.b64  	%rd8206, %rd8204, %rd8205;
	add.s64 	%rd8207, %rd8202, %rd8203;
	shr.u64 	%rd1537, %rd21474, 32;
	and.b64  	%rd1538, %rd21474, 4294967295;
	mul.lo.s64 	%rd8208, %rd1538, %rd1535;
	mul.lo.s64 	%rd8209, %rd1537, %rd1535;
	mul.lo.s64 	%rd8210, %rd1538, %rd1536;
	shr.u64 	%rd8211, %rd8208, 32;
	and.b64  	%rd8212, %rd8209, 4294967295;
	add.s64 	%rd8213, %rd8211, %rd8212;
	and.b64  	%rd8214, %rd8210, 4294967295;
	add.s64 	%rd8215, %rd8213, %rd8214;
	shr.u64 	%rd8216, %rd8209, 32;
	mad.lo.s64 	%rd8217, %rd1537, %rd1536, %rd8216;
	shr.u64 	%rd8218, %rd8210, 32;
	add.s64 	%rd8219, %rd8217, %rd8218;
	shr.u64 	%rd8220, %rd8215, 32;
	shl.b64 	%rd8221, %rd8215, 32;
	and.b64  	%rd8222, %rd8208, 4294967295;
	or.b64  	%rd8223, %rd8221, %rd8222;
	add.s64 	%rd8224, %rd8219, %rd8220;
	shr.u64 	%rd1539, %rd21475, 32;
	and.b64  	%rd1540, %rd21475, 4294967295;
	mul.lo.s64 	%rd8225, %rd1540, %rd1535;
	mul.lo.s64 	%rd8226, %rd1539, %rd1535;
	mul.lo.s64 	%rd8227, %rd1540, %rd1536;
	shr.u64 	%rd8228, %rd8225, 32;
	and.b64  	%rd8229, %rd8226, 4294967295;
	add.s64 	%rd8230, %rd8228, %rd8229;
	and.b64  	%rd8231, %rd8227, 4294967295;
	add.s64 	%rd8232, %rd8230, %rd8231;
	shr.u64 	%rd8233, %rd8226, 32;
	mad.lo.s64 	%rd8234, %rd1539, %rd1536, %rd8233;
	shr.u64 	%rd8235, %rd8227, 32;
	add.s64 	%rd8236, %rd8234, %rd8235;
	shr.u64 	%rd8237, %rd8232, 32;
	shl.b64 	%rd8238, %rd8232, 32;
	and.b64  	%rd8239, %rd8225, 4294967295;
	or.b64  	%rd8240, %rd8238, %rd8239;
	add.s64 	%rd8241, %rd8236, %rd8237;
	shr.u64 	%rd1541, %rd21476, 32;
	and.b64  	%rd1542, %rd21476, 4294967295;
	mul.lo.s64 	%rd8242, %rd1542, %rd1535;
	mul.lo.s64 	%rd8243, %rd1541, %rd1535;
	mul.lo.s64 	%rd8244, %rd1542, %rd1536;
	shr.u64 	%rd8245, %rd8242, 32;
	and.b64  	%rd8246, %rd8243, 4294967295;
	add.s64 	%rd8247, %rd8245, %rd8246;
	and.b64  	%rd8248, %rd8244, 4294967295;
	add.s64 	%rd8249, %rd8247, %rd8248;
	shr.u64 	%rd8250, %rd8243, 32;
	mad.lo.s64 	%rd8251, %rd1541, %rd1536, %rd8250;
	shr.u64 	%rd8252, %rd8244, 32;
	add.s64 	%rd8253, %rd8251, %rd8252;
	shr.u64 	%rd8254, %rd8249, 32;
	shl.b64 	%rd8255, %rd8249, 32;
	and.b64  	%rd8256, %rd8242, 4294967295;
	or.b64  	%rd8257, %rd8255, %rd8256;
	add.s64 	%rd8258, %rd8253, %rd8254;
	shl.b64 	%rd8259, %rd8223, 1;
	shr.u64 	%rd8260, %rd8221, 63;
	add.s64 	%rd8261, %rd8224, %rd8224;
	add.s64 	%rd8262, %rd8261, %rd8260;
	mul.lo.s64 	%rd8263, %rd1538, %rd1538;
	mul.lo.s64 	%rd8264, %rd1537, %rd1538;
	shr.u64 	%rd8265, %rd8263, 32;
	shl.b64 	%rd8266, %rd8264, 1;
	and.b64  	%rd8267, %rd8266, 8589934590;
	add.s64 	%rd8268, %rd8265, %rd8267;
	shr.u64 	%rd8269, %rd8264, 31;
	and.b64  	%rd8270, %rd8269, 8589934590;
	mad.lo.s64 	%rd8271, %rd1537, %rd1537, %rd8270;
	shr.u64 	%rd8272, %rd8268, 32;
	shl.b64 	%rd8273, %rd8268, 32;
	and.b64  	%rd8274, %rd8263, 4294967293;
	or.b64  	%rd8275, %rd8273, %rd8274;
	add.s64 	%rd8276, %rd8240, %rd8260;
	add.s64 	%rd8277, %rd8276, %rd8275;
	max.u64 	%rd8278, %rd8240, %rd8276;
	setp.gt.u64 	%p850, %rd8278, %rd8277;
	selp.u64 	%rd8279, 1, 0, %p850;
	add.s64 	%rd8280, %rd8271, %rd8241;
	add.s64 	%rd8281, %rd8280, %rd8272;
	add.s64 	%rd8282, %rd8281, %rd8279;
	mul.lo.s64 	%rd8283, %rd1540, %rd1538;
	mul.lo.s64 	%rd8284, %rd1539, %rd1538;
	mul.lo.s64 	%rd8285, %rd1540, %rd1537;
	shr.u64 	%rd8286, %rd8283, 32;
	and.b64  	%rd8287, %rd8284, 4294967295;
	add.s64 	%rd8288, %rd8286, %rd8287;
	and.b64  	%rd8289, %rd8285, 4294967295;
	add.s64 	%rd8290, %rd8288, %rd8289;
	shr.u64 	%rd8291, %rd8284, 32;
	mad.lo.s64 	%rd8292, %rd1539, %rd1537, %rd8291;
	shr.u64 	%rd8293, %rd8285, 32;
	add.s64 	%rd8294, %rd8292, %rd8293;
	shr.u64 	%rd8295, %rd8290, 32;
	shl.b64 	%rd8296, %rd8290, 32;
	and.b64  	%rd8297, %rd8283, 4294967295;
	or.b64  	%rd8298, %rd8296, %rd8297;
	add.s64 	%rd8299, %rd8257, %rd8279;
	add.s64 	%rd8300, %rd8299, %rd8298;
	max.u64 	%rd8301, %rd8257, %rd8299;
	setp.gt.u64 	%p851, %rd8301, %rd8300;
	selp.u64 	%rd8302, 1, 0, %p851;
	add.s64 	%rd8303, %rd8294, %rd8258;
	add.s64 	%rd8304, %rd8303, %rd8295;
	add.s64 	%rd8305, %rd8304, %rd8302;
	add.s64 	%rd8306, %rd8277, %rd8240;
	setp.lt.u64 	%p852, %rd8306, %rd8277;
	selp.u64 	%rd8307, 1, 0, %p852;
	add.s64 	%rd8308, %rd8241, %rd8282;
	add.s64 	%rd8309, %rd8308, %rd8307;
	add.s64 	%rd8310, %rd8300, %rd8307;
	add.s64 	%rd8311, %rd8310, %rd8298;
	max.u64 	%rd8312, %rd8300, %rd8310;
	setp.gt.u64 	%p853, %rd8312, %rd8311;
	selp.u64 	%rd8313, 1, 0, %p853;
	add.s64 	%rd8314, %rd8294, %rd8305;
	add.s64 	%rd8315, %rd8314, %rd8295;
	add.s64 	%rd8316, %rd8315, %rd8313;
	add.s64 	%rd8317, %rd8311, %rd8257;
	setp.lt.u64 	%p854, %rd8317, %rd8311;
	selp.u64 	%rd8318, 1, 0, %p854;
	add.s64 	%rd8319, %rd8258, %rd8316;
	add.s64 	%rd8320, %rd8319, %rd8318;
	mul.lo.s64 	%rd8321, %rd11, %rd8206;
	mul.lo.s64 	%rd8322, %rd12, %rd8321;
	mul.hi.u64 	%rd8323, %rd12, %rd8321;
	add.cc.s64 	%rd8324, %rd8322, %rd8206;
	addc.cc.s64 	%rd8325, %rd8323, 0;
	mul.lo.s64 	%rd8326, %rd13, %rd8321;
	mul.hi.u64 	%rd8327, %rd13, %rd8321;
	mov.b64 	%rd8328, 0;
	add.cc.s64 	%rd8329, %rd8325, %rd8259;
	addc.cc.s64 	%rd8330, %rd8328, 0;
	add.cc.s64 	%rd8331, %rd8329, %rd8326;
	addc.cc.s64 	%rd8332, %rd8330, %rd8327;
	mul.lo.s64 	%rd8333, %rd14, %rd8321;
	mul.hi.u64 	%rd8334, %rd14, %rd8321;
	add.cc.s64 	%rd8335, %rd8332, %rd8306;
	addc.cc.s64 	%rd8336, %rd8328, 0;
	add.cc.s64 	%rd8337, %rd8335, %rd8333;
	addc.cc.s64 	%rd8338, %rd8336, %rd8334;
	mul.lo.s64 	%rd8339, %rd15, %rd8321;
	mul.hi.u64 	%rd8340, %rd15, %rd8321;
	add.cc.s64 	%rd8341, %rd8338, %rd8317;
	addc.cc.s64 	%rd8342, %rd8328, 0;
	add.cc.s64 	%rd8343, %rd8341, %rd8339;
	addc.cc.s64 	%rd8344, %rd8342, %rd8340;
	add.s64 	%rd8345, %rd8207, %rd8344;
	setp.lt.u64 	%p855, %rd8345, %rd8207;
	selp.u64 	%rd8346, 1, 0, %p855;
	add.s64 	%rd8347, %rd8262, %rd8346;
	setp.lt.u64 	%p856, %rd8347, %rd8262;
	selp.u64 	%rd8348, 1, 0, %p856;
	add.s64 	%rd8349, %rd8309, %rd8348;
	setp.lt.u64 	%p857, %rd8349, %rd8309;
	selp.u64 	%rd8350, 1, 0, %p857;
	add.s64 	%rd8351, %rd8320, %rd8350;
	mul.lo.s64 	%rd8352, %rd11, %rd8331;
	mul.lo.s64 	%rd8353, %rd12, %rd8352;
	mul.hi.u64 	%rd8354, %rd12, %rd8352;
	add.cc.s64 	%rd8355, %rd8353, %rd8331;
	addc.cc.s64 	%rd8356, %rd8354, 0;
	mul.lo.s64 	%rd8357, %rd13, %rd8352;
	mul.hi.u64 	%rd8358, %rd13, %rd8352;
	add.cc.s64 	%rd8359, %rd8356, %rd8337;
	addc.cc.s64 	%rd8360, %rd8328, 0;
	add.cc.s64 	%rd8361, %rd8359, %rd8357;
	addc.cc.s64 	%rd8362, %rd8360, %rd8358;
	mul.lo.s64 	%rd8363, %rd14, %rd8352;
	mul.hi.u64 	%rd8364, %rd14, %rd8352;
	add.cc.s64 	%rd8365, %rd8362, %rd8343;
	addc.cc.s64 	%rd8366, %rd8328, 0;
	add.cc.s64 	%rd8367, %rd8365, %rd8363;
	addc.cc.s64 	%rd8368, %rd8366, %rd8364;
	mul.lo.s64 	%rd8369, %rd15, %rd8352;
	mul.hi.u64 	%rd8370, %rd15, %rd8352;
	add.cc.s64 	%rd8371, %rd8368, %rd8345;
	addc.cc.s64 	%rd8372, %rd8328, 0;
	add.cc.s64 	%rd8373, %rd8371, %rd8369;
	addc.cc.s64 	%rd8374, %rd8372, %rd8370;
	add.s64 	%rd8375, %rd8347, %rd8374;
	setp.lt.u64 	%p858, %rd8375, %rd8347;
	selp.u64 	%rd8376, 1, 0, %p858;
	add.s64 	%rd8377, %rd8349, %rd8376;
	setp.lt.u64 	%p859, %rd8377, %rd8349;
	selp.u64 	%rd8378, 1, 0, %p859;
	add.s64 	%rd8379, %rd8351, %rd8378;
	mul.lo.s64 	%rd8380, %rd11, %rd8361;
	mul.lo.s64 	%rd8381, %rd12, %rd8380;
	mul.hi.u64 	%rd8382, %rd12, %rd8380;
	add.cc.s64 	%rd8383, %rd8381, %rd8361;
	addc.cc.s64 	%rd8384, %rd8382, 0;
	mul.lo.s64 	%rd8385, %rd13, %rd8380;
	mul.hi.u64 	%rd8386, %rd13, %rd8380;
	add.cc.s64 	%rd8387, %rd8384, %rd8367;
	addc.cc.s64 	%rd8388, %rd8328, 0;
	add.cc.s64 	%rd8389, %rd8387, %rd8385;
	addc.cc.s64 	%rd8390, %rd8388, %rd8386;
	mul.lo.s64 	%rd8391, %rd14, %rd8380;
	mul.hi.u64 	%rd8392, %rd14, %rd8380;
	add.cc.s64 	%rd8393, %rd8390, %rd8373;
	addc.cc.s64 	%rd8394, %rd8328, 0;
	add.cc.s64 	%rd8395, %rd8393, %rd8391;
	addc.cc.s64 	%rd8396, %rd8394, %rd8392;
	mul.lo.s64 	%rd8397, %rd15, %rd8380;
	mul.hi.u64 	%rd8398, %rd15, %rd8380;
	add.cc.s64 	%rd8399, %rd8396, %rd8375;
	addc.cc.s64 	%rd8400, %rd8328, 0;
	add.cc.s64 	%rd8401, %rd8399, %rd8397;
	addc.cc.s64 	%rd8402, %rd8400, %rd8398;
	add.s64 	%rd8403, %rd8377, %rd8402;
	setp.lt.u64 	%p860, %rd8403, %rd8377;
	selp.u64 	%rd8404, 1, 0, %p860;
	add.s64 	%rd8405, %rd8379, %rd8404;
	mul.lo.s64 	%rd8406, %rd11, %rd8389;
	mul.lo.s64 	%rd8407, %rd12, %rd8406;
	mul.hi.u64 	%rd8408, %rd12, %rd8406;
	add.cc.s64 	%rd8409, %rd8407, %rd8389;
	addc.cc.s64 	%rd8410, %rd8408, 0;
	mul.lo.s64 	%rd8411, %rd13, %rd8406;
	mul.hi.u64 	%rd8412, %rd13, %rd8406;
	add.cc.s64 	%rd8413, %rd8410, %rd8395;
	addc.cc.s64 	%rd8414, %rd8328, 0;
	add.cc.s64 	%rd1543, %rd8413, %rd8411;
	addc.cc.s64 	%rd8415, %rd8414, %rd8412;
	mul.lo.s64 	%rd8416, %rd14, %rd8406;
	mul.hi.u64 	%rd8417, %rd14, %rd8406;
	add.cc.s64 	%rd8418, %rd8415, %rd8401;
	addc.cc.s64 	%rd8419, %rd8328, 0;
	add.cc.s64 	%rd1544, %rd8418, %rd8416;
	addc.cc.s64 	%rd8420, %rd8419, %rd8417;
	mul.lo.s64 	%rd8421, %rd15, %rd8406;
	mul.hi.u64 	%rd8422, %rd15, %rd8406;
	add.cc.s64 	%rd8423, %rd8420, %rd8403;
	addc.cc.s64 	%rd8424, %rd8328, 0;
	add.cc.s64 	%rd1545, %rd8423, %rd8421;
	addc.cc.s64 	%rd8425, %rd8424, %rd8422;
	add.s64 	%rd21477, %rd8405, %rd8425;
	setp.gt.u64 	%p861, %rd21477, %rd15;
	@%p861 bra 	$L__BB1_684;
	setp.lt.u64 	%p862, %rd21477, %rd15;
	mov.u64 	%rd21478, %rd1545;
	mov.u64 	%rd21479, %rd1544;
	mov.u64 	%rd21480, %rd1543;
	@%p862 bra 	$L__BB1_685;
	setp.lt.u64 	%p863, %rd14, %rd1545;
	@%p863 bra 	$L__BB1_684;
	setp.gt.u64 	%p864, %rd14, %rd1545;
	mov.u64 	%rd21478, %rd1545;
	mov.u64 	%rd21479, %rd1544;
	mov.u64 	%rd21480, %rd1543;
	@%p864 bra 	$L__BB1_685;
	setp.lt.u64 	%p865, %rd13, %rd1544;
	@%p865 bra 	$L__BB1_684;
	setp.gt.u64 	%p866, %rd13, %rd1544;
	setp.gt.u64 	%p867, %rd12, %rd1543;
	or.pred  	%p868, %p866, %p867;
	mov.u64 	%rd21478, %rd1545;
	mov.u64 	%rd21479, %rd1544;
	mov.u64 	%rd21480, %rd1543;
	@%p868 bra 	$L__BB1_685;
$L__BB1_684:
	sub.s64 	%rd21480, %rd1543, %rd12;
	setp.lt.u64 	%p869, %rd1543, %rd12;
	selp.u64 	%rd8426, 1, 0, %p869;
	add.s64 	%rd8427, %rd13, %rd8426;
	sub.s64 	%rd21479, %rd1544, %rd8427;
	setp.lt.u64 	%p870, %rd1544, %rd8427;
	selp.u64 	%rd8428, 1, 0, %p870;
	add.s64 	%rd8429, %rd14, %rd8428;
	sub.s64 	%rd21478, %rd1545, %rd8429;
	setp.lt.u64 	%p871, %rd1545, %rd8429;
	selp.u64 	%rd8430, 1, 0, %p871;
	add.s64 	%rd8431, %rd15, %rd8430;
	sub.s64 	%rd21477, %rd21477, %rd8431;
$L__BB1_685:
	sub.s64 	%rd21484, %rd21480, %rd21465;
	setp.lt.u64 	%p872, %rd21480, %rd21465;
	selp.u64 	%rd8432, 1, 0, %p872;
	add.s64 	%rd8433, %rd21466, %rd8432;
	sub.s64 	%rd21483, %rd21479, %rd8433;
	setp.lt.u64 	%p873, %rd21479, %rd8433;
	selp.u64 	%rd8434, 1, 0, %p873;
	add.s64 	%rd8435, %rd21467, %rd8434;
	sub.s64 	%rd21482, %rd21478, %rd8435;
	setp.lt.u64 	%p874, %rd21478, %rd8435;
	selp.u64 	%rd8436, 1, 0, %p874;
	add.s64 	%rd8437, %rd21468, %rd8436;
	sub.s64 	%rd21481, %rd21477, %rd8437;
	setp.ge.u64 	%p875, %rd21477, %rd8437;
	@%p875 bra 	$L__BB1_687;
	add.s64 	%rd1559, %rd21484, %rd12;
	setp.ge.u64 	%p876, %rd1559, %rd21484;
	setp.lt.u64 	%p877, %rd1559, %rd21484;
	selp.u64 	%rd8438, 1, 0, %p877;
	add.s64 	%rd8439, %rd21483, %rd8438;
	add.s64 	%rd1560, %rd8439, %rd13;
	setp.lt.u64 	%p878, %rd1560, %rd21483;
	setp.eq.s64 	%p879, %rd1560, %rd21483;
	selp.u32 	%r267, -1, 0, %p879;
	selp.u32 	%r268, -1, 0, %p878;
	selp.b32 	%r269, %r268, %r267, %p876;
	and.b32  	%r271, %r269, 1;
	setp.eq.b32 	%p880, %r271, 1;
	or.pred  	%p881, %p878, %p880;
	selp.u64 	%rd8440, 1, 0, %p881;
	add.s64 	%rd8441, %rd21482, %rd8440;
	add.s64 	%rd1561, %rd8441, %rd14;
	setp.ge.u64 	%p882, %rd1561, %rd21482;
	setp.lt.u64 	%p883, %rd1561, %rd21482;
	setp.eq.s64 	%p884, %rd1561, %rd21482;
	selp.u32 	%r272, -1, 0, %p883;
	selp.u32 	%r273, -1, 0, %p884;
	selp.b32 	%r274, %r273, %r272, %p881;
	selp.b32 	%r275, %r274, %r272, %p882;
	cvt.u64.u32 	%rd8442, %r275;
	and.b64  	%rd8443, %rd8442, 1;
	add.s64 	%rd8444, %rd21481, %rd8443;
	add.s64 	%rd21481, %rd8444, %rd15;
	mov.u64 	%rd21482, %rd1561;
	mov.u64 	%rd21483, %rd1560;
	mov.u64 	%rd21484, %rd1559;
$L__BB1_687:
	sub.s64 	%rd21488, %rd21484, %rd21469;
	setp.lt.u64 	%p885, %rd21484, %rd21469;
	selp.u64 	%rd8445, 1, 0, %p885;
	add.s64 	%rd8446, %rd21470, %rd8445;
	sub.s64 	%rd21487, %rd21483, %rd8446;
	setp.lt.u64 	%p886, %rd21483, %rd8446;
	selp.u64 	%rd8447, 1, 0, %p886;
	add.s64 	%rd8448, %rd21471, %rd8447;
	sub.s64 	%rd21486, %rd21482, %rd8448;
	setp.lt.u64 	%p887, %rd21482, %rd8448;
	selp.u64 	%rd8449, 1, 0, %p887;
	add.s64 	%rd8450, %rd21472, %rd8449;
	sub.s64 	%rd21485, %rd21481, %rd8450;
	setp.ge.u64 	%p888, %rd21481, %rd8450;
	@%p888 bra 	$L__BB1_689;
	add.s64 	%rd1571, %rd21488, %rd12;
	setp.ge.u64 	%p889, %rd1571, %rd21488;
	setp.lt.u64 	%p890, %rd1571, %rd21488;
	selp.u64 	%rd8451, 1, 0, %p890;
	add.s64 	%rd8452, %rd21487, %rd8451;
	add.s64 	%rd1572, %rd8452, %rd13;
	setp.lt.u64 	%p891, %rd1572, %rd21487;
	setp.eq.s64 	%p892, %rd1572, %rd21487;
	selp.u32 	%r276, -1, 0, %p892;
	selp.u32 	%r277, -1, 0, %p891;
	selp.b32 	%r278, %r277, %r276, %p889;
	and.b32  	%r280, %r278, 1;
	setp.eq.b32 	%p893, %r280, 1;
	or.pred  	%p894, %p891, %p893;
	selp.u64 	%rd8453, 1, 0, %p894;
	add.s64 	%rd8454, %rd21486, %rd8453;
	add.s64 	%rd1573, %rd8454, %rd14;
	setp.ge.u64 	%p895, %rd1573, %rd21486;
	setp.lt.u64 	%p896, %rd1573, %rd21486;
	setp.eq.s64 	%p897, %rd1573, %rd21486;
	selp.u32 	%r281, -1, 0, %p896;
	selp.u32 	%r282, -1, 0, %p897;
	selp.b32 	%r283, %r282, %r281, %p894;
	selp.b32 	%r284, %r283, %r281, %p895;
	cvt.u64.u32 	%rd8455, %r284;
	and.b64  	%rd8456, %rd8455, 1;
	add.s64 	%rd8457, %rd21485, %rd8456;
	add.s64 	%rd21485, %rd8457, %rd15;
	mov.u64 	%rd21486, %rd1573;
	mov.u64 	%rd21487, %rd1572;
	mov.u64 	%rd21488, %rd1571;
$L__BB1_689:
	sub.s64 	%rd21540, %rd21488, %rd21469;
	setp.lt.u64 	%p898, %rd21488, %rd21469;
	selp.u64 	%rd8458, 1, 0, %p898;
	add.s64 	%rd8459, %rd21470, %rd8458;
	sub.s64 	%rd21539, %rd21487, %rd8459;
	setp.lt.u64 	%p899, %rd21487, %rd8459;
	selp.u64 	%rd8460, 1, 0, %p899;
	add.s64 	%rd8461, %rd21471, %rd8460;
	sub.s64 	%rd21538, %rd21486, %rd8461;
	setp.lt.u64 	%p900, %rd21486, %rd8461;
	selp.u64 	%rd8462, 1, 0, %p900;
	add.s64 	%rd8463, %rd21472, %rd8462;
	sub.s64 	%rd21537, %rd21485, %rd8463;
	setp.ge.u64 	%p901, %rd21485, %rd8463;
	@%p901 bra 	$L__BB1_691;
	add.s64 	%rd1583, %rd21540, %rd12;
	setp.ge.u64 	%p902, %rd1583, %rd21540;
	setp.lt.u64 	%p903, %rd1583, %rd21540;
	selp.u64 	%rd8464, 1, 0, %p903;
	add.s64 	%rd8465, %rd21539, %rd8464;
	add.s64 	%rd1584, %rd8465, %rd13;
	setp.lt.u64 	%p904, %rd1584, %rd21539;
	setp.eq.s64 	%p905, %rd1584, %rd21539;
	selp.u32 	%r285, -1, 0, %p905;
	selp.u32 	%r286, -1, 0, %p904;
	selp.b32 	%r287, %r286, %r285, %p902;
	and.b32  	%r289, %r287, 1;
	setp.eq.b32 	%p906, %r289, 1;
	or.pred  	%p907, %p904, %p906;
	selp.u64 	%rd8466, 1, 0, %p907;
	add.s64 	%rd8467, %rd21538, %rd8466;
	add.s64 	%rd1585, %rd8467, %rd14;
	setp.ge.u64 	%p908, %rd1585, %rd21538;
	setp.lt.u64 	%p909, %rd1585, %rd21538;
	setp.eq.s64 	%p910, %rd1585, %rd21538;
	selp.u32 	%r290, -1, 0, %p909;
	selp.u32 	%r291, -1, 0, %p910;
	selp.b32 	%r292, %r291, %r290, %p907;
	selp.b32 	%r293, %r292, %r290, %p908;
	cvt.u64.u32 	%rd8468, %r293;
	and.b64  	%rd8469, %rd8468, 1;
	add.s64 	%rd8470, %rd21537, %rd8469;
	add.s64 	%rd21537, %rd8470, %rd15;
	mov.u64 	%rd21538, %rd1585;
	mov.u64 	%rd21539, %rd1584;
	mov.u64 	%rd21540, %rd1583;
$L__BB1_691:
	sub.s64 	%rd21493, %rd21469, %rd21540;
	setp.lt.u64 	%p911, %rd21469, %rd21540;
	selp.u64 	%rd8471, 1, 0, %p911;
	add.s64 	%rd8472, %rd21539, %rd8471;
	sub.s64 	%rd21494, %rd21470, %rd8472;
	setp.lt.u64 	%p912, %rd21470, %rd8472;
	selp.u64 	%rd8473, 1, 0, %p912;
	add.s64 	%rd8474, %rd21538, %rd8473;
	sub.s64 	%rd21495, %rd21471, %rd8474;
	setp.lt.u64 	%p913, %rd21471, %rd8474;
	selp.u64 	%rd8475, 1, 0, %p913;
	add.s64 	%rd8476, %rd21537, %rd8475;
	sub.s64 	%rd21496, %rd21472, %rd8476;
	setp.ge.u64 	%p914, %rd21472, %rd8476;
	@%p914 bra 	$L__BB1_693;
	add.s64 	%rd1595, %rd21493, %rd12;
	setp.ge.u64 	%p915, %rd1595, %rd21493;
	setp.lt.u64 	%p916, %rd1595, %rd21493;
	selp.u64 	%rd8477, 1, 0, %p916;
	add.s64 	%rd8478, %rd21494, %rd8477;
	add.s64 	%rd1596, %rd8478, %rd13;
	setp.lt.u64 	%p917, %rd1596, %rd21494;
	setp.eq.s64 	%p918, %rd1596, %rd21494;
	selp.u32 	%r294, -1, 0, %p918;
	selp.u32 	%r295, -1, 0, %p917;
	selp.b32 	%r296, %r295, %r294, %p915;
	and.b32  	%r298, %r296, 1;
	setp.eq.b32 	%p919, %r298, 1;
	or.pred  	%p920, %p917, %p919;
	selp.u64 	%rd8479, 1, 0, %p920;
	add.s64 	%rd8480, %rd21495, %rd8479;
	add.s64 	%rd1597, %rd8480, %rd14;
	setp.ge.u64 	%p921, %rd1597, %rd21495;
	setp.lt.u64 	%p922, %rd1597, %rd21495;
	setp.eq.s64 	%p923, %rd1597, %rd21495;
	selp.u32 	%r299, -1, 0, %p922;
	selp.u32 	%r300, -1, 0, %p923;
	selp.b32 	%r301, %r300, %r299, %p920;
	selp.b32 	%r302, %r301, %r299, %p921;
	cvt.u64.u32 	%rd8481, %r302;
	and.b64  	%rd8482, %rd8481, 1;
	add.s64 	%rd8483, %rd21496, %rd8482;
	add.s64 	%rd21496, %rd8483, %rd15;
	mov.u64 	%rd21493, %rd1595;
	mov.u64 	%rd21494, %rd1596;
	mov.u64 	%rd21495, %rd1597;
$L__BB1_693:
	shr.u64 	%rd8484, %rd21493, 32;
	and.b64  	%rd8485, %rd21493, 4294967295;
	mul.lo.s64 	%rd8486, %rd8485, %rd1535;
	mul.lo.s64 	%rd8487, %rd8484, %rd1535;
	mul.lo.s64 	%rd8488, %rd8485, %rd1536;
	shr.u64 	%rd8489, %rd8486, 32;
	and.b64  	%rd8490, %rd8487, 4294967295;
	add.s64 	%rd8491, %rd8489, %rd8490;
	and.b64  	%rd8492, %rd8488, 4294967295;
	add.s64 	%rd8493, %rd8491, %rd8492;
	shr.u64 	%rd8494, %rd8487, 32;
	mad.lo.s64 	%rd8495, %rd8484, %rd1536, %rd8494;
	shr.u64 	%rd8496, %rd8488, 32;
	add.s64 	%rd8497, %rd8495, %rd8496;
	shr.u64 	%rd8498, %rd8493, 32;
	shl.b64 	%rd8499, %rd8493, 32;
	and.b64  	%rd8500, %rd8486, 4294967295;
	or.b64  	%rd8501, %rd8499, %rd8500;
	add.s64 	%rd8502, %rd8497, %rd8498;
	shr.u64 	%rd8503, %rd21494, 32;
	and.b64  	%rd8504, %rd21494, 4294967295;
	mul.lo.s64 	%rd8505, %rd8504, %rd1535;
	mul.lo.s64 	%rd8506, %rd8503, %rd1535;
	mul.lo.s64 	%rd8507, %rd8504, %rd1536;
	shr.u64 	%rd8508, %rd8505, 32;
	and.b64  	%rd8509, %rd8506, 4294967295;
	add.s64 	%rd8510, %rd8508, %rd8509;
	and.b64  	%rd8511, %rd8507, 4294967295;
	add.s64 	%rd8512, %rd8510, %rd8511;
	shr.u64 	%rd8513, %rd8506, 32;
	mad.lo.s64 	%rd8514, %rd8503, %rd1536, %rd8513;
	shr.u64 	%rd8515, %rd8507, 32;
	add.s64 	%rd8516, %rd8514, %rd8515;
	shr.u64 	%rd8517, %rd8512, 32;
	shl.b64 	%rd8518, %rd8512, 32;
	and.b64  	%rd8519, %rd8505, 4294967295;
	or.b64  	%rd8520, %rd8518, %rd8519;
	add.s64 	%rd8521, %rd8516, %rd8517;
	shr.u64 	%rd8522, %rd21495, 32;
	and.b64  	%rd8523, %rd21495, 4294967295;
	mul.lo.s64 	%rd8524, %rd8523, %rd1535;
	mul.lo.s64 	%rd8525, %rd8522, %rd1535;
	mul.lo.s64 	%rd8526, %rd8523, %rd1536;
	shr.u64 	%rd8527, %rd8524, 32;
	and.b64  	%rd8528, %rd8525, 4294967295;
	add.s64 	%rd8529, %rd8527, %rd8528;
	and.b64  	%rd8530, %rd8526, 4294967295;
	add.s64 	%rd8531, %rd8529, %rd8530;
	shr.u64 	%rd8532, %rd8525, 32;
	mad.lo.s64 	%rd8533, %rd8522, %rd1536, %rd8532;
	shr.u64 	%rd8534, %rd8526, 32;
	add.s64 	%rd8535, %rd8533, %rd8534;
	shr.u64 	%rd8536, %rd8531, 32;
	shl.b64 	%rd8537, %rd8531, 32;
	and.b64  	%rd8538, %rd8524, 4294967295;
	or.b64  	%rd8539, %rd8537, %rd8538;
	add.s64 	%rd8540, %rd8535, %rd8536;
	shr.u64 	%rd8541, %rd21496, 32;
	and.b64  	%rd8542, %rd21496, 4294967295;
	mul.lo.s64 	%rd8543, %rd8542, %rd1535;
	mul.lo.s64 	%rd8544, %rd8541, %rd1535;
	mul.lo.s64 	%rd8545, %rd8542, %rd1536;
	shr.u64 	%rd8546, %rd8543, 32;
	and.b64  	%rd8547, %rd8544, 4294967295;
	add.s64 	%rd8548, %rd8546, %rd8547;
	and.b64  	%rd8549, %rd8545, 4294967295;
	add.s64 	%rd8550, %rd8548, %rd8549;
	shr.u64 	%rd8551, %rd8544, 32;
	mad.lo.s64 	%rd8552, %rd8541, %rd1536, %rd8551;
	shr.u64 	%rd8553, %rd8545, 32;
	add.s64 	%rd8554, %rd8552, %rd8553;
	shr.u64 	%rd8555, %rd8550, 32;
	shl.b64 	%rd8556, %rd8550, 32;
	and.b64  	%rd8557, %rd8543, 4294967295;
	or.b64  	%rd8558, %rd8556, %rd8557;
	add.s64 	%rd8559, %rd8554, %rd8555;
	mul.lo.s64 	%rd8560, %rd8485, %rd1538;
	mul.lo.s64 	%rd8561, %rd8484, %rd1538;
	mul.lo.s64 	%rd8562, %rd8485, %rd1537;
	shr.u64 	%rd8563, %rd8560, 32;
	and.b64  	%rd8564, %rd8561, 4294967295;
	add.s64 	%rd8565, %rd8563, %rd8564;
	and.b64  	%rd8566, %rd8562, 4294967295;
	add.s64 	%rd8567, %rd8565, %rd8566;
	shr.u64 	%rd8568, %rd8561, 32;
	mad.lo.s64 	%rd8569, %rd8484, %rd1537, %rd8568;
	shr.u64 	%rd8570, %rd8562, 32;
	add.s64 	%rd8571, %rd8569, %rd8570;
	shr.u64 	%rd8572, %rd8567, 32;
	shl.b64 	%rd8573, %rd8567, 32;
	and.b64  	%rd8574, %rd8560, 4294967295;
	or.b64  	%rd8575, %rd8573, %rd8574;
	add.s64 	%rd8576, %rd8520, %rd8575;
	setp.lt.u64 	%p924, %rd8576, %rd8520;
	selp.u64 	%rd8577, 1, 0, %p924;
	add.s64 	%rd8578, %rd8571, %rd8521;
	add.s64 	%rd8579, %rd8578, %rd8572;
	add.s64 	%rd8580, %rd8579, %rd8577;
	mul.lo.s64 	%rd8581, %rd8504, %rd1538;
	mul.lo.s64 	%rd8582, %rd8503, %rd1538;
	mul.lo.s64 	%rd8583, %rd8504, %rd1537;
	shr.u64 	%rd8584, %rd8581, 32;
	and.b64  	%rd8585, %rd8582, 4294967295;
	add.s64 	%rd8586, %rd8584, %rd8585;
	and.b64  	%rd8587, %rd8583, 4294967295;
	add.s64 	%rd8588, %rd8586, %rd8587;
	shr.u64 	%rd8589, %rd8582, 32;
	mad.lo.s64 	%rd8590, %rd8503, %rd1537, %rd8589;
	shr.u64 	%rd8591, %rd8583, 32;
	add.s64 	%rd8592, %rd8590, %rd8591;
	shr.u64 	%rd8593, %rd8588, 32;
	shl.b64 	%rd8594, %rd8588, 32;
	and.b64  	%rd8595, %rd8581, 4294967295;
	or.b64  	%rd8596, %rd8594, %rd8595;
	add.s64 	%rd8597, %rd8539, %rd8577;
	add.s64 	%rd8598, %rd8597, %rd8596;
	max.u64 	%rd8599, %rd8539, %rd8597;
	setp.gt.u64 	%p925, %rd8599, %rd8598;
	selp.u64 	%rd8600, 1, 0, %p925;
	add.s64 	%rd8601, %rd8592, %rd8540;
	add.s64 	%rd8602, %rd8601, %rd8593;
	add.s64 	%rd8603, %rd8602, %rd8600;
	mul.lo.s64 	%rd8604, %rd8523, %rd1538;
	mul.lo.s64 	%rd8605, %rd8522, %rd1538;
	mul.lo.s64 	%rd8606, %rd8523, %rd1537;
	shr.u64 	%rd8607, %rd8604, 32;
	and.b64  	%rd8608, %rd8605, 4294967295;
	add.s64 	%rd8609, %rd8607, %rd8608;
	and.b64  	%rd8610, %rd8606, 4294967295;
	add.s64 	%rd8611, %rd8609, %rd8610;
	shr.u64 	%rd8612, %rd8605, 32;
	mad.lo.s64 	%rd8613, %rd8522, %rd1537, %rd8612;
	shr.u64 	%rd8614, %rd8606, 32;
	add.s64 	%rd8615, %rd8613, %rd8614;
	shr.u64 	%rd8616, %rd8611, 32;
	shl.b64 	%rd8617, %rd8611, 32;
	and.b64  	%rd8618, %rd8604, 4294967295;
	or.b64  	%rd8619, %rd8617, %rd8618;
	add.s64 	%rd8620, %rd8558, %rd8600;
	add.s64 	%rd8621, %rd8620, %rd8619;
	max.u64 	%rd8622, %rd8558, %rd8620;
	setp.gt.u64 	%p926, %rd8622, %rd8621;
	selp.u64 	%rd8623, 1, 0, %p926;
	add.s64 	%rd8624, %rd8615, %rd8559;
	add.s64 	%rd8625, %rd8624, %rd8616;
	add.s64 	%rd8626, %rd8625, %rd8623;
	mul.lo.s64 	%rd8627, %rd8485, %rd1540;
	mul.lo.s64 	%rd8628, %rd8484, %rd1540;
	mul.lo.s64 	%rd8629, %rd8485, %rd1539;
	shr.u64 	%rd8630, %rd8627, 32;
	and.b64  	%rd8631, %rd8628, 4294967295;
	add.s64 	%rd8632, %rd8630, %rd8631;
	and.b64  	%rd8633, %rd8629, 4294967295;
	add.s64 	%rd8634, %rd8632, %rd8633;
	shr.u64 	%rd8635, %rd8628, 32;
	mad.lo.s64 	%rd8636, %rd8484, %rd1539, %rd8635;
	shr.u64 	%rd8637, %rd8629, 32;
	add.s64 	%rd8638, %rd8636, %rd8637;
	shr.u64 	%rd8639, %rd8634, 32;
	shl.b64 	%rd8640, %rd8634, 32;
	and.b64  	%rd8641, %rd8627, 4294967295;
	or.b64  	%rd8642, %rd8640, %rd8641;
	add.s64 	%rd8643, %rd8598, %rd8642;
	setp.lt.u64 	%p927, %rd8643, %rd8598;
	selp.u64 	%rd8644, 1, 0, %p927;
	add.s64 	%rd8645, %rd8638, %rd8603;
	add.s64 	%rd8646, %rd8645, %rd8639;
	add.s64 	%rd8647, %rd8646, %rd8644;
	mul.lo.s64 	%rd8648, %rd8504, %rd1540;
	mul.lo.s64 	%rd8649, %rd8503, %rd1540;
	mul.lo.s64 	%rd8650, %rd8504, %rd1539;
	shr.u64 	%rd8651, %rd8648, 32;
	and.b64  	%rd8652, %rd8649, 4294967295;
	add.s64 	%rd8653, %rd8651, %rd8652;
	and.b64  	%rd8654, %rd8650, 4294967295;
	add.s64 	%rd8655, %rd8653, %rd8654;
	shr.u64 	%rd8656, %rd8649, 32;
	mad.lo.s64 	%rd8657, %rd8503, %rd1539, %rd8656;
	shr.u64 	%rd8658, %rd8650, 32;
	add.s64 	%rd8659, %rd8657, %rd8658;
	shr.u64 	%rd8660, %rd8655, 32;
	shl.b64 	%rd8661, %rd8655, 32;
	and.b64  	%rd8662, %rd8648, 4294967295;
	or.b64  	%rd8663, %rd8661, %rd8662;
	add.s64 	%rd8664, %rd8621, %rd8644;
	add.s64 	%rd8665, %rd8664, %rd8663;
	max.u64 	%rd8666, %rd8621, %rd8664;
	setp.gt.u64 	%p928, %rd8666, %rd8665;
	selp.u64 	%rd8667, 1, 0, %p928;
	add.s64 	%rd8668, %rd8659, %rd8626;
	add.s64 	%rd8669, %rd8668, %rd8660;
	add.s64 	%rd8670, %rd8669, %rd8667;
	mul.lo.s64 	%rd8671, %rd8485, %rd1542;
	mul.lo.s64 	%rd8672, %rd8484, %rd1542;
	mul.lo.s64 	%rd8673, %rd8485, %rd1541;
	shr.u64 	%rd8674, %rd8671, 32;
	and.b64  	%rd8675, %rd8672, 4294967295;
	add.s64 	%rd8676, %rd8674, %rd8675;
	and.b64  	%rd8677, %rd8673, 4294967295;
	add.s64 	%rd8678, %rd8676, %rd8677;
	shr.u64 	%rd8679, %rd8672, 32;
	mad.lo.s64 	%rd8680, %rd8484, %rd1541, %rd8679;
	shr.u64 	%rd8681, %rd8673, 32;
	add.s64 	%rd8682, %rd8680, %rd8681;
	shr.u64 	%rd8683, %rd8678, 32;
	shl.b64 	%rd8684, %rd8678, 32;
	and.b64  	%rd8685, %rd8671, 4294967295;
	or.b64  	%rd8686, %rd8684, %rd8685;
	add.s64 	%rd8687, %rd8665, %rd8686;
	setp.lt.u64 	%p929, %rd8687, %rd8665;
	selp.u64 	%rd8688, 1, 0, %p929;
	add.s64 	%rd8689, %rd8682, %rd8670;
	add.s64 	%rd8690, %rd8689, %rd8683;
	add.s64 	%rd8691, %rd8690, %rd8688;
	mul.lo.s64 	%rd8692, %rd11, %rd8501;
	mul.lo.s64 	%rd8693, %rd12, %rd8692;
	mul.hi.u64 	%rd8694, %rd12, %rd8692;
	add.cc.s64 	%rd8695, %rd8693, %rd8501;
	addc.cc.s64 	%rd8696, %rd8694, 0;
	mul.lo.s64 	%rd8697, %rd13, %rd8692;
	mul.hi.u64 	%rd8698, %rd13, %rd8692;
	mov.b64 	%rd8699, 0;
	add.cc.s64 	%rd8700, %rd8696, %rd8576;
	addc.cc.s64 	%rd8701, %rd8699, 0;
	add.cc.s64 	%rd8702, %rd8700, %rd8697;
	addc.cc.s64 	%rd8703, %rd8701, %rd8698;
	mul.lo.s64 	%rd8704, %rd14, %rd8692;
	mul.hi.u64 	%rd8705, %rd14, %rd8692;
	add.cc.s64 	%rd8706, %rd8703, %rd8643;
	addc.cc.s64 	%rd8707, %rd8699, 0;
	add.cc.s64 	%rd8708, %rd8706, %rd8704;
	addc.cc.s64 	%rd8709, %rd8707, %rd8705;
	mul.lo.s64 	%rd8710, %rd15, %rd8692;
	mul.hi.u64 	%rd8711, %rd15, %rd8692;
	add.cc.s64 	%rd8712, %rd8709, %rd8687;
	addc.cc.s64 	%rd8713, %rd8699, 0;
	add.cc.s64 	%rd8714, %rd8712, %rd8710;
	addc.cc.s64 	%rd8715, %rd8713, %rd8711;
	add.s64 	%rd8716, %rd8502, %rd8715;
	setp.lt.u64 	%p930, %rd8716, %rd8502;
	selp.u64 	%rd8717, 1, 0, %p930;
	add.s64 	%rd8718, %rd8580, %rd8717;
	setp.lt.u64 	%p931, %rd8718, %rd8580;
	selp.u64 	%rd8719, 1, 0, %p931;
	add.s64 	%rd8720, %rd8647, %rd8719;
	setp.lt.u64 	%p932, %rd8720, %rd8647;
	selp.u64 	%rd8721, 1, 0, %p932;
	add.s64 	%rd8722, %rd8691, %rd8721;
	mul.lo.s64 	%rd8723, %rd11, %rd8702;
	mul.lo.s64 	%rd8724, %rd12, %rd8723;
	mul.hi.u64 	%rd8725, %rd12, %rd8723;
	add.cc.s64 	%rd8726, %rd8724, %rd8702;
	addc.cc.s64 	%rd8727, %rd8725, 0;
	mul.lo.s64 	%rd8728, %rd13, %rd8723;
	mul.hi.u64 	%rd8729, %rd13, %rd8723;
	add.cc.s64 	%rd8730, %rd8727, %rd8708;
	addc.cc.s64 	%rd8731, %rd8699, 0;
	add.cc.s64 	%rd8732, %rd8730, %rd8728;
	addc.cc.s64 	%rd8733, %rd8731, %rd8729;
	mul.lo.s64 	%rd8734, %rd14, %rd8723;
	mul.hi.u64 	%rd8735, %rd14, %rd8723;
	add.cc.s64 	%rd8736, %rd8733, %rd8714;
	addc.cc.s64 	%rd8737, %rd8699, 0;
	add.cc.s64 	%rd8738, %rd8736, %rd8734;
	addc.cc.s64 	%rd8739, %rd8737, %rd8735;
	mul.lo.s64 	%rd8740, %rd15, %rd8723;
	mul.hi.u64 	%rd8741, %rd15, %rd8723;
	add.cc.s64 	%rd8742, %rd8739, %rd8716;
	addc.cc.s64 	%rd8743, %rd8699, 0;
	add.cc.s64 	%rd8744, %rd8742, %rd8740;
	addc.cc.s64 	%rd8745, %rd8743, %rd8741;
	add.s64 	%rd8746, %rd8718, %rd8745;
	setp.lt.u64 	%p933, %rd8746, %rd8718;
	selp.u64 	%rd8747, 1, 0, %p933;
	add.s64 	%rd8748, %rd8720, %rd8747;
	setp.lt.u64 	%p934, %rd8748, %rd8720;
	selp.u64 	%rd8749, 1, 0, %p934;
	add.s64 	%rd8750, %rd8722, %rd8749;
	mul.lo.s64 	%rd8751, %rd11, %rd8732;
	mul.lo.s64 	%rd8752, %rd12, %rd8751;
	mul.hi.u64 	%rd8753, %rd12, %rd8751;
	add.cc.s64 	%rd8754, %rd8752, %rd8732;
	addc.cc.s64 	%rd8755, %rd8753, 0;
	mul.lo.s64 	%rd8756, %rd13, %rd8751;
	mul.hi.u64 	%rd8757, %rd13, %rd8751;
	add.cc.s64 	%rd8758, %rd8755, %rd8738;
	addc.cc.s64 	%rd8759, %rd8699, 0;
	add.cc.s64 	%rd8760, %rd8758, %rd8756;
	addc.cc.s64 	%rd8761, %rd8759, %rd8757;
	mul.lo.s64 	%rd8762, %rd14, %rd8751;
	mul.hi.u64 	%rd8763, %rd14, %rd8751;
	add.cc.s64 	%rd8764, %rd8761, %rd8744;
	addc.cc.s64 	%rd8765, %rd8699, 0;
	add.cc.s64 	%rd8766, %rd8764, %rd8762;
	addc.cc.s64 	%rd8767, %rd8765, %rd8763;
	mul.lo.s64 	%rd8768, %rd15, %rd8751;
	mul.hi.u64 	%rd8769, %rd15, %rd8751;
	add.cc.s64 	%rd8770, %rd8767, %rd8746;
	addc.cc.s64 	%rd8771, %rd8699, 0;
	add.cc.s64 	%rd8772, %rd8770, %rd8768;
	addc.cc.s64 	%rd8773, %rd8771, %rd8769;
	add.s64 	%rd8774, %rd8748, %rd8773;
	setp.lt.u64 	%p935, %rd8774, %rd8748;
	selp.u64 	%rd8775, 1, 0, %p935;
	add.s64 	%rd8776, %rd8750, %rd8775;
	mul.lo.s64 	%rd8777, %rd11, %rd8760;
	mul.lo.s64 	%rd8778, %rd12, %rd8777;
	mul.hi.u64 	%rd8779, %rd12, %rd8777;
	add.cc.s64 	%rd8780, %rd8778, %rd8760;
	addc.cc.s64 	%rd8781, %rd8779, 0;
	mul.lo.s64 	%rd8782, %rd13, %rd8777;
	mul.hi.u64 	%rd8783, %rd13, %rd8777;
	add.cc.s64 	%rd8784, %rd8781, %rd8766;
	addc.cc.s64 	%rd8785, %rd8699, 0;
	add.cc.s64 	%rd1603, %rd8784, %rd8782;
	addc.cc.s64 	%rd8786, %rd8785, %rd8783;
	mul.lo.s64 	%rd8787, %rd14, %rd8777;
	mul.hi.u64 	%rd8788, %rd14, %rd8777;
	add.cc.s64 	%rd8789, %rd8786, %rd8772;
	addc.cc.s64 	%rd8790, %rd8699, 0;
	add.cc.s64 	%rd1604, %rd8789, %rd8787;
	addc.cc.s64 	%rd8791, %rd8790, %rd8788;
	mul.lo.s64 	%rd8792, %rd15, %rd8777;
	mul.hi.u64 	%rd8793, %rd15, %rd8777;
	add.cc.s64 	%rd8794, %rd8791, %rd8774;
	addc.cc.s64 	%rd8795, %rd8699, 0;
	add.cc.s64 	%rd1605, %rd8794, %rd8792;
	addc.cc.s64 	%rd8796, %rd8795, %rd8793;
	add.s64 	%rd21497, %rd8776, %rd8796;
	setp.gt.u64 	%p936, %rd21497, %rd15;
	@%p936 bra 	$L__BB1_699;
	setp.lt.u64 	%p937, %rd21497, %rd15;
	mov.u64 	%rd21498, %rd1605;
	mov.u64 	%rd21499, %rd1604;
	mov.u64 	%rd21500, %rd1603;
	@%p937 bra 	$L__BB1_700;
	setp.lt.u64 	%p938, %rd14, %rd1605;
	@%p938 bra 	$L__BB1_699;
	setp.gt.u64 	%p939, %rd14, %rd1605;
	mov.u64 	%rd21498, %rd1605;
	mov.u64 	%rd21499, %rd1604;
	mov.u64 	%rd21500, %rd1603;
	@%p939 bra 	$L__BB1_700;
	setp.lt.u64 	%p940, %rd13, %rd1604;
	@%p940 bra 	$L__BB1_699;
	setp.gt.u64 	%p941, %rd13, %rd1604;
	setp.gt.u64 	%p942, %rd12, %rd1603;
	or.pred  	%p943, %p941, %p942;
	mov.u64 	%rd21498, %rd1605;
	mov.u64 	%rd21499, %rd1604;
	mov.u64 	%rd21500, %rd1603;
	@%p943 bra 	$L__BB1_700;
$L__BB1_699:
	sub.s64 	%rd21500, %rd1603, %rd12;
	setp.lt.u64 	%p944, %rd1603, %rd12;
	selp.u64 	%rd8797, 1, 0, %p944;
	add.s64 	%rd8798, %rd13, %rd8797;
	sub.s64 	%rd21499, %rd1604, %rd8798;
	setp.lt.u64 	%p945, %rd1604, %rd8798;
	selp.u64 	%rd8799, 1, 0, %p945;
	add.s64 	%rd8800, %rd14, %rd8799;
	sub.s64 	%rd21498, %rd1605, %rd8800;
	setp.lt.u64 	%p946, %rd1605, %rd8800;
	selp.u64 	%rd8801, 1, 0, %p946;
	add.s64 	%rd8802, %rd15, %rd8801;
	sub.s64 	%rd21497, %rd21497, %rd8802;
$L__BB1_700:
	and.b64  	%rd8803, %rd21365, 4294967295;
	shr.u64 	%rd8804, %rd21365, 32;
	shr.u64 	%rd8805, %rd21465, 32;
	and.b64  	%rd8806, %rd21465, 4294967295;
	mul.lo.s64 	%rd8807, %rd8806, %rd8803;
	mul.lo.s64 	%rd8808, %rd8805, %rd8803;
	mul.lo.s64 	%rd8809, %rd8806, %rd8804;
	shr.u64 	%rd8810, %rd8807, 32;
	and.b64  	%rd8811, %rd8808, 4294967295;
	add.s64 	%rd8812, %rd8810, %rd8811;
	and.b64  	%rd8813, %rd8809, 4294967295;
	add.s64 	%rd8814, %rd8812, %rd8813;
	shr.u64 	%rd8815, %rd8808, 32;
	mad.lo.s64 	%rd8816, %rd8805, %rd8804, %rd8815;
	shr.u64 	%rd8817, %rd8809, 32;
	add.s64 	%rd8818, %rd8816, %rd8817;
	shr.u64 	%rd8819, %rd8814, 32;
	shl.b64 	%rd8820, %rd8814, 32;
	and.b64  	%rd8821, %rd8807, 4294967295;
	or.b64  	%rd8822, %rd8820, %rd8821;
	add.s64 	%rd8823, %rd8818, %rd8819;
	shr.u64 	%rd8824, %rd21466, 32;
	and.b64  	%rd8825, %rd21466, 4294967295;
	mul.lo.s64 	%rd8826, %rd8825, %rd8803;
	mul.lo.s64 	%rd8827, %rd8824, %rd8803;
	mul.lo.s64 	%rd8828, %rd8825, %rd8804;
	shr.u64 	%rd8829, %rd8826, 32;
	and.b64  	%rd8830, %rd8827, 4294967295;
	add.s64 	%rd8831, %rd8829, %rd8830;
	and.b64  	%rd8832, %rd8828, 4294967295;
	add.s64 	%rd8833, %rd8831, %rd8832;
	shr.u64 	%rd8834, %rd8827, 32;
	mad.lo.s64 	%rd8835, %rd8824, %rd8804, %rd8834;
	shr.u64 	%rd8836, %rd8828, 32;
	add.s64 	%rd8837, %rd8835, %rd8836;
	shr.u64 	%rd8838, %rd8833, 32;
	shl.b64 	%rd8839, %rd8833, 32;
	and.b64  	%rd8840, %rd8826, 4294967295;
	or.b64  	%rd8841, %rd8839, %rd8840;
	add.s64 	%rd8842, %rd8837, %rd8838;
	shr.u64 	%rd8843, %rd21467, 32;
	and.b64  	%rd8844, %rd21467, 4294967295;
	mul.lo.s64 	%rd8845, %rd8844, %rd8803;
	mul.lo.s64 	%rd8846, %rd8843, %rd8803;
	mul.lo.s64 	%rd8847, %rd8844, %rd8804;
	shr.u64 	%rd8848, %rd8845, 32;
	and.b64  	%rd8849, %rd8846, 4294967295;
	add.s64 	%rd8850, %rd8848, %rd8849;
	and.b64  	%rd8851, %rd8847, 4294967295;
	add.s64 	%rd8852, %rd8850, %rd8851;
	shr.u64 	%rd8853, %rd8846, 32;
	mad.lo.s64 	%rd8854, %rd8843, %rd8804, %rd8853;
	shr.u64 	%rd8855, %rd8847, 32;
	add.s64 	%rd8856, %rd8854, %rd8855;
	shr.u64 	%rd8857, %rd8852, 32;
	shl.b64 	%rd8858, %rd8852, 32;
	and.b64  	%rd8859, %rd8845, 4294967295;
	or.b64  	%rd8860, %rd8858, %rd8859;
	add.s64 	%rd8861, %rd8856, %rd8857;
	shr.u64 	%rd8862, %rd21468, 32;
	and.b64  	%rd8863, %rd21468, 4294967295;
	mul.lo.s64 	%rd8864, %rd8863, %rd8803;
	mul.lo.s64 	%rd8865, %rd8862, %rd8803;
	mul.lo.s64 	%rd8866, %rd8863, %rd8804;
	shr.u64 	%rd8867, %rd8864, 32;
	and.b64  	%rd8868, %rd8865, 4294967295;
	add.s64 	%rd8869, %rd8867, %rd8868;
	and.b64  	%rd8870, %rd8866, 4294967295;
	add.s64 	%rd8871, %rd8869, %rd8870;
	shr.u64 	%rd8872, %rd8865, 32;
	mad.lo.s64 	%rd8873, %rd8862, %rd8804, %rd8872;
	shr.u64 	%rd8874, %rd8866, 32;
	add.s64 	%rd8875, %rd8873, %rd8874;
	shr.u64 	%rd8876, %rd8871, 32;
	shl.b64 	%rd8877, %rd8871, 32;
	and.b64  	%rd8878, %rd8864, 4294967295;
	or.b64  	%rd8879, %rd8877, %rd8878;
	add.s64 	%rd8880, %rd8875, %rd8876;
	and.b64  	%rd8881, %rd21366, 4294967295;
	shr.u64 	%rd8882, %rd21366, 32;
	mul.lo.s64 	%rd8883, %rd8806, %rd8881;
	mul.lo.s64 	%rd8884, %rd8805, %rd8881;
	mul.lo.s64 	%rd8885, %rd8806, %rd8882;
	shr.u64 	%rd8886, %rd8883, 32;
	and.b64  	%rd8887, %rd8884, 4294967295;
	add.s64 	%rd8888, %rd8886, %rd8887;
	and.b64  	%rd8889, %rd8885, 4294967295;
	add.s64 	%rd8890, %rd8888, %rd8889;
	shr.u64 	%rd8891, %rd8884, 32;
	mad.lo.s64 	%rd8892, %rd8805, %rd8882, %rd8891;
	shr.u64 	%rd8893, %rd8885, 32;
	add.s64 	%rd8894, %rd8892, %rd8893;
	shr.u64 	%rd8895, %rd8890, 32;
	shl.b64 	%rd8896, %rd8890, 32;
	and.b64  	%rd8897, %rd8883, 4294967295;
	or.b64  	%rd8898, %rd8896, %rd8897;
	add.s64 	%rd8899, %rd8841, %rd8898;
	setp.lt.u64 	%p947, %rd8899, %rd8841;
	selp.u64 	%rd8900, 1, 0, %p947;
	add.s64 	%rd8901, %rd8894, %rd8842;
	add.s64 	%rd8902, %rd8901, %rd8895;
	add.s64 	%rd8903, %rd8902, %rd8900;
	mul.lo.s64 	%rd8904, %rd8825, %rd8881;
	mul.lo.s64 	%rd8905, %rd8824, %rd8881;
	mul.lo.s64 	%rd8906, %rd8825, %rd8882;
	shr.u64 	%rd8907, %rd8904, 32;
	and.b64  	%rd8908, %rd8905, 4294967295;
	add.s64 	%rd8909, %rd8907, %rd8908;
	and.b64  	%rd8910, %rd8906, 4294967295;
	add.s64 	%rd8911, %rd8909, %rd8910;
	shr.u64 	%rd8912, %rd8905, 32;
	mad.lo.s64 	%rd8913, %rd8824, %rd8882, %rd8912;
	shr.u64 	%rd8914, %rd8906, 32;
	add.s64 	%rd8915, %rd8913, %rd8914;
	shr.u64 	%rd8916, %rd8911, 32;
	shl.b64 	%rd8917, %rd8911, 32;
	and.b64  	%rd8918, %rd8904, 4294967295;
	or.b64  	%rd8919, %rd8917, %rd8918;
	add.s64 	%rd8920, %rd8860, %rd8900;
	add.s64 	%rd8921, %rd8920, %rd8919;
	max.u64 	%rd8922, %rd8860, %rd8920;
	setp.gt.u64 	%p948, %rd8922, %rd8921;
	selp.u64 	%rd8923, 1, 0, %p948;
	add.s64 	%rd8924, %rd8915, %rd8861;
	add.s64 	%rd8925, %rd8924, %rd8916;
	add.s64 	%rd8926, %rd8925, %rd8923;
	mul.lo.s64 	%rd8927, %rd8844, %rd8881;
	mul.lo.s64 	%rd8928, %rd8843, %rd8881;
	mul.lo.s64 	%rd8929, %rd8844, %rd8882;
	shr.u64 	%rd8930, %rd8927, 32;
	and.b64  	%rd8931, %rd8928, 4294967295;
	add.s64 	%rd8932, %rd8930, %rd8931;
	and.b64  	%rd8933, %rd8929, 4294967295;
	add.s64 	%rd8934, %rd8932, %rd8933;
	shr.u64 	%rd8935, %rd8928, 32;
	mad.lo.s64 	%rd8936, %rd8843, %rd8882, %rd8935;
	shr.u64 	%rd8937, %rd8929, 32;
	add.s64 	%rd8938, %rd8936, %rd8937;
	shr.u64 	%rd8939, %rd8934, 32;
	shl.b64 	%rd8940, %rd8934, 32;
	and.b64  	%rd8941, %rd8927, 4294967295;
	or.b64  	%rd8942, %rd8940, %rd8941;
	add.s64 	%rd8943, %rd8879, %rd8923;
	add.s64 	%rd8944, %rd8943, %rd8942;
	max.u64 	%rd8945, %rd8879, %rd8943;
	setp.gt.u64 	%p949, %rd8945, %rd8944;
	selp.u64 	%rd8946, 1, 0, %p949;
	add.s64 	%rd8947, %rd8938, %rd8880;
	add.s64 	%rd8948, %rd8947, %rd8939;
	add.s64 	%rd8949, %rd8948, %rd8946;
	and.b64  	%rd8950, %rd21367, 4294967295;
	shr.u64 	%rd8951, %rd21367, 32;
	mul.lo.s64 	%rd8952, %rd8806, %rd8950;
	mul.lo.s64 	%rd8953, %rd8805, %rd8950;
	mul.lo.s64 	%rd8954, %rd8806, %rd8951;
	shr.u64 	%rd8955, %rd8952, 32;
	and.b64  	%rd8956, %rd8953, 4294967295;
	add.s64 	%rd8957, %rd8955, %rd8956;
	and.b64  	%rd8958, %rd8954, 4294967295;
	add.s64 	%rd8959, %rd8957, %rd8958;
	shr.u64 	%rd8960, %rd8953, 32;
	mad.lo.s64 	%rd8961, %rd8805, %rd8951, %rd8960;
	shr.u64 	%rd8962, %rd8954, 32;
	add.s64 	%rd8963, %rd8961, %rd8962;
	shr.u64 	%rd8964, %rd8959, 32;
	shl.b64 	%rd8965, %rd8959, 32;
	and.b64  	%rd8966, %rd8952, 4294967295;
	or.b64  	%rd8967, %rd8965, %rd8966;
	add.s64 	%rd8968, %rd8921, %rd8967;
	setp.lt.u64 	%p950, %rd8968, %rd8921;
	selp.u64 	%rd8969, 1, 0, %p950;
	add.s64 	%rd8970, %rd8963, %rd8926;
	add.s64 	%rd8971, %rd8970, %rd8964;
	add.s64 	%rd8972, %rd8971, %rd8969;
	mul.lo.s64 	%rd8973, %rd8825, %rd8950;
	mul.lo.s64 	%rd8974, %rd8824, %rd8950;
	mul.lo.s64 	%rd8975, %rd8825, %rd8951;
	shr.u64 	%rd8976, %rd8973, 32;
	and.b64  	%rd8977, %rd8974, 4294967295;
	add.s64 	%rd8978, %rd8976, %rd8977;
	and.b64  	%rd8979, %rd8975, 4294967295;
	add.s64 	%rd8980, %rd8978, %rd8979;
	shr.u64 	%rd8981, %rd8974, 32;
	mad.lo.s64 	%rd8982, %rd8824, %rd8951, %rd8981;
	shr.u64 	%rd8983, %rd8975, 32;
	add.s64 	%rd8984, %rd8982, %rd8983;
	shr.u64 	%rd8985, %rd8980, 32;
	shl.b64 	%rd8986, %rd8980, 32;
	and.b64  	%rd8987, %rd8973, 4294967295;
	or.b64  	%rd8988, %rd8986, %rd8987;
	add.s64 	%rd8989, %rd8944, %rd8969;
	add.s64 	%rd8990, %rd8989, %rd8988;
	max.u64 	%rd8991, %rd8944, %rd8989;
	setp.gt.u64 	%p951, %rd8991, %rd8990;
	selp.u64 	%rd8992, 1, 0, %p951;
	add.s64 	%rd8993, %rd8984, %rd8949;
	add.s64 	%rd8994, %rd8993, %rd8985;
	add.s64 	%rd8995, %rd8994, %rd8992;
	and.b64  	%rd8996, %rd21368, 4294967295;
	shr.u64 	%rd8997, %rd21368, 32;
	mul.lo.s64 	%rd8998, %rd8806, %rd8996;
	mul.lo.s64 	%rd8999, %rd8805, %rd8996;
	mul.lo.s64 	%rd9000, %rd8806, %rd8997;
	shr.u64 	%rd9001, %rd8998, 32;
	and.b64  	%rd9002, %rd8999, 4294967295;
	add.s64 	%rd9003, %rd9001, %rd9002;
	and.b64  	%rd9004, %rd9000, 4294967295;
	add.s64 	%rd9005, %rd9003, %rd9004;
	shr.u64 	%rd9006, %rd8999, 32;
	mad.lo.s64 	%rd9007, %rd8805, %rd8997, %rd9006;
	shr.u64 	%rd9008, %rd9000, 32;
	add.s64 	%rd9009, %rd9007, %rd9008;
	shr.u64 	%rd9010, %rd9005, 32;
	shl.b64 	%rd9011, %rd9005, 32;
	and.b64  	%rd9012, %rd8998, 4294967295;
	or.b64  	%rd9013, %rd9011, %rd9012;
	add.s64 	%rd9014, %rd8990, %rd9013;
	setp.lt.u64 	%p952, %rd9014, %rd8990;
	selp.u64 	%rd9015, 1, 0, %p952;
	add.s64 	%rd9016, %rd9009, %rd8995;
	add.s64 	%rd9017, %rd9016, %rd9010;
	add.s64 	%rd9018, %rd9017, %rd9015;
	mul.lo.s64 	%rd9019, %rd11, %rd8822;
	mul.lo.s64 	%rd9020, %rd12, %rd9019;
	mul.hi.u64 	%rd9021, %rd12, %rd9019;
	add.cc.s64 	%rd9022, %rd9020, %rd8822;
	addc.cc.s64 	%rd9023, %rd9021, 0;
	mul.lo.s64 	%rd9024, %rd13, %rd9019;
	mul.hi.u64 	%rd9025, %rd13, %rd9019;
	mov.b64 	%rd9026, 0;
	add.cc.s64 	%rd9027, %rd9023, %rd8899;
	addc.cc.s64 	%rd9028, %rd9026, 0;
	add.cc.s64 	%rd9029, %rd9027, %rd9024;
	addc.cc.s64 	%rd9030, %rd9028, %rd9025;
	mul.lo.s64 	%rd9031, %rd14, %rd9019;
	mul.hi.u64 	%rd9032, %rd14, %rd9019;
	add.cc.s64 	%rd9033, %rd9030, %rd8968;
	addc.cc.s64 	%rd9034, %rd9026, 0;
	add.cc.s64 	%rd9035, %rd9033, %rd9031;
	addc.cc.s64 	%rd9036, %rd9034, %rd9032;
	mul.lo.s64 	%rd9037, %rd15, %rd9019;
	mul.hi.u64 	%rd9038, %rd15, %rd9019;
	add.cc.s64 	%rd9039, %rd9036, %rd9014;
	addc.cc.s64 	%rd9040, %rd9026, 0;
	add.cc.s64 	%rd9041, %rd9039, %rd9037;
	addc.cc.s64 	%rd9042, %rd9040, %rd9038;
	add.s64 	%rd9043, %rd8823, %rd9042;
	setp.lt.u64 	%p953, %rd9043, %rd8823;
	selp.u64 	%rd9044, 1, 0, %p953;
	add.s64 	%rd9045, %rd8903, %rd9044;
	setp.lt.u64 	%p954, %rd9045, %rd8903;
	selp.u64 	%rd9046, 1, 0, %p954;
	add.s64 	%rd9047, %rd8972, %rd9046;
	setp.lt.u64 	%p955, %rd9047, %rd8972;
	selp.u64 	%rd9048, 1, 0, %p955;
	add.s64 	%rd9049, %rd9018, %rd9048;
	mul.lo.s64 	%rd9050, %rd11, %rd9029;
	mul.lo.s64 	%rd9051, %rd12, %rd9050;
	mul.hi.u64 	%rd9052, %rd12, %rd9050;
	add.cc.s64 	%rd9053, %rd9051, %rd9029;
	addc.cc.s64 	%rd9054, %rd9052, 0;
	mul.lo.s64 	%rd9055, %rd13, %rd9050;
	mul.hi.u64 	%rd9056, %rd13, %rd9050;
	add.cc.s64 	%rd9057, %rd9054, %rd9035;
	addc.cc.s64 	%rd9058, %rd9026, 0;
	add.cc.s64 	%rd9059, %rd9057, %rd9055;
	addc.cc.s64 	%rd9060, %rd9058, %rd9056;
	mul.lo.s64 	%rd9061, %rd14, %rd9050;
	mul.hi.u64 	%rd9062, %rd14, %rd9050;
	add.cc.s64 	%rd9063, %rd9060, %rd9041;
	addc.cc.s64 	%rd9064, %rd9026, 0;
	add.cc.s64 	%rd9065, %rd9063, %rd9061;
	addc.cc.s64 	%rd9066, %rd9064, %rd9062;
	mul.lo.s64 	%rd9067, %rd15, %rd9050;
	mul.hi.u64 	%rd9068, %rd15, %rd9050;
	add.cc.s64 	%rd9069, %rd9066, %rd9043;
	addc.cc.s64 	%rd9070, %rd9026, 0;
	add.cc.s64 	%rd9071, %rd9069, %rd9067;
	addc.cc.s64 	%rd9072, %rd9070, %rd9068;
	add.s64 	%rd9073, %rd9045, %rd9072;
	setp.lt.u64 	%p956, %rd9073, %rd9045;
	selp.u64 	%rd9074, 1, 0, %p956;
	add.s64 	%rd9075, %rd9047, %rd9074;
	setp.lt.u64 	%p957, %rd9075, %rd9047;
	selp.u64 	%rd9076, 1, 0, %p957;
	add.s64 	%rd9077, %rd9049, %rd9076;
	mul.lo.s64 	%rd9078, %rd11, %rd9059;
	mul.lo.s64 	%rd9079, %rd12, %rd9078;
	mul.hi.u64 	%rd9080, %rd12, %rd9078;
	add.cc.s64 	%rd9081, %rd9079, %rd9059;
	addc.cc.s64 	%rd9082, %rd9080, 0;
	mul.lo.s64 	%rd9083, %rd13, %rd9078;
	mul.hi.u64 	%rd9084, %rd13, %rd9078;
	add.cc.s64 	%rd9085, %rd9082, %rd9065;
	addc.cc.s64 	%rd9086, %rd9026, 0;
	add.cc.s64 	%rd9087, %rd9085, %rd9083;
	addc.cc.s64 	%rd9088, %rd9086, %rd9084;
	mul.lo.s64 	%rd9089, %rd14, %rd9078;
	mul.hi.u64 	%rd9090, %rd14, %rd9078;
	add.cc.s64 	%rd9091, %rd9088, %rd9071;
	addc.cc.s64 	%rd9092, %rd9026, 0;
	add.cc.s64 	%rd9093, %rd9091, %rd9089;
	addc.cc.s64 	%rd9094, %rd9092, %rd9090;
	mul.lo.s64 	%rd9095, %rd15, %rd9078;
	mul.hi.u64 	%rd9096, %rd15, %rd9078;
	add.cc.s64 	%rd9097, %rd9094, %rd9073;
	addc.cc.s64 	%rd9098, %rd9026, 0;
	add.cc.s64 	%rd9099, %rd9097, %rd9095;
	addc.cc.s64 	%rd9100, %rd9098, %rd9096;
	add.s64 	%rd9101, %rd9075, %rd9100;
	setp.lt.u64 	%p958, %rd9101, %rd9075;
	selp.u64 	%rd9102, 1, 0, %p958;
	add.s64 	%rd9103, %rd9077, %rd9102;
	mul.lo.s64 	%rd9104, %rd11, %rd9087;
	mul.lo.s64 	%rd9105, %rd12, %rd9104;
	mul.hi.u64 	%rd9106, %rd12, %rd9104;
	add.cc.s64 	%rd9107, %rd9105, %rd9087;
	addc.cc.s64 	%rd9108, %rd9106, 0;
	mul.lo.s64 	%rd9109, %rd13, %rd9104;
	mul.hi.u64 	%rd9110, %rd13, %rd9104;
	add.cc.s64 	%rd9111, %rd9108, %rd9093;
	addc.cc.s64 	%rd9112, %rd9026, 0;
	add.cc.s64 	%rd1615, %rd9111, %rd9109;
	addc.cc.s64 	%rd9113, %rd9112, %rd9110;
	mul.lo.s64 	%rd9114, %rd14, %rd9104;
	mul.hi.u64 	%rd9115, %rd14, %rd9104;
	add.cc.s64 	%rd9116, %rd9113, %rd9099;
	addc.cc.s64 	%rd9117, %rd9026, 0;
	add.cc.s64 	%rd1616, %rd9116, %rd9114;
	addc.cc.s64 	%rd9118, %rd9117, %rd9115;
	mul.lo.s64 	%rd9119, %rd15, %rd9104;
	mul.hi.u64 	%rd9120, %rd15, %rd9104;
	add.cc.s64 	%rd9121, %rd9118, %rd9101;
	addc.cc.s64 	%rd9122, %rd9026, 0;
	add.cc.s64 	%rd1617, %rd9121, %rd9119;
	addc.cc.s64 	%rd9123, %rd9122, %rd9120;
	add.s64 	%rd21504, %rd9103, %rd9123;
	setp.gt.u64 	%p959, %rd21504, %rd15;
	@%p959 bra 	$L__BB1_706;
	setp.lt.u64 	%p960, %rd21504, %rd15;
	mov.u64 	%rd21501, %rd1615;
	mov.u64 	%rd21502, %rd1616;
	mov.u64 	%rd21503, %rd1617;
	@%p960 bra 	$L__BB1_707;
	setp.lt.u64 	%p961, %rd14, %rd1617;
	@%p961 bra 	$L__BB1_706;
	setp.gt.u64 	%p962, %rd14, %rd1617;
	mov.u64 	%rd21501, %rd1615;
	mov.u64 	%rd21502, %rd1616;
	mov.u64 	%rd21503, %rd1617;
	@%p962 bra 	$L__BB1_707;
	setp.lt.u64 	%p963, %rd13, %rd1616;
	@%p963 bra 	$L__BB1_706;
	setp.gt.u64 	%p964, %rd13, %rd1616;
	setp.gt.u64 	%p965, %rd12, %rd1615;
	or.pred  	%p966, %p964, %p965;
	mov.u64 	%rd21501, %rd1615;
	mov.u64 	%rd21502, %rd1616;
	mov.u64 	%rd21503, %rd1617;
	@%p966 bra 	$L__BB1_707;
$L__BB1_706:
	sub.s64 	%rd21501, %rd1615, %rd12;
	setp.lt.u64 	%p967, %rd1615, %rd12;
	selp.u64 	%rd9124, 1, 0, %p967;
	add.s64 	%rd9125, %rd13, %rd9124;
	sub.s64 	%rd21502, %rd1616, %rd9125;
	setp.lt.u64 	%p968, %rd1616, %rd9125;
	selp.u64 	%rd9126, 1, 0, %p968;
	add.s64 	%rd9127, %rd14, %rd9126;
	sub.s64 	%rd21503, %rd1617, %rd9127;
	setp.lt.u64 	%p969, %rd1617, %rd9127;
	selp.u64 	%rd9128, 1, 0, %p969;
	add.s64 	%rd9129, %rd15, %rd9128;
	sub.s64 	%rd21504, %rd21504, %rd9129;
$L__BB1_707:
	shl.b64 	%rd1627, %rd21501, 1;
	setp.gt.s64 	%p970, %rd21501, -1;
	mov.b64 	{%r303, %r304}, %rd21502;
	mov.b64 	{%r305, %r306}, %rd21501;
	shf.l.wrap.b32 	%r307, %r306, %r303, 1;
	shf.l.wrap.b32 	%r308, %r303, %r304, 1;
	mov.b64 	%rd1628, {%r307, %r308};
	setp.lt.u64 	%p971, %rd1628, %rd21502;
	setp.eq.s64 	%p972, %rd1628, %rd21502;
	selp.u32 	%r309, -1, 0, %p972;
	selp.u32 	%r310, -1, 0, %p971;
	selp.b32 	%r311, %r310, %r309, %p970;
	and.b32  	%r313, %r311, 1;
	setp.eq.b32 	%p973, %r313, 1;
	or.pred  	%p974, %p971, %p973;
	selp.u64 	%rd9130, 1, 0, %p974;
	shl.b64 	%rd9131, %rd21503, 1;
	or.b64  	%rd1629, %rd9131, %rd9130;
	setp.ge.u64 	%p975, %rd1629, %rd21503;
	setp.lt.u64 	%p976, %rd1629, %rd21503;
	setp.eq.s64 	%p977, %rd1629, %rd21503;
	selp.u32 	%r314, -1, 0, %p976;
	selp.u32 	%r315, -1, 0, %p977;
	selp.b32 	%r316, %r315, %r314, %p974;
	selp.b32 	%r317, %r316, %r314, %p975;
	and.b32  	%r318, %r317, 1;
	setp.eq.b32 	%p31, %r318, 1;
	cvt.u64.u32 	%rd9132, %r317;
	and.b64  	%rd9133, %rd9132, 1;
	shl.b64 	%rd9134, %rd21504, 1;
	or.b64  	%rd21508, %rd9134, %rd9133;
	setp.lt.u64 	%p978, %rd21508, %rd21504;
	@%p978 bra 	$L__BB1_714;
	setp.eq.s64 	%p979, %rd21508, %rd21504;
	and.pred  	%p980, %p979, %p31;
	setp.gt.u64 	%p981, %rd21508, %rd15;
	or.pred  	%p982, %p980, %p981;
	@%p982 bra 	$L__BB1_714;
	setp.lt.u64 	%p983, %rd21508, %rd15;
	mov.u64 	%rd21505, %rd1627;
	mov.u64 	%rd21506, %rd1628;
	mov.u64 	%rd21507, %rd1629;
	@%p983 bra 	$L__BB1_715;
	setp.gt.u64 	%p984, %rd1629, %rd14;
	@%p984 bra 	$L__BB1_714;
	setp.lt.u64 	%p985, %rd1629, %rd14;
	mov.u64 	%rd21505, %rd1627;
	mov.u64 	%rd21506, %rd1628;
	mov.u64 	%rd21507, %rd1629;
	@%p985 bra 	$L__BB1_715;
	setp.gt.u64 	%p986, %rd1628, %rd13;
	@%p986 bra 	$L__BB1_714;
	setp.lt.u64 	%p987, %rd1628, %rd13;
	setp.lt.u64 	%p988, %rd1627, %rd12;
	or.pred  	%p989, %p987, %p988;
	mov.u64 	%rd21505, %rd1627;
	mov.u64 	%rd21506, %rd1628;
	mov.u64 	%rd21507, %rd1629;
	@%p989 bra 	$L__BB1_715;
$L__BB1_714:
	sub.s64 	%rd21505, %rd1627, %rd12;
	setp.lt.u64 	%p990, %rd1627, %rd12;
	selp.u64 	%rd9135, 1, 0, %p990;
	add.s64 	%rd9136, %rd13, %rd9135;
	sub.s64 	%rd21506, %rd1628, %rd9136;
	setp.lt.u64 	%p991, %rd1628, %rd9136;
	selp.u64 	%rd9137, 1, 0, %p991;
	add.s64 	%rd9138, %rd14, %rd9137;
	sub.s64 	%rd21507, %rd1629, %rd9138;
	setp.lt.u64 	%p992, %rd1629, %rd9138;
	selp.u64 	%rd9139, 1, 0, %p992;
	add.s64 	%rd9140, %rd15, %rd9139;
	sub.s64 	%rd21508, %rd21508, %rd9140;
$L__BB1_715:
	sub.s64 	%rd21536, %rd21500, %rd21505;
	setp.lt.u64 	%p993, %rd21500, %rd21505;
	selp.u64 	%rd9141, 1, 0, %p993;
	add.s64 	%rd9142, %rd21506, %rd9141;
	sub.s64 	%rd21535, %rd21499, %rd9142;
	setp.lt.u64 	%p994, %rd21499, %rd9142;
	selp.u64 	%rd9143, 1, 0, %p994;
	add.s64 	%rd9144, %rd21507, %rd9143;
	sub.s64 	%rd21534, %rd21498, %rd9144;
	setp.lt.u64 	%p995, %rd21498, %rd9144;
	selp.u64 	%rd9145, 1, 0, %p995;
	add.s64 	%rd9146, %rd21508, %rd9145;
	sub.s64 	%rd21533, %rd21497, %rd9146;
	setp.ge.u64 	%p996, %rd21497, %rd9146;
	@%p996 bra 	$L__BB1_717;
	add.s64 	%rd1643, %rd21536, %rd12;
	setp.ge.u64 	%p997, %rd1643, %rd21536;
	setp.lt.u64 	%p998, %rd1643, %rd21536;
	selp.u64 	%rd9147, 1, 0, %p998;
	add.s64 	%rd9148, %rd21535, %rd9147;
	add.s64 	%rd1644, %rd9148, %rd13;
	setp.lt.u64 	%p999, %rd1644, %rd21535;
	setp.eq.s64 	%p1000, %rd1644, %rd21535;
	selp.u32 	%r319, -1, 0, %p1000;
	selp.u32 	%r320, -1, 0, %p999;
	selp.b32 	%r321, %r320, %r319, %p997;
	and.b32  	%r323, %r321, 1;
	setp.eq.b32 	%p1001, %r323, 1;
	or.pred  	%p1002, %p999, %p1001;
	selp.u64 	%rd9149, 1, 0, %p1002;
	add.s64 	%rd9150, %rd21534, %rd9149;
	add.s64 	%rd1645, %rd9150, %rd14;
	setp.ge.u64 	%p1003, %rd1645, %rd21534;
	setp.lt.u64 	%p1004, %rd1645, %rd21534;
	setp.eq.s64 	%p1005, %rd1645, %rd21534;
	selp.u32 	%r324, -1, 0, %p1004;
	selp.u32 	%r325, -1, 0, %p1005;
	selp.b32 	%r326, %r325, %r324, %p1002;
	selp.b32 	%r327, %r326, %r324, %p1003;
	cvt.u64.u32 	%rd9151, %r327;
	and.b64  	%rd9152, %rd9151, 1;
	add.s64 	%rd9153, %rd21533, %rd9152;
	add.s64 	%rd21533, %rd9153, %rd15;
	mov.u64 	%rd21534, %rd1645;
	mov.u64 	%rd21535, %rd1644;
	mov.u64 	%rd21536, %rd1643;
$L__BB1_717:
	add.s64 	%rd1651, %rd76, %rd88;
	setp.ge.u64 	%p1006, %rd1651, %rd76;
	setp.lt.u64 	%p1007, %rd1651, %rd76;
	selp.u64 	%rd9154, 1, 0, %p1007;
	add.s64 	%rd9155, %rd75, %rd9154;
	add.s64 	%rd1652, %rd9155, %rd87;
	setp.lt.u64 	%p1008, %rd1652, %rd75;
	setp.eq.s64 	%p1009, %rd1652, %rd75;
	selp.u32 	%r328, -1, 0, %p1009;
	selp.u32 	%r329, -1, 0, %p1008;
	selp.b32 	%r330, %r329, %r328, %p1006;
	and.b32  	%r332, %r330, 1;
	setp.eq.b32 	%p1010, %r332, 1;
	or.pred  	%p1011, %p1008, %p1010;
	selp.u64 	%rd9156, 1, 0, %p1011;
	add.s64 	%rd9157, %rd74, %rd9156;
	add.s64 	%rd1653, %rd9157, %rd86;
	setp.ge.u64 	%p1012, %rd1653, %rd74;
	setp.lt.u64 	%p1013, %rd1653, %rd74;
	setp.eq.s64 	%p1014, %rd1653, %rd74;
	selp.u32 	%r333, -1, 0, %p1013;
	selp.u32 	%r334, -1, 0, %p1014;
	selp.b32 	%r335, %r334, %r333, %p1011;
	selp.b32 	%r336, %r335, %r333, %p1012;
	and.b32  	%r337, %r336, 1;
	setp.eq.b32 	%p32, %r337, 1;
	cvt.u64.u32 	%rd9158, %r336;
	and.b64  	%rd9159, %rd9158, 1;
	add.s64 	%rd9160, %rd73, %rd9159;
	add.s64 	%rd21516, %rd9160, %rd85;
	setp.lt.u64 	%p1015, %rd21516, %rd73;
	@%p1015 bra 	$L__BB1_724;
	setp.eq.s64 	%p1016, %rd21516, %rd73;
	and.pred  	%p1017, %p32, %p1016;
	setp.gt.u64 	%p1018, %rd21516, %rd15;
	or.pred  	%p1019, %p1017, %p1018;
	@%p1019 bra 	$L__BB1_724;
	setp.lt.u64 	%p1020, %rd21516, %rd15;
	mov.u64 	%rd21513, %rd1651;
	mov.u64 	%rd21514, %rd1652;
	mov.u64 	%rd21515, %rd1653;
	@%p1020 bra 	$L__BB1_725;
	setp.gt.u64 	%p1021, %rd1653, %rd14;
	@%p1021 bra 	$L__BB1_724;
	setp.lt.u64 	%p1022, %rd1653, %rd14;
	mov.u64 	%rd21513, %rd1651;
	mov.u64 	%rd21514, %rd1652;
	mov.u64 	%rd21515, %rd1653;
	@%p1022 bra 	$L__BB1_725;
	setp.gt.u64 	%p1023, %rd1652, %rd13;
	@%p1023 bra 	$L__BB1_724;
	setp.lt.u64 	%p1024, %rd1652, %rd13;
	setp.lt.u64 	%p1025, %rd1651, %rd12;
	or.pred  	%p1026, %p1024, %p1025;
	mov.u64 	%rd21513, %rd1651;
	mov.u64 	%rd21514, %rd1652;
	mov.u64 	%rd21515, %rd1653;
	@%p1026 bra 	$L__BB1_725;
$L__BB1_724:
	sub.s64 	%rd21513, %rd1651, %rd12;
	setp.lt.u64 	%p1027, %rd1651, %rd12;
	selp.u64 	%rd9161, 1, 0, %p1027;
	add.s64 	%rd9162, %rd13, %rd9161;
	sub.s64 	%rd21514, %rd1652, %rd9162;
	setp.lt.u64 	%p1028, %rd1652, %rd9162;
	selp.u64 	%rd9163, 1, 0, %p1028;
	add.s64 	%rd9164, %rd14, %rd9163;
	sub.s64 	%rd21515, %rd1653, %rd9164;
	setp.lt.u64 	%p1029, %rd1653, %rd9164;
	selp.u64 	%rd9165, 1, 0, %p1029;
	add.s64 	%rd9166, %rd15, %rd9165;
	sub.s64 	%rd21516, %rd21516, %rd9166;
$L__BB1_725:
	and.b64  	%rd9167, %rd21513, 4294967295;
	shr.u64 	%rd9168, %rd21513, 32;
	mul.lo.s64 	%rd9169, %rd9167, %rd9167;
	mul.lo.s64 	%rd9170, %rd9168, %rd9167;
	shr.u64 	%rd9171, %rd9169, 32;
	shl.b64 	%rd9172, %rd9170, 1;
	and.b64  	%rd9173, %rd9172, 8589934590;
	add.s64 	%rd9174, %rd9171, %rd9173;
	shr.u64 	%rd9175, %rd9170, 31;
	and.b64  	%rd9176, %rd9175, 8589934590;
	mad.lo.s64 	%rd9177, %rd9168, %rd9168, %rd9176;
	shr.u64 	%rd9178, %rd9174, 32;
	shl.b64 	%rd9179, %rd9174, 32;
	and.b64  	%rd9180, %rd9169, 4294967293;
	or.b64  	%rd9181, %rd9179, %rd9180;
	add.s64 	%rd9182, %rd9177, %rd9178;
	shr.u64 	%rd9183, %rd21514, 32;
	and.b64  	%rd9184, %rd21514, 4294967295;
	mul.lo.s64 	%rd9185, %rd9184, %rd9167;
	mul.lo.s64 	%rd9186, %rd9183, %rd9167;
	mul.lo.s64 	%rd9187, %rd9184, %rd9168;
	shr.u64 	%rd9188, %rd9185, 32;
	and.b64  	%rd9189, %rd9186, 4294967295;
	add.s64 	%rd9190, %rd9188, %rd9189;
	and.b64  	%rd9191, %rd9187, 4294967295;
	add.s64 	%rd9192, %rd9190, %rd9191;
	shr.u64 	%rd9193, %rd9186, 32;
	mad.lo.s64 	%rd9194, %rd9183, %rd9168, %rd9193;
	shr.u64 	%rd9195, %rd9187, 32;
	add.s64 	%rd9196, %rd9194, %rd9195;
	shr.u64 	%rd9197, %rd9192, 32;
	shl.b64 	%rd9198, %rd9192, 32;
	and.b64  	%rd9199, %rd9185, 4294967295;
	or.b64  	%rd9200, %rd9198, %rd9199;
	add.s64 	%rd9201, %rd9196, %rd9197;
	shr.u64 	%rd9202, %rd21515, 32;
	and.b64  	%rd9203, %rd21515, 4294967295;
	mul.lo.s64 	%rd9204, %rd9203, %rd9167;
	mul.lo.s64 	%rd9205, %rd9202, %rd9167;
	mul.lo.s64 	%rd9206, %rd9203, %rd9168;
	shr.u64 	%rd9207, %rd9204, 32;
	and.b64  	%rd9208, %rd9205, 4294967295;
	add.s64 	%rd9209, %rd9207, %rd9208;
	and.b64  	%rd9210, %rd9206, 4294967295;
	add.s64 	%rd9211, %rd9209, %rd9210;
	shr.u64 	%rd9212, %rd9205, 32;
	mad.lo.s64 	%rd9213, %rd9202, %rd9168, %rd9212;
	shr.u64 	%rd9214, %rd9206, 32;
	add.s64 	%rd9215, %rd9213, %rd9214;
	shr.u64 	%rd9216, %rd9211, 32;
	shl.b64 	%rd9217, %rd9211, 32;
	and.b64  	%rd9218, %rd9204, 4294967295;
	or.b64  	%rd9219, %rd9217, %rd9218;
	add.s64 	%rd9220, %rd9215, %rd9216;
	shr.u64 	%rd9221, %rd21516, 32;
	and.b64  	%rd9222, %rd21516, 4294967295;
	mul.lo.s64 	%rd9223, %rd9222, %rd9167;
	mul.lo.s64 	%rd9224, %rd9221, %rd9167;
	mul.lo.s64 	%rd9225, %rd9222, %rd9168;
	shr.u64 	%rd9226, %rd9223, 32;
	and.b64  	%rd9227, %rd9224, 4294967295;
	add.s64 	%rd9228, %rd9226, %rd9227;
	and.b64  	%rd9229, %rd9225, 4294967295;
	add.s64 	%rd9230, %rd9228, %rd9229;
	shr.u64 	%rd9231, %rd9224, 32;
	mad.lo.s64 	%rd9232, %rd9221, %rd9168, %rd9231;
	shr.u64 	%rd9233, %rd9225, 32;
	add.s64 	%rd9234, %rd9232, %rd9233;
	shr.u64 	%rd9235, %rd9230, 32;
	shl.b64 	%rd9236, %rd9230, 32;
	and.b64  	%rd9237, %rd9223, 4294967295;
	or.b64  	%rd9238, %rd9236, %rd9237;
	add.s64 	%rd9239, %rd9234, %rd9235;
	shl.b64 	%rd9240, %rd9200, 1;
	shr.u64 	%rd9241, %rd9198, 63;
	add.s64 	%rd9242, %rd9201, %rd9201;
	add.s64 	%rd9243, %rd9242, %rd9241;
	mul.lo.s64 	%rd9244, %rd9184, %rd9184;
	mul.lo.s64 	%rd9245, %rd9183, %rd9184;
	shr.u64 	%rd9246, %rd9244, 32;
	shl.b64 	%rd9247, %rd9245, 1;
	and.b64  	%rd9248, %rd9247, 8589934590;
	add.s64 	%rd9249, %rd9246, %rd9248;
	shr.u64 	%rd9250, %rd9245, 31;
	and.b64  	%rd9251, %rd9250, 8589934590;
	mad.lo.s64 	%rd9252, %rd9183, %rd9183, %rd9251;
	shr.u64 	%rd9253, %rd9249, 32;
	shl.b64 	%rd9254, %rd9249, 32;
	and.b64  	%rd9255, %rd9244, 4294967293;
	or.b64  	%rd9256, %rd9254, %rd9255;
	add.s64 	%rd9257, %rd9219, %rd9241;
	add.s64 	%rd9258, %rd9257, %rd9256;
	max.u64 	%rd9259, %rd9219, %rd9257;
	setp.gt.u64 	%p1030, %rd9259, %rd9258;
	selp.u64 	%rd9260, 1, 0, %p1030;
	add.s64 	%rd9261, %rd9252, %rd9220;
	add.s64 	%rd9262, %rd9261, %rd9253;
	add.s64 	%rd9263, %rd9262, %rd9260;
	mul.lo.s64 	%rd9264, %rd9203, %rd9184;
	mul.lo.s64 	%rd9265, %rd9202, %rd9184;
	mul.lo.s64 	%rd9266, %rd9203, %rd9183;
	shr.u64 	%rd9267, %rd9264, 32;
	and.b64  	%rd9268, %rd9265, 4294967295;
	add.s64 	%rd9269, %rd9267, %rd9268;
	and.b64  	%rd9270, %rd9266, 4294967295;
	add.s64 	%rd9271, %rd9269, %rd9270;
	shr.u64 	%rd9272, %rd9265, 32;
	mad.lo.s64 	%rd9273, %rd9202, %rd9183, %rd9272;
	shr.u64 	%rd9274, %rd9266, 32;
	add.s64 	%rd9275, %rd9273, %rd9274;
	shr.u64 	%rd9276, %rd9271, 32;
	shl.b64 	%rd9277, %rd9271, 32;
	and.b64  	%rd9278, %rd9264, 4294967295;
	or.b64  	%rd9279, %rd9277, %rd9278;
	add.s64 	%rd9280, %rd9238, %rd9260;
	add.s64 	%rd9281, %rd9280, %rd9279;
	max.u64 	%rd9282, %rd9238, %rd9280;
	setp.gt.u64 	%p1031, %rd9282, %rd9281;
	selp.u64 	%rd9283, 1, 0, %p1031;
	add.s64 	%rd9284, %rd9275, %rd9239;
	add.s64 	%rd9285, %rd9284, %rd9276;
	add.s64 	%rd9286, %rd9285, %rd9283;
	add.s64 	%rd9287, %rd9258, %rd9219;
	setp.lt.u64 	%p1032, %rd9287, %rd9258;
	selp.u64 	%rd9288, 1, 0, %p1032;
	add.s64 	%rd9289, %rd9220, %rd9263;
	add.s64 	%rd9290, %rd9289, %rd9288;
	add.s64 	%rd9291, %rd9281, %rd9288;
	add.s64 	%rd9292, %rd9291, %rd9279;
	max.u64 	%rd9293, %rd9281, %rd9291;
	setp.gt.u64 	%p1033, %rd9293, %rd9292;
	selp.u64 	%rd9294, 1, 0, %p1033;
	add.s64 	%rd9295, %rd9275, %rd9286;
	add.s64 	%rd9296, %rd9295, %rd9276;
	add.s64 	%rd9297, %rd9296, %rd9294;
	add.s64 	%rd9298, %rd9292, %rd9238;
	setp.lt.u64 	%p1034, %rd9298, %rd9292;
	selp.u64 	%rd9299, 1, 0, %p1034;
	add.s64 	%rd9300, %rd9239, %rd9297;
	add.s64 	%rd9301, %rd9300, %rd9299;
	mul.lo.s64 	%rd9302, %rd11, %rd9181;
	mul.lo.s64 	%rd9303, %rd12, %rd9302;
	mul.hi.u64 	%rd9304, %rd12, %rd9302;
	add.cc.s64 	%rd9305, %rd9303, %rd9181;
	addc.cc.s64 	%rd9306, %rd9304, 0;
	mul.lo.s64 	%rd9307, %rd13, %rd9302;
	mul.hi.u64 	%rd9308, %rd13, %rd9302;
	mov.b64 	%rd9309, 0;
	add.cc.s64 	%rd9310, %rd9306, %rd9240;
	addc.cc.s64 	%rd9311, %rd9309, 0;
	add.cc.s64 	%rd9312, %rd9310, %rd9307;
	addc.cc.s64 	%rd9313, %rd9311, %rd9308;
	mul.lo.s64 	%rd9314, %rd14, %rd9302;
	mul.hi.u64 	%rd9315, %rd14, %rd9302;
	add.cc.s64 	%rd9316, %rd9313, %rd9287;
	addc.cc.s64 	%rd9317, %rd9309, 0;
	add.cc.s64 	%rd9318, %rd9316, %rd9314;
	addc.cc.s64 	%rd9319, %rd9317, %rd9315;
	mul.lo.s64 	%rd9320, %rd15, %rd9302;
	mul.hi.u64 	%rd9321, %rd15, %rd9302;
	add.cc.s64 	%rd9322, %rd9319, %rd9298;
	addc.cc.s64 	%rd9323, %rd9309, 0;
	add.cc.s64 	%rd9324, %rd9322, %rd9320;
	addc.cc.s64 	%rd9325, %rd9323, %rd9321;
	add.s64 	%rd9326, %rd9182, %rd9325;
	setp.lt.u64 	%p1035, %rd9326, %rd9182;
	selp.u64 	%rd9327, 1, 0, %p1035;
	add.s64 	%rd9328, %rd9243, %rd9327;
	setp.lt.u64 	%p1036, %rd9328, %rd9243;
	selp.u64 	%rd9329, 1, 0, %p1036;
	add.s64 	%rd9330, %rd9290, %rd9329;
	setp.lt.u64 	%p1037, %rd9330, %rd9290;
	selp.u64 	%rd9331, 1, 0, %p1037;
	add.s64 	%rd9332, %rd9301, %rd9331;
	mul.lo.s64 	%rd9333, %rd11, %rd9312;
	mul.lo.s64 	%rd9334, %rd12, %rd9333;
	mul.hi.u64 	%rd9335, %rd12, %rd9333;
	add.cc.s64 	%rd9336, %rd9334, %rd9312;
	addc.cc.s64 	%rd9337, %rd9335, 0;
	mul.lo.s64 	%rd9338, %rd13, %rd9333;
	mul.hi.u64 	%rd9339, %rd13, %rd9333;
	add.cc.s64 	%rd9340, %rd9337, %rd9318;
	addc.cc.s64 	%rd9341, %rd9309, 0;
	add.cc.s64 	%rd9342, %rd9340, %rd9338;
	addc.cc.s64 	%rd9343, %rd9341, %rd9339;
	mul.lo.s64 	%rd9344, %rd14, %rd9333;
	mul.hi.u64 	%rd9345, %rd14, %rd9333;
	add.cc.s64 	%rd9346, %rd9343, %rd9324;
	addc.cc.s64 	%rd9347, %rd9309, 0;
	add.cc.s64 	%rd9348, %rd9346, %rd9344;
	addc.cc.s64 	%rd9349, %rd9347, %rd9345;
	mul.lo.s64 	%rd9350, %rd15, %rd9333;
	mul.hi.u64 	%rd9351, %rd15, %rd9333;
	add.cc.s64 	%rd9352, %rd9349, %rd9326;
	addc.cc.s64 	%rd9353, %rd9309, 0;
	add.cc.s64 	%rd9354, %rd9352, %rd9350;
	addc.cc.s64 	%rd9355, %rd9353, %rd9351;
	add.s64 	%rd9356, %rd9328, %rd9355;
	setp.lt.u64 	%p1038, %rd9356, %rd9328;
	selp.u64 	%rd9357, 1, 0, %p1038;
	add.s64 	%rd9358, %rd9330, %rd9357;
	setp.lt.u64 	%p1039, %rd9358, %rd9330;
	selp.u64 	%rd9359, 1, 0, %p1039;
	add.s64 	%rd9360, %rd9332, %rd9359;
	mul.lo.s64 	%rd9361, %rd11, %rd9342;
	mul.lo.s64 	%rd9362, %rd12, %rd9361;
	mul.hi.u64 	%rd9363, %rd12, %rd9361;
	add.cc.s64 	%rd9364, %rd9362, %rd9342;
	addc.cc.s64 	%rd9365, %rd9363, 0;
	mul.lo.s64 	%rd9366, %rd13, %rd9361;
	mul.hi.u64 	%rd9367, %rd13, %rd9361;
	add.cc.s64 	%rd9368, %rd9365, %rd9348;
	addc.cc.s64 	%rd9369, %rd9309, 0;
	add.cc.s64 	%rd9370, %rd9368, %rd9366;
	addc.cc.s64 	%rd9371, %rd9369, %rd9367;
	mul.lo.s64 	%rd9372, %rd14, %rd9361;
	mul.hi.u64 	%rd9373, %rd14, %rd9361;
	add.cc.s64 	%rd9374, %rd9371, %rd9354;
	addc.cc.s64 	%rd9375, %rd9309, 0;
	add.cc.s64 	%rd9376, %rd9374, %rd9372;
	addc.cc.s64 	%rd9377, %rd9375, %rd9373;
	mul.lo.s64 	%rd9378, %rd15, %rd9361;
	mul.hi.u64 	%rd9379, %rd15, %rd9361;
	add.cc.s64 	%rd9380, %rd9377, %rd9356;
	addc.cc.s64 	%rd9381, %rd9309, 0;
	add.cc.s64 	%rd9382, %rd9380, %rd9378;
	addc.cc.s64 	%rd9383, %rd9381, %rd9379;
	add.s64 	%rd9384, %rd9358, %rd9383;
	setp.lt.u64 	%p1040, %rd9384, %rd9358;
	selp.u64 	%rd9385, 1, 0, %p1040;
	add.s64 	%rd9386, %rd9360, %rd9385;
	mul.lo.s64 	%rd9387, %rd11, %rd9370;
	mul.lo.s64 	%rd9388, %rd12, %rd9387;
	mul.hi.u64 	%rd9389, %rd12, %rd9387;
	add.cc.s64 	%rd9390, %rd9388, %rd9370;
	addc.cc.s64 	%rd9391, %rd9389, 0;
	mul.lo.s64 	%rd9392, %rd13, %rd9387;
	mul.hi.u64 	%rd9393, %rd13, %rd9387;
	add.cc.s64 	%rd9394, %rd9391, %rd9376;
	addc.cc.s64 	%rd9395, %rd9309, 0;
	add.cc.s64 	%rd1663, %rd9394, %rd9392;
	addc.cc.s64 	%rd9396, %rd9395, %rd9393;
	mul.lo.s64 	%rd9397, %rd14, %rd9387;
	mul.hi.u64 	%rd9398, %rd14, %rd9387;
	add.cc.s64 	%rd9399, %rd9396, %rd9382;
	addc.cc.s64 	%rd9400, %rd9309, 0;
	add.cc.s64 	%rd1664, %rd9399, %rd9397;
	addc.cc.s64 	%rd9401, %rd9400, %rd9398;
	mul.lo.s64 	%rd9402, %rd15, %rd9387;
	mul.hi.u64 	%rd9403, %rd15, %rd9387;
	add.cc.s64 	%rd9404, %rd9401, %rd9384;
	addc.cc.s64 	%rd9405, %rd9309, 0;
	add.cc.s64 	%rd1665, %rd9404, %rd9402;
	addc.cc.s64 	%rd9406, %rd9405, %rd9403;
	add.s64 	%rd21520, %rd9386, %rd9406;
	setp.gt.u64 	%p1041, %rd21520, %rd15;
	@%p1041 bra 	$L__BB1_731;
	setp.lt.u64 	%p1042, %rd21520, %rd15;
	mov.u64 	%rd21517, %rd1663;
	mov.u64 	%rd21518, %rd1664;
	mov.u64 	%rd21519, %rd1665;
	@%p1042 bra 	$L__BB1_732;
	setp.lt.u64 	%p1043, %rd14, %rd1665;
	@%p1043 bra 	$L__BB1_731;
	setp.gt.u64 	%p1044, %rd14, %rd1665;
	mov.u64 	%rd21517, %rd1663;
	mov.u64 	%rd21518, %rd1664;
	mov.u64 	%rd21519, %rd1665;
	@%p1044 bra 	$L__BB1_732;
	setp.lt.u64 	%p1045, %rd13, %rd1664;
	@%p1045 bra 	$L__BB1_731;
	setp.gt.u64 	%p1046, %rd13, %rd1664;
	setp.gt.u64 	%p1047, %rd12, %rd1663;
	or.pred  	%p1048, %p1046, %p1047;
	mov.u64 	%rd21517, %rd1663;
	mov.u64 	%rd21518, %rd1664;
	mov.u64 	%rd21519, %rd1665;
	@%p1048 bra 	$L__BB1_732;
$L__BB1_731:
	sub.s64 	%rd21517, %rd1663, %rd12;
	setp.lt.u64 	%p1049, %rd1663, %rd12;
	selp.u64 	%rd9407, 1, 0, %p1049;
	add.s64 	%rd9408, %rd13, %rd9407;
	sub.s64 	%rd21518, %rd1664, %rd9408;
	setp.lt.u64 	%p1050, %rd1664, %rd9408;
	selp.u64 	%rd9409, 1, 0, %p1050;
	add.s64 	%rd9410, %rd14, %rd9409;
	sub.s64 	%rd21519, %rd1665, %rd9410;
	setp.lt.u64 	%p1051, %rd1665, %rd9410;
	selp.u64 	%rd9411, 1, 0, %p1051;
	add.s64 	%rd9412, %rd15, %rd9411;
	sub.s64 	%rd21520, %rd21520, %rd9412;
$L__BB1_732:
	sub.s64 	%rd21521, %rd21517, %rd21345;
	setp.lt.u64 	%p1052, %rd21517, %rd21345;
	selp.u64 	%rd9413, 1, 0, %p1052;
	add.s64 	%rd9414, %rd21346, %rd9413;
	sub.s64 	%rd21522, %rd21518, %rd9414;
	setp.lt.u64 	%p1053, %rd21518, %rd9414;
	selp.u64 	%rd9415, 1, 0, %p1053;
	add.s64 	%rd9416, %rd21347, %rd9415;
	sub.s64 	%rd21523, %rd21519, %rd9416;
	setp.lt.u64 	%p1054, %rd21519, %rd9416;
	selp.u64 	%rd9417, 1, 0, %p1054;
	add.s64 	%rd9418, %rd21348, %rd9417;
	sub.s64 	%rd21524, %rd21520, %rd9418;
	setp.ge.u64 	%p1055, %rd21520, %rd9418;
	@%p1055 bra 	$L__BB1_734;
	add.s64 	%rd1679, %rd21521, %rd12;
	setp.ge.u64 	%p1056, %rd1679, %rd21521;
	setp.lt.u64 	%p1057, %rd1679, %rd21521;
	selp.u64 	%rd9419, 1, 0, %p1057;
	add.s64 	%rd9420, %rd21522, %rd9419;
	add.s64 	%rd1680, %rd9420, %rd13;
	setp.lt.u64 	%p1058, %rd1680, %rd21522;
	setp.eq.s64 	%p1059, %rd1680, %rd21522;
	selp.u32 	%r338, -1, 0, %p1059;
	selp.u32 	%r339, -1, 0, %p1058;
	selp.b32 	%r340, %r339, %r338, %p1056;
	and.b32  	%r342, %r340, 1;
	setp.eq.b32 	%p1060, %r342, 1;
	or.pred  	%p1061, %p1058, %p1060;
	selp.u64 	%rd9421, 1, 0, %p1061;
	add.s64 	%rd9422, %rd21523, %rd9421;
	add.s64 	%rd1681, %rd9422, %rd14;
	setp.ge.u64 	%p1062, %rd1681, %rd21523;
	setp.lt.u64 	%p1063, %rd1681, %rd21523;
	setp.eq.s64 	%p1064, %rd1681, %rd21523;
	selp.u32 	%r343, -1, 0, %p1063;
	selp.u32 	%r344, -1, 0, %p1064;
	selp.b32 	%r345, %r344, %r343, %p1061;
	selp.b32 	%r346, %r345, %r343, %p1062;
	cvt.u64.u32 	%rd9423, %r346;
	and.b64  	%rd9424, %rd9423, 1;
	add.s64 	%rd9425, %rd21524, %rd9424;
	add.s64 	%rd21524, %rd9425, %rd15;
	mov.u64 	%rd21521, %rd1679;
	mov.u64 	%rd21522, %rd1680;
	mov.u64 	%rd21523, %rd1681;
$L__BB1_734:
	sub.s64 	%rd21525, %rd21521, %rd21349;
	setp.lt.u64 	%p1065, %rd21521, %rd21349;
	selp.u64 	%rd9426, 1, 0, %p1065;
	add.s64 	%rd9427, %rd21350, %rd9426;
	sub.s64 	%rd21526, %rd21522, %rd9427;
	setp.lt.u64 	%p1066, %rd21522, %rd9427;
	selp.u64 	%rd9428, 1, 0, %p1066;
	add.s64 	%rd9429, %rd21351, %rd9428;
	sub.s64 	%rd21527, %rd21523, %rd9429;
	setp.lt.u64 	%p1067, %rd21523, %rd9429;
	selp.u64 	%rd9430, 1, 0, %p1067;
	add.s64 	%rd9431, %rd21352, %rd9430;
	sub.s64 	%rd21528, %rd21524, %rd9431;
	setp.ge.u64 	%p1068, %rd21524, %rd9431;
	@%p1068 bra 	$L__BB1_736;
	add.s64 	%rd1691, %rd21525, %rd12;
	setp.ge.u64 	%p1069, %rd1691, %rd21525;
	setp.lt.u64 	%p1070, %rd1691, %rd21525;
	selp.u64 	%rd9432, 1, 0, %p1070;
	add.s64 	%rd9433, %rd21526, %rd9432;
	add.s64 	%rd1692, %rd9433, %rd13;
	setp.lt.u64 	%p1071, %rd1692, %rd21526;
	setp.eq.s64 	%p1072, %rd1692, %rd21526;
	selp.u32 	%r347, -1, 0, %p1072;
	selp.u32 	%r348, -1, 0, %p1071;
	selp.b32 	%r349, %r348, %r347, %p1069;
	and.b32  	%r351, %r349, 1;
	setp.eq.b32 	%p1073, %r351, 1;
	or.pred  	%p1074, %p1071, %p1073;
	selp.u64 	%rd9434, 1, 0, %p1074;
	add.s64 	%rd9435, %rd21527, %rd9434;
	add.s64 	%rd1693, %rd9435, %rd14;
	setp.ge.u64 	%p1075, %rd1693, %rd21527;
	setp.lt.u64 	%p1076, %rd1693, %rd21527;
	setp.eq.s64 	%p1077, %rd1693, %rd21527;
	selp.u32 	%r352, -1, 0, %p1076;
	selp.u32 	%r353, -1, 0, %p1077;
	selp.b32 	%r354, %r353, %r352, %p1074;
	selp.b32 	%r355, %r354, %r352, %p1075;
	cvt.u64.u32 	%rd9436, %r355;
	and.b64  	%rd9437, %rd9436, 1;
	add.s64 	%rd9438, %rd21528, %rd9437;
	add.s64 	%rd21528, %rd9438, %rd15;
	mov.u64 	%rd21525, %rd1691;
	mov.u64 	%rd21526, %rd1692;
	mov.u64 	%rd21527, %rd1693;
$L__BB1_736:
	and.b64  	%rd9439, %rd21525, 4294967295;
	shr.u64 	%rd9440, %rd21525, 32;
	mul.lo.s64 	%rd9441, %rd1483, %rd9439;
	mul.lo.s64 	%rd9442, %rd1484, %rd9439;
	mul.lo.s64 	%rd9443, %rd1483, %rd9440;
	shr.u64 	%rd9444, %rd9441, 32;
	and.b64  	%rd9445, %rd9442, 4294967295;
	add.s64 	%rd9446, %rd9444, %rd9445;
	and.b64  	%rd9447, %rd9443, 4294967295;
	add.s64 	%rd9448, %rd9446, %rd9447;
	shr.u64 	%rd9449, %rd9442, 32;
	mad.lo.s64 	%rd9450, %rd1484, %rd9440, %rd9449;
	shr.u64 	%rd9451, %rd9443, 32;
	add.s64 	%rd9452, %rd9450, %rd9451;
	shr.u64 	%rd9453, %rd9448, 32;
	shl.b64 	%rd9454, %rd9448, 32;
	and.b64  	%rd9455, %rd9441, 4294967295;
	or.b64  	%rd9456, %rd9454, %rd9455;
	add.s64 	%rd9457, %rd9452, %rd9453;
	mul.lo.s64 	%rd9458, %rd1493, %rd9439;
	mul.lo.s64 	%rd9459, %rd1494, %rd9439;
	mul.lo.s64 	%rd9460, %rd1493, %rd9440;
	shr.u64 	%rd9461, %rd9458, 32;
	and.b64  	%rd9462, %rd9459, 4294967295;
	add.s64 	%rd9463, %rd9461, %rd9462;
	and.b64  	%rd9464, %rd9460, 4294967295;
	add.s64 	%rd9465, %rd9463, %rd9464;
	shr.u64 	%rd9466, %rd9459, 32;
	mad.lo.s64 	%rd9467, %rd1494, %rd9440, %rd9466;
	shr.u64 	%rd9468, %rd9460, 32;
	add.s64 	%rd9469, %rd9467, %rd9468;
	shr.u64 	%rd9470, %rd9465, 32;
	shl.b64 	%rd9471, %rd9465, 32;
	and.b64  	%rd9472, %rd9458, 4294967295;
	or.b64  	%rd9473, %rd9471, %rd9472;
	add.s64 	%rd9474, %rd9469, %rd9470;
	mul.lo.s64 	%rd9475, %rd1495, %rd9439;
	mul.lo.s64 	%rd9476, %rd1496, %rd9439;
	mul.lo.s64 	%rd9477, %rd1495, %rd9440;
	shr.u64 	%rd9478, %rd9475, 32;
	and.b64  	%rd9479, %rd9476, 4294967295;
	add.s64 	%rd9480, %rd9478, %rd9479;
	and.b64  	%rd9481, %rd9477, 4294967295;
	add.s64 	%rd9482, %rd9480, %rd9481;
	shr.u64 	%rd9483, %rd9476, 32;
	mad.lo.s64 	%rd9484, %rd1496, %rd9440, %rd9483;
	shr.u64 	%rd9485, %rd9477, 32;
	add.s64 	%rd9486, %rd9484, %rd9485;
	shr.u64 	%rd9487, %rd9482, 32;
	shl.b64 	%rd9488, %rd9482, 32;
	and.b64  	%rd9489, %rd9475, 4294967295;
	or.b64  	%rd9490, %rd9488, %rd9489;
	add.s64 	%rd9491, %rd9486, %rd9487;
	mul.lo.s64 	%rd9492, %rd1497, %rd9439;
	mul.lo.s64 	%rd9493, %rd1498, %rd9439;
	mul.lo.s64 	%rd9494, %rd1497, %rd9440;
	shr.u64 	%rd9495, %rd9492, 32;
	and.b64  	%rd9496, %rd9493, 4294967295;
	add.s64 	%rd9497, %rd9495, %rd9496;
	and.b64  	%rd9498, %rd9494, 4294967295;
	add.s64 	%rd9499, %rd9497, %rd9498;
	shr.u64 	%rd9500, %rd9493, 32;
	mad.lo.s64 	%rd9501, %rd1498, %rd9440, %rd9500;
	shr.u64 	%rd9502, %rd9494, 32;
	add.s64 	%rd9503, %rd9501, %rd9502;
	shr.u64 	%rd9504, %rd9499, 32;
	shl.b64 	%rd9505, %rd9499, 32;
	and.b64  	%rd9506, %rd9492, 4294967295;
	or.b64  	%rd9507, %rd9505, %rd9506;
	add.s64 	%rd9508, %rd9503, %rd9504;
	and.b64  	%rd9509, %rd21526, 4294967295;
	shr.u64 	%rd9510, %rd21526, 32;
	mul.lo.s64 	%rd9511, %rd1483, %rd9509;
	mul.lo.s64 	%rd9512, %rd1484, %rd9509;
	mul.lo.s64 	%rd9513, %rd1483, %rd9510;
	shr.u64 	%rd9514, %rd9511, 32;
	and.b64  	%rd9515, %rd9512, 4294967295;
	add.s64 	%rd9516, %rd9514, %rd9515;
	and.b64  	%rd9517, %rd9513, 4294967295;
	add.s64 	%rd9518, %rd9516, %rd9517;
	shr.u64 	%rd9519, %rd9512, 32;
	mad.lo.s64 	%rd9520, %rd1484, %rd9510, %rd9519;
	shr.u64 	%rd9521, %rd9513, 32;
	add.s64 	%rd9522, %rd9520, %rd9521;
	shr.u64 	%rd9523, %rd9518, 32;
	shl.b64 	%rd9524, %rd9518, 32;
	and.b64  	%rd9525, %rd9511, 4294967295;
	or.b64  	%rd9526, %rd9524, %rd9525;
	add.s64 	%rd9527, %rd9473, %rd9526;
	setp.lt.u64 	%p1078, %rd9527, %rd9473;
	selp.u64 	%rd9528, 1, 0, %p1078;
	add.s64 	%rd9529, %rd9522, %rd9474;
	add.s64 	%rd9530, %rd9529, %rd9523;
	add.s64 	%rd9531, %rd9530, %rd9528;
	mul.lo.s64 	%rd9532, %rd1493, %rd9509;
	mul.lo.s64 	%rd9533, %rd1494, %rd9509;
	mul.lo.s64 	%rd9534, %rd1493, %rd9510;
	shr.u64 	%rd9535, %rd9532, 32;
	and.b64  	%rd9536, %rd9533, 4294967295;
	add.s64 	%rd9537, %rd9535, %rd9536;
	and.b64  	%rd9538, %rd9534, 4294967295;
	add.s64 	%rd9539, %rd9537, %rd9538;
	shr.u64 	%rd9540, %rd9533, 32;
	mad.lo.s64 	%rd9541, %rd1494, %rd9510, %rd9540;
	shr.u64 	%rd9542, %rd9534, 32;
	add.s64 	%rd9543, %rd9541, %rd9542;
	shr.u64 	%rd9544, %rd9539, 32;
	shl.b64 	%rd9545, %rd9539, 32;
	and.b64  	%rd9546, %rd9532, 4294967295;
	or.b64  	%rd9547, %rd9545, %rd9546;
	add.s64 	%rd9548, %rd9490, %rd9528;
	add.s64 	%rd9549, %rd9548, %rd9547;
	max.u64 	%rd9550, %rd9490, %rd9548;
	setp.gt.u64 	%p1079, %rd9550, %rd9549;
	selp.u64 	%rd9551, 1, 0, %p1079;
	add.s64 	%rd9552, %rd9543, %rd9491;
	add.s64 	%rd9553, %rd9552, %rd9544;
	add.s64 	%rd9554, %rd9553, %rd9551;
	mul.lo.s64 	%rd9555, %rd1495, %rd9509;
	mul.lo.s64 	%rd9556, %rd1496, %rd9509;
	mul.lo.s64 	%rd9557, %rd1495, %rd9510;
	shr.u64 	%rd9558, %rd9555, 32;
	and.b64  	%rd9559, %rd9556, 4294967295;
	add.s64 	%rd9560, %rd9558, %rd9559;
	and.b64  	%rd9561, %rd9557, 4294967295;
	add.s64 	%rd9562, %rd9560, %rd9561;
	shr.u64 	%rd9563, %rd9556, 32;
	mad.lo.s64 	%rd9564, %rd1496, %rd9510, %rd9563;
	shr.u64 	%rd9565, %rd9557, 32;
	add.s64 	%rd9566, %rd9564, %rd9565;
	shr.u64 	%rd9567, %rd9562, 32;
	shl.b64 	%rd9568, %rd9562, 32;
	and.b64  	%rd9569, %rd9555, 4294967295;
	or.b64  	%rd9570, %rd9568, %rd9569;
	add.s64 	%rd9571, %rd9507, %rd9551;
	add.s64 	%rd9572, %rd9571, %rd9570;
	max.u64 	%rd9573, %rd9507, %rd9571;
	setp.gt.u64 	%p1080, %rd9573, %rd9572;
	selp.u64 	%rd9574, 1, 0, %p1080;
	add.s64 	%rd9575, %rd9566, %rd9508;
	add.s64 	%rd9576, %rd9575, %rd9567;
	add.s64 	%rd9577, %rd9576, %rd9574;
	and.b64  	%rd9578, %rd21527, 4294967295;
	shr.u64 	%rd9579, %rd21527, 32;
	mul.lo.s64 	%rd9580, %rd1483, %rd9578;
	mul.lo.s64 	%rd9581, %rd1484, %rd9578;
	mul.lo.s64 	%rd9582, %rd1483, %rd9579;
	shr.u64 	%rd9583, %rd9580, 32;
	and.b64  	%rd9584, %rd9581, 4294967295;
	add.s64 	%rd9585, %rd9583, %rd9584;
	and.b64  	%rd9586, %rd9582, 4294967295;
	add.s64 	%rd9587, %rd9585, %rd9586;
	shr.u64 	%rd9588, %rd9581, 32;
	mad.lo.s64 	%rd9589, %rd1484, %rd9579, %rd9588;
	shr.u64 	%rd9590, %rd9582, 32;
	add.s64 	%rd9591, %rd9589, %rd9590;
	shr.u64 	%rd9592, %rd9587, 32;
	shl.b64 	%rd9593, %rd9587, 32;
	and.b64  	%rd9594, %rd9580, 4294967295;
	or.b64  	%rd9595, %rd9593, %rd9594;
	add.s64 	%rd9596, %rd9549, %rd9595;
	setp.lt.u64 	%p1081, %rd9596, %rd9549;
	selp.u64 	%rd9597, 1, 0, %p1081;
	add.s64 	%rd9598, %rd9591, %rd9554;
	add.s64 	%rd9599, %rd9598, %rd9592;
	add.s64 	%rd9600, %rd9599, %rd9597;
	mul.lo.s64 	%rd9601, %rd1493, %rd9578;
	mul.lo.s64 	%rd9602, %rd1494, %rd9578;
	mul.lo.s64 	%rd9603, %rd1493, %rd9579;
	shr.u64 	%rd9604, %rd9601, 32;
	and.b64  	%rd9605, %rd9602, 4294967295;
	add.s64 	%rd9606, %rd9604, %rd9605;
	and.b64  	%rd9607, %rd9603, 4294967295;
	add.s64 	%rd9608, %rd9606, %rd9607;
	shr.u64 	%rd9609, %rd9602, 32;
	mad.lo.s64 	%rd9610, %rd1494, %rd9579, %rd9609;
	shr.u64 	%rd9611, %rd9603, 32;
	add.s64 	%rd9612, %rd9610, %rd9611;
	shr.u64 	%rd9613, %rd9608, 32;
	shl.b64 	%rd9614, %rd9608, 32;
	and.b64  	%rd9615, %rd9601, 4294967295;
	or.b64  	%rd9616, %rd9614, %rd9615;
	add.s64 	%rd9617, %rd9572, %rd9597;
	add.s64 	%rd9618, %rd9617, %rd9616;
	max.u64 	%rd9619, %rd9572, %rd9617;
	setp.gt.u64 	%p1082, %rd9619, %rd9618;
	selp.u64 	%rd9620, 1, 0, %p1082;
	add.s64 	%rd9621, %rd9612, %rd9577;
	add.s64 	%rd9622, %rd9621, %rd9613;
	add.s64 	%rd9623, %rd9622, %rd9620;
	and.b64  	%rd9624, %rd21528, 4294967295;
	shr.u64 	%rd9625, %rd21528, 32;
	mul.lo.s64 	%rd9626, %rd1483, %rd9624;
	mul.lo.s64 	%rd9627, %rd1484, %rd9624;
	mul.lo.s64 	%rd9628, %rd1483, %rd9625;
	shr.u64 	%rd9629, %rd9626, 32;
	and.b64  	%rd9630, %rd9627, 4294967295;
	add.s64 	%rd9631, %rd9629, %rd9630;
	and.b64  	%rd9632, %rd9628, 4294967295;
	add.s64 	%rd9633, %rd9631, %rd9632;
	shr.u64 	%rd9634, %rd9627, 32;
	mad.lo.s64 	%rd9635, %rd1484, %rd9625, %rd9634;
	shr.u64 	%rd9636, %rd9628, 32;
	add.s64 	%rd9637, %rd9635, %rd9636;
	shr.u64 	%rd9638, %rd9633, 32;
	shl.b64 	%rd9639, %rd9633, 32;
	and.b64  	%rd9640, %rd9626, 4294967295;
	or.b64  	%rd9641, %rd9639, %rd9640;
	add.s64 	%rd9642, %rd9618, %rd9641;
	setp.lt.u64 	%p1083, %rd9642, %rd9618;
	selp.u64 	%rd9643, 1, 0, %p1083;
	add.s64 	%rd9644, %rd9637, %rd9623;
	add.s64 	%rd9645, %rd9644, %rd9638;
	add.s64 	%rd9646, %rd9645, %rd9643;
	mul.lo.s64 	%rd9647, %rd11, %rd9456;
	mul.lo.s64 	%rd9648, %rd12, %rd9647;
	mul.hi.u64 	%rd9649, %rd12, %rd9647;
	add.cc.s64 	%rd9650, %rd9648, %rd9456;
	addc.cc.s64 	%rd9651, %rd9649, 0;
	mul.lo.s64 	%rd9652, %rd13, %rd9647;
	mul.hi.u64 	%rd9653, %rd13, %rd9647;
	mov.b64 	%rd9654, 0;
	add.cc.s64 	%rd9655, %rd9651, %rd9527;
	addc.cc.s64 	%rd9656, %rd9654, 0;
	add.cc.s64 	%rd9657, %rd9655, %rd9652;
	addc.cc.s64 	%rd9658, %rd9656, %rd9653;
	mul.lo.s64 	%rd9659, %rd14, %rd9647;
	mul.hi.u64 	%rd9660, %rd14, %rd9647;
	add.cc.s64 	%rd9661, %rd9658, %rd9596;
	addc.cc.s64 	%rd9662, %rd9654, 0;
	add.cc.s64 	%rd9663, %rd9661, %rd9659;
	addc.cc.s64 	%rd9664, %rd9662, %rd9660;
	mul.lo.s64 	%rd9665, %rd15, %rd9647;
	mul.hi.u64 	%rd9666, %rd15, %rd9647;
	add.cc.s64 	%rd9667, %rd9664, %rd9642;
	addc.cc.s64 	%rd9668, %rd9654, 0;
	add.cc.s64 	%rd9669, %rd9667, %rd9665;
	addc.cc.s64 	%rd9670, %rd9668, %rd9666;
	add.s64 	%rd9671, %rd9457, %rd9670;
	setp.lt.u64 	%p1084, %rd9671, %rd9457;
	selp.u64 	%rd9672, 1, 0, %p1084;
	add.s64 	%rd9673, %rd9531, %rd9672;
	setp.lt.u64 	%p1085, %rd9673, %rd9531;
	selp.u64 	%rd9674, 1, 0, %p1085;
	add.s64 	%rd9675, %rd9600, %rd9674;
	setp.lt.u64 	%p1086, %rd9675, %rd9600;
	selp.u64 	%rd9676, 1, 0, %p1086;
	add.s64 	%rd9677, %rd9646, %rd9676;
	mul.lo.s64 	%rd9678, %rd11, %rd9657;
	mul.lo.s64 	%rd9679, %rd12, %rd9678;
	mul.hi.u64 	%rd9680, %rd12, %rd9678;
	add.cc.s64 	%rd9681, %rd9679, %rd9657;
	addc.cc.s64 	%rd9682, %rd9680, 0;
	mul.lo.s64 	%rd9683, %rd13, %rd9678;
	mul.hi.u64 	%rd9684, %rd13, %rd9678;
	add.cc.s64 	%rd9685, %rd9682, %rd9663;
	addc.cc.s64 	%rd9686, %rd9654, 0;
	add.cc.s64 	%rd9687, %rd9685, %rd9683;
	addc.cc.s64 	%rd9688, %rd9686, %rd9684;
	mul.lo.s64 	%rd9689, %rd14, %rd9678;
	mul.hi.u64 	%rd9690, %rd14, %rd9678;
	add.cc.s64 	%rd9691, %rd9688, %rd9669;
	addc.cc.s64 	%rd9692, %rd9654, 0;
	add.cc.s64 	%rd9693, %rd9691, %rd9689;
	addc.cc.s64 	%rd9694, %rd9692, %rd9690;
	mul.lo.s64 	%rd9695, %rd15, %rd9678;
	mul.hi.u64 	%rd9696, %rd15, %rd9678;
	add.cc.s64 	%rd9697, %rd9694, %rd9671;
	addc.cc.s64 	%rd9698, %rd9654, 0;
	add.cc.s64 	%rd9699, %rd9697, %rd9695;
	addc.cc.s64 	%rd9700, %rd9698, %rd9696;
	add.s64 	%rd9701, %rd9673, %rd9700;
	setp.lt.u64 	%p1087, %rd9701, %rd9673;
	selp.u64 	%rd9702, 1, 0, %p1087;
	add.s64 	%rd9703, %rd9675, %rd9702;
	setp.lt.u64 	%p1088, %rd9703, %rd9675;
	selp.u64 	%rd9704, 1, 0, %p1088;
	add.s64 	%rd9705, %rd9677, %rd9704;
	mul.lo.s64 	%rd9706, %rd11, %rd9687;
	mul.lo.s64 	%rd9707, %rd12, %rd9706;
	mul.hi.u64 	%rd9708, %rd12, %rd9706;
	add.cc.s64 	%rd9709, %rd9707, %rd9687;
	addc.cc.s64 	%rd9710, %rd9708, 0;
	mul.lo.s64 	%rd9711, %rd13, %rd9706;
	mul.hi.u64 	%rd9712, %rd13, %rd9706;
	add.cc.s64 	%rd9713, %rd9710, %rd9693;
	addc.cc.s64 	%rd9714, %rd9654, 0;
	add.cc.s64 	%rd9715, %rd9713, %rd9711;
	addc.cc.s64 	%rd9716, %rd9714, %rd9712;
	mul.lo.s64 	%rd9717, %rd14, %rd9706;
	mul.hi.u64 	%rd9718, %rd14, %rd9706;
	add.cc.s64 	%rd9719, %rd9716, %rd9699;
	addc.cc.s64 	%rd9720, %rd9654, 0;
	add.cc.s64 	%rd9721, %rd9719, %rd9717;
	addc.cc.s64 	%rd9722, %rd9720, %rd9718;
	mul.lo.s64 	%rd9723, %rd15, %rd9706;
	mul.hi.u64 	%rd9724, %rd15, %rd9706;
	add.cc.s64 	%rd9725, %rd9722, %rd9701;
	addc.cc.s64 	%rd9726, %rd9654, 0;
	add.cc.s64 	%rd9727, %rd9725, %rd9723;
	addc.cc.s64 	%rd9728, %rd9726, %rd9724;
	add.s64 	%rd9729, %rd9703, %rd9728;
	setp.lt.u64 	%p1089, %rd9729, %rd9703;
	selp.u64 	%rd9730, 1, 0, %p1089;
	add.s64 	%rd9731, %rd9705, %rd9730;
	mul.lo.s64 	%rd9732, %rd11, %rd9715;
	mul.lo.s64 	%rd9733, %rd12, %rd9732;
	mul.hi.u64 	%rd9734, %rd12, %rd9732;
	add.cc.s64 	%rd9735, %rd9733, %rd9715;
	addc.cc.s64 	%rd9736, %rd9734, 0;
	mul.lo.s64 	%rd9737, %rd13, %rd9732;
	mul.hi.u64 	%rd9738, %rd13, %rd9732;
	add.cc.s64 	%rd9739, %rd9736, %rd9721;
	addc.cc.s64 	%rd9740, %rd9654, 0;
	add.cc.s64 	%rd1699, %rd9739, %rd9737;
	addc.cc.s64 	%rd9741, %rd9740, %rd9738;
	mul.lo.s64 	%rd9742, %rd14, %rd9732;
	mul.hi.u64 	%rd9743, %rd14, %rd9732;
	add.cc.s64 	%rd9744, %rd9741, %rd9727;
	addc.cc.s64 	%rd9745, %rd9654, 0;
	add.cc.s64 	%rd1700, %rd9744, %rd9742;
	addc.cc.s64 	%rd9746, %rd9745, %rd9743;
	mul.lo.s64 	%rd9747, %rd15, %rd9732;
	mul.hi.u64 	%rd9748, %rd15, %rd9732;
	add.cc.s64 	%rd9749, %rd9746, %rd9729;
	addc.cc.s64 	%rd9750, %rd9654, 0;
	add.cc.s64 	%rd1701, %rd9749, %rd9747;
	addc.cc.s64 	%rd9751, %rd9750, %rd9748;
	add.s64 	%rd21529, %rd9731, %rd9751;
	setp.gt.u64 	%p1090, %rd21529, %rd15;
	@%p1090 bra 	$L__BB1_742;
	setp.lt.u64 	%p1091, %rd21529, %rd15;
	mov.u32 	%r1006, %r50;
	mov.u64 	%rd21530, %rd1701;
	mov.u64 	%rd21531, %rd1700;
	mov.u64 	%rd21532, %rd1699;
	@%p1091 bra 	$L__BB1_743;
	setp.lt.u64 	%p1092, %rd14, %rd1701;
	@%p1092 bra 	$L__BB1_742;
	setp.gt.u64 	%p1093, %rd14, %rd1701;
	mov.u32 	%r1006, %r50;
	mov.u64 	%rd21530, %rd1701;
	mov.u64 	%rd21531, %rd1700;
	mov.u64 	%rd21532, %rd1699;
	@%p1093 bra 	$L__BB1_743;
	setp.lt.u64 	%p1094, %rd13, %rd1700;
	@%p1094 bra 	$L__BB1_742;
	setp.gt.u64 	%p1095, %rd13, %rd1700;
	setp.gt.u64 	%p1096, %rd12, %rd1699;
	or.pred  	%p1097, %p1095, %p1096;
	mov.u32 	%r1006, %r50;
	mov.u64 	%rd21530, %rd1701;
	mov.u64 	%rd21531, %rd1700;
	mov.u64 	%rd21532, %rd1699;
	@%p1097 bra 	$L__BB1_743;
$L__BB1_742:
	sub.s64 	%rd21532, %rd1699, %rd12;
	setp.lt.u64 	%p1098, %rd1699, %rd12;
	selp.u64 	%rd9752, 1, 0, %p1098;
	add.s64 	%rd9753, %rd13, %rd9752;
	sub.s64 	%rd21531, %rd1700, %rd9753;
	setp.lt.u64 	%p1099, %rd1700, %rd9753;
	selp.u64 	%rd9754, 1, 0, %p1099;
	add.s64 	%rd9755, %rd14, %rd9754;
	sub.s64 	%rd21530, %rd1701, %rd9755;
	setp.lt.u64 	%p1100, %rd1701, %rd9755;
	selp.u64 	%rd9756, 1, 0, %p1100;
	add.s64 	%rd9757, %rd15, %rd9756;
	sub.s64 	%rd21529, %rd21529, %rd9757;
	mov.u32 	%r1006, %r50;
$L__BB1_743:
	setp.ne.s32 	%p1101, %r1005, 0;
	mov.b64 	%rd21261, 0;
	mov.b32 	%r1005, 1;
	mov.u64 	%rd21262, %rd21261;
	mov.u64 	%rd21263, %rd21261;
	mov.u64 	%rd21264, %rd21261;
	mov.u64 	%rd21265, %rd43;
	mov.u64 	%rd21266, %rd42;
	mov.u64 	%rd21267, %rd41;
	mov.u64 	%rd21268, %rd40;
	mov.u64 	%rd21269, %rd43;
	mov.u64 	%rd21270, %rd42;
	mov.u64 	%rd21271, %rd41;
	mov.u64 	%rd21272, %rd40;
	@%p1101 bra 	$L__BB1_867;
	or.b64  	%rd9760, %rd88, %rd87;
	or.b64  	%rd9761, %rd9760, %rd86;
	or.b64  	%rd9762, %rd9761, %rd85;
	setp.eq.s64 	%p1102, %rd9762, 0;
	mov.u64 	%rd21265, %rd43;
	mov.u64 	%rd21266, %rd42;
	mov.u64 	%rd21267, %rd41;
	mov.u64 	%rd21268, %rd40;
	mov.u64 	%rd21269, %rd43;
	mov.u64 	%rd21270, %rd42;
	mov.u64 	%rd21271, %rd41;
	mov.u64 	%rd21272, %rd40;
	@%p1102 bra 	$L__BB1_867;
	or.b64  	%rd9764, %rd92, %rd91;
	or.b64  	%rd9765, %rd9764, %rd90;
	or.b64  	%rd9766, %rd9765, %rd89;
	setp.eq.s64 	%p1103, %rd9766, 0;
	mov.u64 	%rd21262, %rd21261;
	mov.u64 	%rd21263, %rd21261;
	mov.u64 	%rd21264, %rd21261;
	mov.u64 	%rd21265, %rd43;
	mov.u64 	%rd21266, %rd42;
	mov.u64 	%rd21267, %rd41;
	mov.u64 	%rd21268, %rd40;
	mov.u64 	%rd21269, %rd43;
	mov.u64 	%rd21270, %rd42;
	mov.u64 	%rd21271, %rd41;
	mov.u64 	%rd21272, %rd40;
	@%p1103 bra 	$L__BB1_867;
	and.b64  	%rd9767, %rd92, 4294967295;
	shr.u64 	%rd9768, %rd92, 32;
	mul.lo.s64 	%rd9769, %rd9767, %rd9767;
	mul.lo.s64 	%rd9770, %rd9768, %rd9767;
	shr.u64 	%rd9771, %rd9769, 32;
	shl.b64 	%rd9772, %rd9770, 1;
	and.b64  	%rd9773, %rd9772, 8589934590;
	add.s64 	%rd9774, %rd9771, %rd9773;
	shr.u64 	%rd9775, %rd9770, 31;
	and.b64  	%rd9776, %rd9775, 8589934590;
	mad.lo.s64 	%rd9777, %rd9768, %rd9768, %rd9776;
	shr.u64 	%rd9778, %rd9774, 32;
	shl.b64 	%rd9779, %rd9774, 32;
	and.b64  	%rd9780, %rd9769, 4294967293;
	or.b64  	%rd9781, %rd9779, %rd9780;
	add.s64 	%rd9782, %rd9777, %rd9778;
	shr.u64 	%rd9783, %rd91, 32;
	and.b64  	%rd9784, %rd91, 4294967295;
	mul.lo.s64 	%rd9785, %rd9784, %rd9767;
	mul.lo.s64 	%rd9786, %rd9783, %rd9767;
	mul.lo.s64 	%rd9787, %rd9784, %rd9768;
	shr.u64 	%rd9788, %rd9785, 32;
	and.b64  	%rd9789, %rd9786, 4294967295;
	add.s64 	%rd9790, %rd9788, %rd9789;
	and.b64  	%rd9791, %rd9787, 4294967295;
	add.s64 	%rd9792, %rd9790, %rd9791;
	shr.u64 	%rd9793, %rd9786, 32;
	mad.lo.s64 	%rd9794, %rd9783, %rd9768, %rd9793;
	shr.u64 	%rd9795, %rd9787, 32;
	add.s64 	%rd9796, %rd9794, %rd9795;
	shr.u64 	%rd9797, %rd9792, 32;
	shl.b64 	%rd9798, %rd9792, 32;
	and.b64  	%rd9799, %rd9785, 4294967295;
	or.b64  	%rd9800, %rd9798, %rd9799;
	add.s64 	%rd9801, %rd9796, %rd9797;
	shr.u64 	%rd9802, %rd90, 32;
	and.b64  	%rd9803, %rd90, 4294967295;
	mul.lo.s64 	%rd9804, %rd9803, %rd9767;
	mul.lo.s64 	%rd9805, %rd9802, %rd9767;
	mul.lo.s64 	%rd9806, %rd9803, %rd9768;
	shr.u64 	%rd9807, %rd9804, 32;
	and.b64  	%rd9808, %rd9805, 4294967295;
	add.s64 	%rd9809, %rd9807, %rd9808;
	and.b64  	%rd9810, %rd9806, 4294967295;
	add.s64 	%rd9811, %rd9809, %rd9810;
	shr.u64 	%rd9812, %rd9805, 32;
	mad.lo.s64 	%rd9813, %rd9802, %rd9768, %rd9812;
	shr.u64 	%rd9814, %rd9806, 32;
	add.s64 	%rd9815, %rd9813, %rd9814;
	shr.u64 	%rd9816, %rd9811, 32;
	shl.b64 	%rd9817, %rd9811, 32;
	and.b64  	%rd9818, %rd9804, 4294967295;
	or.b64  	%rd9819, %rd9817, %rd9818;
	add.s64 	%rd9820, %rd9815, %rd9816;
	shr.u64 	%rd9821, %rd89, 32;
	and.b64  	%rd9822, %rd89, 4294967295;
	mul.lo.s64 	%rd9823, %rd9822, %rd9767;
	mul.lo.s64 	%rd9824, %rd9821, %rd9767;
	mul.lo.s64 	%rd9825, %rd9822, %rd9768;
	shr.u64 	%rd9826, %rd9823, 32;
	and.b64  	%rd9827, %rd9824, 4294967295;
	add.s64 	%rd9828, %rd9826, %rd9827;
	and.b64  	%rd9829, %rd9825, 4294967295;
	add.s64 	%rd9830, %rd9828, %rd9829;
	shr.u64 	%rd9831, %rd9824, 32;
	mad.lo.s64 	%rd9832, %rd9821, %rd9768, %rd9831;
	shr.u64 	%rd9833, %rd9825, 32;
	add.s64 	%rd9834, %rd9832, %rd9833;
	shr.u64 	%rd9835, %rd9830, 32;
	shl.b64 	%rd9836, %rd9830, 32;
	and.b64  	%rd9837, %rd9823, 4294967295;
	or.b64  	%rd9838, %rd9836, %rd9837;
	add.s64 	%rd9839, %rd9834, %rd9835;
	shl.b64 	%rd9840, %rd9800, 1;
	shr.u64 	%rd9841, %rd9798, 63;
	add.s64 	%rd9842, %rd9801, %rd9801;
	add.s64 	%rd9843, %rd9842, %rd9841;
	mul.lo.s64 	%rd9844, %rd9784, %rd9784;
	mul.lo.s64 	%rd9845, %rd9783, %rd9784;
	shr.u64 	%rd9846, %rd9844, 32;
	shl.b64 	%rd9847, %rd9845, 1;
	and.b64  	%rd9848, %rd9847, 8589934590;
	add.s64 	%rd9849, %rd9846, %rd9848;
	shr.u64 	%rd9850, %rd9845, 31;
	and.b64  	%rd9851, %rd9850, 8589934590;
	mad.lo.s64 	%rd9852, %rd9783, %rd9783, %rd9851;
	shr.u64 	%rd9853, %rd9849, 32;
	shl.b64 	%rd9854, %rd9849, 32;
	and.b64  	%rd9855, %rd9844, 4294967293;
	or.b64  	%rd9856, %rd9854, %rd9855;
	add.s64 	%rd9857, %rd9819, %rd9841;
	add.s64 	%rd9858, %rd9857, %rd9856;
	max.u64 	%rd9859, %rd9819, %rd9857;
	setp.gt.u64 	%p1104, %rd9859, %rd9858;
	selp.u64 	%rd9860, 1, 0, %p1104;
	add.s64 	%rd9861, %rd9852, %rd9820;
	add.s64 	%rd9862, %rd9861, %rd9853;
	add.s64 	%rd9863, %rd9862, %rd9860;
	mul.lo.s64 	%rd9864, %rd9803, %rd9784;
	mul.lo.s64 	%rd9865, %rd9802, %rd9784;
	mul.lo.s64 	%rd9866, %rd9803, %rd9783;
	shr.u64 	%rd9867, %rd9864, 32;
	and.b64  	%rd9868, %rd9865, 4294967295;
	add.s64 	%rd9869, %rd9867, %rd9868;
	and.b64  	%rd9870, %rd9866, 4294967295;
	add.s64 	%rd9871, %rd9869, %rd9870;
	shr.u64 	%rd9872, %rd9865, 32;
	mad.lo.s64 	%rd9873, %rd9802, %rd9783, %rd9872;
	shr.u64 	%rd9874, %rd9866, 32;
	add.s64 	%rd9875, %rd9873, %rd9874;
	shr.u64 	%rd9876, %rd9871, 32;
	shl.b64 	%rd9877, %rd9871, 32;
	and.b64  	%rd9878, %rd9864, 4294967295;
	or.b64  	%rd9879, %rd9877, %rd9878;
	add.s64 	%rd9880, %rd9838, %rd9860;
	add.s64 	%rd9881, %rd9880, %rd9879;
	max.u64 	%rd9882, %rd9838, %rd9880;
	setp.gt.u64 	%p1105, %rd9882, %rd9881;
	selp.u64 	%rd9883, 1, 0, %p1105;
	add.s64 	%rd9884, %rd9875, %rd9839;
	add.s64 	%rd9885, %rd9884, %rd9876;
	add.s64 	%rd9886, %rd9885, %rd9883;
	add.s64 	%rd9887, %rd9858, %rd9819;
	setp.lt.u64 	%p1106, %rd9887, %rd9858;
	selp.u64 	%rd9888, 1, 0, %p1106;
	add.s64 	%rd9889, %rd9820, %rd9863;
	add.s64 	%rd9890, %rd9889, %rd9888;
	add.s64 	%rd9891, %rd9881, %rd9888;
	add.s64 	%rd9892, %rd9891, %rd9879;
	max.u64 	%rd9893, %rd9881, %rd9891;
	setp.gt.u64 	%p1107, %rd9893, %rd9892;
	selp.u64 	%rd9894, 1, 0, %p1107;
	add.s64 	%rd9895, %rd9875, %rd9886;
	add.s64 	%rd9896, %rd9895, %rd9876;
	add.s64 	%rd9897, %rd9896, %rd9894;
	add.s64 	%rd9898, %rd9892, %rd9838;
	setp.lt.u64 	%p1108, %rd9898, %rd9892;
	selp.u64 	%rd9899, 1, 0, %p1108;
	add.s64 	%rd9900, %rd9839, %rd9897;
	add.s64 	%rd9901, %rd9900, %rd9899;
	mul.lo.s64 	%rd9902, %rd11, %rd9781;
	mul.lo.s64 	%rd9903, %rd12, %rd9902;
	mul.hi.u64 	%rd9904, %rd12, %rd9902;
	add.cc.s64 	%rd9905, %rd9903, %rd9781;
	addc.cc.s64 	%rd9906, %rd9904, 0;
	mul.lo.s64 	%rd9907, %rd13, %rd9902;
	mul.hi.u64 	%rd9908, %rd13, %rd9902;
	mov.b64 	%rd9909, 0;
	add.cc.s64 	%rd9910, %rd9906, %rd9840;
	addc.cc.s64 	%rd9911, %rd9909, 0;
	add.cc.s64 	%rd9912, %rd9910, %rd9907;
	addc.cc.s64 	%rd9913, %rd9911, %rd9908;
	mul.lo.s64 	%rd9914, %rd14, %rd9902;
	mul.hi.u64 	%rd9915, %rd14, %rd9902;
	add.cc.s64 	%rd9916, %rd9913, %rd9887;
	addc.cc.s64 	%rd9917, %rd9909, 0;
	add.cc.s64 	%rd9918, %rd9916, %rd9914;
	addc.cc.s64 	%rd9919, %rd9917, %rd9915;
	mul.lo.s64 	%rd9920, %rd15, %rd9902;
	mul.hi.u64 	%rd9921, %rd15, %rd9902;
	add.cc.s64 	%rd9922, %rd9919, %rd9898;
	addc.cc.s64 	%rd9923, %rd9909, 0;
	add.cc.s64 	%rd9924, %rd9922, %rd9920;
	addc.cc.s64 	%rd9925, %rd9923, %rd9921;
	add.s64 	%rd9926, %rd9782, %rd9925;
	setp.lt.u64 	%p1109, %rd9926, %rd9782;
	selp.u64 	%rd9927, 1, 0, %p1109;
	add.s64 	%rd9928, %rd9843, %rd9927;
	setp.lt.u64 	%p1110, %rd9928, %rd9843;
	selp.u64 	%rd9929, 1, 0, %p1110;
	add.s64 	%rd9930, %rd9890, %rd9929;
	setp.lt.u64 	%p1111, %rd9930, %rd9890;
	selp.u64 	%rd9931, 1, 0, %p1111;
	add.s64 	%rd9932, %rd9901, %rd9931;
	mul.lo.s64 	%rd9933, %rd11, %rd9912;
	mul.lo.s64 	%rd9934, %rd12, %rd9933;
	mul.hi.u64 	%rd9935, %rd12, %rd9933;
	add.cc.s64 	%rd9936, %rd9934, %rd9912;
	addc.cc.s64 	%rd9937, %rd9935, 0;
	mul.lo.s64 	%rd9938, %rd13, %rd9933;
	mul.hi.u64 	%rd9939, %rd13, %rd9933;
	add.cc.s64 	%rd9940, %rd9937, %rd9918;
	addc.cc.s64 	%rd9941, %rd9909, 0;
	add.cc.s64 	%rd9942, %rd9940, %rd9938;
	addc.cc.s64 	%rd9943, %rd9941, %rd9939;
	mul.lo.s64 	%rd9944, %rd14, %rd9933;
	mul.hi.u64 	%rd9945, %rd14, %rd9933;
	add.cc.s64 	%rd9946, %rd9943, %rd9924;
	addc.cc.s64 	%rd9947, %rd9909, 0;
	add.cc.s64 	%rd9948, %rd9946, %rd9944;
	addc.cc.s64 	%rd9949, %rd9947, %rd9945;
	mul.lo.s64 	%rd9950, %rd15, %rd9933;
	mul.hi.u64 	%rd9951, %rd15, %rd9933;
	add.cc.s64 	%rd9952, %rd9949, %rd9926;
	addc.cc.s64 	%rd9953, %rd9909, 0;
	add.cc.s64 	%rd9954, %rd9952, %rd9950;
	addc.cc.s64 	%rd9955, %rd9953, %rd9951;
	add.s64 	%rd9956, %rd9928, %rd9955;
	setp.lt.u64 	%p1112, %rd9956, %rd9928;
	selp.u64 	%rd9957, 1, 0, %p1112;
	add.s64 	%rd9958, %rd9930, %rd9957;
	setp.lt.u64 	%p1113, %rd9958, %rd9930;
	selp.u64 	%rd9959, 1, 0, %p1113;
	add.s64 	%rd9960, %rd9932, %rd9959;
	mul.lo.s64 	%rd9961, %rd11, %rd9942;
	mul.lo.s64 	%rd9962, %rd12, %rd9961;
	mul.hi.u64 	%rd9963, %rd12, %rd9961;
	add.cc.s64 	%rd9964, %rd9962, %rd9942;
	addc.cc.s64 	%rd9965, %rd9963, 0;
	mul.lo.s64 	%rd9966, %rd13, %rd9961;
	mul.hi.u64 	%rd9967, %rd13, %rd9961;
	add.cc.s64 	%rd9968, %rd9965, %rd9948;
	addc.cc.s64 	%rd9969, %rd9909, 0;
	add.cc.s64 	%rd9970, %rd9968, %rd9966;
	addc.cc.s64 	%rd9971, %rd9969, %rd9967;
	mul.lo.s64 	%rd9972, %rd14, %rd9961;
	mul.hi.u64 	%rd9973, %rd14, %rd9961;
	add.cc.s64 	%rd9974, %rd9971, %rd9954;
	addc.cc.s64 	%rd9975, %rd9909, 0;
	add.cc.s64 	%rd9976, %rd9974, %rd9972;
	addc.cc.s64 	%rd9977, %rd9975, %rd9973;
	mul.lo.s64 	%rd9978, %rd15, %rd9961;
	mul.hi.u64 	%rd9979, %rd15, %rd9961;
	add.cc.s64 	%rd9980, %rd9977, %rd9956;
	addc.cc.s64 	%rd9981, %rd9909, 0;
	add.cc.s64 	%rd9982, %rd9980, %rd9978;
	addc.cc.s64 	%rd9983, %rd9981, %rd9979;
	add.s64 	%rd9984, %rd9958, %rd9983;
	setp.lt.u64 	%p1114, %rd9984, %rd9958;
	selp.u64 	%rd9985, 1, 0, %p1114;
	add.s64 	%rd9986, %rd9960, %rd9985;
	mul.lo.s64 	%rd9987, %rd11, %rd9970;
	mul.lo.s64 	%rd9988, %rd12, %rd9987;
	mul.hi.u64 	%rd9989, %rd12, %rd9987;
	add.cc.s64 	%rd9990, %rd9988, %rd9970;
	addc.cc.s64 	%rd9991, %rd9989, 0;
	mul.lo.s64 	%rd9992, %rd13, %rd9987;
	mul.hi.u64 	%rd9993, %rd13, %rd9987;
	add.cc.s64 	%rd9994, %rd9991, %rd9976;
	addc.cc.s64 	%rd9995, %rd9909, 0;
	add.cc.s64 	%rd1742, %rd9994, %rd9992;
	addc.cc.s64 	%rd9996, %rd9995, %rd9993;
	mul.lo.s64 	%rd9997, %rd14, %rd9987;
	mul.hi.u64 	%rd9998, %rd14, %rd9987;
	add.cc.s64 	%rd9999, %rd9996, %rd9982;
	addc.cc.s64 	%rd10000, %rd9909, 0;
	add.cc.s64 	%rd1743, %rd9999, %rd9997;
	addc.cc.s64 	%rd10001, %rd10000, %rd9998;
	mul.lo.s64 	%rd10002, %rd15, %rd9987;
	mul.hi.u64 	%rd10003, %rd15, %rd9987;
	add.cc.s64 	%rd10004, %rd10001, %rd9984;
	addc.cc.s64 	%rd10005, %rd9909, 0;
	add.cc.s64 	%rd1744, %rd10004, %rd10002;
	addc.cc.s64 	%rd10006, %rd10005, %rd10003;
	add.s64 	%rd21544, %rd9986, %rd10006;
	setp.gt.u64 	%p1115, %rd21544, %rd15;
	@%p1115 bra 	$L__BB1_752;
	setp.lt.u64 	%p1116, %rd21544, %rd15;
	mov.u64 	%rd21541, %rd1742;
	mov.u64 	%rd21542, %rd1743;
	mov.u64 	%rd21543, %rd1744;
	@%p1116 bra 	$L__BB1_753;
	setp.lt.u64 	%p1117, %rd14, %rd1744;
	@%p1117 bra 	$L__BB1_752;
	setp.gt.u64 	%p1118, %rd14, %rd1744;
	mov.u64 	%rd21541, %rd1742;
	mov.u64 	%rd21542, %rd1743;
	mov.u64 	%rd21543, %rd1744;
	@%p1118 bra 	$L__BB1_753;
	setp.lt.u64 	%p1119, %rd13, %rd1743;
	@%p1119 bra 	$L__BB1_752;
	setp.gt.u64 	%p1120, %rd13, %rd1743;
	setp.gt.u64 	%p1121, %rd12, %rd1742;
	or.pred  	%p1122, %p1120, %p1121;
	mov.u64 	%rd21541, %rd1742;
	mov.u64 	%rd21542, %rd1743;
	mov.u64 	%rd21543, %rd1744;
	@%p1122 bra 	$L__BB1_753;
$L__BB1_752:
	sub.s64 	%rd21541, %rd1742, %rd12;
	setp.lt.u64 	%p1123, %rd1742, %rd12;
	selp.u64 	%rd10007, 1, 0, %p1123;
	add.s64 	%rd10008, %rd13, %rd10007;
	sub.s64 	%rd21542, %rd1743, %rd10008;
	setp.lt.u64 	%p1124, %rd1743, %rd10008;
	selp.u64 	%rd10009, 1, 0, %p1124;
	add.s64 	%rd10010, %rd14, %rd10009;
	sub.s64 	%rd21543, %rd1744, %rd10010;
	setp.lt.u64 	%p1125, %rd1744, %rd10010;
	selp.u64 	%rd10011, 1, 0, %p1125;
	add.s64 	%rd10012, %rd15, %rd10011;
	sub.s64 	%rd21544, %rd21544, %rd10012;
$L__BB1_753:
	and.b64  	%rd1754, %rd96, 4294967295;
	shr.u64 	%rd1755, %rd96, 32;
	shr.u64 	%rd1756, %rd21541, 32;
	and.b64  	%rd1757, %rd21541, 4294967295;
	mul.lo.s64 	%rd10013, %rd1757, %rd1754;
	mul.lo.s64 	%rd10014, %rd1756, %rd1754;
	mul.lo.s64 	%rd10015, %rd1757, %rd1755;
	shr.u64 	%rd10016, %rd10013, 32;
	and.b64  	%rd10017, %rd10014, 4294967295;
	add.s64 	%rd10018, %rd10016, %rd10017;
	and.b64  	%rd10019, %rd10015, 4294967295;
	add.s64 	%rd10020, %rd10018, %rd10019;
	shr.u64 	%rd10021, %rd10014, 32;
	mad.lo.s64 	%rd10022, %rd1756, %rd1755, %rd10021;
	shr.u64 	%rd10023, %rd10015, 32;
	add.s64 	%rd10024, %rd10022, %rd10023;
	shr.u64 	%rd10025, %rd10020, 32;
	shl.b64 	%rd10026, %rd10020, 32;
	and.b64  	%rd10027, %rd10013, 4294967295;
	or.b64  	%rd10028, %rd10026, %rd10027;
	add.s64 	%rd10029, %rd10024, %rd10025;
	shr.u64 	%rd1758, %rd21542, 32;
	and.b64  	%rd1759, %rd21542, 4294967295;
	mul.lo.s64 	%rd10030, %rd1759, %rd1754;
	mul.lo.s64 	%rd10031, %rd1758, %rd1754;
	mul.lo.s64 	%rd10032, %rd1759, %rd1755;
	shr.u64 	%rd10033, %rd10030, 32;
	and.b64  	%rd10034, %rd10031, 4294967295;
	add.s64 	%rd10035, %rd10033, %rd10034;
	and.b64  	%rd10036, %rd10032, 4294967295;
	add.s64 	%rd10037, %rd10035, %rd10036;
	shr.u64 	%rd10038, %rd10031, 32;
	mad.lo.s64 	%rd10039, %rd1758, %rd1755, %rd10038;
	shr.u64 	%rd10040, %rd10032, 32;
	add.s64 	%rd10041, %rd10039, %rd10040;
	shr.u64 	%rd10042, %rd10037, 32;
	shl.b64 	%rd10043, %rd10037, 32;
	and.b64  	%rd10044, %rd10030, 4294967295;
	or.b64  	%rd10045, %rd10043, %rd10044;
	add.s64 	%rd10046, %rd10041, %rd10042;
	shr.u64 	%rd1760, %rd21543, 32;
	and.b64  	%rd1761, %rd21543, 4294967295;
	mul.lo.s64 	%rd10047, %rd1761, %rd1754;
	mul.lo.s64 	%rd10048, %rd1760, %rd1754;
	mul.lo.s64 	%rd10049, %rd1761, %rd1755;
	shr.u64 	%rd10050, %rd10047, 32;
	and.b64  	%rd10051, %rd10048, 4294967295;
	add.s64 	%rd10052, %rd10050, %rd10051;
	and.b64  	%rd10053, %rd10049, 4294967295;
	add.s64 	%rd10054, %rd10052, %rd10053;
	shr.u64 	%rd10055, %rd10048, 32;
	mad.lo.s64 	%rd10056, %rd1760, %rd1755, %rd10055;
	shr.u64 	%rd10057, %rd10049, 32;
	add.s64 	%rd10058, %rd10056, %rd10057;
	shr.u64 	%rd10059, %rd10054, 32;
	shl.b64 	%rd10060, %rd10054, 32;
	and.b64  	%rd10061, %rd10047, 4294967295;
	or.b64  	%rd10062, %rd10060, %rd10061;
	add.s64 	%rd10063, %rd10058, %rd10059;
	shr.u64 	%rd1762, %rd21544, 32;
	and.b64  	%rd1763, %rd21544, 4294967295;
	mul.lo.s64 	%rd10064, %rd1763, %rd1754;
	mul.lo.s64 	%rd10065, %rd1762, %rd1754;
	mul.lo.s64 	%rd10066, %rd1763, %rd1755;
	shr.u64 	%rd10067, %rd10064, 32;
	and.b64  	%rd10068, %rd10065, 4294967295;
	add.s64 	%rd10069, %rd10067, %rd10068;
	and.b64  	%rd10070, %rd10066, 4294967295;
	add.s64 	%rd10071, %rd10069, %rd10070;
	shr.u64 	%rd10072, %rd10065, 32;
	mad.lo.s64 	%rd10073, %rd1762, %rd1755, %rd10072;
	shr.u64 	%rd10074, %rd10066, 32;
	add.s64 	%rd10075, %rd10073, %rd10074;
	shr.u64 	%rd10076, %rd10071, 32;
	shl.b64 	%rd10077, %rd10071, 32;
	and.b64  	%rd10078, %rd10064, 4294967295;
	or.b64  	%rd10079, %rd10077, %rd10078;
	add.s64 	%rd10080, %rd10075, %rd10076;
	and.b64  	%rd1764, %rd95, 4294967295;
	shr.u64 	%rd1765, %rd95, 32;
	mul.lo.s64 	%rd10081, %rd1757, %rd1764;
	mul.lo.s64 	%rd10082, %rd1756, %rd1764;
	mul.lo.s64 	%rd10083, %rd1757, %rd1765;
	shr.u64 	%rd10084, %rd10081, 32;
	and.b64  	%rd10085, %rd10082, 4294967295;
	add.s64 	%rd10086, %rd10084, %rd10085;
	and.b64  	%rd10087, %rd10083, 4294967295;
	add.s64 	%rd10088, %rd10086, %rd10087;
	shr.u64 	%rd10089, %rd10082, 32;
	mad.lo.s64 	%rd10090, %rd1756, %rd1765, %rd10089;
	shr.u64 	%rd10091, %rd10083, 32;
	add.s64 	%rd10092, %rd10090, %rd10091;
	shr.u64 	%rd10093, %rd10088, 32;
	shl.b64 	%rd10094, %rd10088, 32;
	and.b64  	%rd10095, %rd10081, 4294967295;
	or.b64  	%rd10096, %rd10094, %rd10095;
	add.s64 	%rd10097, %rd10045, %rd10096;
	setp.lt.u64 	%p1126, %rd10097, %rd10045;
	selp.u64 	%rd10098, 1, 0, %p1126;
	add.s64 	%rd10099, %rd10092, %rd10046;
	add.s64 	%rd10100, %rd10099, %rd10093;
	add.s64 	%rd10101, %rd10100, %rd10098;
	mul.lo.s64 	%rd10102, %rd1759, %rd1764;
	mul.lo.s64 	%rd10103, %rd1758, %rd1764;
	mul.lo.s64 	%rd10104, %rd1759, %rd1765;
	shr.u64 	%rd10105, %rd10102, 32;
	and.b64  	%rd10106, %rd10103, 4294967295;
	add.s64 	%rd10107, %rd10105, %rd10106;
	and.b64  	%rd10108, %rd10104, 4294967295;
	add.s64 	%rd10109, %rd10107, %rd10108;
	shr.u64 	%rd10110, %rd10103, 32;
	mad.lo.s64 	%rd10111, %rd1758, %rd1765, %rd10110;
	shr.u64 	%rd10112, %rd10104, 32;
	add.s64 	%rd10113, %rd10111, %rd10112;
	shr.u64 	%rd10114, %rd10109, 32;
	shl.b64 	%rd10115, %rd10109, 32;
	and.b64  	%rd10116, %rd10102, 4294967295;
	or.b64  	%rd10117, %rd10115, %rd10116;
	add.s64 	%rd10118, %rd10062, %rd10098;
	add.s64 	%rd10119, %rd10118, %rd10117;
	max.u64 	%rd10120, %rd10062, %rd10118;
	setp.gt.u64 	%p1127, %rd10120, %rd10119;
	selp.u64 	%rd10121, 1, 0, %p1127;
	add.s64 	%rd10122, %rd10113, %rd10063;
	add.s64 	%rd10123, %rd10122, %rd10114;
	add.s64 	%rd10124, %rd10123, %rd10121;
	mul.lo.s64 	%rd10125, %rd1761, %rd1764;
	mul.lo.s64 	%rd10126, %rd1760, %rd1764;
	mul.lo.s64 	%rd10127, %rd1761, %rd1765;
	shr.u64 	%rd10128, %rd10125, 32;
	and.b64  	%rd10129, %rd10126, 4294967295;
	add.s64 	%rd10130, %rd10128, %rd10129;
	and.b64  	%rd10131, %rd10127, 4294967295;
	add.s64 	%rd10132, %rd10130, %rd10131;
	shr.u64 	%rd10133, %rd10126, 32;
	mad.lo.s64 	%rd10134, %rd1760, %rd1765, %rd10133;
	shr.u64 	%rd10135, %rd10127, 32;
	add.s64 	%rd10136, %rd10134, %rd10135;
	shr.u64 	%rd10137, %rd10132, 32;
	shl.b64 	%rd10138, %rd10132, 32;
	and.b64  	%rd10139, %rd10125, 4294967295;
	or.b64  	%rd10140, %rd10138, %rd10139;
	add.s64 	%rd10141, %rd10079, %rd10121;
	add.s64 	%rd10142, %rd10141, %rd10140;
	max.u64 	%rd10143, %rd10079, %rd10141;
	setp.gt.u64 	%p1128, %rd10143, %rd10142;
	selp.u64 	%rd10144, 1, 0, %p1128;
	add.s64 	%rd10145, %rd10136, %rd10080;
	add.s64 	%rd10146, %rd10145, %rd10137;
	add.s64 	%rd10147, %rd10146, %rd10144;
	and.b64  	%rd1766, %rd94, 4294967295;
	shr.u64 	%rd1767, %rd94, 32;
	mul.lo.s64 	%rd10148, %rd1757, %rd1766;
	mul.lo.s64 	%rd10149, %rd1756, %rd1766;
	mul.lo.s64 	%rd10150, %rd1757, %rd1767;
	shr.u64 	%rd10151, %rd10148, 32;
	and.b64  	%rd10152, %rd10149, 4294967295;
	add.s64 	%rd10153, %rd10151, %rd10152;
	and.b64  	%rd10154, %rd10150, 4294967295;
	add.s64 	%rd10155, %rd10153, %rd10154;
	shr.u64 	%rd10156, %rd10149, 32;
	mad.lo.s64 	%rd10157, %rd1756, %rd1767, %rd10156;
	shr.u64 	%rd10158, %rd10150, 32;
	add.s64 	%rd10159, %rd10157, %rd10158;
	shr.u64 	%rd10160, %rd10155, 32;
	shl.b64 	%rd10161, %rd10155, 32;
	and.b64  	%rd10162, %rd10148, 4294967295;
	or.b64  	%rd10163, %rd10161, %rd10162;
	add.s64 	%rd10164, %rd10119, %rd10163;
	setp.lt.u64 	%p1129, %rd10164, %rd10119;
	selp.u64 	%rd10165, 1, 0, %p1129;
	add.s64 	%rd10166, %rd10159, %rd10124;
	add.s64 	%rd10167, %rd10166, %rd10160;
	add.s64 	%rd10168, %rd10167, %rd10165;
	mul.lo.s64 	%rd10169, %rd1759, %rd1766;
	mul.lo.s64 	%rd10170, %rd1758, %rd1766;
	mul.lo.s64 	%rd10171, %rd1759, %rd1767;
	shr.u64 	%rd10172, %rd10169, 32;
	and.b64  	%rd10173, %rd10170, 4294967295;
	add.s64 	%rd10174, %rd10172, %rd10173;
	and.b64  	%rd10175, %rd10171, 4294967295;
	add.s64 	%rd10176, %rd10174, %rd10175;
	shr.u64 	%rd10177, %rd10170, 32;
	mad.lo.s64 	%rd10178, %rd1758, %rd1767, %rd10177;
	shr.u64 	%rd10179, %rd10171, 32;
	add.s64 	%rd10180, %rd10178, %rd10179;
	shr.u64 	%rd10181, %rd10176, 32;
	shl.b64 	%rd10182, %rd10176, 32;
	and.b64  	%rd10183, %rd10169, 4294967295;
	or.b64  	%rd10184, %rd10182, %rd10183;
	add.s64 	%rd10185, %rd10142, %rd10165;
	add.s64 	%rd10186, %rd10185, %rd10184;
	max.u64 	%rd10187, %rd10142, %rd10185;
	setp.gt.u64 	%p1130, %rd10187, %rd10186;
	selp.u64 	%rd10188, 1, 0, %p1130;
	add.s64 	%rd10189, %rd10180, %rd10147;
	add.s64 	%rd10190, %rd10189, %rd10181;
	add.s64 	%rd10191, %rd10190, %rd10188;
	and.b64  	%rd1768, %rd93, 4294967295;
	shr.u64 	%rd1769, %rd93, 32;
	mul.lo.s64 	%rd10192, %rd1757, %rd1768;
	mul.lo.s64 	%rd10193, %rd1756, %rd1768;
	mul.lo.s64 	%rd10194, %rd1757, %rd1769;
	shr.u64 	%rd10195, %rd10192, 32;
	and.b64  	%rd10196, %rd10193, 4294967295;
	add.s64 	%rd10197, %rd10195, %rd10196;
	and.b64  	%rd10198, %rd10194, 4294967295;
	add.s64 	%rd10199, %rd10197, %rd10198;
	shr.u64 	%rd10200, %rd10193, 32;
	mad.lo.s64 	%rd10201, %rd1756, %rd1769, %rd10200;
	shr.u64 	%rd10202, %rd10194, 32;
	add.s64 	%rd10203, %rd10201, %rd10202;
	shr.u64 	%rd10204, %rd10199, 32;
	shl.b64 	%rd10205, %rd10199, 32;
	and.b64  	%rd10206, %rd10192, 4294967295;
	or.b64  	%rd10207, %rd10205, %rd10206;
	add.s64 	%rd10208, %rd10186, %rd10207;
	setp.lt.u64 	%p1131, %rd10208, %rd10186;
	selp.u64 	%rd10209, 1, 0, %p1131;
	add.s64 	%rd10210, %rd10203, %rd10191;
	add.s64 	%rd10211, %rd10210, %rd10204;
	add.s64 	%rd10212, %rd10211, %rd10209;
	mul.lo.s64 	%rd10213, %rd11, %rd10028;
	mul.lo.s64 	%rd10214, %rd12, %rd10213;
	mul.hi.u64 	%rd10215, %rd12, %rd10213;
	add.cc.s64 	%rd10216, %rd10214, %rd10028;
	addc.cc.s64 	%rd10217, %rd10215, 0;
	mul.lo.s64 	%rd10218, %rd13, %rd10213;
	mul.hi.u64 	%rd10219, %rd13, %rd10213;
	mov.b64 	%rd10220, 0;
	add.cc.s64 	%rd10221, %rd10217, %rd10097;
	addc.cc.s64 	%rd10222, %rd10220, 0;
	add.cc.s64 	%rd10223, %rd10221, %rd10218;
	addc.cc.s64 	%rd10224, %rd10222, %rd10219;
	mul.lo.s64 	%rd10225, %rd14, %rd10213;
	mul.hi.u64 	%rd10226, %rd14, %rd10213;
	add.cc.s64 	%rd10227, %rd10224, %rd10164;
	addc.cc.s64 	%rd10228, %rd10220, 0;
	add.cc.s64 	%rd10229, %rd10227, %rd10225;
	addc.cc.s64 	%rd10230, %rd10228, %rd10226;
	mul.lo.s64 	%rd10231, %rd15, %rd10213;
	mul.hi.u64 	%rd10232, %rd15, %rd10213;
	add.cc.s64 	%rd10233, %rd10230, %rd10208;
	addc.cc.s64 	%rd10234, %rd10220, 0;
	add.cc.s64 	%rd10235, %rd10233, %rd10231;
	addc.cc.s64 	%rd10236, %rd10234, %rd10232;
	add.s64 	%rd10237, %rd10029, %rd10236;
	setp.lt.u64 	%p1132, %rd10237, %rd10029;
	selp.u64 	%rd10238, 1, 0, %p1132;
	add.s64 	%rd10239, %rd10101, %rd10238;
	setp.lt.u64 	%p1133, %rd10239, %rd10101;
	selp.u64 	%rd10240, 1, 0, %p1133;
	add.s64 	%rd10241, %rd10168, %rd10240;
	setp.lt.u64 	%p1134, %rd10241, %rd10168;
	selp.u64 	%rd10242, 1, 0, %p1134;
	add.s64 	%rd10243, %rd10212, %rd10242;
	mul.lo.s64 	%rd10244, %rd11, %rd10223;
	mul.lo.s64 	%rd10245, %rd12, %rd10244;
	mul.hi.u64 	%rd10246, %rd12, %rd10244;
	add.cc.s64 	%rd10247, %rd10245, %rd10223;
	addc.cc.s64 	%rd10248, %rd10246, 0;
	mul.lo.s64 	%rd10249, %rd13, %rd10244;
	mul.hi.u64 	%rd10250, %rd13, %rd10244;
	add.cc.s64 	%rd10251, %rd10248, %rd10229;
	addc.cc.s64 	%rd10252, %rd10220, 0;
	add.cc.s64 	%rd10253, %rd10251, %rd10249;
	addc.cc.s64 	%rd10254, %rd10252, %rd10250;
	mul.lo.s64 	%rd10255, %rd14, %rd10244;
	mul.hi.u64 	%rd10256, %rd14, %rd10244;
	add.cc.s64 	%rd10257, %rd10254, %rd10235;
	addc.cc.s64 	%rd10258, %rd10220, 0;
	add.cc.s64 	%rd10259, %rd10257, %rd10255;
	addc.cc.s64 	%rd10260, %rd10258, %rd10256;
	mul.lo.s64 	%rd10261, %rd15, %rd10244;
	mul.hi.u64 	%rd10262, %rd15, %rd10244;
	add.cc.s64 	%rd10263, %rd10260, %rd10237;
	addc.cc.s64 	%rd10264, %rd10220, 0;
	add.cc.s64 	%rd10265, %rd10263, %rd10261;
	addc.cc.s64 	%rd10266, %rd10264, %rd10262;
	add.s64 	%rd10267, %rd10239, %rd10266;
	setp.lt.u64 	%p1135, %rd10267, %rd10239;
	selp.u64 	%rd10268, 1, 0, %p1135;
	add.s64 	%rd10269, %rd10241, %rd10268;
	setp.lt.u64 	%p1136, %rd10269, %rd10241;
	selp.u64 	%rd10270, 1, 0, %p1136;
	add.s64 	%rd10271, %rd10243, %rd10270;
	mul.lo.s64 	%rd10272, %rd11, %rd10253;
	mul.lo.s64 	%rd10273, %rd12, %rd10272;
	mul.hi.u64 	%rd10274, %rd12, %rd10272;
	add.cc.s64 	%rd10275, %rd10273, %rd10253;
	addc.cc.s64 	%rd10276, %rd10274, 0;
	mul.lo.s64 	%rd10277, %rd13, %rd10272;
	mul.hi.u64 	%rd10278, %rd13, %rd10272;
	add.cc.s64 	%rd10279, %rd10276, %rd10259;
	addc.cc.s64 	%rd10280, %rd10220, 0;
	add.cc.s64 	%rd10281, %rd10279, %rd10277;
	addc.cc.s64 	%rd10282, %rd10280, %rd10278;
	mul.lo.s64 	%rd10283, %rd14, %rd10272;
	mul.hi.u64 	%rd10284, %rd14, %rd10272;
	add.cc.s64 	%rd10285, %rd10282, %rd10265;
	addc.cc.s64 	%rd10286, %rd10220, 0;
	add.cc.s64 	%rd10287, %rd10285, %rd10283;
	addc.cc.s64 	%rd10288, %rd10286, %rd10284;
	mul.lo.s64 	%rd10289, %rd15, %rd10272;
	mul.hi.u64 	%rd10290, %rd15, %rd10272;
	add.cc.s64 	%rd10291, %rd10288, %rd10267;
	addc.cc.s64 	%rd10292, %rd10220, 0;
	add.cc.s64 	%rd10293, %rd10291, %rd10289;
	addc.cc.s64 	%rd10294, %rd10292, %rd10290;
	add.s64 	%rd10295, %rd10269, %rd10294;
	setp.lt.u64 	%p1137, %rd10295, %rd10269;
	selp.u64 	%rd10296, 1, 0, %p1137;
	add.s64 	%rd10297, %rd10271, %rd10296;
	mul.lo.s64 	%rd10298, %rd11, %rd10281;
	mul.lo.s64 	%rd10299, %rd12, %rd10298;
	mul.hi.u64 	%rd10300, %rd12, %rd10298;
	add.cc.s64 	%rd10301, %rd10299, %rd10281;
	addc.cc.s64 	%rd10302, %rd10300, 0;
	mul.lo.s64 	%rd10303, %rd13, %rd10298;
	mul.hi.u64 	%rd10304, %rd13, %rd10298;
	add.cc.s64 	%rd10305, %rd10302, %rd10287;
	addc.cc.s64 	%rd10306, %rd10220, 0;
	add.cc.s64 	%rd1770, %rd10305, %rd10303;
	addc.cc.s64 	%rd10307, %rd10306, %rd10304;
	mul.lo.s64 	%rd10308, %rd14, %rd10298;
	mul.hi.u64 	%rd10309, %rd14, %rd10298;
	add.cc.s64 	%rd10310, %rd10307, %rd10293;
	addc.cc.s64 	%rd10311, %rd10220, 0;
	add.cc.s64 	%rd1771, %rd10310, %rd10308;
	addc.cc.s64 	%rd10312, %rd10311, %rd10309;
	mul.lo.s64 	%rd10313, %rd15, %rd10298;
	mul.hi.u64 	%rd10314, %rd15, %rd10298;
	add.cc.s64 	%rd10315, %rd10312, %rd10295;
	addc.cc.s64 	%rd10316, %rd10220, 0;
	add.cc.s64 	%rd1772, %rd10315, %rd10313;
	addc.cc.s64 	%rd10317, %rd10316, %rd10314;
	add.s64 	%rd21548, %rd10297, %rd10317;
	setp.gt.u64 	%p1138, %rd21548, %rd15;
	@%p1138 bra 	$L__BB1_759;
	setp.lt.u64 	%p1139, %rd21548, %rd15;
	mov.u64 	%rd21545, %rd1770;
	mov.u64 	%rd21546, %rd1771;
	mov.u64 	%rd21547, %rd1772;
	@%p1139 bra 	$L__BB1_760;
	setp.lt.u64 	%p1140, %rd14, %rd1772;
	@%p1140 bra 	$L__BB1_759;
	setp.gt.u64 	%p1141, %rd14, %rd1772;
	mov.u64 	%rd21545, %rd1770;
	mov.u64 	%rd21546, %rd1771;
	mov.u64 	%rd21547, %rd1772;
	@%p1141 bra 	$L__BB1_760;
	setp.lt.u64 	%p1142, %rd13, %rd1771;
	@%p1142 bra 	$L__BB1_759;
	setp.gt.u64 	%p1143, %rd13, %rd1771;
	setp.gt.u64 	%p1144, %rd12, %rd1770;
	or.pred  	%p1145, %p1143, %p1144;
	mov.u64 	%rd21545, %rd1770;
	mov.u64 	%rd21546, %rd1771;
	mov.u64 	%rd21547, %rd1772;
	@%p1145 bra 	$L__BB1_760;
$L__BB1_759:
	sub.s64 	%rd21545, %rd1770, %rd12;
	setp.lt.u64 	%p1146, %rd1770, %rd12;
	selp.u64 	%rd10318, 1, 0, %p1146;
	add.s64 	%rd10319, %rd13, %rd10318;
	sub.s64 	%rd21546, %rd1771, %rd10319;
	setp.lt.u64 	%p1147, %rd1771, %rd10319;
	selp.u64 	%rd10320, 1, 0, %p1147;
	add.s64 	%rd10321, %rd14, %rd10320;
	sub.s64 	%rd21547, %rd1772, %rd10321;
	setp.lt.u64 	%p1148, %rd1772, %rd10321;
	selp.u64 	%rd10322, 1, 0, %p1148;
	add.s64 	%rd10323, %rd15, %rd10322;
	sub.s64 	%rd21548, %rd21548, %rd10323;
$L__BB1_760:
	shl.b64 	%rd1782, %rd21545, 1;
	setp.gt.s64 	%p1149, %rd21545, -1;
	mov.b64 	{%r363, %r364}, %rd21546;
	mov.b64 	{%r365, %r366}, %rd21545;
	shf.l.wrap.b32 	%r367, %r366, %r363, 1;
	shf.l.wrap.b32 	%r368, %r363, %r364, 1;
	mov.b64 	%rd1783, {%r367, %r368};
	setp.lt.u64 	%p1150, %rd1783, %rd21546;
	setp.eq.s64 	%p1151, %rd1783, %rd21546;
	selp.u32 	%r369, -1, 0, %p1151;
	selp.u32 	%r370, -1, 0, %p1150;
	selp.b32 	%r371, %r370, %r369, %p1149;
	and.b32  	%r373, %r371, 1;
	setp.eq.b32 	%p1152, %r373, 1;
	or.pred  	%p1153, %p1150, %p1152;
	selp.u64 	%rd10324, 1, 0, %p1153;
	shl.b64 	%rd10325, %rd21547, 1;
	or.b64  	%rd1784, %rd10325, %rd10324;
	setp.ge.u64 	%p1154, %rd1784, %rd21547;
	setp.lt.u64 	%p1155, %rd1784, %rd21547;
	setp.eq.s64 	%p1156, %rd1784, %rd21547;
	selp.u32 	%r374, -1, 0, %p1155;
	selp.u32 	%r375, -1, 0, %p1156;
	selp.b32 	%r376, %r375, %r374, %p1153;
	selp.b32 	%r377, %r376, %r374, %p1154;
	and.b32  	%r378, %r377, 1;
	setp.eq.b32 	%p33, %r378, 1;
	cvt.u64.u32 	%rd10326, %r377;
	and.b64  	%rd10327, %rd10326, 1;
	shl.b64 	%rd10328, %rd21548, 1;
	or.b64  	%rd21552, %rd10328, %rd10327;
	setp.lt.u64 	%p1157, %rd21552, %rd21548;
	@%p1157 bra 	$L__BB1_767;
	setp.eq.s64 	%p1158, %rd21552, %rd21548;
	and.pred  	%p1159, %p1158, %p33;
	setp.gt.u64 	%p1160, %rd21552, %rd15;
	or.pred  	%p1161, %p1159, %p1160;
	@%p1161 bra 	$L__BB1_767;
	setp.lt.u64 	%p1162, %rd21552, %rd15;
	mov.u64 	%rd21549, %rd1782;
	mov.u64 	%rd21550, %rd1783;
	mov.u64 	%rd21551, %rd1784;
	@%p1162 bra 	$L__BB1_768;
	setp.gt.u64 	%p1163, %rd1784, %rd14;
	@%p1163 bra 	$L__BB1_767;
	setp.lt.u64 	%p1164, %rd1784, %rd14;
	mov.u64 	%rd21549, %rd1782;
	mov.u64 	%rd21550, %rd1783;
	mov.u64 	%rd21551, %rd1784;
	@%p1164 bra 	$L__BB1_768;
	setp.gt.u64 	%p1165, %rd1783, %rd13;
	@%p1165 bra 	$L__BB1_767;
	setp.lt.u64 	%p1166, %rd1783, %rd13;
	setp.lt.u64 	%p1167, %rd1782, %rd12;
	or.pred  	%p1168, %p1166, %p1167;
	mov.u64 	%rd21549, %rd1782;
	mov.u64 	%rd21550, %rd1783;
	mov.u64 	%rd21551, %rd1784;
	@%p1168 bra 	$L__BB1_768;
$L__BB1_767:
	sub.s64 	%rd21549, %rd1782, %rd12;
	setp.lt.u64 	%p1169, %rd1782, %rd12;
	selp.u64 	%rd10329, 1, 0, %p1169;
	add.s64 	%rd10330, %rd13, %rd10329;
	sub.s64 	%rd21550, %rd1783, %rd10330;
	setp.lt.u64 	%p1170, %rd1783, %rd10330;
	selp.u64 	%rd10331, 1, 0, %p1170;
	add.s64 	%rd10332, %rd14, %rd10331;
	sub.s64 	%rd21551, %rd1784, %rd10332;
	setp.lt.u64 	%p1171, %rd1784, %rd10332;
	selp.u64 	%rd10333, 1, 0, %p1171;
	add.s64 	%rd10334, %rd15, %rd10333;
	sub.s64 	%rd21552, %rd21552, %rd10334;
$L__BB1_768:
	shl.b64 	%rd1794, %rd21549, 1;
	setp.gt.s64 	%p1172, %rd21549, -1;
	mov.b64 	{%r379, %r380}, %rd21550;
	mov.b64 	{%r381, %r382}, %rd21549;
	shf.l.wrap.b32 	%r383, %r382, %r379, 1;
	shf.l.wrap.b32 	%r384, %r379, %r380, 1;
	mov.b64 	%rd1795, {%r383, %r384};
	setp.lt.u64 	%p1173, %rd1795, %rd21550;
	setp.eq.s64 	%p1174, %rd1795, %rd21550;
	selp.u32 	%r385, -1, 0, %p1174;
	selp.u32 	%r386, -1, 0, %p1173;
	selp.b32 	%r387, %r386, %r385, %p1172;
	and.b32  	%r389, %r387, 1;
	setp.eq.b32 	%p1175, %r389, 1;
	or.pred  	%p1176, %p1173, %p1175;
	selp.u64 	%rd10335, 1, 0, %p1176;
	shl.b64 	%rd10336, %rd21551, 1;
	or.b64  	%rd1796, %rd10336, %rd10335;
	setp.ge.u64 	%p1177, %rd1796, %rd21551;
	setp.lt.u64 	%p1178, %rd1796, %rd21551;
	setp.eq.s64 	%p1179, %rd1796, %rd21551;
	selp.u32 	%r390, -1, 0, %p1178;
	selp.u32 	%r391, -1, 0, %p1179;
	selp.b32 	%r392, %r391, %r390, %p1176;
	selp.b32 	%r393, %r392, %r390, %p1177;
	and.b32  	%r394, %r393, 1;
	setp.eq.b32 	%p34, %r394, 1;
	cvt.u64.u32 	%rd10337, %r393;
	and.b64  	%rd10338, %rd10337, 1;
	shl.b64 	%rd10339, %rd21552, 1;
	or.b64  	%rd21556, %rd10339, %rd10338;
	setp.lt.u64 	%p1180, %rd21556, %rd21552;
	@%p1180 bra 	$L__BB1_775;
	setp.eq.s64 	%p1181, %rd21556, %rd21552;
	and.pred  	%p1182, %p1181, %p34;
	setp.gt.u64 	%p1183, %rd21556, %rd15;
	or.pred  	%p1184, %p1182, %p1183;
	@%p1184 bra 	$L__BB1_775;
	setp.lt.u64 	%p1185, %rd21556, %rd15;
	mov.u64 	%rd21553, %rd1794;
	mov.u64 	%rd21554, %rd1795;
	mov.u64 	%rd21555, %rd1796;
	@%p1185 bra 	$L__BB1_776;
	setp.gt.u64 	%p1186, %rd1796, %rd14;
	@%p1186 bra 	$L__BB1_775;
	setp.lt.u64 	%p1187, %rd1796, %rd14;
	mov.u64 	%rd21553, %rd1794;
	mov.u64 	%rd21554, %rd1795;
	mov.u64 	%rd21555, %rd1796;
	@%p1187 bra 	$L__BB1_776;
	setp.gt.u64 	%p1188, %rd1795, %rd13;
	@%p1188 bra 	$L__BB1_775;
	setp.lt.u64 	%p1189, %rd1795, %rd13;
	setp.lt.u64 	%p1190, %rd1794, %rd12;
	or.pred  	%p1191, %p1189, %p1190;
	mov.u64 	%rd21553, %rd1794;
	mov.u64 	%rd21554, %rd1795;
	mov.u64 	%rd21555, %rd1796;
	@%p1191 bra 	$L__BB1_776;
$L__BB1_775:
	sub.s64 	%rd21553, %rd1794, %rd12;
	setp.lt.u64 	%p1192, %rd1794, %rd12;
	selp.u64 	%rd10340, 1, 0, %p1192;
	add.s64 	%rd10341, %rd13, %rd10340;
	sub.s64 	%rd21554, %rd1795, %rd10341;
	setp.lt.u64 	%p1193, %rd1795, %rd10341;
	selp.u64 	%rd10342, 1, 0, %p1193;
	add.s64 	%rd10343, %rd14, %rd10342;
	sub.s64 	%rd21555, %rd1796, %rd10343;
	setp.lt.u64 	%p1194, %rd1796, %rd10343;
	selp.u64 	%rd10344, 1, 0, %p1194;
	add.s64 	%rd10345, %rd15, %rd10344;
	sub.s64 	%rd21556, %rd21556, %rd10345;
$L__BB1_776:
	mul.lo.s64 	%rd10346, %rd1757, %rd1757;
	mul.lo.s64 	%rd10347, %rd1756, %rd1757;
	shr.u64 	%rd10348, %rd10346, 32;
	shl.b64 	%rd10349, %rd10347, 1;
	and.b64  	%rd10350, %rd10349, 8589934590;
	add.s64 	%rd10351, %rd10348, %rd10350;
	shr.u64 	%rd10352, %rd10347, 31;
	and.b64  	%rd10353, %rd10352, 8589934590;
	mad.lo.s64 	%rd10354, %rd1756, %rd1756, %rd10353;
	shr.u64 	%rd10355, %rd10351, 32;
	shl.b64 	%rd10356, %rd10351, 32;
	and.b64  	%rd10357, %rd10346, 4294967295;
	or.b64  	%rd10358, %rd10356, %rd10357;
	add.s64 	%rd10359, %rd10354, %rd10355;
	mul.lo.s64 	%rd10360, %rd1759, %rd1757;
	mul.lo.s64 	%rd10361, %rd1758, %rd1757;
	mul.lo.s64 	%rd10362, %rd1759, %rd1756;
	shr.u64 	%rd10363, %rd10360, 32;
	and.b64  	%rd10364, %rd10361, 4294967295;
	add.s64 	%rd10365, %rd10363, %rd10364;
	and.b64  	%rd10366, %rd10362, 4294967295;
	add.s64 	%rd10367, %rd10365, %rd10366;
	shr.u64 	%rd10368, %rd10361, 32;
	mad.lo.s64 	%rd10369, %rd1758, %rd1756, %rd10368;
	shr.u64 	%rd10370, %rd10362, 32;
	add.s64 	%rd10371, %rd10369, %rd10370;
	shr.u64 	%rd10372, %rd10367, 32;
	shl.b64 	%rd10373, %rd10367, 32;
	and.b64  	%rd10374, %rd10360, 4294967295;
	or.b64  	%rd10375, %rd10373, %rd10374;
	add.s64 	%rd10376, %rd10371, %rd10372;
	mul.lo.s64 	%rd10377, %rd1761, %rd1757;
	mul.lo.s64 	%rd10378, %rd1760, %rd1757;
	mul.lo.s64 	%rd10379, %rd1761, %rd1756;
	shr.u64 	%rd10380, %rd10377, 32;
	and.b64  	%rd10381, %rd10378, 4294967295;
	add.s64 	%rd10382, %rd10380, %rd10381;
	and.b64  	%rd10383, %rd10379, 4294967295;
	add.s64 	%rd10384, %rd10382, %rd10383;
	shr.u64 	%rd10385, %rd10378, 32;
	mad.lo.s64 	%rd10386, %rd1760, %rd1756, %rd10385;
	shr.u64 	%rd10387, %rd10379, 32;
	add.s64 	%rd10388, %rd10386, %rd10387;
	shr.u64 	%rd10389, %rd10384, 32;
	shl.b64 	%rd10390, %rd10384, 32;
	and.b64  	%rd10391, %rd10377, 4294967295;
	or.b64  	%rd10392, %rd10390, %rd10391;
	add.s64 	%rd10393, %rd10388, %rd10389;
	mul.lo.s64 	%rd10394, %rd1763, %rd1757;
	mul.lo.s64 	%rd10395, %rd1762, %rd1757;
	mul.lo.s64 	%rd10396, %rd1763, %rd1756;
	shr.u64 	%rd10397, %rd10394, 32;
	and.b64  	%rd10398, %rd10395, 4294967295;
	add.s64 	%rd10399, %rd10397, %rd10398;
	and.b64  	%rd10400, %rd10396, 4294967295;
	add.s64 	%rd10401, %rd10399, %rd10400;
	shr.u64 	%rd10402, %rd10395, 32;
	mad.lo.s64 	%rd10403, %rd1762, %rd1756, %rd10402;
	shr.u64 	%rd10404, %rd10396, 32;
	add.s64 	%rd10405, %rd10403, %rd10404;
	shr.u64 	%rd10406, %rd10401, 32;
	shl.b64 	%rd10407, %rd10401, 32;
	and.b64  	%rd10408, %rd10394, 4294967295;
	or.b64  	%rd10409, %rd10407, %rd10408;
	add.s64 	%rd10410, %rd10405, %rd10406;
	shl.b64 	%rd10411, %rd10375, 1;
	shr.u64 	%rd10412, %rd10373, 63;
	add.s64 	%rd10413, %rd10376, %rd10376;
	add.s64 	%rd10414, %rd10413, %rd10412;
	mul.lo.s64 	%rd10415, %rd1759, %rd1759;
	mul.lo.s64 	%rd10416, %rd1758, %rd1759;
	shr.u64 	%rd10417, %rd10415, 32;
	shl.b64 	%rd10418, %rd10416, 1;
	and.b64  	%rd10419, %rd10418, 8589934590;
	add.s64 	%rd10420, %rd10417, %rd10419;
	shr.u64 	%rd10421, %rd10416, 31;
	and.b64  	%rd10422, %rd10421, 8589934590;
	mad.lo.s64 	%rd10423, %rd1758, %rd1758, %rd10422;
	shr.u64 	%rd10424, %rd10420, 32;
	shl.b64 	%rd10425, %rd10420, 32;
	and.b64  	%rd10426, %rd10415, 4294967295;
	or.b64  	%rd10427, %rd10425, %rd10426;
	add.s64 	%rd10428, %rd10392, %rd10412;
	add.s64 	%rd10429, %rd10428, %rd10427;
	max.u64 	%rd10430, %rd10392, %rd10428;
	setp.gt.u64 	%p1195, %rd10430, %rd10429;
	selp.u64 	%rd10431, 1, 0, %p1195;
	add.s64 	%rd10432, %rd10423, %rd10393;
	add.s64 	%rd10433, %rd10432, %rd10424;
	add.s64 	%rd10434, %rd10433, %rd10431;
	mul.lo.s64 	%rd10435, %rd1761, %rd1759;
	mul.lo.s64 	%rd10436, %rd1760, %rd1759;
	mul.lo.s64 	%rd10437, %rd1761, %rd1758;
	shr.u64 	%rd10438, %rd10435, 32;
	and.b64  	%rd10439, %rd10436, 4294967295;
	add.s64 	%rd10440, %rd10438, %rd10439;
	and.b64  	%rd10441, %rd10437, 4294967295;
	add.s64 	%rd10442, %rd10440, %rd10441;
	shr.u64 	%rd10443, %rd10436, 32;
	mad.lo.s64 	%rd10444, %rd1760, %rd1758, %rd10443;
	shr.u64 	%rd10445, %rd10437, 32;
	add.s64 	%rd10446, %rd10444, %rd10445;
	shr.u64 	%rd10447, %rd10442, 32;
	shl.b64 	%rd10448, %rd10442, 32;
	and.b64  	%rd10449, %rd10435, 4294967295;
	or.b64  	%rd10450, %rd10448, %rd10449;
	add.s64 	%rd10451, %rd10409, %rd10431;
	add.s64 	%rd10452, %rd10451, %rd10450;
	max.u64 	%rd10453, %rd10409, %rd10451;
	setp.gt.u64 	%p1196, %rd10453, %rd10452;
	selp.u64 	%rd10454, 1, 0, %p1196;
	add.s64 	%rd10455, %rd10446, %rd10410;
	add.s64 	%rd10456, %rd10455, %rd10447;
	add.s64 	%rd10457, %rd10456, %rd10454;
	add.s64 	%rd10458, %rd10429, %rd10392;
	setp.lt.u64 	%p1197, %rd10458, %rd10429;
	selp.u64 	%rd10459, 1, 0, %p1197;
	add.s64 	%rd10460, %rd10393, %rd10434;
	add.s64 	%rd10461, %rd10460, %rd10459;
	add.s64 	%rd10462, %rd10452, %rd10459;
	add.s64 	%rd10463, %rd10462, %rd10450;
	max.u64 	%rd10464, %rd10452, %rd10462;
	setp.gt.u64 	%p1198, %rd10464, %rd10463;
	selp.u64 	%rd10465, 1, 0, %p1198;
	add.s64 	%rd10466, %rd10446, %rd10457;
	add.s64 	%rd10467, %rd10466, %rd10447;
	add.s64 	%rd10468, %rd10467, %rd10465;
	add.s64 	%rd10469, %rd10463, %rd10409;
	setp.lt.u64 	%p1199, %rd10469, %rd10463;
	selp.u64 	%rd10470, 1, 0, %p1199;
	add.s64 	%rd10471, %rd10410, %rd10468;
	add.s64 	%rd10472, %rd10471, %rd10470;
	mul.lo.s64 	%rd10473, %rd11, %rd10358;
	mul.lo.s64 	%rd10474, %rd12, %rd10473;
	mul.hi.u64 	%rd10475, %rd12, %rd10473;
	add.cc.s64 	%rd10476, %rd10474, %rd10358;
	addc.cc.s64 	%rd10477, %rd10475, 0;
	mul.lo.s64 	%rd10478, %rd13, %rd10473;
	mul.hi.u64 	%rd10479, %rd13, %rd10473;
	mov.b64 	%rd10480, 0;
	add.cc.s64 	%rd10481, %rd10477, %rd10411;
	addc.cc.s64 	%rd10482, %rd10480, 0;
	add.cc.s64 	%rd10483, %rd10481, %rd10478;
	addc.cc.s64 	%rd10484, %rd10482, %rd10479;
	mul.lo.s64 	%rd10485, %rd14, %rd10473;
	mul.hi.u64 	%rd10486, %rd14, %rd10473;
	add.cc.s64 	%rd10487, %rd10484, %rd10458;
	addc.cc.s64 	%rd10488, %rd10480, 0;
	add.cc.s64 	%rd10489, %rd10487, %rd10485;
	addc.cc.s64 	%rd10490, %rd10488, %rd10486;
	mul.lo.s64 	%rd10491, %rd15, %rd10473;
	mul.hi.u64 	%rd10492, %rd15, %rd10473;
	add.cc.s64 	%rd10493, %rd10490, %rd10469;
	addc.cc.s64 	%rd10494, %rd10480, 0;
	add.cc.s64 	%rd10495, %rd10493, %rd10491;
	addc.cc.s64 	%rd10496, %rd10494, %rd10492;
	add.s64 	%rd10497, %rd10359, %rd10496;
	setp.lt.u64 	%p1200, %rd10497, %rd10359;
	selp.u64 	%rd10498, 1, 0, %p1200;
	add.s64 	%rd10499, %rd10414, %rd10498;
	setp.lt.u64 	%p1201, %rd10499, %rd10414;
	selp.u64 	%rd10500, 1, 0, %p1201;
	add.s64 	%rd10501, %rd10461, %rd10500;
	setp.lt.u64 	%p1202, %rd10501, %rd10461;
	selp.u64 	%rd10502, 1, 0, %p1202;
	add.s64 	%rd10503, %rd10472, %rd10502;
	mul.lo.s64 	%rd10504, %rd11, %rd10483;
	mul.lo.s64 	%rd10505, %rd12, %rd10504;
	mul.hi.u64 	%rd10506, %rd12, %rd10504;
	add.cc.s64 	%rd10507, %rd10505, %rd10483;
	addc.cc.s64 	%rd10508, %rd10506, 0;
	mul.lo.s64 	%rd10509, %rd13, %rd10504;
	mul.hi.u64 	%rd10510, %rd13, %rd10504;
	add.cc.s64 	%rd10511, %rd10508, %rd10489;
	addc.cc.s64 	%rd10512, %rd10480, 0;
	add.cc.s64 	%rd10513, %rd10511, %rd10509;
	addc.cc.s64 	%rd10514, %rd10512, %rd10510;
	mul.lo.s64 	%rd10515, %rd14, %rd10504;
	mul.hi.u64 	%rd10516, %rd14, %rd10504;
	add.cc.s64 	%rd10517, %rd10514, %rd10495;
	addc.cc.s64 	%rd10518, %rd10480, 0;
	add.cc.s64 	%rd10519, %rd10517, %rd10515;
	addc.cc.s64 	%rd10520, %rd10518, %rd10516;
	mul.lo.s64 	%rd10521, %rd15, %rd10504;
	mul.hi.u64 	%rd10522, %rd15, %rd10504;
	add.cc.s64 	%rd10523, %rd10520, %rd10497;
	addc.cc.s64 	%rd10524, %rd10480, 0;
	add.cc.s64 	%rd10525, %rd10523, %rd10521;
	addc.cc.s64 	%rd10526, %rd10524, %rd10522;
	add.s64 	%rd10527, %rd10499, %rd10526;
	setp.lt.u64 	%p1203, %rd10527, %rd10499;
	selp.u64 	%rd10528, 1, 0, %p1203;
	add.s64 	%rd10529, %rd10501, %rd10528;
	setp.lt.u64 	%p1204, %rd10529, %rd10501;
	selp.u64 	%rd10530, 1, 0, %p1204;
	add.s64 	%rd10531, %rd10503, %rd10530;
	mul.lo.s64 	%rd10532, %rd11, %rd10513;
	mul.lo.s64 	%rd10533, %rd12, %rd10532;
	mul.hi.u64 	%rd10534, %rd12, %rd10532;
	add.cc.s64 	%rd10535, %rd10533, %rd10513;
	addc.cc.s64 	%rd10536, %rd10534, 0;
	mul.lo.s64 	%rd10537, %rd13, %rd10532;
	mul.hi.u64 	%rd10538, %rd13, %rd10532;
	add.cc.s64 	%rd10539, %rd10536, %rd10519;
	addc.cc.s64 	%rd10540, %rd10480, 0;
	add.cc.s64 	%rd10541, %rd10539, %rd10537;
	addc.cc.s64 	%rd10542, %rd10540, %rd10538;
	mul.lo.s64 	%rd10543, %rd14, %rd10532;
	mul.hi.u64 	%rd10544, %rd14, %rd10532;
	add.cc.s64 	%rd10545, %rd10542, %rd10525;
	addc.cc.s64 	%rd10546, %rd10480, 0;
	add.cc.s64 	%rd10547, %rd10545, %rd10543;
	addc.cc.s64 	%rd10548, %rd10546, %rd10544;
	mul.lo.s64 	%rd10549, %rd15, %rd10532;
	mul.hi.u64 	%rd10550, %rd15, %rd10532;
	add.cc.s64 	%rd10551, %rd10548, %rd10527;
	addc.cc.s64 	%rd10552, %rd10480, 0;
	add.cc.s64 	%rd10553, %rd10551, %rd10549;
	addc.cc.s64 	%rd10554, %rd10552, %rd10550;
	add.s64 	%rd10555, %rd10529, %rd10554;
	setp.lt.u64 	%p1205, %rd10555, %rd10529;
	selp.u64 	%rd10556, 1, 0, %p1205;
	add.s64 	%rd10557, %rd10531, %rd10556;
	mul.lo.s64 	%rd10558, %rd11, %rd10541;
	mul.lo.s64 	%rd10559, %rd12, %rd10558;
	mul.hi.u64 	%rd10560, %rd12, %rd10558;
	add.cc.s64 	%rd10561, %rd10559, %rd10541;
	addc.cc.s64 	%rd10562, %rd10560, 0;
	mul.lo.s64 	%rd10563, %rd13, %rd10558;
	mul.hi.u64 	%rd10564, %rd13, %rd10558;
	add.cc.s64 	%rd10565, %rd10562, %rd10547;
	addc.cc.s64 	%rd10566, %rd10480, 0;
	add.cc.s64 	%rd1806, %rd10565, %rd10563;
	addc.cc.s64 	%rd10567, %rd10566, %rd10564;
	mul.lo.s64 	%rd10568, %rd14, %rd10558;
	mul.hi.u64 	%rd10569, %rd14, %rd10558;
	add.cc.s64 	%rd10570, %rd10567, %rd10553;
	addc.cc.s64 	%rd10571, %rd10480, 0;
	add.cc.s64 	%rd1807, %rd10570, %rd10568;
	addc.cc.s64 	%rd10572, %rd10571, %rd10569;
	mul.lo.s64 	%rd10573, %rd15, %rd10558;
	mul.hi.u64 	%rd10574, %rd15, %rd10558;
	add.cc.s64 	%rd10575, %rd10572, %rd10555;
	addc.cc.s64 	%rd10576, %rd10480, 0;
	add.cc.s64 	%rd1808, %rd10575, %rd10573;
	addc.cc.s64 	%rd10577, %rd10576, %rd10574;
	add.s64 	%rd21560, %rd10557, %rd10577;
	setp.gt.u64 	%p1206, %rd21560, %rd15;
	@%p1206 bra 	$L__BB1_782;
	setp.lt.u64 	%p1207, %rd21560, %rd15;
	mov.u64 	%rd21557, %rd1806;
	mov.u64 	%rd21558, %rd1807;
	mov.u64 	%rd21559, %rd1808;
	@%p1207 bra 	$L__BB1_783;
	setp.lt.u64 	%p1208, %rd14, %rd1808;
	@%p1208 bra 	$L__BB1_782;
	setp.gt.u64 	%p1209, %rd14, %rd1808;
	mov.u64 	%rd21557, %rd1806;
	mov.u64 	%rd21558, %rd1807;
	mov.u64 	%rd21559, %rd1808;
	@%p1209 bra 	$L__BB1_783;
	setp.lt.u64 	%p1210, %rd13, %rd1807;
	@%p1210 bra 	$L__BB1_782;
	setp.gt.u64 	%p1211, %rd13, %rd1807;
	setp.gt.u64 	%p1212, %rd12, %rd1806;
	or.pred  	%p1213, %p1211, %p1212;
	mov.u64 	%rd21557, %rd1806;
	mov.u64 	%rd21558, %rd1807;
	mov.u64 	%rd21559, %rd1808;
	@%p1213 bra 	$L__BB1_783;
$L__BB1_782:
	sub.s64 	%rd21557, %rd1806, %rd12;
	setp.lt.u64 	%p1214, %rd1806, %rd12;
	selp.u64 	%rd10578, 1, 0, %p1214;
	add.s64 	%rd10579, %rd13, %rd10578;
	sub.s64 	%rd21558, %rd1807, %rd10579;
	setp.lt.u64 	%p1215, %rd1807, %rd10579;
	selp.u64 	%rd10580, 1, 0, %p1215;
	add.s64 	%rd10581, %rd14, %rd10580;
	sub.s64 	%rd21559, %rd1808, %rd10581;
	setp.lt.u64 	%p1216, %rd1808, %rd10581;
	selp.u64 	%rd10582, 1, 0, %p1216;
	add.s64 	%rd10583, %rd15, %rd10582;
	sub.s64 	%rd21560, %rd21560, %rd10583;
$L__BB1_783:
	shl.b64 	%rd1818, %rd21557, 1;
	setp.gt.s64 	%p1217, %rd21557, -1;
	mov.b64 	{%r395, %r396}, %rd21558;
	mov.b64 	{%r397, %r398}, %rd21557;
	shf.l.wrap.b32 	%r399, %r398, %r395, 1;
	shf.l.wrap.b32 	%r400, %r395, %r396, 1;
	mov.b64 	%rd1819, {%r399, %r400};
	setp.lt.u64 	%p1218, %rd1819, %rd21558;
	setp.eq.s64 	%p1219, %rd1819, %rd21558;
	selp.u32 	%r401, -1, 0, %p1219;
	selp.u32 	%r402, -1, 0, %p1218;
	selp.b32 	%r403, %r402, %r401, %p1217;
	and.b32  	%r405, %r403, 1;
	setp.eq.b32 	%p1220, %r405, 1;
	or.pred  	%p1221, %p1218, %p1220;
	selp.u64 	%rd10584, 1, 0, %p1221;
	shl.b64 	%rd10585, %rd21559, 1;
	or.b64  	%rd1820, %rd10585, %rd10584;
	setp.ge.u64 	%p1222, %rd1820, %rd21559;
	setp.lt.u64 	%p1223, %rd1820, %rd21559;
	setp.eq.s64 	%p1224, %rd1820, %rd21559;
	selp.u32 	%r406, -1, 0, %p1223;
	selp.u32 	%r407, -1, 0, %p1224;
	selp.b32 	%r408, %r407, %r406, %p1221;
	selp.b32 	%r409, %r408, %r406, %p1222;
	and.b32  	%r410, %r409, 1;
	setp.eq.b32 	%p35, %r410, 1;
	cvt.u64.u32 	%rd10586, %r409;
	and.b64  	%rd10587, %rd10586, 1;
	shl.b64 	%rd10588, %rd21560, 1;
	or.b64  	%rd21564, %rd10588, %rd10587;
	setp.lt.u64 	%p1225, %rd21564, %rd21560;
	@%p1225 bra 	$L__BB1_790;
	setp.eq.s64 	%p1226, %rd21564, %rd21560;
	and.pred  	%p1227, %p1226, %p35;
	setp.gt.u64 	%p1228, %rd21564, %rd15;
	or.pred  	%p1229, %p1227, %p1228;
	@%p1229 bra 	$L__BB1_790;
	setp.lt.u64 	%p1230, %rd21564, %rd15;
	mov.u64 	%rd21561, %rd1818;
	mov.u64 	%rd21562, %rd1819;
	mov.u64 	%rd21563, %rd1820;
	@%p1230 bra 	$L__BB1_791;
	setp.gt.u64 	%p1231, %rd1820, %rd14;
	@%p1231 bra 	$L__BB1_790;
	setp.lt.u64 	%p1232, %rd1820, %rd14;
	mov.u64 	%rd21561, %rd1818;
	mov.u64 	%rd21562, %rd1819;
	mov.u64 	%rd21563, %rd1820;
	@%p1232 bra 	$L__BB1_791;
	setp.gt.u64 	%p1233, %rd1819, %rd13;
	@%p1233 bra 	$L__BB1_790;
	setp.lt.u64 	%p1234, %rd1819, %rd13;
	setp.lt.u64 	%p1235, %rd1818, %rd12;
	or.pred  	%p1236, %p1234, %p1235;
	mov.u64 	%rd21561, %rd1818;
	mov.u64 	%rd21562, %rd1819;
	mov.u64 	%rd21563, %rd1820;
	@%p1236 bra 	$L__BB1_791;
$L__BB1_790:
	sub.s64 	%rd21561, %rd1818, %rd12;
	setp.lt.u64 	%p1237, %rd1818, %rd12;
	selp.u64 	%rd10589, 1, 0, %p1237;
	add.s64 	%rd10590, %rd13, %rd10589;
	sub.s64 	%rd21562, %rd1819, %rd10590;
	setp.lt.u64 	%p1238, %rd1819, %rd10590;
	selp.u64 	%rd10591, 1, 0, %p1238;
	add.s64 	%rd10592, %rd14, %rd10591;
	sub.s64 	%rd21563, %rd1820, %rd10592;
	setp.lt.u64 	%p1239, %rd1820, %rd10592;
	selp.u64 	%rd10593, 1, 0, %p1239;
	add.s64 	%rd10594, %rd15, %rd10593;
	sub.s64 	%rd21564, %rd21564, %rd10594;
$L__BB1_791:
	shl.b64 	%rd1830, %rd21561, 1;
	setp.gt.s64 	%p1240, %rd21561, -1;
	mov.b64 	{%r411, %r412}, %rd21562;
	mov.b64 	{%r413, %r414}, %rd21561;
	shf.l.wrap.b32 	%r415, %r414, %r411, 1;
	shf.l.wrap.b32 	%r416, %r411, %r412, 1;
	mov.b64 	%rd1831, {%r415, %r416};
	setp.lt.u64 	%p1241, %rd1831, %rd21562;
	setp.eq.s64 	%p1242, %rd1831, %rd21562;
	selp.u32 	%r417, -1, 0, %p1242;
	selp.u32 	%r418, -1, 0, %p1241;
	selp.b32 	%r419, %r418, %r417, %p1240;
	and.b32  	%r421, %r419, 1;
	setp.eq.b32 	%p1243, %r421, 1;
	or.pred  	%p1244, %p1241, %p1243;
	selp.u64 	%rd10595, 1, 0, %p1244;
	shl.b64 	%rd10596, %rd21563, 1;
	or.b64  	%rd1832, %rd10596, %rd10595;
	setp.ge.u64 	%p1245, %rd1832, %rd21563;
	setp.lt.u64 	%p1246, %rd1832, %rd21563;
	setp.eq.s64 	%p1247, %rd1832, %rd21563;
	selp.u32 	%r422, -1, 0, %p1246;
	selp.u32 	%r423, -1, 0, %p1247;
	selp.b32 	%r424, %r423, %r422, %p1244;
	selp.b32 	%r425, %r424, %r422, %p1245;
	and.b32  	%r426, %r425, 1;
	setp.eq.b32 	%p36, %r426, 1;
	cvt.u64.u32 	%rd10597, %r425;
	and.b64  	%rd10598, %rd10597, 1;
	shl.b64 	%rd10599, %rd21564, 1;
	or.b64  	%rd21568, %rd10599, %rd10598;
	setp.lt.u64 	%p1248, %rd21568, %rd21564;
	@%p1248 bra 	$L__BB1_798;
	setp.eq.s64 	%p1249, %rd21568, %rd21564;
	and.pred  	%p1250, %p1249, %p36;
	setp.gt.u64 	%p1251, %rd21568, %rd15;
	or.pred  	%p1252, %p1250, %p1251;
	@%p1252 bra 	$L__BB1_798;
	setp.lt.u64 	%p1253, %rd21568, %rd15;
	mov.u64 	%rd21565, %rd1830;
	mov.u64 	%rd21566, %rd1831;
	mov.u64 	%rd21567, %rd1832;
	@%p1253 bra 	$L__BB1_799;
	setp.gt.u64 	%p1254, %rd1832, %rd14;
	@%p1254 bra 	$L__BB1_798;
	setp.lt.u64 	%p1255, %rd1832, %rd14;
	mov.u64 	%rd21565, %rd1830;
	mov.u64 	%rd21566, %rd1831;
	mov.u64 	%rd21567, %rd1832;
	@%p1255 bra 	$L__BB1_799;
	setp.gt.u64 	%p1256, %rd1831, %rd13;
	@%p1256 bra 	$L__BB1_798;
	setp.lt.u64 	%p1257, %rd1831, %rd13;
	setp.lt.u64 	%p1258, %rd1830, %rd12;
	or.pred  	%p1259, %p1257, %p1258;
	mov.u64 	%rd21565, %rd1830;
	mov.u64 	%rd21566, %rd1831;
	mov.u64 	%rd21567, %rd1832;
	@%p1259 bra 	$L__BB1_799;
$L__BB1_798:
	sub.s64 	%rd21565, %rd1830, %rd12;
	setp.lt.u64 	%p1260, %rd1830, %rd12;
	selp.u64 	%rd10600, 1, 0, %p1260;
	add.s64 	%rd10601, %rd13, %rd10600;
	sub.s64 	%rd21566, %rd1831, %rd10601;
	setp.lt.u64 	%p1261, %rd1831, %rd10601;
	selp.u64 	%rd10602, 1, 0, %p1261;
	add.s64 	%rd10603, %rd14, %rd10602;
	sub.s64 	%rd21567, %rd1832, %rd10603;
	setp.lt.u64 	%p1262, %rd1832, %rd10603;
	selp.u64 	%rd10604, 1, 0, %p1262;
	add.s64 	%rd10605, %rd15, %rd10604;
	sub.s64 	%rd21568, %rd21568, %rd10605;
$L__BB1_799:
	shl.b64 	%rd1842, %rd21565, 1;
	setp.gt.s64 	%p1263, %rd21565, -1;
	mov.b64 	{%r427, %r428}, %rd21566;
	mov.b64 	{%r429, %r430}, %rd21565;
	shf.l.wrap.b32 	%r431, %r430, %r427, 1;
	shf.l.wrap.b32 	%r432, %r427, %r428, 1;
	mov.b64 	%rd1843, {%r431, %r432};
	setp.lt.u64 	%p1264, %rd1843, %rd21566;
	setp.eq.s64 	%p1265, %rd1843, %rd21566;
	selp.u32 	%r433, -1, 0, %p1265;
	selp.u32 	%r434, -1, 0, %p1264;
	selp.b32 	%r435, %r434, %r433, %p1263;
	and.b32  	%r437, %r435, 1;
	setp.eq.b32 	%p1266, %r437, 1;
	or.pred  	%p1267, %p1264, %p1266;
	selp.u64 	%rd10606, 1, 0, %p1267;
	shl.b64 	%rd10607, %rd21567, 1;
	or.b64  	%rd1844, %rd10607, %rd10606;
	setp.ge.u64 	%p1268, %rd1844, %rd21567;
	setp.lt.u64 	%p1269, %rd1844, %rd21567;
	setp.eq.s64 	%p1270, %rd1844, %rd21567;
	selp.u32 	%r438, -1, 0, %p1269;
	selp.u32 	%r439, -1, 0, %p1270;
	selp.b32 	%r440, %r439, %r438, %p1267;
	selp.b32 	%r441, %r440, %r438, %p1268;
	and.b32  	%r442, %r441, 1;
	setp.eq.b32 	%p37, %r442, 1;
	cvt.u64.u32 	%rd10608, %r441;
	and.b64  	%rd10609, %rd10608, 1;
	shl.b64 	%rd10610, %rd21568, 1;
	or.b64  	%rd21572, %rd10610, %rd10609;
	setp.lt.u64 	%p1271, %rd21572, %rd21568;
	@%p1271 bra 	$L__BB1_806;
	setp.eq.s64 	%p1272, %rd21572, %rd21568;
	and.pred  	%p1273, %p1272, %p37;
	setp.gt.u64 	%p1274, %rd21572, %rd15;
	or.pred  	%p1275, %p1273, %p1274;
	@%p1275 bra 	$L__BB1_806;
	setp.lt.u64 	%p1276, %rd21572, %rd15;
	mov.u64 	%rd21569, %rd1842;
	mov.u64 	%rd21570, %rd1843;
	mov.u64 	%rd21571, %rd1844;
	@%p1276 bra 	$L__BB1_807;
	setp.gt.u64 	%p1277, %rd1844, %rd14;
	@%p1277 bra 	$L__BB1_806;
	setp.lt.u64 	%p1278, %rd1844, %rd14;
	mov.u64 	%rd21569, %rd1842;
	mov.u64 	%rd21570, %rd1843;
	mov.u64 	%rd21571, %rd1844;
	@%p1278 bra 	$L__BB1_807;
	setp.gt.u64 	%p1279, %rd1843, %rd13;
	@%p1279 bra 	$L__BB1_806;
	setp.lt.u64 	%p1280, %rd1843, %rd13;
	setp.lt.u64 	%p1281, %rd1842, %rd12;
	or.pred  	%p1282, %p1280, %p1281;
	mov.u64 	%rd21569, %rd1842;
	mov.u64 	%rd21570, %rd1843;
	mov.u64 	%rd21571, %rd1844;
	@%p1282 bra 	$L__BB1_807;
$L__BB1_806:
	sub.s64 	%rd21569, %rd1842, %rd12;
	setp.lt.u64 	%p1283, %rd1842, %rd12;
	selp.u64 	%rd10611, 1, 0, %p1283;
	add.s64 	%rd10612, %rd13, %rd10611;
	sub.s64 	%rd21570, %rd1843, %rd10612;
	setp.lt.u64 	%p1284, %rd1843, %rd10612;
	selp.u64 	%rd10613, 1, 0, %p1284;
	add.s64 	%rd10614, %rd14, %rd10613;
	sub.s64 	%rd21571, %rd1844, %rd10614;
	setp.lt.u64 	%p1285, %rd1844, %rd10614;
	selp.u64 	%rd10615, 1, 0, %p1285;
	add.s64 	%rd10616, %rd15, %rd10615;
	sub.s64 	%rd21572, %rd21572, %rd10616;
$L__BB1_807:
	mul.lo.s64 	%rd10617, %rd1754, %rd1754;
	mul.lo.s64 	%rd10618, %rd1755, %rd1754;
	shr.u64 	%rd10619, %rd10617, 32;
	shl.b64 	%rd10620, %rd10618, 1;
	and.b64  	%rd10621, %rd10620, 8589934590;
	add.s64 	%rd10622, %rd10619, %rd10621;
	shr.u64 	%rd10623, %rd10618, 31;
	and.b64  	%rd10624, %rd10623, 8589934590;
	mad.lo.s64 	%rd10625, %rd1755, %rd1755, %rd10624;
	shr.u64 	%rd10626, %rd10622, 32;
	shl.b64 	%rd10627, %rd10622, 32;
	and.b64  	%rd10628, %rd10617, 4294967295;
	or.b64  	%rd10629, %rd10627, %rd10628;
	add.s64 	%rd10630, %rd10625, %rd10626;
	mul.lo.s64 	%rd10631, %rd1764, %rd1754;
	mul.lo.s64 	%rd10632, %rd1765, %rd1754;
	mul.lo.s64 	%rd10633, %rd1764, %rd1755;
	shr.u64 	%rd10634, %rd10631, 32;
	and.b64  	%rd10635, %rd10632, 4294967295;
	add.s64 	%rd10636, %rd10634, %rd10635;
	and.b64  	%rd10637, %rd10633, 4294967295;
	add.s64 	%rd10638, %rd10636, %rd10637;
	shr.u64 	%rd10639, %rd10632, 32;
	mad.lo.s64 	%rd10640, %rd1765, %rd1755, %rd10639;
	shr.u64 	%rd10641, %rd10633, 32;
	add.s64 	%rd10642, %rd10640, %rd10641;
	shr.u64 	%rd10643, %rd10638, 32;
	shl.b64 	%rd10644, %rd10638, 32;
	and.b64  	%rd10645, %rd10631, 4294967295;
	or.b64  	%rd10646, %rd10644, %rd10645;
	add.s64 	%rd10647, %rd10642, %rd10643;
	mul.lo.s64 	%rd10648, %rd1766, %rd1754;
	mul.lo.s64 	%rd10649, %rd1767, %rd1754;
	mul.lo.s64 	%rd10650, %rd1766, %rd1755;
	shr.u64 	%rd10651, %rd10648, 32;
	and.b64  	%rd10652, %rd10649, 4294967295;
	add.s64 	%rd10653, %rd10651, %rd10652;
	and.b64  	%rd10654, %rd10650, 4294967295;
	add.s64 	%rd10655, %rd10653, %rd10654;
	shr.u64 	%rd10656, %rd10649, 32;
	mad.lo.s64 	%rd10657, %rd1767, %rd1755, %rd10656;
	shr.u64 	%rd10658, %rd10650, 32;
	add.s64 	%rd10659, %rd10657, %rd10658;
	shr.u64 	%rd10660, %rd10655, 32;
	shl.b64 	%rd10661, %rd10655, 32;
	and.b64  	%rd10662, %rd10648, 4294967295;
	or.b64  	%rd10663, %rd10661, %rd10662;
	add.s64 	%rd10664, %rd10659, %rd10660;
	mul.lo.s64 	%rd10665, %rd1768, %rd1754;
	mul.lo.s64 	%rd10666, %rd1769, %rd1754;
	mul.lo.s64 	%rd10667, %rd1768, %rd1755;
	shr.u64 	%rd10668, %rd10665, 32;
	and.b64  	%rd10669, %rd10666, 4294967295;
	add.s64 	%rd10670, %rd10668, %rd10669;
	and.b64  	%rd10671, %rd10667, 4294967295;
	add.s64 	%rd10672, %rd10670, %rd10671;
	shr.u64 	%rd10673, %rd10666, 32;
	mad.lo.s64 	%rd10674, %rd1769, %rd1755, %rd10673;
	shr.u64 	%rd10675, %rd10667, 32;
	add.s64 	%rd10676, %rd10674, %rd10675;
	shr.u64 	%rd10677, %rd10672, 32;
	shl.b64 	%rd10678, %rd10672, 32;
	and.b64  	%rd10679, %rd10665, 4294967295;
	or.b64  	%rd10680, %rd10678, %rd10679;
	add.s64 	%rd10681, %rd10676, %rd10677;
	shl.b64 	%rd10682, %rd10646, 1;
	shr.u64 	%rd10683, %rd10644, 63;
	add.s64 	%rd10684, %rd10647, %rd10647;
	add.s64 	%rd10685, %rd10684, %rd10683;
	mul.lo.s64 	%rd10686, %rd1764, %rd1764;
	mul.lo.s64 	%rd10687, %rd1765, %rd1764;
	shr.u64 	%rd10688, %rd10686, 32;
	shl.b64 	%rd10689, %rd10687, 1;
	and.b64  	%rd10690, %rd10689, 8589934590;
	add.s64 	%rd10691, %rd10688, %rd10690;
	shr.u64 	%rd10692, %rd10687, 31;
	and.b64  	%rd10693, %rd10692, 8589934590;
	mad.lo.s64 	%rd10694, %rd1765, %rd1765, %rd10693;
	shr.u64 	%rd10695, %rd10691, 32;
	shl.b64 	%rd10696, %rd10691, 32;
	and.b64  	%rd10697, %rd10686, 4294967295;
	or.b64  	%rd10698, %rd10696, %rd10697;
	add.s64 	%rd10699, %rd10663, %rd10683;
	add.s64 	%rd10700, %rd10699, %rd10698;
	max.u64 	%rd10701, %rd10663, %rd10699;
	setp.gt.u64 	%p1286, %rd10701, %rd10700;
	selp.u64 	%rd10702, 1, 0, %p1286;
	add.s64 	%rd10703, %rd10694, %rd10664;
	add.s64 	%rd10704, %rd10703, %rd10695;
	add.s64 	%rd10705, %rd10704, %rd10702;
	mul.lo.s64 	%rd10706, %rd1766, %rd1764;
	mul.lo.s64 	%rd10707, %rd1767, %rd1764;
	mul.lo.s64 	%rd10708, %rd1766, %rd1765;
	shr.u64 	%rd10709, %rd10706, 32;
	and.b64  	%rd10710, %rd10707, 4294967295;
	add.s64 	%rd10711, %rd10709, %rd10710;
	and.b64  	%rd10712, %rd10708, 4294967295;
	add.s64 	%rd10713, %rd10711, %rd10712;
	shr.u64 	%rd10714, %rd10707, 32;
	mad.lo.s64 	%rd10715, %rd1767, %rd1765, %rd10714;
	shr.u64 	%rd10716, %rd10708, 32;
	add.s64 	%rd10717, %rd10715, %rd10716;
	shr.u64 	%rd10718, %rd10713, 32;
	shl.b64 	%rd10719, %rd10713, 32;
	and.b64  	%rd10720, %rd10706, 4294967295;
	or.b64  	%rd10721, %rd10719, %rd10720;
	add.s64 	%rd10722, %rd10680, %rd10702;
	add.s64 	%rd10723, %rd10722, %rd10721;
	max.u64 	%rd10724, %rd10680, %rd10722;
	setp.gt.u64 	%p1287, %rd10724, %rd10723;
	selp.u64 	%rd10725, 1, 0, %p1287;
	add.s64 	%rd10726, %rd10717, %rd10681;
	add.s64 	%rd10727, %rd10726, %rd10718;
	add.s64 	%rd10728, %rd10727, %rd10725;
	add.s64 	%rd10729, %rd10700, %rd10663;
	setp.lt.u64 	%p1288, %rd10729, %rd10700;
	selp.u64 	%rd10730, 1, 0, %p1288;
	add.s64 	%rd10731, %rd10664, %rd10705;
	add.s64 	%rd10732, %rd10731, %rd10730;
	add.s64 	%rd10733, %rd10723, %rd10730;
	add.s64 	%rd10734, %rd10733, %rd10721;
	max.u64 	%rd10735, %rd10723, %rd10733;
	setp.gt.u64 	%p1289, %rd10735, %rd10734;
	selp.u64 	%rd10736, 1, 0, %p1289;
	add.s64 	%rd10737, %rd10717, %rd10728;
	add.s64 	%rd10738, %rd10737, %rd10718;
	add.s64 	%rd10739, %rd10738, %rd10736;
	add.s64 	%rd10740, %rd10734, %rd10680;
	setp.lt.u64 	%p1290, %rd10740, %rd10734;
	selp.u64 	%rd10741, 1, 0, %p1290;
	add.s64 	%rd10742, %rd10681, %rd10739;
	add.s64 	%rd10743, %rd10742, %rd10741;
	mul.lo.s64 	%rd10744, %rd11, %rd10629;
	mul.lo.s64 	%rd10745, %rd12, %rd10744;
	mul.hi.u64 	%rd10746, %rd12, %rd10744;
	add.cc.s64 	%rd10747, %rd10745, %rd10629;
	addc.cc.s64 	%rd10748, %rd10746, 0;
	mul.lo.s64 	%rd10749, %rd13, %rd10744;
	mul.hi.u64 	%rd10750, %rd13, %rd10744;
	mov.b64 	%rd10751, 0;
	add.cc.s64 	%rd10752, %rd10748, %rd10682;
	addc.cc.s64 	%rd10753, %rd10751, 0;
	add.cc.s64 	%rd10754, %rd10752, %rd10749;
	addc.cc.s64 	%rd10755, %rd10753, %rd10750;
	mul.lo.s64 	%rd10756, %rd14, %rd10744;
	mul.hi.u64 	%rd10757, %rd14, %rd10744;
	add.cc.s64 	%rd10758, %rd10755, %rd10729;
	addc.cc.s64 	%rd10759, %rd10751, 0;
	add.cc.s64 	%rd10760, %rd10758, %rd10756;
	addc.cc.s64 	%rd10761, %rd10759, %rd10757;
	mul.lo.s64 	%rd10762, %rd15, %rd10744;
	mul.hi.u64 	%rd10763, %rd15, %rd10744;
	add.cc.s64 	%rd10764, %rd10761, %rd10740;
	addc.cc.s64 	%rd10765, %rd10751, 0;
	add.cc.s64 	%rd10766, %rd10764, %rd10762;
	addc.cc.s64 	%rd10767, %rd10765, %rd10763;
	add.s64 	%rd10768, %rd10630, %rd10767;
	setp.lt.u64 	%p1291, %rd10768, %rd10630;
	selp.u64 	%rd10769, 1, 0, %p1291;
	add.s64 	%rd10770, %rd10685, %rd10769;
	setp.lt.u64 	%p1292, %rd10770, %rd10685;
	selp.u64 	%rd10771, 1, 0, %p1292;
	add.s64 	%rd10772, %rd10732, %rd10771;
	setp.lt.u64 	%p1293, %rd10772, %rd10732;
	selp.u64 	%rd10773, 1, 0, %p1293;
	add.s64 	%rd10774, %rd10743, %rd10773;
	mul.lo.s64 	%rd10775, %rd11, %rd10754;
	mul.lo.s64 	%rd10776, %rd12, %rd10775;
	mul.hi.u64 	%rd10777, %rd12, %rd10775;
	add.cc.s64 	%rd10778, %rd10776, %rd10754;
	addc.cc.s64 	%rd10779, %rd10777, 0;
	mul.lo.s64 	%rd10780, %rd13, %rd10775;
	mul.hi.u64 	%rd10781, %rd13, %rd10775;
	add.cc.s64 	%rd10782, %rd10779, %rd10760;
	addc.cc.s64 	%rd10783, %rd10751, 0;
	add.cc.s64 	%rd10784, %rd10782, %rd10780;
	addc.cc.s64 	%rd10785, %rd10783, %rd10781;
	mul.lo.s64 	%rd10786, %rd14, %rd10775;
	mul.hi.u64 	%rd10787, %rd14, %rd10775;
	add.cc.s64 	%rd10788, %rd10785, %rd10766;
	addc.cc.s64 	%rd10789, %rd10751, 0;
	add.cc.s64 	%rd10790, %rd10788, %rd10786;
	addc.cc.s64 	%rd10791, %rd10789, %rd10787;
	mul.lo.s64 	%rd10792, %rd15, %rd10775;
	mul.hi.u64 	%rd10793, %rd15, %rd10775;
	add.cc.s64 	%rd10794, %rd10791, %rd10768;
	addc.cc.s64 	%rd10795, %rd10751, 0;
	add.cc.s64 	%rd10796, %rd10794, %rd10792;
	addc.cc.s64 	%rd10797, %rd10795, %rd10793;
	add.s64 	%rd10798, %rd10770, %rd10797;
	setp.lt.u64 	%p1294, %rd10798, %rd10770;
	selp.u64 	%rd10799, 1, 0, %p1294;
	add.s64 	%rd10800, %rd10772, %rd10799;
	setp.lt.u64 	%p1295, %rd10800, %rd10772;
	selp.u64 	%rd10801, 1, 0, %p1295;
	add.s64 	%rd10802, %rd10774, %rd10801;
	mul.lo.s64 	%rd10803, %rd11, %rd10784;
	mul.lo.s64 	%rd10804, %rd12, %rd10803;
	mul.hi.u64 	%rd10805, %rd12, %rd10803;
	add.cc.s64 	%rd10806, %rd10804, %rd10784;
	addc.cc.s64 	%rd10807, %rd10805, 0;
	mul.lo.s64 	%rd10808, %rd13, %rd10803;
	mul.hi.u64 	%rd10809, %rd13, %rd10803;
	add.cc.s64 	%rd10810, %rd10807, %rd10790;
	addc.cc.s64 	%rd10811, %rd10751, 0;
	add.cc.s64 	%rd10812, %rd10810, %rd10808;
	addc.cc.s64 	%rd10813, %rd10811, %rd10809;
	mul.lo.s64 	%rd10814, %rd14, %rd10803;
	mul.hi.u64 	%rd10815, %rd14, %rd10803;
	add.cc.s64 	%rd10816, %rd10813, %rd10796;
	addc.cc.s64 	%rd10817, %rd10751, 0;
	add.cc.s64 	%rd10818, %rd10816, %rd10814;
	addc.cc.s64 	%rd10819, %rd10817, %rd10815;
	mul.lo.s64 	%rd10820, %rd15, %rd10803;
	mul.hi.u64 	%rd10821, %rd15, %rd10803;
	add.cc.s64 	%rd10822, %rd10819, %rd10798;
	addc.cc.s64 	%rd10823, %rd10751, 0;
	add.cc.s64 	%rd10824, %rd10822, %rd10820;
	addc.cc.s64 	%rd10825, %rd10823, %rd10821;
	add.s64 	%rd10826, %rd10800, %rd10825;
	setp.lt.u64 	%p1296, %rd10826, %rd10800;
	selp.u64 	%rd10827, 1, 0, %p1296;
	add.s64 	%rd10828, %rd10802, %rd10827;
	mul.lo.s64 	%rd10829, %rd11, %rd10812;
	mul.lo.s64 	%rd10830, %rd12, %rd10829;
	mul.hi.u64 	%rd10831, %rd12, %rd10829;
	add.cc.s64 	%rd10832, %rd10830, %rd10812;
	addc.cc.s64 	%rd10833, %rd10831, 0;
	mul.lo.s64 	%rd10834, %rd13, %rd10829;
	mul.hi.u64 	%rd10835, %rd13, %rd10829;
	add.cc.s64 	%rd10836, %rd10833, %rd10818;
	addc.cc.s64 	%rd10837, %rd10751, 0;
	add.cc.s64 	%rd1854, %rd10836, %rd10834;
	addc.cc.s64 	%rd10838, %rd10837, %rd10835;
	mul.lo.s64 	%rd10839, %rd14, %rd10829;
	mul.hi.u64 	%rd10840, %rd14, %rd10829;
	add.cc.s64 	%rd10841, %rd10838, %rd10824;
	addc.cc.s64 	%rd10842, %rd10751, 0;
	add.cc.s64 	%rd1855, %rd10841, %rd10839;
	addc.cc.s64 	%rd10843, %rd10842, %rd10840;
	mul.lo.s64 	%rd10844, %rd15, %rd10829;
	mul.hi.u64 	%rd10845, %rd15, %rd10829;
	add.cc.s64 	%rd10846, %rd10843, %rd10826;
	addc.cc.s64 	%rd10847, %rd10751, 0;
	add.cc.s64 	%rd1856, %rd10846, %rd10844;
	addc.cc.s64 	%rd10848, %rd10847, %rd10845;
	add.s64 	%rd21576, %rd10828, %rd10848;
	setp.gt.u64 	%p1297, %rd21576, %rd15;
	@%p1297 bra 	$L__BB1_813;
	setp.lt.u64 	%p1298, %rd21576, %rd15;
	mov.u64 	%rd21573, %rd1854;
	mov.u64 	%rd21574, %rd1855;
	mov.u64 	%rd21575, %rd1856;
	@%p1298 bra 	$L__BB1_814;
	setp.lt.u64 	%p1299, %rd14, %rd1856;
	@%p1299 bra 	$L__BB1_813;
	setp.gt.u64 	%p1300, %rd14, %rd1856;
	mov.u64 	%rd21573, %rd1854;
	mov.u64 	%rd21574, %rd1855;
	mov.u64 	%rd21575, %rd1856;
	@%p1300 bra 	$L__BB1_814;
	setp.lt.u64 	%p1301, %rd13, %rd1855;
	@%p1301 bra 	$L__BB1_813;
	setp.gt.u64 	%p1302, %rd13, %rd1855;
	setp.gt.u64 	%p1303, %rd12, %rd1854;
	or.pred  	%p1304, %p1302, %p1303;
	mov.u64 	%rd21573, %rd1854;
	mov.u64 	%rd21574, %rd1855;
	mov.u64 	%rd21575, %rd1856;
	@%p1304 bra 	$L__BB1_814;
$L__BB1_813:
	sub.s64 	%rd21573, %rd1854, %rd12;
	setp.lt.u64 	%p1305, %rd1854, %rd12;
	selp.u64 	%rd10849, 1, 0, %p1305;
	add.s64 	%rd10850, %rd13, %rd10849;
	sub.s64 	%rd21574, %rd1855, %rd10850;
	setp.lt.u64 	%p1306, %rd1855, %rd10850;
	selp.u64 	%rd10851, 1, 0, %p1306;
	add.s64 	%rd10852, %rd14, %rd10851;
	sub.s64 	%rd21575, %rd1856, %rd10852;
	setp.lt.u64 	%p1307, %rd1856, %rd10852;
	selp.u64 	%rd10853, 1, 0, %p1307;
	add.s64 	%rd10854, %rd15, %rd10853;
	sub.s64 	%rd21576, %rd21576, %rd10854;
$L__BB1_814:
	shl.b64 	%rd1866, %rd21573, 1;
	setp.gt.s64 	%p1308, %rd21573, -1;
	mov.b64 	{%r443, %r444}, %rd21574;
	mov.b64 	{%r445, %r446}, %rd21573;
	shf.l.wrap.b32 	%r447, %r446, %r443, 1;
	shf.l.wrap.b32 	%r448, %r443, %r444, 1;
	mov.b64 	%rd1867, {%r447, %r448};
	setp.lt.u64 	%p1309, %rd1867, %rd21574;
	setp.eq.s64 	%p1310, %rd1867, %rd21574;
	selp.u32 	%r449, -1, 0, %p1310;
	selp.u32 	%r450, -1, 0, %p1309;
	selp.b32 	%r451, %r450, %r449, %p1308;
	and.b32  	%r453, %r451, 1;
	setp.eq.b32 	%p1311, %r453, 1;
	or.pred  	%p1312, %p1309, %p1311;
	selp.u64 	%rd10855, 1, 0, %p1312;
	shl.b64 	%rd10856, %rd21575, 1;
	or.b64  	%rd1868, %rd10856, %rd10855;
	setp.ge.u64 	%p1313, %rd1868, %rd21575;
	setp.lt.u64 	%p1314, %rd1868, %rd21575;
	setp.eq.s64 	%p1315, %rd1868, %rd21575;
	selp.u32 	%r454, -1, 0, %p1314;
	selp.u32 	%r455, -1, 0, %p1315;
	selp.b32 	%r456, %r455, %r454, %p1312;
	selp.b32 	%r457, %r456, %r454, %p1313;
	and.b32  	%r458, %r457, 1;
	setp.eq.b32 	%p38, %r458, 1;
	cvt.u64.u32 	%rd10857, %r457;
	and.b64  	%rd10858, %rd10857, 1;
	shl.b64 	%rd10859, %rd21576, 1;
	or.b64  	%rd21580, %rd10859, %rd10858;
	setp.lt.u64 	%p1316, %rd21580, %rd21576;
	@%p1316 bra 	$L__BB1_821;
	setp.eq.s64 	%p1317, %rd21580, %rd21576;
	and.pred  	%p1318, %p1317, %p38;
	setp.gt.u64 	%p1319, %rd21580, %rd15;
	or.pred  	%p1320, %p1318, %p1319;
	@%p1320 bra 	$L__BB1_821;
	setp.lt.u64 	%p1321, %rd21580, %rd15;
	mov.u64 	%rd21577, %rd1866;
	mov.u64 	%rd21578, %rd1867;
	mov.u64 	%rd21579, %rd1868;
	@%p1321 bra 	$L__BB1_822;
	setp.gt.u64 	%p1322, %rd1868, %rd14;
	@%p1322 bra 	$L__BB1_821;
	setp.lt.u64 	%p1323, %rd1868, %rd14;
	mov.u64 	%rd21577, %rd1866;
	mov.u64 	%rd21578, %rd1867;
	mov.u64 	%rd21579, %rd1868;
	@%p1323 bra 	$L__BB1_822;
	setp.gt.u64 	%p1324, %rd1867, %rd13;
	@%p1324 bra 	$L__BB1_821;
	setp.lt.u64 	%p1325, %rd1867, %rd13;
	setp.lt.u64 	%p1326, %rd1866, %rd12;
	or.pred  	%p1327, %p1325, %p1326;
	mov.u64 	%rd21577, %rd1866;
	mov.u64 	%rd21578, %rd1867;
	mov.u64 	%rd21579, %rd1868;
	@%p1327 bra 	$L__BB1_822;
$L__BB1_821:
	sub.s64 	%rd21577, %rd1866, %rd12;
	setp.lt.u64 	%p1328, %rd1866, %rd12;
	selp.u64 	%rd10860, 1, 0, %p1328;
	add.s64 	%rd10861, %rd13, %rd10860;
	sub.s64 	%rd21578, %rd1867, %rd10861;
	setp.lt.u64 	%p1329, %rd1867, %rd10861;
	selp.u64 	%rd10862, 1, 0, %p1329;
	add.s64 	%rd10863, %rd14, %rd10862;
	sub.s64 	%rd21579, %rd1868, %rd10863;
	setp.lt.u64 	%p1330, %rd1868, %rd10863;
	selp.u64 	%rd10864, 1, 0, %p1330;
	add.s64 	%rd10865, %rd15, %rd10864;
	sub.s64 	%rd21580, %rd21580, %rd10865;
$L__BB1_822:
	add.s64 	%rd1878, %rd21577, %rd21573;
	setp.ge.u64 	%p1331, %rd1878, %rd21577;
	setp.lt.u64 	%p1332, %rd1878, %rd21577;
	selp.u64 	%rd10866, 1, 0, %p1332;
	add.s64 	%rd10867, %rd21578, %rd10866;
	add.s64 	%rd1879, %rd10867, %rd21574;
	setp.lt.u64 	%p1333, %rd1879, %rd21578;
	setp.eq.s64 	%p1334, %rd1879, %rd21578;
	selp.u32 	%r459, -1, 0, %p1334;
	selp.u32 	%r460, -1, 0, %p1333;
	selp.b32 	%r461, %r460, %r459, %p1331;
	and.b32  	%r463, %r461, 1;
	setp.eq.b32 	%p1335, %r463, 1;
	or.pred  	%p1336, %p1333, %p1335;
	selp.u64 	%rd10868, 1, 0, %p1336;
	add.s64 	%rd10869, %rd21579, %rd10868;
	add.s64 	%rd1880, %rd10869, %rd21575;
	setp.ge.u64 	%p1337, %rd1880, %rd21579;
	setp.lt.u64 	%p1338, %rd1880, %rd21579;
	setp.eq.s64 	%p1339, %rd1880, %rd21579;
	selp.u32 	%r464, -1, 0, %p1338;
	selp.u32 	%r465, -1, 0, %p1339;
	selp.b32 	%r466, %r465, %r464, %p1336;
	selp.b32 	%r467, %r466, %r464, %p1337;
	and.b32  	%r468, %r467, 1;
	setp.eq.b32 	%p39, %r468, 1;
	cvt.u64.u32 	%rd10870, %r467;
	and.b64  	%rd10871, %rd10870, 1;
	add.s64 	%rd10872, %rd21580, %rd10871;
	add.s64 	%rd21584, %rd10872, %rd21576;
	setp.lt.u64 	%p1340, %rd21584, %rd21580;
	@%p1340 bra 	$L__BB1_829;
	setp.eq.s64 	%p1341, %rd21584, %rd21580;
	and.pred  	%p1342, %p1341, %p39;
	setp.gt.u64 	%p1343, %rd21584, %rd15;
	or.pred  	%p1344, %p1342, %p1343;
	@%p1344 bra 	$L__BB1_829;
	setp.lt.u64 	%p1345, %rd21584, %rd15;
	mov.u64 	%rd21581, %rd1878;
	mov.u64 	%rd21582, %rd1879;
	mov.u64 	%rd21583, %rd1880;
	@%p1345 bra 	$L__BB1_830;
	setp.gt.u64 	%p1346, %rd1880, %rd14;
	@%p1346 bra 	$L__BB1_829;
	setp.lt.u64 	%p1347, %rd1880, %rd14;
	mov.u64 	%rd21581, %rd1878;
	mov.u64 	%rd21582, %rd1879;
	mov.u64 	%rd21583, %rd1880;
	@%p1347 bra 	$L__BB1_830;
	setp.gt.u64 	%p1348, %rd1879, %rd13;
	@%p1348 bra 	$L__BB1_829;
	setp.lt.u64 	%p1349, %rd1879, %rd13;
	setp.lt.u64 	%p1350, %rd1878, %rd12;
	or.pred  	%p1351, %p1349, %p1350;
	mov.u64 	%rd21581, %rd1878;
	mov.u64 	%rd21582, %rd1879;
	mov.u64 	%rd21583, %rd1880;
	@%p1351 bra 	$L__BB1_830;
$L__BB1_829:
	sub.s64 	%rd21581, %rd1878, %rd12;
	setp.lt.u64 	%p1352, %rd1878, %rd12;
	selp.u64 	%rd10873, 1, 0, %p1352;
	add.s64 	%rd10874, %rd13, %rd10873;
	sub.s64 	%rd21582, %rd1879, %rd10874;
	setp.lt.u64 	%p1353, %rd1879, %rd10874;
	selp.u64 	%rd10875, 1, 0, %p1353;
	add.s64 	%rd10876, %rd14, %rd10875;
	sub.s64 	%rd21583, %rd1880, %rd10876;
	setp.lt.u64 	%p1354, %rd1880, %rd10876;
	selp.u64 	%rd10877, 1, 0, %p1354;
	add.s64 	%rd10878, %rd15, %rd10877;
	sub.s64 	%rd21584, %rd21584, %rd10878;
$L__BB1_830:
	and.b64  	%rd1890, %rd21581, 4294967295;
	shr.u64 	%rd1891, %rd21581, 32;
	mul.lo.s64 	%rd10879, %rd1890, %rd1890;
	mul.lo.s64 	%rd10880, %rd1891, %rd1890;
	shr.u64 	%rd10881, %rd10879, 32;
	shl.b64 	%rd10882, %rd10880, 1;
	and.b64  	%rd10883, %rd10882, 8589934590;
	add.s64 	%rd10884, %rd10881, %rd10883;
	shr.u64 	%rd10885, %rd10880, 31;
	and.b64  	%rd10886, %rd10885, 8589934590;
	mad.lo.s64 	%rd10887, %rd1891, %rd1891, %rd10886;
	shr.u64 	%rd10888, %rd10884, 32;
	shl.b64 	%rd10889, %rd10884, 32;
	and.b64  	%rd10890, %rd10879, 4294967293;
	or.b64  	%rd10891, %rd10889, %rd10890;
	add.s64 	%rd10892, %rd10887, %rd10888;
	shr.u64 	%rd1892, %rd21582, 32;
	and.b64  	%rd1893, %rd21582, 4294967295;
	mul.lo.s64 	%rd10893, %rd1893, %rd1890;
	mul.lo.s64 	%rd10894, %rd1892, %rd1890;
	mul.lo.s64 	%rd10895, %rd1893, %rd1891;
	shr.u64 	%rd10896, %rd10893, 32;
	and.b64  	%rd10897, %rd10894, 4294967295;
	add.s64 	%rd10898, %rd10896, %rd10897;
	and.b64  	%rd10899, %rd10895, 4294967295;
	add.s64 	%rd10900, %rd10898, %rd10899;
	shr.u64 	%rd10901, %rd10894, 32;
	mad.lo.s64 	%rd10902, %rd1892, %rd1891, %rd10901;
	shr.u64 	%rd10903, %rd10895, 32;
	add.s64 	%rd10904, %rd10902, %rd10903;
	shr.u64 	%rd10905, %rd10900, 32;
	shl.b64 	%rd10906, %rd10900, 32;
	and.b64  	%rd10907, %rd10893, 4294967295;
	or.b64  	%rd10908, %rd10906, %rd10907;
	add.s64 	%rd10909, %rd10904, %rd10905;
	shr.u64 	%rd1894, %rd21583, 32;
	and.b64  	%rd1895, %rd21583, 4294967295;
	mul.lo.s64 	%rd10910, %rd1895, %rd1890;
	mul.lo.s64 	%rd10911, %rd1894, %rd1890;
	mul.lo.s64 	%rd10912, %rd1895, %rd1891;
	shr.u64 	%rd10913, %rd10910, 32;
	and.b64  	%rd10914, %rd10911, 4294967295;
	add.s64 	%rd10915, %rd10913, %rd10914;
	and.b64  	%rd10916, %rd10912, 4294967295;
	add.s64 	%rd10917, %rd10915, %rd10916;
	shr.u64 	%rd10918, %rd10911, 32;
	mad.lo.s64 	%rd10919, %rd1894, %rd1891, %rd10918;
	shr.u64 	%rd10920, %rd10912, 32;
	add.s64 	%rd10921, %rd10919, %rd10920;
	shr.u64 	%rd10922, %rd10917, 32;
	shl.b64 	%rd10923, %rd10917, 32;
	and.b64  	%rd10924, %rd10910, 4294967295;
	or.b64  	%rd10925, %rd10923, %rd10924;
	add.s64 	%rd10926, %rd10921, %rd10922;
	shr.u64 	%rd1896, %rd21584, 32;
	and.b64  	%rd1897, %rd21584, 4294967295;
	mul.lo.s64 	%rd10927, %rd1897, %rd1890;
	mul.lo.s64 	%rd10928, %rd1896, %rd1890;
	mul.lo.s64 	%rd10929, %rd1897, %rd1891;
	shr.u64 	%rd10930, %rd10927, 32;
	and.b64  	%rd10931, %rd10928, 4294967295;
	add.s64 	%rd10932, %rd10930, %rd10931;
	and.b64  	%rd10933, %rd10929, 4294967295;
	add.s64 	%rd10934, %rd10932, %rd10933;
	shr.u64 	%rd10935, %rd10928, 32;
	mad.lo.s64 	%rd10936, %rd1896, %rd1891, %rd10935;
	shr.u64 	%rd10937, %rd10929, 32;
	add.s64 	%rd10938, %rd10936, %rd10937;
	shr.u64 	%rd10939, %rd10934, 32;
	shl.b64 	%rd10940, %rd10934, 32;
	and.b64  	%rd10941, %rd10927, 4294967295;
	or.b64  	%rd10942, %rd10940, %rd10941;
	add.s64 	%rd10943, %rd10938, %rd10939;
	shl.b64 	%rd10944, %rd10908, 1;
	shr.u64 	%rd10945, %rd10906, 63;
	add.s64 	%rd10946, %rd10909, %rd10909;
	add.s64 	%rd10947, %rd10946, %rd10945;
	mul.lo.s64 	%rd10948, %rd1893, %rd1893;
	mul.lo.s64 	%rd10949, %rd1892, %rd1893;
	shr.u64 	%rd10950, %rd10948, 32;
	shl.b64 	%rd10951, %rd10949, 1;
	and.b64  	%rd10952, %rd10951, 8589934590;
	add.s64 	%rd10953, %rd10950, %rd10952;
	shr.u64 	%rd10954, %rd10949, 31;
	and.b64  	%rd10955, %rd10954, 8589934590;
	mad.lo.s64 	%rd10956, %rd1892, %rd1892, %rd10955;
	shr.u64 	%rd10957, %rd10953, 32;
	shl.b64 	%rd10958, %rd10953, 32;
	and.b64  	%rd10959, %rd10948, 4294967293;
	or.b64  	%rd10960, %rd10958, %rd10959;
	add.s64 	%rd10961, %rd10925, %rd10945;
	add.s64 	%rd10962, %rd10961, %rd10960;
	max.u64 	%rd10963, %rd10925, %rd10961;
	setp.gt.u64 	%p1355, %rd10963, %rd10962;
	selp.u64 	%rd10964, 1, 0, %p1355;
	add.s64 	%rd10965, %rd10956, %rd10926;
	add.s64 	%rd10966, %rd10965, %rd10957;
	add.s64 	%rd10967, %rd10966, %rd10964;
	mul.lo.s64 	%rd10968, %rd1895, %rd1893;
	mul.lo.s64 	%rd10969, %rd1894, %rd1893;
	mul.lo.s64 	%rd10970, %rd1895, %rd1892;
	shr.u64 	%rd10971, %rd10968, 32;
	and.b64  	%rd10972, %rd10969, 4294967295;
	add.s64 	%rd10973, %rd10971, %rd10972;
	and.b64  	%rd10974, %rd10970, 4294967295;
	add.s64 	%rd10975, %rd10973, %rd10974;
	shr.u64 	%rd10976, %rd10969, 32;
	mad.lo.s64 	%rd10977, %rd1894, %rd1892, %rd10976;
	shr.u64 	%rd10978, %rd10970, 32;
	add.s64 	%rd10979, %rd10977, %rd10978;
	shr.u64 	%rd10980, %rd10975, 32;
	shl.b64 	%rd10981, %rd10975, 32;
	and.b64  	%rd10982, %rd10968, 4294967295;
	or.b64  	%rd10983, %rd10981, %rd10982;
	add.s64 	%rd10984, %rd10942, %rd10964;
	add.s64 	%rd10985, %rd10984, %rd10983;
	max.u64 	%rd10986, %rd10942, %rd10984;
	setp.gt.u64 	%p1356, %rd10986, %rd10985;
	selp.u64 	%rd10987, 1, 0, %p1356;
	add.s64 	%rd10988, %rd10979, %rd10943;
	add.s64 	%rd10989, %rd10988, %rd10980;
	add.s64 	%rd10990, %rd10989, %rd10987;
	add.s64 	%rd10991, %rd10962, %rd10925;
	setp.lt.u64 	%p1357, %rd10991, %rd10962;
	selp.u64 	%rd10992, 1, 0, %p1357;
	add.s64 	%rd10993, %rd10926, %rd10967;
	add.s64 	%rd10994, %rd10993, %rd10992;
	add.s64 	%rd10995, %rd10985, %rd10992;
	add.s64 	%rd10996, %rd10995, %rd10983;
	max.u64 	%rd10997, %rd10985, %rd10995;
	setp.gt.u64 	%p1358, %rd10997, %rd10996;
	selp.u64 	%rd10998, 1, 0, %p1358;
	add.s64 	%rd10999, %rd10979, %rd10990;
	add.s64 	%rd11000, %rd10999, %rd10980;
	add.s64 	%rd11001, %rd11000, %rd10998;
	add.s64 	%rd11002, %rd10996, %rd10942;
	setp.lt.u64 	%p1359, %rd11002, %rd10996;
	selp.u64 	%rd11003, 1, 0, %p1359;
	add.s64 	%rd11004, %rd10943, %rd11001;
	add.s64 	%rd11005, %rd11004, %rd11003;
	mul.lo.s64 	%rd11006, %rd11, %rd10891;
	mul.lo.s64 	%rd11007, %rd12, %rd11006;
	mul.hi.u64 	%rd11008, %rd12, %rd11006;
	add.cc.s64 	%rd11009, %rd11007, %rd10891;
	addc.cc.s64 	%rd11010, %rd11008, 0;
	mul.lo.s64 	%rd11011, %rd13, %rd11006;
	mul.hi.u64 	%rd11012, %rd13, %rd11006;
	mov.b64 	%rd11013, 0;
	add.cc.s64 	%rd11014, %rd11010, %rd10944;
	addc.cc.s64 	%rd11015, %rd11013, 0;
	add.cc.s64 	%rd11016, %rd11014, %rd11011;
	addc.cc.s64 	%rd11017, %rd11015, %rd11012;
	mul.lo.s64 	%rd11018, %rd14, %rd11006;
	mul.hi.u64 	%rd11019, %rd14, %rd11006;
	add.cc.s64 	%rd11020, %rd11017, %rd10991;
	addc.cc.s64 	%rd11021, %rd11013, 0;
	add.cc.s64 	%rd11022, %rd11020, %rd11018;
	addc.cc.s64 	%rd11023, %rd11021, %rd11019;
	mul.lo.s64 	%rd11024, %rd15, %rd11006;
	mul.hi.u64 	%rd11025, %rd15, %rd11006;
	add.cc.s64 	%rd11026, %rd11023, %rd11002;
	addc.cc.s64 	%rd11027, %rd11013, 0;
	add.cc.s64 	%rd11028, %rd11026, %rd11024;
	addc.cc.s64 	%rd11029, %rd11027, %rd11025;
	add.s64 	%rd11030, %rd10892, %rd11029;
	setp.lt.u64 	%p1360, %rd11030, %rd10892;
	selp.u64 	%rd11031, 1, 0, %p1360;
	add.s64 	%rd11032, %rd10947, %rd11031;
	setp.lt.u64 	%p1361, %rd11032, %rd10947;
	selp.u64 	%rd11033, 1, 0, %p1361;
	add.s64 	%rd11034, %rd10994, %rd11033;
	setp.lt.u64 	%p1362, %rd11034, %rd10994;
	selp.u64 	%rd11035, 1, 0, %p1362;
	add.s64 	%rd11036, %rd11005, %rd11035;
	mul.lo.s64 	%rd11037, %rd11, %rd11016;
	mul.lo.s64 	%rd11038, %rd12, %rd11037;
	mul.hi.u64 	%rd11039, %rd12, %rd11037;
	add.cc.s64 	%rd11040, %rd11038, %rd11016;
	addc.cc.s64 	%rd11041, %rd11039, 0;
	mul.lo.s64 	%rd11042, %rd13, %rd11037;
	mul.hi.u64 	%rd11043, %rd13, %rd11037;
	add.cc.s64 	%rd11044, %rd11041, %rd11022;
	addc.cc.s64 	%rd11045, %rd11013, 0;
	add.cc.s64 	%rd11046, %rd11044, %rd11042;
	addc.cc.s64 	%rd11047, %rd11045, %rd11043;
	mul.lo.s64 	%rd11048, %rd14, %rd11037;
	mul.hi.u64 	%rd11049, %rd14, %rd11037;
	add.cc.s64 	%rd11050, %rd11047, %rd11028;
	addc.cc.s64 	%rd11051, %rd11013, 0;
	add.cc.s64 	%rd11052, %rd11050, %rd11048;
	addc.cc.s64 	%rd11053, %rd11051, %rd11049;
	mul.lo.s64 	%rd11054, %rd15, %rd11037;
	mul.hi.u64 	%rd11055, %rd15, %rd11037;
	add.cc.s64 	%rd11056, %rd11053, %rd11030;
	addc.cc.s64 	%rd11057, %rd11013, 0;
	add.cc.s64 	%rd11058, %rd11056, %rd11054;
	addc.cc.s64 	%rd11059, %rd11057, %rd11055;
	add.s64 	%rd11060, %rd11032, %rd11059;
	setp.lt.u64 	%p1363, %rd11060, %rd11032;
	selp.u64 	%rd11061, 1, 0, %p1363;
	add.s64 	%rd11062, %rd11034, %rd11061;
	setp.lt.u64 	%p1364, %rd11062, %rd11034;
	selp.u64 	%rd11063, 1, 0, %p1364;
	add.s64 	%rd11064, %rd11036, %rd11063;
	mul.lo.s64 	%rd11065, %rd11, %rd11046;
	mul.lo.s64 	%rd11066, %rd12, %rd11065;
	mul.hi.u64 	%rd11067, %rd12, %rd11065;
	add.cc.s64 	%rd11068, %rd11066, %rd11046;
	addc.cc.s64 	%rd11069, %rd11067, 0;
	mul.lo.s64 	%rd11070, %rd13, %rd11065;
	mul.hi.u64 	%rd11071, %rd13, %rd11065;
	add.cc.s64 	%rd11072, %rd11069, %rd11052;
	addc.cc.s64 	%rd11073, %rd11013, 0;
	add.cc.s64 	%rd11074, %rd11072, %rd11070;
	addc.cc.s64 	%rd11075, %rd11073, %rd11071;
	mul.lo.s64 	%rd11076, %rd14, %rd11065;
	mul.hi.u64 	%rd11077, %rd14, %rd11065;
	add.cc.s64 	%rd11078, %rd11075, %rd11058;
	addc.cc.s64 	%rd11079, %rd11013, 0;
	add.cc.s64 	%rd11080, %rd11078, %rd11076;
	addc.cc.s64 	%rd11081, %rd11079, %rd11077;
	mul.lo.s64 	%rd11082, %rd15, %rd11065;
	mul.hi.u64 	%rd11083, %rd15, %rd11065;
	add.cc.s64 	%rd11084, %rd11081, %rd11060;
	addc.cc.s64 	%rd11085, %rd11013, 0;
	add.cc.s64 	%rd11086, %rd11084, %rd11082;
	addc.cc.s64 	%rd11087, %rd11085, %rd11083;
	add.s64 	%rd11088, %rd11062, %rd11087;
	setp.lt.u64 	%p1365, %rd11088, %rd11062;
	selp.u64 	%rd11089, 1, 0, %p1365;
	add.s64 	%rd11090, %rd11064, %rd11089;
	mul.lo.s64 	%rd11091, %rd11, %rd11074;
	mul.lo.s64 	%rd11092, %rd12, %rd11091;
	mul.hi.u64 	%rd11093, %rd12, %rd11091;
	add.cc.s64 	%rd11094, %rd11092, %rd11074;
	addc.cc.s64 	%rd11095, %rd11093, 0;
	mul.lo.s64 	%rd11096, %rd13, %rd11091;
	mul.hi.u64 	%rd11097, %rd13, %rd11091;
	add.cc.s64 	%rd11098, %rd11095, %rd11080;
	addc.cc.s64 	%rd11099, %rd11013, 0;
	add.cc.s64 	%rd1898, %rd11098, %rd11096;
	addc.cc.s64 	%rd11100, %rd11099, %rd11097;
	mul.lo.s64 	%rd11101, %rd14, %rd11091;
	mul.hi.u64 	%rd11102, %rd14, %rd11091;
	add.cc.s64 	%rd11103, %rd11100, %rd11086;
	addc.cc.s64 	%rd11104, %rd11013, 0;
	add.cc.s64 	%rd1899, %rd11103, %rd11101;
	addc.cc.s64 	%rd11105, %rd11104, %rd11102;
	mul.lo.s64 	%rd11106, %rd15, %rd11091;
	mul.hi.u64 	%rd11107, %rd15, %rd11091;
	add.cc.s64 	%rd11108, %rd11105, %rd11088;
	addc.cc.s64 	%rd11109, %rd11013, 0;
	add.cc.s64 	%rd1900, %rd11108, %rd11106;
	addc.cc.s64 	%rd11110, %rd11109, %rd11107;
	add.s64 	%rd21585, %rd11090, %rd11110;
	setp.gt.u64 	%p1366, %rd21585, %rd15;
	@%p1366 bra 	$L__BB1_836;
	setp.lt.u64 	%p1367, %rd21585, %rd15;
	mov.u64 	%rd21586, %rd1900;
	mov.u64 	%rd21587, %rd1899;
	mov.u64 	%rd21588, %rd1898;
	@%p1367 bra 	$L__BB1_837;
	setp.lt.u64 	%p1368, %rd14, %rd1900;
	@%p1368 bra 	$L__BB1_836;
	setp.gt.u64 	%p1369, %rd14, %rd1900;
	mov.u64 	%rd21586, %rd1900;
	mov.u64 	%rd21587, %rd1899;
	mov.u64 	%rd21588, %rd1898;
	@%p1369 bra 	$L__BB1_837;
	setp.lt.u64 	%p1370, %rd13, %rd1899;
	@%p1370 bra 	$L__BB1_836;
	setp.gt.u64 	%p1371, %rd13, %rd1899;
	setp.gt.u64 	%p1372, %rd12, %rd1898;
	or.pred  	%p1373, %p1371, %p1372;
	mov.u64 	%rd21586, %rd1900;
	mov.u64 	%rd21587, %rd1899;
	mov.u64 	%rd21588, %rd1898;
	@%p1373 bra 	$L__BB1_837;
$L__BB1_836:
	sub.s64 	%rd21588, %rd1898, %rd12;
	setp.lt.u64 	%p1374, %rd1898, %rd12;
	selp.u64 	%rd11111, 1, 0, %p1374;
	add.s64 	%rd11112, %rd13, %rd11111;
	sub.s64 	%rd21587, %rd1899, %rd11112;
	setp.lt.u64 	%p1375, %rd1899, %rd11112;
	selp.u64 	%rd11113, 1, 0, %p1375;
	add.s64 	%rd11114, %rd14, %rd11113;
	sub.s64 	%rd21586, %rd1900, %rd11114;
	setp.lt.u64 	%p1376, %rd1900, %rd11114;
	selp.u64 	%rd11115, 1, 0, %p1376;
	add.s64 	%rd11116, %rd15, %rd11115;
	sub.s64 	%rd21585, %rd21585, %rd11116;
$L__BB1_837:
	sub.s64 	%rd21592, %rd21588, %rd21553;
	setp.lt.u64 	%p1377, %rd21588, %rd21553;
	selp.u64 	%rd11117, 1, 0, %p1377;
	add.s64 	%rd11118, %rd21554, %rd11117;
	sub.s64 	%rd21591, %rd21587, %rd11118;
	setp.lt.u64 	%p1378, %rd21587, %rd11118;
	selp.u64 	%rd11119, 1, 0, %p1378;
	add.s64 	%rd11120, %rd21555, %rd11119;
	sub.s64 	%rd21590, %rd21586, %rd11120;
	setp.lt.u64 	%p1379, %rd21586, %rd11120;
	selp.u64 	%rd11121, 1, 0, %p1379;
	add.s64 	%rd11122, %rd21556, %rd11121;
	sub.s64 	%rd21589, %rd21585, %rd11122;
	setp.ge.u64 	%p1380, %rd21585, %rd11122;
	@%p1380 bra 	$L__BB1_839;
	add.s64 	%rd1914, %rd21592, %rd12;
	setp.ge.u64 	%p1381, %rd1914, %rd21592;
	setp.lt.u64 	%p1382, %rd1914, %rd21592;
	selp.u64 	%rd11123, 1, 0, %p1382;
	add.s64 	%rd11124, %rd21591, %rd11123;
	add.s64 	%rd1915, %rd11124, %rd13;
	setp.lt.u64 	%p1383, %rd1915, %rd21591;
	setp.eq.s64 	%p1384, %rd1915, %rd21591;
	selp.u32 	%r469, -1, 0, %p1384;
	selp.u32 	%r470, -1, 0, %p1383;
	selp.b32 	%r471, %r470, %r469, %p1381;
	and.b32  	%r473, %r471, 1;
	setp.eq.b32 	%p1385, %r473, 1;
	or.pred  	%p1386, %p1383, %p1385;
	selp.u64 	%rd11125, 1, 0, %p1386;
	add.s64 	%rd11126, %rd21590, %rd11125;
	add.s64 	%rd1916, %rd11126, %rd14;
	setp.ge.u64 	%p1387, %rd1916, %rd21590;
	setp.lt.u64 	%p1388, %rd1916, %rd21590;
	setp.eq.s64 	%p1389, %rd1916, %rd21590;
	selp.u32 	%r474, -1, 0, %p1388;
	selp.u32 	%r475, -1, 0, %p1389;
	selp.b32 	%r476, %r475, %r474, %p1386;
	selp.b32 	%r477, %r476, %r474, %p1387;
	cvt.u64.u32 	%rd11127, %r477;
	and.b64  	%rd11128, %rd11127, 1;
	add.s64 	%rd11129, %rd21589, %rd11128;
	add.s64 	%rd21589, %rd11129, %rd15;
	mov.u64 	%rd21590, %rd1916;
	mov.u64 	%rd21591, %rd1915;
	mov.u64 	%rd21592, %rd1914;
$L__BB1_839:
	sub.s64 	%rd21272, %rd21592, %rd21553;
	setp.lt.u64 	%p1390, %rd21592, %rd21553;
	selp.u64 	%rd11130, 1, 0, %p1390;
	add.s64 	%rd11131, %rd21554, %rd11130;
	sub.s64 	%rd21271, %rd21591, %rd11131;
	setp.lt.u64 	%p1391, %rd21591, %rd11131;
	selp.u64 	%rd11132, 1, 0, %p1391;
	add.s64 	%rd11133, %rd21555, %rd11132;
	sub.s64 	%rd21270, %rd21590, %rd11133;
	setp.lt.u64 	%p1392, %rd21590, %rd11133;
	selp.u64 	%rd11134, 1, 0, %p1392;
	add.s64 	%rd11135, %rd21556, %rd11134;
	sub.s64 	%rd21269, %rd21589, %rd11135;
	setp.ge.u64 	%p1393, %rd21589, %rd11135;
	@%p1393 bra 	$L__BB1_841;
	add.s64 	%rd1926, %rd21272, %rd12;
	setp.ge.u64 	%p1394, %rd1926, %rd21272;
	setp.lt.u64 	%p1395, %rd1926, %rd21272;
	selp.u64 	%rd11136, 1, 0, %p1395;
	add.s64 	%rd11137, %rd21271, %rd11136;
	add.s64 	%rd1927, %rd11137, %rd13;
	setp.lt.u64 	%p1396, %rd1927, %rd21271;
	setp.eq.s64 	%p1397, %rd1927, %rd21271;
	selp.u32 	%r478, -1, 0, %p1397;
	selp.u32 	%r479, -1, 0, %p1396;
	selp.b32 	%r480, %r479, %r478, %p1394;
	and.b32  	%r482, %r480, 1;
	setp.eq.b32 	%p1398, %r482, 1;
	or.pred  	%p1399, %p1396, %p1398;
	selp.u64 	%rd11138, 1, 0, %p1399;
	add.s64 	%rd11139, %rd21270, %rd11138;
	add.s64 	%rd1928, %rd11139, %rd14;
	setp.ge.u64 	%p1400, %rd1928, %rd21270;
	setp.lt.u64 	%p1401, %rd1928, %rd21270;
	setp.eq.s64 	%p1402, %rd1928, %rd21270;
	selp.u32 	%r483, -1, 0, %p1401;
	selp.u32 	%r484, -1, 0, %p1402;
	selp.b32 	%r485, %r484, %r483, %p1399;
	selp.b32 	%r486, %r485, %r483, %p1400;
	cvt.u64.u32 	%rd11140, %r486;
	and.b64  	%rd11141, %rd11140, 1;
	add.s64 	%rd11142, %rd21269, %rd11141;
	add.s64 	%rd21269, %rd11142, %rd15;
	mov.u64 	%rd21270, %rd1928;
	mov.u64 	%rd21271, %rd1927;
	mov.u64 	%rd21272, %rd1926;
$L__BB1_841:
	sub.s64 	%rd21597, %rd21553, %rd21272;
	setp.lt.u64 	%p1403, %rd21553, %rd21272;
	selp.u64 	%rd11143, 1, 0, %p1403;
	add.s64 	%rd11144, %rd21271, %rd11143;
	sub.s64 	%rd21598, %rd21554, %rd11144;
	setp.lt.u64 	%p1404, %rd21554, %rd11144;
	selp.u64 	%rd11145, 1, 0, %p1404;
	add.s64 	%rd11146, %rd21270, %rd11145;
	sub.s64 	%rd21599, %rd21555, %rd11146;
	setp.lt.u64 	%p1405, %rd21555, %rd11146;
	selp.u64 	%rd11147, 1, 0, %p1405;
	add.s64 	%rd11148, %rd21269, %rd11147;
	sub.s64 	%rd21600, %rd21556, %rd11148;
	setp.ge.u64 	%p1406, %rd21556, %rd11148;
	@%p1406 bra 	$L__BB1_843;
	add.s64 	%rd1938, %rd21597, %rd12;
	setp.ge.u64 	%p1407, %rd1938, %rd21597;
	setp.lt.u64 	%p1408, %rd1938, %rd21597;
	selp.u64 	%rd11149, 1, 0, %p1408;
	add.s64 	%rd11150, %rd21598, %rd11149;
	add.s64 	%rd1939, %rd11150, %rd13;
	setp.lt.u64 	%p1409, %rd1939, %rd21598;
	setp.eq.s64 	%p1410, %rd1939, %rd21598;
	selp.u32 	%r487, -1, 0, %p1410;
	selp.u32 	%r488, -1, 0, %p1409;
	selp.b32 	%r489, %r488, %r487, %p1407;
	and.b32  	%r491, %r489, 1;
	setp.eq.b32 	%p1411, %r491, 1;
	or.pred  	%p1412, %p1409, %p1411;
	selp.u64 	%rd11151, 1, 0, %p1412;
	add.s64 	%rd11152, %rd21599, %rd11151;
	add.s64 	%rd1940, %rd11152, %rd14;
	setp.ge.u64 	%p1413, %rd1940, %rd21599;
	setp.lt.u64 	%p1414, %rd1940, %rd21599;
	setp.eq.s64 	%p1415, %rd1940, %rd21599;
	selp.u32 	%r492, -1, 0, %p1414;
	selp.u32 	%r493, -1, 0, %p1415;
	selp.b32 	%r494, %r493, %r492, %p1412;
	selp.b32 	%r495, %r494, %r492, %p1413;
	cvt.u64.u32 	%rd11153, %r495;
	and.b64  	%rd11154, %rd11153, 1;
	add.s64 	%rd11155, %rd21600, %rd11154;
	add.s64 	%rd21600, %rd11155, %rd15;
	mov.u64 	%rd21597, %rd1938;
	mov.u64 	%rd21598, %rd1939;
	mov.u64 	%rd21599, %rd1940;
$L__BB1_843:
	shr.u64 	%rd11156, %rd21597, 32;
	and.b64  	%rd11157, %rd21597, 4294967295;
	mul.lo.s64 	%rd11158, %rd11157, %rd1890;
	mul.lo.s64 	%rd11159, %rd11156, %rd1890;
	mul.lo.s64 	%rd11160, %rd11157, %rd1891;
	shr.u64 	%rd11161, %rd11158, 32;
	and.b64  	%rd11162, %rd11159, 4294967295;
	add.s64 	%rd11163, %rd11161, %rd11162;
	and.b64  	%rd11164, %rd11160, 4294967295;
	add.s64 	%rd11165, %rd11163, %rd11164;
	shr.u64 	%rd11166, %rd11159, 32;
	mad.lo.s64 	%rd11167, %rd11156, %rd1891, %rd11166;
	shr.u64 	%rd11168, %rd11160, 32;
	add.s64 	%rd11169, %rd11167, %rd11168;
	shr.u64 	%rd11170, %rd11165, 32;
	shl.b64 	%rd11171, %rd11165, 32;
	and.b64  	%rd11172, %rd11158, 4294967295;
	or.b64  	%rd11173, %rd11171, %rd11172;
	add.s64 	%rd11174, %rd11169, %rd11170;
	shr.u64 	%rd11175, %rd21598, 32;
	and.b64  	%rd11176, %rd21598, 4294967295;
	mul.lo.s64 	%rd11177, %rd11176, %rd1890;
	mul.lo.s64 	%rd11178, %rd11175, %rd1890;
	mul.lo.s64 	%rd11179, %rd11176, %rd1891;
	shr.u64 	%rd11180, %rd11177, 32;
	and.b64  	%rd11181, %rd11178, 4294967295;
	add.s64 	%rd11182, %rd11180, %rd11181;
	and.b64  	%rd11183, %rd11179, 4294967295;
	add.s64 	%rd11184, %rd11182, %rd11183;
	shr.u64 	%rd11185, %rd11178, 32;
	mad.lo.s64 	%rd11186, %rd11175, %rd1891, %rd11185;
	shr.u64 	%rd11187, %rd11179, 32;
	add.s64 	%rd11188, %rd11186, %rd11187;
	shr.u64 	%rd11189, %rd11184, 32;
	shl.b64 	%rd11190, %rd11184, 32;
	and.b64  	%rd11191, %rd11177, 4294967295;
	or.b64  	%rd11192, %rd11190, %rd11191;
	add.s64 	%rd11193, %rd11188, %rd11189;
	shr.u64 	%rd11194, %rd21599, 32;
	and.b64  	%rd11195, %rd21599, 4294967295;
	mul.lo.s64 	%rd11196, %rd11195, %rd1890;
	mul.lo.s64 	%rd11197, %rd11194, %rd1890;
	mul.lo.s64 	%rd11198, %rd11195, %rd1891;
	shr.u64 	%rd11199, %rd11196, 32;
	and.b64  	%rd11200, %rd11197, 4294967295;
	add.s64 	%rd11201, %rd11199, %rd11200;
	and.b64  	%rd11202, %rd11198, 4294967295;
	add.s64 	%rd11203, %rd11201, %rd11202;
	shr.u64 	%rd11204, %rd11197, 32;
	mad.lo.s64 	%rd11205, %rd11194, %rd1891, %rd11204;
	shr.u64 	%rd11206, %rd11198, 32;
	add.s64 	%rd11207, %rd11205, %rd11206;
	shr.u64 	%rd11208, %rd11203, 32;
	shl.b64 	%rd11209, %rd11203, 32;
	and.b64  	%rd11210, %rd11196, 4294967295;
	or.b64  	%rd11211, %rd11209, %rd11210;
	add.s64 	%rd11212, %rd11207, %rd11208;
	shr.u64 	%rd11213, %rd21600, 32;
	and.b64  	%rd11214, %rd21600, 4294967295;
	mul.lo.s64 	%rd11215, %rd11214, %rd1890;
	mul.lo.s64 	%rd11216, %rd11213, %rd1890;
	mul.lo.s64 	%rd11217, %rd11214, %rd1891;
	shr.u64 	%rd11218, %rd11215, 32;
	and.b64  	%rd11219, %rd11216, 4294967295;
	add.s64 	%rd11220, %rd11218, %rd11219;
	and.b64  	%rd11221, %rd11217, 4294967295;
	add.s64 	%rd11222, %rd11220, %rd11221;
	shr.u64 	%rd11223, %rd11216, 32;
	mad.lo.s64 	%rd11224, %rd11213, %rd1891, %rd11223;
	shr.u64 	%rd11225, %rd11217, 32;
	add.s64 	%rd11226, %rd11224, %rd11225;
	shr.u64 	%rd11227, %rd11222, 32;
	shl.b64 	%rd11228, %rd11222, 32;
	and.b64  	%rd11229, %rd11215, 4294967295;
	or.b64  	%rd11230, %rd11228, %rd11229;
	add.s64 	%rd11231, %rd11226, %rd11227;
	mul.lo.s64 	%rd11232, %rd11157, %rd1893;
	mul.lo.s64 	%rd11233, %rd11156, %rd1893;
	mul.lo.s64 	%rd11234, %rd11157, %rd1892;
	shr.u64 	%rd11235, %rd11232, 32;
	and.b64  	%rd11236, %rd11233, 4294967295;
	add.s64 	%rd11237, %rd11235, %rd11236;
	and.b64  	%rd11238, %rd11234, 4294967295;
	add.s64 	%rd11239, %rd11237, %rd11238;
	shr.u64 	%rd11240, %rd11233, 32;
	mad.lo.s64 	%rd11241, %rd11156, %rd1892, %rd11240;
	shr.u64 	%rd11242, %rd11234, 32;
	add.s64 	%rd11243, %rd11241, %rd11242;
	shr.u64 	%rd11244, %rd11239, 32;
	shl.b64 	%rd11245, %rd11239, 32;
	and.b64  	%rd11246, %rd11232, 4294967295;
	or.b64  	%rd11247, %rd11245, %rd11246;
	add.s64 	%rd11248, %rd11192, %rd11247;
	setp.lt.u64 	%p1416, %rd11248, %rd11192;
	selp.u64 	%rd11249, 1, 0, %p1416;
	add.s64 	%rd11250, %rd11243, %rd11193;
	add.s64 	%rd11251, %rd11250, %rd11244;
	add.s64 	%rd11252, %rd11251, %rd11249;
	mul.lo.s64 	%rd11253, %rd11176, %rd1893;
	mul.lo.s64 	%rd11254, %rd11175, %rd1893;
	mul.lo.s64 	%rd11255, %rd11176, %rd1892;
	shr.u64 	%rd11256, %rd11253, 32;
	and.b64  	%rd11257, %rd11254, 4294967295;
	add.s64 	%rd11258, %rd11256, %rd11257;
	and.b64  	%rd11259, %rd11255, 4294967295;
	add.s64 	%rd11260, %rd11258, %rd11259;
	shr.u64 	%rd11261, %rd11254, 32;
	mad.lo.s64 	%rd11262, %rd11175, %rd1892, %rd11261;
	shr.u64 	%rd11263, %rd11255, 32;
	add.s64 	%rd11264, %rd11262, %rd11263;
	shr.u64 	%rd11265, %rd11260, 32;
	shl.b64 	%rd11266, %rd11260, 32;
	and.b64  	%rd11267, %rd11253, 4294967295;
	or.b64  	%rd11268, %rd11266, %rd11267;
	add.s64 	%rd11269, %rd11211, %rd11249;
	add.s64 	%rd11270, %rd11269, %rd11268;
	max.u64 	%rd11271, %rd11211, %rd11269;
	setp.gt.u64 	%p1417, %rd11271, %rd11270;
	selp.u64 	%rd11272, 1, 0, %p1417;
	add.s64 	%rd11273, %rd11264, %rd11212;
	add.s64 	%rd11274, %rd11273, %rd11265;
	add.s64 	%rd11275, %rd11274, %rd11272;
	mul.lo.s64 	%rd11276, %rd11195, %rd1893;
	mul.lo.s64 	%rd11277, %rd11194, %rd1893;
	mul.lo.s64 	%rd11278, %rd11195, %rd1892;
	shr.u64 	%rd11279, %rd11276, 32;
	and.b64  	%rd11280, %rd11277, 4294967295;
	add.s64 	%rd11281, %rd11279, %rd11280;
	and.b64  	%rd11282, %rd11278, 4294967295;
	add.s64 	%rd11283, %rd11281, %rd11282;
	shr.u64 	%rd11284, %rd11277, 32;
	mad.lo.s64 	%rd11285, %rd11194, %rd1892, %rd11284;
	shr.u64 	%rd11286, %rd11278, 32;
	add.s64 	%rd11287, %rd11285, %rd11286;
	shr.u64 	%rd11288, %rd11283, 32;
	shl.b64 	%rd11289, %rd11283, 32;
	and.b64  	%rd11290, %rd11276, 4294967295;
	or.b64  	%rd11291, %rd11289, %rd11290;
	add.s64 	%rd11292, %rd11230, %rd11272;
	add.s64 	%rd11293, %rd11292, %rd11291;
	max.u64 	%rd11294, %rd11230, %rd11292;
	setp.gt.u64 	%p1418, %rd11294, %rd11293;
	selp.u64 	%rd11295, 1, 0, %p1418;
	add.s64 	%rd11296, %rd11287, %rd11231;
	add.s64 	%rd11297, %rd11296, %rd11288;
	add.s64 	%rd11298, %rd11297, %rd11295;
	mul.lo.s64 	%rd11299, %rd11157, %rd1895;
	mul.lo.s64 	%rd11300, %rd11156, %rd1895;
	mul.lo.s64 	%rd11301, %rd11157, %rd1894;
	shr.u64 	%rd11302, %rd11299, 32;
	and.b64  	%rd11303, %rd11300, 4294967295;
	add.s64 	%rd11304, %rd11302, %rd11303;
	and.b64  	%rd11305, %rd11301, 4294967295;
	add.s64 	%rd11306, %rd11304, %rd11305;
	shr.u64 	%rd11307, %rd11300, 32;
	mad.lo.s64 	%rd11308, %rd11156, %rd1894, %rd11307;
	shr.u64 	%rd11309, %rd11301, 32;
	add.s64 	%rd11310, %rd11308, %rd11309;
	shr.u64 	%rd11311, %rd11306, 32;
	shl.b64 	%rd11312, %rd11306, 32;
	and.b64  	%rd11313, %rd11299, 4294967295;
	or.b64  	%rd11314, %rd11312, %rd11313;
	add.s64 	%rd11315, %rd11270, %rd11314;
	setp.lt.u64 	%p1419, %rd11315, %rd11270;
	selp.u64 	%rd11316, 1, 0, %p1419;
	add.s64 	%rd11317, %rd11310, %rd11275;
	add.s64 	%rd11318, %rd11317, %rd11311;
	add.s64 	%rd11319, %rd11318, %rd11316;
	mul.lo.s64 	%rd11320, %rd11176, %rd1895;
	mul.lo.s64 	%rd11321, %rd11175, %rd1895;
	mul.lo.s64 	%rd11322, %rd11176, %rd1894;
	shr.u64 	%rd11323, %rd11320, 32;
	and.b64  	%rd11324, %rd11321, 4294967295;
	add.s64 	%rd11325, %rd11323, %rd11324;
	and.b64  	%rd11326, %rd11322, 4294967295;
	add.s64 	%rd11327, %rd11325, %rd11326;
	shr.u64 	%rd11328, %rd11321, 32;
	mad.lo.s64 	%rd11329, %rd11175, %rd1894, %rd11328;
	shr.u64 	%rd11330, %rd11322, 32;
	add.s64 	%rd11331, %rd11329, %rd11330;
	shr.u64 	%rd11332, %rd11327, 32;
	shl.b64 	%rd11333, %rd11327, 32;
	and.b64  	%rd11334, %rd11320, 4294967295;
	or.b64  	%rd11335, %rd11333, %rd11334;
	add.s64 	%rd11336, %rd11293, %rd11316;
	add.s64 	%rd11337, %rd11336, %rd11335;
	max.u64 	%rd11338, %rd11293, %rd11336;
	setp.gt.u64 	%p1420, %rd11338, %rd11337;
	selp.u64 	%rd11339, 1, 0, %p1420;
	add.s64 	%rd11340, %rd11331, %rd11298;
	add.s64 	%rd11341, %rd11340, %rd11332;
	add.s64 	%rd11342, %rd11341, %rd11339;
	mul.lo.s64 	%rd11343, %rd11157, %rd1897;
	mul.lo.s64 	%rd11344, %rd11156, %rd1897;
	mul.lo.s64 	%rd11345, %rd11157, %rd1896;
	shr.u64 	%rd11346, %rd11343, 32;
	and.b64  	%rd11347, %rd11344, 4294967295;
	add.s64 	%rd11348, %rd11346, %rd11347;
	and.b64  	%rd11349, %rd11345, 4294967295;
	add.s64 	%rd11350, %rd11348, %rd11349;
	shr.u64 	%rd11351, %rd11344, 32;
	mad.lo.s64 	%rd11352, %rd11156, %rd1896, %rd11351;
	shr.u64 	%rd11353, %rd11345, 32;
	add.s64 	%rd11354, %rd11352, %rd11353;
	shr.u64 	%rd11355, %rd11350, 32;
	shl.b64 	%rd11356, %rd11350, 32;
	and.b64  	%rd11357, %rd11343, 4294967295;
	or.b64  	%rd11358, %rd11356, %rd11357;
	add.s64 	%rd11359, %rd11337, %rd11358;
	setp.lt.u64 	%p1421, %rd11359, %rd11337;
	selp.u64 	%rd11360, 1, 0, %p1421;
	add.s64 	%rd11361, %rd11354, %rd11342;
	add.s64 	%rd11362, %rd11361, %rd11355;
	add.s64 	%rd11363, %rd11362, %rd11360;
	mul.lo.s64 	%rd11364, %rd11, %rd11173;
	mul.lo.s64 	%rd11365, %rd12, %rd11364;
	mul.hi.u64 	%rd11366, %rd12, %rd11364;
	add.cc.s64 	%rd11367, %rd11365, %rd11173;
	addc.cc.s64 	%rd11368, %rd11366, 0;
	mul.lo.s64 	%rd11369, %rd13, %rd11364;
	mul.hi.u64 	%rd11370, %rd13, %rd11364;
	mov.b64 	%rd11371, 0;
	add.cc.s64 	%rd11372, %rd11368, %rd11248;
	addc.cc.s64 	%rd11373, %rd11371, 0;
	add.cc.s64 	%rd11374, %rd11372, %rd11369;
	addc.cc.s64 	%rd11375, %rd11373, %rd11370;
	mul.lo.s64 	%rd11376, %rd14, %rd11364;
	mul.hi.u64 	%rd11377, %rd14, %rd11364;
	add.cc.s64 	%rd11378, %rd11375, %rd11315;
	addc.cc.s64 	%rd11379, %rd11371, 0;
	add.cc.s64 	%rd11380, %rd11378, %rd11376;
	addc.cc.s64 	%rd11381, %rd11379, %rd11377;
	mul.lo.s64 	%rd11382, %rd15, %rd11364;
	mul.hi.u64 	%rd11383, %rd15, %rd11364;
	add.cc.s64 	%rd11384, %rd11381, %rd11359;
	addc.cc.s64 	%rd11385, %rd11371, 0;
	add.cc.s64 	%rd11386, %rd11384, %rd11382;
	addc.cc.s64 	%rd11387, %rd11385, %rd11383;
	add.s64 	%rd11388, %rd11174, %rd11387;
	setp.lt.u64 	%p1422, %rd11388, %rd11174;
	selp.u64 	%rd11389, 1, 0, %p1422;
	add.s64 	%rd11390, %rd11252, %rd11389;
	setp.lt.u64 	%p1423, %rd11390, %rd11252;
	selp.u64 	%rd11391, 1, 0, %p1423;
	add.s64 	%rd11392, %rd11319, %rd11391;
	setp.lt.u64 	%p1424, %rd11392, %rd11319;
	selp.u64 	%rd11393, 1, 0, %p1424;
	add.s64 	%rd11394, %rd11363, %rd11393;
	mul.lo.s64 	%rd11395, %rd11, %rd11374;
	mul.lo.s64 	%rd11396, %rd12, %rd11395;
	mul.hi.u64 	%rd11397, %rd12, %rd11395;
	add.cc.s64 	%rd11398, %rd11396, %rd11374;
	addc.cc.s64 	%rd11399, %rd11397, 0;
	mul.lo.s64 	%rd11400, %rd13, %rd11395;
	mul.hi.u64 	%rd11401, %rd13, %rd11395;
	add.cc.s64 	%rd11402, %rd11399, %rd11380;
	addc.cc.s64 	%rd11403, %rd11371, 0;
	add.cc.s64 	%rd11404, %rd11402, %rd11400;
	addc.cc.s64 	%rd11405, %rd11403, %rd11401;
	mul.lo.s64 	%rd11406, %rd14, %rd11395;
	mul.hi.u64 	%rd11407, %rd14, %rd11395;
	add.cc.s64 	%rd11408, %rd11405, %rd11386;
	addc.cc.s64 	%rd11409, %rd11371, 0;
	add.cc.s64 	%rd11410, %rd11408, %rd11406;
	addc.cc.s64 	%rd11411, %rd11409, %rd11407;
	mul.lo.s64 	%rd11412, %rd15, %rd11395;
	mul.hi.u64 	%rd11413, %rd15, %rd11395;
	add.cc.s64 	%rd11414, %rd11411, %rd11388;
	addc.cc.s64 	%rd11415, %rd11371, 0;
	add.cc.s64 	%rd11416, %rd11414, %rd11412;
	addc.cc.s64 	%rd11417, %rd11415, %rd11413;
	add.s64 	%rd11418, %rd11390, %rd11417;
	setp.lt.u64 	%p1425, %rd11418, %rd11390;
	selp.u64 	%rd11419, 1, 0, %p1425;
	add.s64 	%rd11420, %rd11392, %rd11419;
	setp.lt.u64 	%p1426, %rd11420, %rd11392;
	selp.u64 	%rd11421, 1, 0, %p1426;
	add.s64 	%rd11422, %rd11394, %rd11421;
	mul.lo.s64 	%rd11423, %rd11, %rd11404;
	mul.lo.s64 	%rd11424, %rd12, %rd11423;
	mul.hi.u64 	%rd11425, %rd12, %rd11423;
	add.cc.s64 	%rd11426, %rd11424, %rd11404;
	addc.cc.s64 	%rd11427, %rd11425, 0;
	mul.lo.s64 	%rd11428, %rd13, %rd11423;
	mul.hi.u64 	%rd11429, %rd13, %rd11423;
	add.cc.s64 	%rd11430, %rd11427, %rd11410;
	addc.cc.s64 	%rd11431, %rd11371, 0;
	add.cc.s64 	%rd11432, %rd11430, %rd11428;
	addc.cc.s64 	%rd11433, %rd11431, %rd11429;
	mul.lo.s64 	%rd11434, %rd14, %rd11423;
	mul.hi.u64 	%rd11435, %rd14, %rd11423;
	add.cc.s64 	%rd11436, %rd11433, %rd11416;
	addc.cc.s64 	%rd11437, %rd11371, 0;
	add.cc.s64 	%rd11438, %rd11436, %rd11434;
	addc.cc.s64 	%rd11439, %rd11437, %rd11435;
	mul.lo.s64 	%rd11440, %rd15, %rd11423;
	mul.hi.u64 	%rd11441, %rd15, %rd11423;
	add.cc.s64 	%rd11442, %rd11439, %rd11418;
	addc.cc.s64 	%rd11443, %rd11371, 0;
	add.cc.s64 	%rd11444, %rd11442, %rd11440;
	addc.cc.s64 	%rd11445, %rd11443, %rd11441;
	add.s64 	%rd11446, %rd11420, %rd11445;
	setp.lt.u64 	%p1427, %rd11446, %rd11420;
	selp.u64 	%rd11447, 1, 0, %p1427;
	add.s64 	%rd11448, %rd11422, %rd11447;
	mul.lo.s64 	%rd11449, %rd11, %rd11432;
	mul.lo.s64 	%rd11450, %rd12, %rd11449;
	mul.hi.u64 	%rd11451, %rd12, %rd11449;
	add.cc.s64 	%rd11452, %rd11450, %rd11432;
	addc.cc.s64 	%rd11453, %rd11451, 0;
	mul.lo.s64 	%rd11454, %rd13, %rd11449;
	mul.hi.u64 	%rd11455, %rd13, %rd11449;
	add.cc.s64 	%rd11456, %rd11453, %rd11438;
	addc.cc.s64 	%rd11457, %rd11371, 0;
	add.cc.s64 	%rd1946, %rd11456, %rd11454;
	addc.cc.s64 	%rd11458, %rd11457, %rd11455;
	mul.lo.s64 	%rd11459, %rd14, %rd11449;
	mul.hi.u64 	%rd11460, %rd14, %rd11449;
	add.cc.s64 	%rd11461, %rd11458, %rd11444;
	addc.cc.s64 	%rd11462, %rd11371, 0;
	add.cc.s64 	%rd1947, %rd11461, %rd11459;
	addc.cc.s64 	%rd11463, %rd11462, %rd11460;
	mul.lo.s64 	%rd11464, %rd15, %rd11449;
	mul.hi.u64 	%rd11465, %rd15, %rd11449;
	add.cc.s64 	%rd11466, %rd11463, %rd11446;
	addc.cc.s64 	%rd11467, %rd11371, 0;
	add.cc.s64 	%rd1948, %rd11466, %rd11464;
	addc.cc.s64 	%rd11468, %rd11467, %rd11465;
	add.s64 	%rd21601, %rd11448, %rd11468;
	setp.gt.u64 	%p1428, %rd21601, %rd15;
	@%p1428 bra 	$L__BB1_849;
	setp.lt.u64 	%p1429, %rd21601, %rd15;
	mov.u64 	%rd21602, %rd1948;
	mov.u64 	%rd21603, %rd1947;
	mov.u64 	%rd21604, %rd1946;
	@%p1429 bra 	$L__BB1_850;
	setp.lt.u64 	%p1430, %rd14, %rd1948;
	@%p1430 bra 	$L__BB1_849;
	setp.gt.u64 	%p1431, %rd14, %rd1948;
	mov.u64 	%rd21602, %rd1948;
	mov.u64 	%rd21603, %rd1947;
	mov.u64 	%rd21604, %rd1946;
	@%p1431 bra 	$L__BB1_850;
	setp.lt.u64 	%p1432, %rd13, %rd1947;
	@%p1432 bra 	$L__BB1_849;
	setp.gt.u64 	%p1433, %rd13, %rd1947;
	setp.gt.u64 	%p1434, %rd12, %rd1946;
	or.pred  	%p1435, %p1433, %p1434;
	mov.u64 	%rd21602, %rd1948;
	mov.u64 	%rd21603, %rd1947;
	mov.u64 	%rd21604, %rd1946;
	@%p1435 bra 	$L__BB1_850;
$L__BB1_849:
	sub.s64 	%rd21604, %rd1946, %rd12;
	setp.lt.u64 	%p1436, %rd1946, %rd12;
	selp.u64 	%rd11469, 1, 0, %p1436;
	add.s64 	%rd11470, %rd13, %rd11469;
	sub.s64 	%rd21603, %rd1947, %rd11470;
	setp.lt.u64 	%p1437, %rd1947, %rd11470;
	selp.u64 	%rd11471, 1, 0, %p1437;
	add.s64 	%rd11472, %rd14, %rd11471;
	sub.s64 	%rd21602, %rd1948, %rd11472;
	setp.lt.u64 	%p1438, %rd1948, %rd11472;
	selp.u64 	%rd11473, 1, 0, %p1438;
	add.s64 	%rd11474, %rd15, %rd11473;
	sub.s64 	%rd21601, %rd21601, %rd11474;
$L__BB1_850:
	sub.s64 	%rd21268, %rd21604, %rd21569;
	setp.lt.u64 	%p1439, %rd21604, %rd21569;
	selp.u64 	%rd11475, 1, 0, %p1439;
	add.s64 	%rd11476, %rd21570, %rd11475;
	sub.s64 	%rd21267, %rd21603, %rd11476;
	setp.lt.u64 	%p1440, %rd21603, %rd11476;
	selp.u64 	%rd11477, 1, 0, %p1440;
	add.s64 	%rd11478, %rd21571, %rd11477;
	sub.s64 	%rd21266, %rd21602, %rd11478;
	setp.lt.u64 	%p1441, %rd21602, %rd11478;
	selp.u64 	%rd11479, 1, 0, %p1441;
	add.s64 	%rd11480, %rd21572, %rd11479;
	sub.s64 	%rd21265, %rd21601, %rd11480;
	setp.ge.u64 	%p1442, %rd21601, %rd11480;
	@%p1442 bra 	$L__BB1_852;
	add.s64 	%rd1962, %rd21268, %rd12;
	setp.ge.u64 	%p1443, %rd1962, %rd21268;
	setp.lt.u64 	%p1444, %rd1962, %rd21268;
	selp.u64 	%rd11481, 1, 0, %p1444;
	add.s64 	%rd11482, %rd21267, %rd11481;
	add.s64 	%rd1963, %rd11482, %rd13;
	setp.lt.u64 	%p1445, %rd1963, %rd21267;
	setp.eq.s64 	%p1446, %rd1963, %rd21267;
	selp.u32 	%r496, -1, 0, %p1446;
	selp.u32 	%r497, -1, 0, %p1445;
	selp.b32 	%r498, %r497, %r496, %p1443;
	and.b32  	%r500, %r498, 1;
	setp.eq.b32 	%p1447, %r500, 1;
	or.pred  	%p1448, %p1445, %p1447;
	selp.u64 	%rd11483, 1, 0, %p1448;
	add.s64 	%rd11484, %rd21266, %rd11483;
	add.s64 	%rd1964, %rd11484, %rd14;
	setp.ge.u64 	%p1449, %rd1964, %rd21266;
	setp.lt.u64 	%p1450, %rd1964, %rd21266;
	setp.eq.s64 	%p1451, %rd1964, %rd21266;
	selp.u32 	%r501, -1, 0, %p1450;
	selp.u32 	%r502, -1, 0, %p1451;
	selp.b32 	%r503, %r502, %r501, %p1448;
	selp.b32 	%r504, %r503, %r501, %p1449;
	cvt.u64.u32 	%rd11485, %r504;
	and.b64  	%rd11486, %rd11485, 1;
	add.s64 	%rd11487, %rd21265, %rd11486;
	add.s64 	%rd21265, %rd11487, %rd15;
	mov.u64 	%rd21266, %rd1964;
	mov.u64 	%rd21267, %rd1963;
	mov.u64 	%rd21268, %rd1962;
$L__BB1_852:
	and.b64  	%rd11488, %rd21268, 4294967295;
	shr.u64 	%rd11489, %rd21268, 32;
	shr.u64 	%rd11490, %rd88, 32;
	and.b64  	%rd11491, %rd88, 4294967295;
	mul.lo.s64 	%rd11492, %rd11491, %rd11488;
	mul.lo.s64 	%rd11493, %rd11490, %rd11488;
	mul.lo.s64 	%rd11494, %rd11491, %rd11489;
	shr.u64 	%rd11495, %rd11492, 32;
	and.b64  	%rd11496, %rd11493, 4294967295;
	add.s64 	%rd11497, %rd11495, %rd11496;
	and.b64  	%rd11498, %rd11494, 4294967295;
	add.s64 	%rd11499, %rd11497, %rd11498;
	shr.u64 	%rd11500, %rd11493, 32;
	mad.lo.s64 	%rd11501, %rd11490, %rd11489, %rd11500;
	shr.u64 	%rd11502, %rd11494, 32;
	add.s64 	%rd11503, %rd11501, %rd11502;
	shr.u64 	%rd11504, %rd11499, 32;
	shl.b64 	%rd11505, %rd11499, 32;
	and.b64  	%rd11506, %rd11492, 4294967295;
	or.b64  	%rd11507, %rd11505, %rd11506;
	add.s64 	%rd11508, %rd11503, %rd11504;
	shr.u64 	%rd11509, %rd87, 32;
	and.b64  	%rd11510, %rd87, 4294967295;
	mul.lo.s64 	%rd11511, %rd11510, %rd11488;
	mul.lo.s64 	%rd11512, %rd11509, %rd11488;
	mul.lo.s64 	%rd11513, %rd11510, %rd11489;
	shr.u64 	%rd11514, %rd11511, 32;
	and.b64  	%rd11515, %rd11512, 4294967295;
	add.s64 	%rd11516, %rd11514, %rd11515;
	and.b64  	%rd11517, %rd11513, 4294967295;
	add.s64 	%rd11518, %rd11516, %rd11517;
	shr.u64 	%rd11519, %rd11512, 32;
	mad.lo.s64 	%rd11520, %rd11509, %rd11489, %rd11519;
	shr.u64 	%rd11521, %rd11513, 32;
	add.s64 	%rd11522, %rd11520, %rd11521;
	shr.u64 	%rd11523, %rd11518, 32;
	shl.b64 	%rd11524, %rd11518, 32;
	and.b64  	%rd11525, %rd11511, 4294967295;
	or.b64  	%rd11526, %rd11524, %rd11525;
	add.s64 	%rd11527, %rd11522, %rd11523;
	shr.u64 	%rd11528, %rd86, 32;
	and.b64  	%rd11529, %rd86, 4294967295;
	mul.lo.s64 	%rd11530, %rd11529, %rd11488;
	mul.lo.s64 	%rd11531, %rd11528, %rd11488;
	mul.lo.s64 	%rd11532, %rd11529, %rd11489;
	shr.u64 	%rd11533, %rd11530, 32;
	and.b64  	%rd11534, %rd11531, 4294967295;
	add.s64 	%rd11535, %rd11533, %rd11534;
	and.b64  	%rd11536, %rd11532, 4294967295;
	add.s64 	%rd11537, %rd11535, %rd11536;
	shr.u64 	%rd11538, %rd11531, 32;
	mad.lo.s64 	%rd11539, %rd11528, %rd11489, %rd11538;
	shr.u64 	%rd11540, %rd11532, 32;
	add.s64 	%rd11541, %rd11539, %rd11540;
	shr.u64 	%rd11542, %rd11537, 32;
	shl.b64 	%rd11543, %rd11537, 32;
	and.b64  	%rd11544, %rd11530, 4294967295;
	or.b64  	%rd11545, %rd11543, %rd11544;
	add.s64 	%rd11546, %rd11541, %rd11542;
	shr.u64 	%rd11547, %rd85, 32;
	and.b64  	%rd11548, %rd85, 4294967295;
	mul.lo.s64 	%rd11549, %rd11548, %rd11488;
	mul.lo.s64 	%rd11550, %rd11547, %rd11488;
	mul.lo.s64 	%rd11551, %rd11548, %rd11489;
	shr.u64 	%rd11552, %rd11549, 32;
	and.b64  	%rd11553, %rd11550, 4294967295;
	add.s64 	%rd11554, %rd11552, %rd11553;
	and.b64  	%rd11555, %rd11551, 4294967295;
	add.s64 	%rd11556, %rd11554, %rd11555;
	shr.u64 	%rd11557, %rd11550, 32;
	mad.lo.s64 	%rd11558, %rd11547, %rd11489, %rd11557;
	shr.u64 	%rd11559, %rd11551, 32;
	add.s64 	%rd11560, %rd11558, %rd11559;
	shr.u64 	%rd11561, %rd11556, 32;
	shl.b64 	%rd11562, %rd11556, 32;
	and.b64  	%rd11563, %rd11549, 4294967295;
	or.b64  	%rd11564, %rd11562, %rd11563;
	add.s64 	%rd11565, %rd11560, %rd11561;
	and.b64  	%rd11566, %rd21267, 4294967295;
	shr.u64 	%rd11567, %rd21267, 32;
	mul.lo.s64 	%rd11568, %rd11491, %rd11566;
	mul.lo.s64 	%rd11569, %rd11490, %rd11566;
	mul.lo.s64 	%rd11570, %rd11491, %rd11567;
	shr.u64 	%rd11571, %rd11568, 32;
	and.b64  	%rd11572, %rd11569, 4294967295;
	add.s64 	%rd11573, %rd11571, %rd11572;
	and.b64  	%rd11574, %rd11570, 4294967295;
	add.s64 	%rd11575, %rd11573, %rd11574;
	shr.u64 	%rd11576, %rd11569, 32;
	mad.lo.s64 	%rd11577, %rd11490, %rd11567, %rd11576;
	shr.u64 	%rd11578, %rd11570, 32;
	add.s64 	%rd11579, %rd11577, %rd11578;
	shr.u64 	%rd11580, %rd11575, 32;
	shl.b64 	%rd11581, %rd11575, 32;
	and.b64  	%rd11582, %rd11568, 4294967295;
	or.b64  	%rd11583, %rd11581, %rd11582;
	add.s64 	%rd11584, %rd11526, %rd11583;
	setp.lt.u64 	%p1452, %rd11584, %rd11526;
	selp.u64 	%rd11585, 1, 0, %p1452;
	add.s64 	%rd11586, %rd11579, %rd11527;
	add.s64 	%rd11587, %rd11586, %rd11580;
	add.s64 	%rd11588, %rd11587, %rd11585;
	mul.lo.s64 	%rd11589, %rd11510, %rd11566;
	mul.lo.s64 	%rd11590, %rd11509, %rd11566;
	mul.lo.s64 	%rd11591, %rd11510, %rd11567;
	shr.u64 	%rd11592, %rd11589, 32;
	and.b64  	%rd11593, %rd11590, 4294967295;
	add.s64 	%rd11594, %rd11592, %rd11593;
	and.b64  	%rd11595, %rd11591, 4294967295;
	add.s64 	%rd11596, %rd11594, %rd11595;
	shr.u64 	%rd11597, %rd11590, 32;
	mad.lo.s64 	%rd11598, %rd11509, %rd11567, %rd11597;
	shr.u64 	%rd11599, %rd11591, 32;
	add.s64 	%rd11600, %rd11598, %rd11599;
	shr.u64 	%rd11601, %rd11596, 32;
	shl.b64 	%rd11602, %rd11596, 32;
	and.b64  	%rd11603, %rd11589, 4294967295;
	or.b64  	%rd11604, %rd11602, %rd11603;
	add.s64 	%rd11605, %rd11545, %rd11585;
	add.s64 	%rd11606, %rd11605, %rd11604;
	max.u64 	%rd11607, %rd11545, %rd11605;
	setp.gt.u64 	%p1453, %rd11607, %rd11606;
	selp.u64 	%rd11608, 1, 0, %p1453;
	add.s64 	%rd11609, %rd11600, %rd11546;
	add.s64 	%rd11610, %rd11609, %rd11601;
	add.s64 	%rd11611, %rd11610, %rd11608;
	mul.lo.s64 	%rd11612, %rd11529, %rd11566;
	mul.lo.s64 	%rd11613, %rd11528, %rd11566;
	mul.lo.s64 	%rd11614, %rd11529, %rd11567;
	shr.u64 	%rd11615, %rd11612, 32;
	and.b64  	%rd11616, %rd11613, 4294967295;
	add.s64 	%rd11617, %rd11615, %rd11616;
	and.b64  	%rd11618, %rd11614, 4294967295;
	add.s64 	%rd11619, %rd11617, %rd11618;
	shr.u64 	%rd11620, %rd11613, 32;
	mad.lo.s64 	%rd11621, %rd11528, %rd11567, %rd11620;
	shr.u64 	%rd11622, %rd11614, 32;
	add.s64 	%rd11623, %rd11621, %rd11622;
	shr.u64 	%rd11624, %rd11619, 32;
	shl.b64 	%rd11625, %rd11619, 32;
	and.b64  	%rd11626, %rd11612, 4294967295;
	or.b64  	%rd11627, %rd11625, %rd11626;
	add.s64 	%rd11628, %rd11564, %rd11608;
	add.s64 	%rd11629, %rd11628, %rd11627;
	max.u64 	%rd11630, %rd11564, %rd11628;
	setp.gt.u64 	%p1454, %rd11630, %rd11629;
	selp.u64 	%rd11631, 1, 0, %p1454;
	add.s64 	%rd11632, %rd11623, %rd11565;
	add.s64 	%rd11633, %rd11632, %rd11624;
	add.s64 	%rd11634, %rd11633, %rd11631;
	and.b64  	%rd11635, %rd21266, 4294967295;
	shr.u64 	%rd11636, %rd21266, 32;
	mul.lo.s64 	%rd11637, %rd11491, %rd11635;
	mul.lo.s64 	%rd11638, %rd11490, %rd11635;
	mul.lo.s64 	%rd11639, %rd11491, %rd11636;
	shr.u64 	%rd11640, %rd11637, 32;
	and.b64  	%rd11641, %rd11638, 4294967295;
	add.s64 	%rd11642, %rd11640, %rd11641;
	and.b64  	%rd11643, %rd11639, 4294967295;
	add.s64 	%rd11644, %rd11642, %rd11643;
	shr.u64 	%rd11645, %rd11638, 32;
	mad.lo.s64 	%rd11646, %rd11490, %rd11636, %rd11645;
	shr.u64 	%rd11647, %rd11639, 32;
	add.s64 	%rd11648, %rd11646, %rd11647;
	shr.u64 	%rd11649, %rd11644, 32;
	shl.b64 	%rd11650, %rd11644, 32;
	and.b64  	%rd11651, %rd11637, 4294967295;
	or.b64  	%rd11652, %rd11650, %rd11651;
	add.s64 	%rd11653, %rd11606, %rd11652;
	setp.lt.u64 	%p1455, %rd11653, %rd11606;
	selp.u64 	%rd11654, 1, 0, %p1455;
	add.s64 	%rd11655, %rd11648, %rd11611;
	add.s64 	%rd11656, %rd11655, %rd11649;
	add.s64 	%rd11657, %rd11656, %rd11654;
	mul.lo.s64 	%rd11658, %rd11510, %rd11635;
	mul.lo.s64 	%rd11659, %rd11509, %rd11635;
	mul.lo.s64 	%rd11660, %rd11510, %rd11636;
	shr.u64 	%rd11661, %rd11658, 32;
	and.b64  	%rd11662, %rd11659, 4294967295;
	add.s64 	%rd11663, %rd11661, %rd11662;
	and.b64  	%rd11664, %rd11660, 4294967295;
	add.s64 	%rd11665, %rd11663, %rd11664;
	shr.u64 	%rd11666, %rd11659, 32;
	mad.lo.s64 	%rd11667, %rd11509, %rd11636, %rd11666;
	shr.u64 	%rd11668, %rd11660, 32;
	add.s64 	%rd11669, %rd11667, %rd11668;
	shr.u64 	%rd11670, %rd11665, 32;
	shl.b64 	%rd11671, %rd11665, 32;
	and.b64  	%rd11672, %rd11658, 4294967295;
	or.b64  	%rd11673, %rd11671, %rd11672;
	add.s64 	%rd11674, %rd11629, %rd11654;
	add.s64 	%rd11675, %rd11674, %rd11673;
	max.u64 	%rd11676, %rd11629, %rd11674;
	setp.gt.u64 	%p1456, %rd11676, %rd11675;
	selp.u64 	%rd11677, 1, 0, %p1456;
	add.s64 	%rd11678, %rd11669, %rd11634;
	add.s64 	%rd11679, %rd11678, %rd11670;
	add.s64 	%rd11680, %rd11679, %rd11677;
	and.b64  	%rd11681, %rd21265, 4294967295;
	shr.u64 	%rd11682, %rd21265, 32;
	mul.lo.s64 	%rd11683, %rd11491, %rd11681;
	mul.lo.s64 	%rd11684, %rd11490, %rd11681;
	mul.lo.s64 	%rd11685, %rd11491, %rd11682;
	shr.u64 	%rd11686, %rd11683, 32;
	and.b64  	%rd11687, %rd11684, 4294967295;
	add.s64 	%rd11688, %rd11686, %rd11687;
	and.b64  	%rd11689, %rd11685, 4294967295;
	add.s64 	%rd11690, %rd11688, %rd11689;
	shr.u64 	%rd11691, %rd11684, 32;
	mad.lo.s64 	%rd11692, %rd11490, %rd11682, %rd11691;
	shr.u64 	%rd11693, %rd11685, 32;
	add.s64 	%rd11694, %rd11692, %rd11693;
	shr.u64 	%rd11695, %rd11690, 32;
	shl.b64 	%rd11696, %rd11690, 32;
	and.b64  	%rd11697, %rd11683, 4294967295;
	or.b64  	%rd11698, %rd11696, %rd11697;
	add.s64 	%rd11699, %rd11675, %rd11698;
	setp.lt.u64 	%p1457, %rd11699, %rd11675;
	selp.u64 	%rd11700, 1, 0, %p1457;
	add.s64 	%rd11701, %rd11694, %rd11680;
	add.s64 	%rd11702, %rd11701, %rd11695;
	add.s64 	%rd11703, %rd11702, %rd11700;
	mul.lo.s64 	%rd11704, %rd11, %rd11507;
	mul.lo.s64 	%rd11705, %rd12, %rd11704;
	mul.hi.u64 	%rd11706, %rd12, %rd11704;
	add.cc.s64 	%rd11707, %rd11705, %rd11507;
	addc.cc.s64 	%rd11708, %rd11706, 0;
	mul.lo.s64 	%rd11709, %rd13, %rd11704;
	mul.hi.u64 	%rd11710, %rd13, %rd11704;
	mov.b64 	%rd11711, 0;
	add.cc.s64 	%rd11712, %rd11708, %rd11584;
	addc.cc.s64 	%rd11713, %rd11711, 0;
	add.cc.s64 	%rd11714, %rd11712, %rd11709;
	addc.cc.s64 	%rd11715, %rd11713, %rd11710;
	mul.lo.s64 	%rd11716, %rd14, %rd11704;
	mul.hi.u64 	%rd11717, %rd14, %rd11704;
	add.cc.s64 	%rd11718, %rd11715, %rd11653;
	addc.cc.s64 	%rd11719, %rd11711, 0;
	add.cc.s64 	%rd11720, %rd11718, %rd11716;
	addc.cc.s64 	%rd11721, %rd11719, %rd11717;
	mul.lo.s64 	%rd11722, %rd15, %rd11704;
	mul.hi.u64 	%rd11723, %rd15, %rd11704;
	add.cc.s64 	%rd11724, %rd11721, %rd11699;
	addc.cc.s64 	%rd11725, %rd11711, 0;
	add.cc.s64 	%rd11726, %rd11724, %rd11722;
	addc.cc.s64 	%rd11727, %rd11725, %rd11723;
	add.s64 	%rd11728, %rd11508, %rd11727;
	setp.lt.u64 	%p1458, %rd11728, %rd11508;
	selp.u64 	%rd11729, 1, 0, %p1458;
	add.s64 	%rd11730, %rd11588, %rd11729;
	setp.lt.u64 	%p1459, %rd11730, %rd11588;
	selp.u64 	%rd11731, 1, 0, %p1459;
	add.s64 	%rd11732, %rd11657, %rd11731;
	setp.lt.u64 	%p1460, %rd11732, %rd11657;
	selp.u64 	%rd11733, 1, 0, %p1460;
	add.s64 	%rd11734, %rd11703, %rd11733;
	mul.lo.s64 	%rd11735, %rd11, %rd11714;
	mul.lo.s64 	%rd11736, %rd12, %rd11735;
	mul.hi.u64 	%rd11737, %rd12, %rd11735;
	add.cc.s64 	%rd11738, %rd11736, %rd11714;
	addc.cc.s64 	%rd11739, %rd11737, 0;
	mul.lo.s64 	%rd11740, %rd13, %rd11735;
	mul.hi.u64 	%rd11741, %rd13, %rd11735;
	add.cc.s64 	%rd11742, %rd11739, %rd11720;
	addc.cc.s64 	%rd11743, %rd11711, 0;
	add.cc.s64 	%rd11744, %rd11742, %rd11740;
	addc.cc.s64 	%rd11745, %rd11743, %rd11741;
	mul.lo.s64 	%rd11746, %rd14, %rd11735;
	mul.hi.u64 	%rd11747, %rd14, %rd11735;
	add.cc.s64 	%rd11748, %rd11745, %rd11726;
	addc.cc.s64 	%rd11749, %rd11711, 0;
	add.cc.s64 	%rd11750, %rd11748, %rd11746;
	addc.cc.s64 	%rd11751, %rd11749, %rd11747;
	mul.lo.s64 	%rd11752, %rd15, %rd11735;
	mul.hi.u64 	%rd11753, %rd15, %rd11735;
	add.cc.s64 	%rd11754, %rd11751, %rd11728;
	addc.cc.s64 	%rd11755, %rd11711, 0;
	add.cc.s64 	%rd11756, %rd11754, %rd11752;
	addc.cc.s64 	%rd11757, %rd11755, %rd11753;
	add.s64 	%rd11758, %rd11730, %rd11757;
	setp.lt.u64 	%p1461, %rd11758, %rd11730;
	selp.u64 	%rd11759, 1, 0, %p1461;
	add.s64 	%rd11760, %rd11732, %rd11759;
	setp.lt.u64 	%p1462, %rd11760, %rd11732;
	selp.u64 	%rd11761, 1, 0, %p1462;
	add.s64 	%rd11762, %rd11734, %rd11761;
	mul.lo.s64 	%rd11763, %rd11, %rd11744;
	mul.lo.s64 	%rd11764, %rd12, %rd11763;
	mul.hi.u64 	%rd11765, %rd12, %rd11763;
	add.cc.s64 	%rd11766, %rd11764, %rd11744;
	addc.cc.s64 	%rd11767, %rd11765, 0;
	mul.lo.s64 	%rd11768, %rd13, %rd11763;
	mul.hi.u64 	%rd11769, %rd13, %rd11763;
	add.cc.s64 	%rd11770, %rd11767, %rd11750;
	addc.cc.s64 	%rd11771, %rd11711, 0;
	add.cc.s64 	%rd11772, %rd11770, %rd11768;
	addc.cc.s64 	%rd11773, %rd11771, %rd11769;
	mul.lo.s64 	%rd11774, %rd14, %rd11763;
	mul.hi.u64 	%rd11775, %rd14, %rd11763;
	add.cc.s64 	%rd11776, %rd11773, %rd11756;
	addc.cc.s64 	%rd11777, %rd11711, 0;
	add.cc.s64 	%rd11778, %rd11776, %rd11774;
	addc.cc.s64 	%rd11779, %rd11777, %rd11775;
	mul.lo.s64 	%rd11780, %rd15, %rd11763;
	mul.hi.u64 	%rd11781, %rd15, %rd11763;
	add.cc.s64 	%rd11782, %rd11779, %rd11758;
	addc.cc.s64 	%rd11783, %rd11711, 0;
	add.cc.s64 	%rd11784, %rd11782, %rd11780;
	addc.cc.s64 	%rd11785, %rd11783, %rd11781;
	add.s64 	%rd11786, %rd11760, %rd11785;
	setp.lt.u64 	%p1463, %rd11786, %rd11760;
	selp.u64 	%rd11787, 1, 0, %p1463;
	add.s64 	%rd11788, %rd11762, %rd11787;
	mul.lo.s64 	%rd11789, %rd11, %rd11772;
	mul.lo.s64 	%rd11790, %rd12, %rd11789;
	mul.hi.u64 	%rd11791, %rd12, %rd11789;
	add.cc.s64 	%rd11792, %rd11790, %rd11772;
	addc.cc.s64 	%rd11793, %rd11791, 0;
	mul.lo.s64 	%rd11794, %rd13, %rd11789;
	mul.hi.u64 	%rd11795, %rd13, %rd11789;
	add.cc.s64 	%rd11796, %rd11793, %rd11778;
	addc.cc.s64 	%rd11797, %rd11711, 0;
	add.cc.s64 	%rd1970, %rd11796, %rd11794;
	addc.cc.s64 	%rd11798, %rd11797, %rd11795;
	mul.lo.s64 	%rd11799, %rd14, %rd11789;
	mul.hi.u64 	%rd11800, %rd14, %rd11789;
	add.cc.s64 	%rd11801, %rd11798, %rd11784;
	addc.cc.s64 	%rd11802, %rd11711, 0;
	add.cc.s64 	%rd1971, %rd11801, %rd11799;
	addc.cc.s64 	%rd11803, %rd11802, %rd11800;
	mul.lo.s64 	%rd11804, %rd15, %rd11789;
	mul.hi.u64 	%rd11805, %rd15, %rd11789;
	add.cc.s64 	%rd11806, %rd11803, %rd11786;
	addc.cc.s64 	%rd11807, %rd11711, 0;
	add.cc.s64 	%rd1972, %rd11806, %rd11804;
	addc.cc.s64 	%rd11808, %rd11807, %rd11805;
	add.s64 	%rd21609, %rd11788, %rd11808;
	setp.gt.u64 	%p1464, %rd21609, %rd15;
	@%p1464 bra 	$L__BB1_858;
	setp.lt.u64 	%p1465, %rd21609, %rd15;
	mov.u64 	%rd21610, %rd1972;
	mov.u64 	%rd21611, %rd1971;
	mov.u64 	%rd21612, %rd1970;
	@%p1465 bra 	$L__BB1_859;
	setp.lt.u64 	%p1466, %rd14, %rd1972;
	@%p1466 bra 	$L__BB1_858;
	setp.gt.u64 	%p1467, %rd14, %rd1972;
	mov.u64 	%rd21610, %rd1972;
	mov.u64 	%rd21611, %rd1971;
	mov.u64 	%rd21612, %rd1970;
	@%p1467 bra 	$L__BB1_859;
	setp.lt.u64 	%p1468, %rd13, %rd1971;
	@%p1468 bra 	$L__BB1_858;
	setp.gt.u64 	%p1469, %rd13, %rd1971;
	setp.gt.u64 	%p1470, %rd12, %rd1970;
	or.pred  	%p1471, %p1469, %p1470;
	mov.u64 	%rd21610, %rd1972;
	mov.u64 	%rd21611, %rd1971;
	mov.u64 	%rd21612, %rd1970;
	@%p1471 bra 	$L__BB1_859;
$L__BB1_858:
	sub.s64 	%rd21612, %rd1970, %rd12;
	setp.lt.u64 	%p1472, %rd1970, %rd12;
	selp.u64 	%rd11809, 1, 0, %p1472;
	add.s64 	%rd11810, %rd13, %rd11809;
	sub.s64 	%rd21611, %rd1971, %rd11810;
	setp.lt.u64 	%p1473, %rd1971, %rd11810;
	selp.u64 	%rd11811, 1, 0, %p1473;
	add.s64 	%rd11812, %rd14, %rd11811;
	sub.s64 	%rd21610, %rd1972, %rd11812;
	setp.lt.u64 	%p1474, %rd1972, %rd11812;
	selp.u64 	%rd11813, 1, 0, %p1474;
	add.s64 	%rd11814, %rd15, %rd11813;
	sub.s64 	%rd21609, %rd21609, %rd11814;
$L__BB1_859:
	shl.b64 	%rd1982, %rd21612, 1;
	setp.gt.s64 	%p1475, %rd21612, -1;
	mov.b64 	{%r505, %r506}, %rd21611;
	mov.b64 	{%r507, %r508}, %rd21612;
	shf.l.wrap.b32 	%r509, %r508, %r505, 1;
	shf.l.wrap.b32 	%r510, %r505, %r506, 1;
	mov.b64 	%rd1983, {%r509, %r510};
	setp.lt.u64 	%p1476, %rd1983, %rd21611;
	setp.eq.s64 	%p1477, %rd1983, %rd21611;
	selp.u32 	%r511, -1, 0, %p1477;
	selp.u32 	%r512, -1, 0, %p1476;
	selp.b32 	%r513, %r512, %r511, %p1475;
	and.b32  	%r515, %r513, 1;
	setp.eq.b32 	%p1478, %r515, 1;
	or.pred  	%p1479, %p1476, %p1478;
	selp.u64 	%rd11815, 1, 0, %p1479;
	shl.b64 	%rd11816, %rd21610, 1;
	or.b64  	%rd1984, %rd11816, %rd11815;
	setp.ge.u64 	%p1480, %rd1984, %rd21610;
	setp.lt.u64 	%p1481, %rd1984, %rd21610;
	setp.eq.s64 	%p1482, %rd1984, %rd21610;
	selp.u32 	%r516, -1, 0, %p1481;
	selp.u32 	%r517, -1, 0, %p1482;
	selp.b32 	%r518, %r517, %r516, %p1479;
	selp.b32 	%r519, %r518, %r516, %p1480;
	and.b32  	%r520, %r519, 1;
	setp.eq.b32 	%p40, %r520, 1;
	cvt.u64.u32 	%rd11817, %r519;
	and.b64  	%rd11818, %rd11817, 1;
	shl.b64 	%rd11819, %rd21609, 1;
	or.b64  	%rd21261, %rd11819, %rd11818;
	setp.lt.u64 	%p1483, %rd21261, %rd21609;
	@%p1483 bra 	$L__BB1_866;
	setp.eq.s64 	%p1484, %rd21261, %rd21609;
	and.pred  	%p1485, %p1484, %p40;
	setp.gt.u64 	%p1486, %rd21261, %rd15;
	or.pred  	%p1487, %p1485, %p1486;
	@%p1487 bra 	$L__BB1_866;
	setp.lt.u64 	%p1488, %rd21261, %rd15;
	mov.b32 	%r1005, 0;
	mov.u64 	%rd21262, %rd1984;
	mov.u64 	%rd21263, %rd1983;
	mov.u64 	%rd21264, %rd1982;
	@%p1488 bra 	$L__BB1_867;
	setp.gt.u64 	%p1489, %rd1984, %rd14;
	@%p1489 bra 	$L__BB1_866;
	setp.lt.u64 	%p1490, %rd1984, %rd14;
	mov.u64 	%rd21262, %rd1984;
	mov.u64 	%rd21263, %rd1983;
	mov.u64 	%rd21264, %rd1982;
	@%p1490 bra 	$L__BB1_867;
	setp.gt.u64 	%p1491, %rd1983, %rd13;
	@%p1491 bra 	$L__BB1_866;
	setp.lt.u64 	%p1492, %rd1983, %rd13;
	setp.lt.u64 	%p1493, %rd1982, %rd12;
	or.pred  	%p1494, %p1492, %p1493;
	mov.u64 	%rd21262, %rd1984;
	mov.u64 	%rd21263, %rd1983;
	mov.u64 	%rd21264, %rd1982;
	@%p1494 bra 	$L__BB1_867;
$L__BB1_866:
	sub.s64 	%rd21264, %rd1982, %rd12;
	setp.lt.u64 	%p1495, %rd1982, %rd12;
	selp.u64 	%rd11820, 1, 0, %p1495;
	add.s64 	%rd11821, %rd13, %rd11820;
	sub.s64 	%rd21263, %rd1983, %rd11821;
	setp.lt.u64 	%p1496, %rd1983, %rd11821;
	selp.u64 	%rd11822, 1, 0, %p1496;
	add.s64 	%rd11823, %rd14, %rd11822;
	sub.s64 	%rd21262, %rd1984, %rd11823;
	setp.lt.u64 	%p1497, %rd1984, %rd11823;
	selp.u64 	%rd11824, 1, 0, %p1497;
	add.s64 	%rd11825, %rd15, %rd11824;
	sub.s64 	%rd21261, %rd21261, %rd11825;
	mov.b32 	%r1005, 0;
$L__BB1_867:
	add.s32 	%r1001, %r13, -1;
	setp.gt.s32 	%p2883, %r13, 0;
	@%p2883 bra 	$L__BB1_33;
	setp.ne.s32 	%p2884, %r1006, 0;
	or.b64  	%rd20806, %rd21532, %rd21531;
	or.b64  	%rd20807, %rd20806, %rd21530;
	or.b64  	%rd20808, %rd20807, %rd21529;
	setp.eq.s64 	%p2885, %rd20808, 0;
	or.pred  	%p2918, %p2884, %p2885;
$L__BB1_869:
	mov.b64 	%rd21645, 0;
	mov.b16 	%rs4, 2;
	mov.u64 	%rd21646, %rd21645;
	mov.u64 	%rd21647, %rd21645;
	mov.u64 	%rd21648, %rd21645;
	@%p2918 bra 	$L__BB1_893;
	ld.const.u64 	%rd2037, [P_CONST+24];
	ld.const.u64 	%rd2038, [P_CONST+16];
	ld.const.u64 	%rd2039, [P_CONST+8];
	ld.const.u64 	%rd2040, [P_CONST];
	ld.const.u64 	%rd2041, [MU_P];
	setp.ne.s64 	%p2886, %rd2037, 0;
	mov.b64 	%rd21637, 0;
	mov.u64 	%rd21638, %rd21637;
	mov.u64 	%rd21639, %rd21637;
	mov.u64 	%rd21640, %rd21637;
	@%p2886 bra 	$L__BB1_874;
	setp.ne.s64 	%p2887, %rd2038, 0;
	@%p2887 bra 	$L__BB1_874;
	max.u64 	%rd20813, %rd2039, %rd2040;
	setp.ne.s64 	%p2888, %rd20813, 0;
	mov.u64 	%rd21638, %rd21637;
	mov.u64 	%rd21639, %rd21637;
	mov.u64 	%rd21640, %rd21637;
	@%p2888 bra 	$L__BB1_874;
	neg.s64 	%rd21640, %rd2040;
	setp.ne.s64 	%p2889, %rd2040, 0;
	selp.u64 	%rd20814, 1, 0, %p2889;
	add.s64 	%rd20815, %rd2039, %rd20814;
	neg.s64 	%rd21639, %rd20815;
	setp.ne.s64 	%p2890, %rd20815, 0;
	selp.u64 	%rd20816, 1, 0, %p2890;
	add.s64 	%rd20817, %rd2038, %rd20816;
	neg.s64 	%rd21638, %rd20817;
	setp.ne.s64 	%p2891, %rd20817, 0;
	selp.u64 	%rd20818, 1, 0, %p2891;
	add.s64 	%rd20819, %rd2037, %rd20818;
	neg.s64 	%rd21637, %rd20819;
$L__BB1_874:
	setp.ne.s64 	%p2892, %rd2037, 0;
	mov.b64 	%rd21641, 0;
	mov.u64 	%rd21642, %rd21641;
	mov.u64 	%rd21643, %rd21641;
	mov.u64 	%rd21644, %rd21641;
	@%p2892 bra 	$L__BB1_878;
	setp.ne.s64 	%p2893, %rd2038, 0;
	@%p2893 bra 	$L__BB1_878;
	max.u64 	%rd20823, %rd2039, %rd2040;
	setp.ne.s64 	%p2894, %rd20823, 0;
	mov.u64 	%rd21642, %rd21641;
	mov.u64 	%rd21643, %rd21641;
	mov.u64 	%rd21644, %rd21641;
	@%p2894 bra 	$L__BB1_878;
	neg.s64 	%rd21644, %rd2040;
	setp.ne.s64 	%p2895, %rd2040, 0;
	selp.u64 	%rd20824, 1, 0, %p2895;
	add.s64 	%rd20825, %rd2039, %rd20824;
	neg.s64 	%rd21643, %rd20825;
	setp.ne.s64 	%p2896, %rd20825, 0;
	selp.u64 	%rd20826, 1, 0, %p2896;
	add.s64 	%rd20827, %rd2038, %rd20826;
	neg.s64 	%rd21642, %rd20827;
	setp.ne.s64 	%p2897, %rd20827, 0;
	selp.u64 	%rd20828, 1, 0, %p2897;
	add.s64 	%rd20829, %rd2037, %rd20828;
	neg.s64 	%rd21641, %rd20829;
$L__BB1_878:
	mul.lo.s64 	%rd20830, %rd2041, %rd21640;
	mul.lo.s64 	%rd20831, %rd2040, %rd20830;
	mul.hi.u64 	%rd20832, %rd2040, %rd20830;
	add.cc.s64 	%rd20833, %rd20831, %rd21640;
	addc.cc.s64 	%rd20834, %rd20832, 0;
	mul.lo.s64 	%rd20835, %rd2039, %rd20830;
	mul.hi.u64 	%rd20836, %rd2039, %rd20830;
	mov.b64 	%rd20837, 0;
	add.cc.s64 	%rd20838, %rd20834, %rd21639;
	addc.cc.s64 	%rd20839, %rd20837, 0;
	add.cc.s64 	%rd20840, %rd20838, %rd20835;
	addc.cc.s64 	%rd20841, %rd20839, %rd20836;
	mul.lo.s64 	%rd20842, %rd2038, %rd20830;
	mul.hi.u64 	%rd20843, %rd2038, %rd20830;
	add.cc.s64 	%rd20844, %rd20841, %rd21638;
	addc.cc.s64 	%rd20845, %rd20837, 0;
	add.cc.s64 	%rd20846, %rd20844, %rd20842;
	addc.cc.s64 	%rd20847, %rd20845, %rd20843;
	mul.lo.s64 	%rd20848, %rd2037, %rd20830;
	mul.hi.u64 	%rd20849, %rd2037, %rd20830;
	add.cc.s64 	%rd20850, %rd20847, %rd21637;
	addc.cc.s64 	%rd20851, %rd20837, 0;
	add.cc.s64 	%rd20852, %rd20850, %rd20848;
	addc.cc.s64 	%rd20853, %rd20851, %rd20849;
	mul.lo.s64 	%rd20854, %rd2041, %rd20840;
	mul.lo.s64 	%rd20855, %rd2040, %rd20854;
	mul.hi.u64 	%rd20856, %rd2040, %rd20854;
	add.cc.s64 	%rd20857, %rd20855, %rd20840;
	addc.cc.s64 	%rd20858, %rd20856, 0;
	mul.lo.s64 	%rd20859, %rd2039, %rd20854;
	mul.hi.u64 	%rd20860, %rd2039, %rd20854;
	add.cc.s64 	%rd20861, %rd20858, %rd20846;
	addc.cc.s64 	%rd20862, %rd20837, 0;
	add.cc.s64 	%rd20863, %rd20861, %rd20859;
	addc.cc.s64 	%rd20864, %rd20862, %rd20860;
	mul.lo.s64 	%rd20865, %rd2038, %rd20854;
	mul.hi.u64 	%rd20866, %rd2038, %rd20854;
	add.cc.s64 	%rd20867, %rd20864, %rd20852;
	addc.cc.s64 	%rd20868, %rd20837, 0;
	add.cc.s64 	%rd20869, %rd20867, %rd20865;
	addc.cc.s64 	%rd20870, %rd20868, %rd20866;
	mul.lo.s64 	%rd20871, %rd2037, %rd20854;
	mul.hi.u64 	%rd20872, %rd2037, %rd20854;
	add.cc.s64 	%rd20873, %rd20870, %rd20853;
	addc.cc.s64 	%rd20874, %rd20837, 0;
	add.cc.s64 	%rd20875, %rd20873, %rd20871;
	addc.cc.s64 	%rd20876, %rd20874, %rd20872;
	mul.lo.s64 	%rd20877, %rd2041, %rd20863;
	mul.lo.s64 	%rd20878, %rd2040, %rd20877;
	mul.hi.u64 	%rd20879, %rd2040, %rd20877;
	add.cc.s64 	%rd20880, %rd20878, %rd20863;
	addc.cc.s64 	%rd20881, %rd20879, 0;
	mul.lo.s64 	%rd20882, %rd2039, %rd20877;
	mul.hi.u64 	%rd20883, %rd2039, %rd20877;
	add.cc.s64 	%rd20884, %rd20881, %rd20869;
	addc.cc.s64 	%rd20885, %rd20837, 0;
	add.cc.s64 	%rd20886, %rd20884, %rd20882;
	addc.cc.s64 	%rd20887, %rd20885, %rd20883;
	mul.lo.s64 	%rd20888, %rd2038, %rd20877;
	mul.hi.u64 	%rd20889, %rd2038, %rd20877;
	add.cc.s64 	%rd20890, %rd20887, %rd20875;
	addc.cc.s64 	%rd20891, %rd20837, 0;
	add.cc.s64 	%rd20892, %rd20890, %rd20888;
	addc.cc.s64 	%rd20893, %rd20891, %rd20889;
	mul.lo.s64 	%rd20894, %rd2037, %rd20877;
	mul.hi.u64 	%rd20895, %rd2037, %rd20877;
	add.cc.s64 	%rd20896, %rd20893, %rd20876;
	addc.cc.s64 	%rd20897, %rd20837, 0;
	add.cc.s64 	%rd20898, %rd20896, %rd20894;
	addc.cc.s64 	%rd20899, %rd20897, %rd20895;
	mul.lo.s64 	%rd20900, %rd2041, %rd20886;
	mul.lo.s64 	%rd20901, %rd2040, %rd20900;
	mul.hi.u64 	%rd20902, %rd2040, %rd20900;
	add.cc.s64 	%rd20903, %rd20901, %rd20886;
	addc.cc.s64 	%rd20904, %rd20902, 0;
	mul.lo.s64 	%rd20905, %rd2039, %rd20900;
	mul.hi.u64 	%rd20906, %rd2039, %rd20900;
	add.cc.s64 	%rd20907, %rd20904, %rd20892;
	addc.cc.s64 	%rd20908, %rd20837, 0;
	add.cc.s64 	%rd2058, %rd20907, %rd20905;
	addc.cc.s64 	%rd20909, %rd20908, %rd20906;
	mul.lo.s64 	%rd20910, %rd2038, %rd20900;
	mul.hi.u64 	%rd20911, %rd2038, %rd20900;
	add.cc.s64 	%rd20912, %rd20909, %rd20898;
	addc.cc.s64 	%rd20913, %rd20837, 0;
	add.cc.s64 	%rd2059, %rd20912, %rd20910;
	addc.cc.s64 	%rd20914, %rd20913, %rd20911;
	mul.lo.s64 	%rd20915, %rd2037, %rd20900;
	mul.hi.u64 	%rd20916, %rd2037, %rd20900;
	add.cc.s64 	%rd20917, %rd20914, %rd20899;
	addc.cc.s64 	%rd20918, %rd20837, 0;
	add.cc.s64 	%rd2060, %rd20917, %rd20915;
	addc.cc.s64 	%rd21645, %rd20918, %rd20916;
	setp.lt.u64 	%p2898, %rd2037, %rd21645;
	@%p2898 bra 	$L__BB1_884;
	setp.gt.u64 	%p2899, %rd2037, %rd21645;
	mov.u64 	%rd21646, %rd2060;
	mov.u64 	%rd21647, %rd2059;
	mov.u64 	%rd21648, %rd2058;
	@%p2899 bra 	$L__BB1_885;
	setp.lt.u64 	%p2900, %rd2038, %rd2060;
	@%p2900 bra 	$L__BB1_884;
	setp.gt.u64 	%p2901, %rd2038, %rd2060;
	mov.u64 	%rd21646, %rd2060;
	mov.u64 	%rd21647, %rd2059;
	mov.u64 	%rd21648, %rd2058;
	@%p2901 bra 	$L__BB1_885;
	setp.lt.u64 	%p2902, %rd2039, %rd2059;
	@%p2902 bra 	$L__BB1_884;
	setp.gt.u64 	%p2903, %rd2039, %rd2059;
	setp.lt.u64 	%p2904, %rd2058, %rd2040;
	or.pred  	%p2905, %p2903, %p2904;
	mov.u64 	%rd21646, %rd2060;
	mov.u64 	%rd21647, %rd2059;
	mov.u64 	%rd21648, %rd2058;
	@%p2905 bra 	$L__BB1_885;
$L__BB1_884:
	sub.s64 	%rd21648, %rd2058, %rd2040;
	setp.lt.u64 	%p2906, %rd2058, %rd2040;
	selp.u64 	%rd20919, 1, 0, %p2906;
	add.s64 	%rd20920, %rd2039, %rd20919;
	sub.s64 	%rd21647, %rd2059, %rd20920;
	setp.lt.u64 	%p2907, %rd2059, %rd20920;
	selp.u64 	%rd20921, 1, 0, %p2907;
	add.s64 	%rd20922, %rd2038, %rd20921;
	sub.s64 	%rd21646, %rd2060, %rd20922;
	setp.lt.u64 	%p2908, %rd2060, %rd20922;
	selp.u64 	%rd20923, 1, 0, %p2908;
	add.s64 	%rd20924, %rd2037, %rd20923;
	sub.s64 	%rd21645, %rd21645, %rd20924;
$L__BB1_885:
	mul.lo.s64 	%rd20925, %rd2041, %rd21644;
	mul.lo.s64 	%rd20926, %rd2040, %rd20925;
	mul.hi.u64 	%rd20927, %rd2040, %rd20925;
	add.cc.s64 	%rd20928, %rd20926, %rd21644;
	addc.cc.s64 	%rd20929, %rd20927, 0;
	mul.lo.s64 	%rd20930, %rd2039, %rd20925;
	mul.hi.u64 	%rd20931, %rd2039, %rd20925;
	mov.b64 	%rd20932, 0;
	add.cc.s64 	%rd20933, %rd20929, %rd21643;
	addc.cc.s64 	%rd20934, %rd20932, 0;
	add.cc.s64 	%rd20935, %rd20933, %rd20930;
	addc.cc.s64 	%rd20936, %rd20934, %rd20931;
	mul.lo.s64 	%rd20937, %rd2038, %rd20925;
	mul.hi.u64 	%rd20938, %rd2038, %rd20925;
	add.cc.s64 	%rd20939, %rd20936, %rd21642;
	addc.cc.s64 	%rd20940, %rd20932, 0;
	add.cc.s64 	%rd20941, %rd20939, %rd20937;
	addc.cc.s64 	%rd20942, %rd20940, %rd20938;
	mul.lo.s64 	%rd20943, %rd2037, %rd20925;
	mul.hi.u64 	%rd20944, %rd2037, %rd20925;
	add.cc.s64 	%rd20945, %rd20942, %rd21641;
	addc.cc.s64 	%rd20946, %rd20932, 0;
	add.cc.s64 	%rd20947, %rd20945, %rd20943;
	addc.cc.s64 	%rd20948, %rd20946, %rd20944;
	mul.lo.s64 	%rd20949, %rd2041, %rd20935;
	mul.lo.s64 	%rd20950, %rd2040, %rd20949;
	mul.hi.u64 	%rd20951, %rd2040, %rd20949;
	add.cc.s64 	%rd20952, %rd20950, %rd20935;
	addc.cc.s64 	%rd20953, %rd20951, 0;
	mul.lo.s64 	%rd20954, %rd2039, %rd20949;
	mul.hi.u64 	%rd20955, %rd2039, %rd20949;
	add.cc.s64 	%rd20956, %rd20953, %rd20941;
	addc.cc.s64 	%rd20957, %rd20932, 0;
	add.cc.s64 	%rd20958, %rd20956, %rd20954;
	addc.cc.s64 	%rd20959, %rd20957, %rd20955;
	mul.lo.s64 	%rd20960, %rd2038, %rd20949;
	mul.hi.u64 	%rd20961, %rd2038, %rd20949;
	add.cc.s64 	%rd20962, %rd20959, %rd20947;
	addc.cc.s64 	%rd20963, %rd20932, 0;
	add.cc.s64 	%rd20964, %rd20962, %rd20960;
	addc.cc.s64 	%rd20965, %rd20963, %rd20961;
	mul.lo.s64 	%rd20966, %rd2037, %rd20949;
	mul.hi.u64 	%rd20967, %rd2037, %rd20949;
	add.cc.s64 	%rd20968, %rd20965, %rd20948;
	addc.cc.s64 	%rd20969, %rd20932, 0;
	add.cc.s64 	%rd20970, %rd20968, %rd20966;
	addc.cc.s64 	%rd20971, %rd20969, %rd20967;
	mul.lo.s64 	%rd20972, %rd2041, %rd20958;
	mul.lo.s64 	%rd20973, %rd2040, %rd20972;
	mul.hi.u64 	%rd20974, %rd2040, %rd20972;
	add.cc.s64 	%rd20975, %rd20973, %rd20958;
	addc.cc.s64 	%rd20976, %rd20974, 0;
	mul.lo.s64 	%rd20977, %rd2039, %rd20972;
	mul.hi.u64 	%rd20978, %rd2039, %rd20972;
	add.cc.s64 	%rd20979, %rd20976, %rd20964;
	addc.cc.s64 	%rd20980, %rd20932, 0;
	add.cc.s64 	%rd20981, %rd20979, %rd20977;
	addc.cc.s64 	%rd20982, %rd20980, %rd20978;
	mul.lo.s64 	%rd20983, %rd2038, %rd20972;
	mul.hi.u64 	%rd20984, %rd2038, %rd20972;
	add.cc.s64 	%rd20985, %rd20982, %rd20970;
	addc.cc.s64 	%rd20986, %rd20932, 0;
	add.cc.s64 	%rd20987, %rd20985, %rd20983;
	addc.cc.s64 	%rd20988, %rd20986, %rd20984;
	mul.lo.s64 	%rd20989, %rd2037, %rd20972;
	mul.hi.u64 	%rd20990, %rd2037, %rd20972;
	add.cc.s64 	%rd20991, %rd20988, %rd20971;
	addc.cc.s64 	%rd20992, %rd20932, 0;
	add.cc.s64 	%rd20993, %rd20991, %rd20989;
	addc.cc.s64 	%rd20994, %rd20992, %rd20990;
	mul.lo.s64 	%rd20995, %rd2041, %rd20981;
	mul.lo.s64 	%rd20996, %rd2040, %rd20995;
	mul.hi.u64 	%rd20997, %rd2040, %rd20995;
	add.cc.s64 	%rd20998, %rd20996, %rd20981;
	addc.cc.s64 	%rd20999, %rd20997, 0;
	mul.lo.s64 	%rd21000, %rd2039, %rd20995;
	mul.hi.u64 	%rd21001, %rd2039, %rd20995;
	add.cc.s64 	%rd21002, %rd20999, %rd20987;
	addc.cc.s64 	%rd21003, %rd20932, 0;
	add.cc.s64 	%rd21649, %rd21002, %rd21000;
	addc.cc.s64 	%rd21004, %rd21003, %rd21001;
	mul.lo.s64 	%rd21005, %rd2038, %rd20995;
	mul.hi.u64 	%rd21006, %rd2038, %rd20995;
	add.cc.s64 	%rd21007, %rd21004, %rd20993;
	addc.cc.s64 	%rd21008, %rd20932, 0;
	add.cc.s64 	%rd2071, %rd21007, %rd21005;
	addc.cc.s64 	%rd21009, %rd21008, %rd21006;
	mul.lo.s64 	%rd21010, %rd2037, %rd20995;
	mul.hi.u64 	%rd21011, %rd2037, %rd20995;
	add.cc.s64 	%rd21012, %rd21009, %rd20994;
	addc.cc.s64 	%rd21013, %rd20932, 0;
	add.cc.s64 	%rd2072, %rd21012, %rd21010;
	addc.cc.s64 	%rd2073, %rd21013, %rd21011;
	setp.lt.u64 	%p2909, %rd2037, %rd2073;
	@%p2909 bra 	$L__BB1_891;
	setp.gt.u64 	%p2910, %rd2037, %rd2073;
	@%p2910 bra 	$L__BB1_892;
	setp.lt.u64 	%p2911, %rd2038, %rd2072;
	@%p2911 bra 	$L__BB1_891;
	setp.gt.u64 	%p2912, %rd2038, %rd2072;
	@%p2912 bra 	$L__BB1_892;
	setp.lt.u64 	%p2913, %rd2039, %rd2071;
	@%p2913 bra 	$L__BB1_891;
	setp.gt.u64 	%p2914, %rd2039, %rd2071;
	setp.lt.u64 	%p2915, %rd21649, %rd2040;
	or.pred  	%p2916, %p2914, %p2915;
	@%p2916 bra 	$L__BB1_892;
$L__BB1_891:
	sub.s64 	%rd21649, %rd21649, %rd2040;
$L__BB1_892:
	and.b64  	%rd21014, %rd21649, 1;
	setp.eq.b64 	%p2917, %rd21014, 1;
	selp.b16 	%rs4, 3, 2, %p2917;
$L__BB1_893:
	ld.param.u64 	%rd21044, [_Z19generate_public_keyPhPKm_param_0];
	cvta.to.global.u64 	%rd21015, %rd21044;
	st.global.u8 	[%rd21015], %rs4;
	shr.u64 	%rd21016, %rd21645, 56;
	st.global.u8 	[%rd21015+1], %rd21016;
	shr.u64 	%rd21017, %rd21645, 48;
	st.global.u8 	[%rd21015+2], %rd21017;
	shr.u64 	%rd21018, %rd21645, 40;
	st.global.u8 	[%rd21015+3], %rd21018;
	shr.u64 	%rd21019, %rd21645, 32;
	st.global.u8 	[%rd21015+4], %rd21019;
	shr.u64 	%rd21020, %rd21645, 24;
	st.global.u8 	[%rd21015+5], %rd21020;
	shr.u64 	%rd21021, %rd21645, 16;
	st.global.u8 	[%rd21015+6], %rd21021;
	shr.u64 	%rd21022, %rd21645, 8;
	st.global.u8 	[%rd21015+7], %rd21022;
	st.global.u8 	[%rd21015+8], %rd21645;
	shr.u64 	%rd21023, %rd21646, 56;
	st.global.u8 	[%rd21015+9], %rd21023;
	shr.u64 	%rd21024, %rd21646, 48;
	st.global.u8 	[%rd21015+10], %rd21024;
	shr.u64 	%rd21025, %rd21646, 40;
	st.global.u8 	[%rd21015+11], %rd21025;
	shr.u64 	%rd21026, %rd21646, 32;
	st.global.u8 	[%rd21015+12], %rd21026;
	shr.u64 	%rd21027, %rd21646, 24;
	st.global.u8 	[%rd21015+13], %rd21027;
	shr.u64 	%rd21028, %rd21646, 16;
	st.global.u8 	[%rd21015+14], %rd21028;
	shr.u64 	%rd21029, %rd21646, 8;
	st.global.u8 	[%rd21015+15], %rd21029;
	st.global.u8 	[%rd21015+16], %rd21646;
	shr.u64 	%rd21030, %rd21647, 56;
	st.global.u8 	[%rd21015+17], %rd21030;
	shr.u64 	%rd21031, %rd21647, 48;
	st.global.u8 	[%rd21015+18], %rd21031;
	shr.u64 	%rd21032, %rd21647, 40;
	st.global.u8 	[%rd21015+19], %rd21032;
	shr.u64 	%rd21033, %rd21647, 32;
	st.global.u8 	[%rd21015+20], %rd21033;
	shr.u64 	%rd21034, %rd21647, 24;
	st.global.u8 	[%rd21015+21], %rd21034;
	shr.u64 	%rd21035, %rd21647, 16;
	st.global.u8 	[%rd21015+22], %rd21035;
	shr.u64 	%rd21036, %rd21647, 8;
	st.global.u8 	[%rd21015+23], %rd21036;
	st.global.u8 	[%rd21015+24], %rd21647;
	shr.u64 	%rd21037, %rd21648, 56;
	st.global.u8 	[%rd21015+25], %rd21037;
	shr.u64 	%rd21038, %rd21648, 48;
	st.global.u8 	[%rd21015+26], %rd21038;
	shr.u64 	%rd21039, %rd21648, 40;
	st.global.u8 	[%rd21015+27], %rd21039;
	shr.u64 	%rd21040, %rd21648, 32;
	st.global.u8 	[%rd21015+28], %rd21040;
	shr.u64 	%rd21041, %rd21648, 24;
	st.global.u8 	[%rd21015+29], %rd21041;
	shr.u64 	%rd21042, %rd21648, 16;
	st.global.u8 	[%rd21015+30], %rd21042;
	shr.u64 	%rd21043, %rd21648, 8;
	st.global.u8 	[%rd21015+31], %rd21043;
	st.global.u8 	[%rd21015+32], %rd21648;
	ret;

}
	// .globl	_Z10point_initP7ECPoint
.visible .entry _Z10point_initP7ECPoint(
	.param .u64 .ptr .align 1 _Z10point_initP7ECPoint_param_0
)
{
	.reg .b32 	%r<2>;
	.reg .b64 	%rd<4>;

	ld.param.u64 	%rd1, [_Z10point_initP7ECPoint_param_0];
	cvta.to.global.u64 	%rd2, %rd1;
	mov.b64 	%rd3, 0;
	st.global.u64 	[%rd2], %rd3;
	st.global.u64 	[%rd2+8], %rd3;
	st.global.u64 	[%rd2+16], %rd3;
	st.global.u64 	[%rd2+24], %rd3;
	st.global.u64 	[%rd2+32], %rd3;
	st.global.u64 	[%rd2+40], %rd3;
	st.global.u64 	[%rd2+48], %rd3;
	st.global.u64 	[%rd2+56], %rd3;
	mov.b32 	%r1, 0;
	st.global.u32 	[%rd2+64], %r1;
	ret;

}
	// .globl	_Z9point_addP7ECPointPKS_S2_
.visible .entry _Z9point_addP7ECPointPKS_S2_(
	.param .u64 .ptr .align 1 _Z9point_addP7ECPointPKS_S2__param_0,
	.param .u64 .ptr .align 1 _Z9point_addP7ECPointPKS_S2__param_1,
	.param .u64 .ptr .align 1 _Z9point_addP7ECPointPKS_S2__param_2
)
{
	.reg .pred 	%p<409>;
	.reg .b32 	%r<88>;
	.reg .b64 	%rd<4091>;

	ld.param.u64 	%rd342, [_Z9point_addP7ECPointPKS_S2__param_1];
	ld.param.u64 	%rd343, [_Z9point_addP7ECPointPKS_S2__param_2];
	cvta.to.global.u64 	%rd1, %rd343;
	cvta.to.global.u64 	%rd2, %rd342;
	ld.global.u32 	%r1, [%rd2+64];
	setp.eq.s32 	%p3, %r1, 0;
	@%p3 bra 	$L__BB3_2;
	ld.const.u64 	%rd4013, [ONE_MONT];
	ld.const.u64 	%rd4012, [ONE_MONT+8];
	ld.const.u64 	%rd4011, [ONE_MONT+16];
	mov.b64 	%rd3994, 0;
	mov.b32 	%r85, 1;
	ld.const.u64 	%rd4010, [ONE_MONT+24];
	mov.u64 	%rd3995, %rd3994;
	mov.u64 	%rd3996, %rd3994;
	mov.u64 	%rd3997, %rd3994;
	mov.u64 	%rd3998, %rd4010;
	mov.u64 	%rd3999, %rd4011;
	mov.u64 	%rd4000, %rd4012;
	mov.u64 	%rd4001, %rd4013;
	mov.u64 	%rd4002, %rd4010;
	mov.u64 	%rd4003, %rd4011;
	mov.u64 	%rd4004, %rd4012;
	mov.u64 	%rd4005, %rd4013;
	bra.uni 	$L__BB3_3;
$L__BB3_2:
	ld.global.u64 	%rd4005, [%rd2];
	ld.global.u64 	%rd4004, [%rd2+8];
	ld.global.u64 	%rd4003, [%rd2+16];
	ld.global.u64 	%rd4002, [%rd2+24];
	ld.global.u64 	%rd4001, [%rd2+32];
	ld.global.u64 	%rd4000, [%rd2+40];
	ld.global.u64 	%rd3999, [%rd2+48];
	ld.global.u64 	%rd3998, [%rd2+56];
	ld.const.u64 	%rd4013, [ONE_MONT];
	ld.const.u64 	%rd4012, [ONE_MONT+8];
	ld.const.u64 	%rd4011, [ONE_MONT+16];
	mov.b32 	%r85, 0;
	ld.const.u64 	%rd4010, [ONE_MONT+24];
	mov.u64 	%rd3994, %rd4010;
	mov.u64 	%rd3995, %rd4011;
	mov.u64 	%rd3996, %rd4012;
	mov.u64 	%rd3997, %rd4013;
$L__BB3_3:
	ld.global.u32 	%r3, [%rd1+64];
	setp.ne.s32 	%p4, %r3, 0;
	mov.b64 	%rd4006, 0;
	mov.b32 	%r87, 1;
	mov.u64 	%rd4007, %rd4006;
	mov.u64 	%rd4008, %rd4006;
	mov.u64 	%rd4009, %rd4006;
	mov.u64 	%rd4014, %rd4010;
	mov.u64 	%rd4015, %rd4011;
	mov.u64 	%rd4016, %rd4012;
	mov.u64 	%rd4017, %rd4013;
	@%p4 bra 	$L__BB3_5;
	ld.global.u64 	%rd4017, [%rd1];
	ld.global.u64 	%rd4016, [%rd1+8];
	ld.global.u64 	%rd4015, [%rd1+16];
	ld.global.u64 	%rd4014, [%rd1+24];
	ld.global.u64 	%rd39, [%rd1+32];
	ld.global.u64 	%rd40, [%rd1+40];
	ld.global.u64 	%rd41, [%rd1+48];
	ld.global.u64 	%rd42, [%rd1+56];
	mov.b32 	%r87, 0;
	mov.u64 	%rd4006, %rd4010;
	mov.u64 	%rd4007, %rd4011;
	mov.u64 	%rd4008, %rd4012;
	mov.u64 	%rd4009, %rd4013;
	mov.u64 	%rd4010, %rd42;
	mov.u64 	%rd4011, %rd41;
	mov.u64 	%rd4012, %rd40;
	mov.u64 	%rd4013, %rd39;
$L__BB3_5:
	setp.ne.s32 	%p5, %r1, 0;
	mov.u64 	%rd4078, %rd4006;
	mov.u64 	%rd4079, %rd4007;
	mov.u64 	%rd4080, %rd4008;
	mov.u64 	%rd4081, %rd4009;
	@%p5 bra 	$L__BB3_117;
	or.b64  	%rd346, %rd3997, %rd3996;
	or.b64  	%rd347, %rd346, %rd3995;
	or.b64  	%rd348, %rd347, %rd3994;
	setp.eq.s64 	%p6, %rd348, 0;
	mov.u64 	%rd4078, %rd4006;
	mov.u64 	%rd4079, %rd4007;
	mov.u64 	%rd4080, %rd4008;
	mov.u64 	%rd4081, %rd4009;
	@%p6 bra 	$L__BB3_117;
	setp.ne.s32 	%p7, %r3, 0;
	mov.u32 	%r87, %r85;
	mov.u64 	%rd4078, %rd3994;
	mov.u64 	%rd4079, %rd3995;
	mov.u64 	%rd4080, %rd3996;
	mov.u64 	%rd4081, %rd3997;
	@%p7 bra 	$L__BB3_117;
	or.b64  	%rd349, %rd4009, %rd4008;
	or.b64  	%rd350, %rd349, %rd4007;
	or.b64  	%rd351, %rd350, %rd4006;
	setp.eq.s64 	%p8, %rd351, 0;
	mov.u32 	%r87, %r85;
	mov.u64 	%rd4078, %rd3994;
	mov.u64 	%rd4079, %rd3995;
	mov.u64 	%rd4080, %rd3996;
	mov.u64 	%rd4081, %rd3997;
	@%p8 bra 	$L__BB3_117;
	and.b64  	%rd55, %rd3997, 4294967295;
	shr.u64 	%rd56, %rd3997, 32;
	mul.lo.s64 	%rd352, %rd55, %rd55;
	mul.lo.s64 	%rd353, %rd56, %rd55;
	shr.u64 	%rd354, %rd352, 32;
	shl.b64 	%rd355, %rd353, 1;
	and.b64  	%rd356, %rd355, 8589934590;
	add.s64 	%rd357, %rd354, %rd356;
	shr.u64 	%rd358, %rd353, 31;
	and.b64  	%rd359, %rd358, 8589934590;
	mad.lo.s64 	%rd360, %rd56, %rd56, %rd359;
	shr.u64 	%rd361, %rd357, 32;
	shl.b64 	%rd362, %rd357, 32;
	and.b64  	%rd363, %rd352, 4294967293;
	or.b64  	%rd364, %rd362, %rd363;
	add.s64 	%rd365, %rd360, %rd361;
	shr.u64 	%rd57, %rd3996, 32;
	and.b64  	%rd58, %rd3996, 4294967295;
	mul.lo.s64 	%rd366, %rd58, %rd55;
	mul.lo.s64 	%rd367, %rd57, %rd55;
	mul.lo.s64 	%rd368, %rd58, %rd56;
	shr.u64 	%rd369, %rd366, 32;
	and.b64  	%rd370, %rd367, 4294967295;
	add.s64 	%rd371, %rd369, %rd370;
	and.b64  	%rd372, %rd368, 4294967295;
	add.s64 	%rd373, %rd371, %rd372;
	shr.u64 	%rd374, %rd367, 32;
	mad.lo.s64 	%rd375, %rd57, %rd56, %rd374;
	shr.u64 	%rd376, %rd368, 32;
	add.s64 	%rd377, %rd375, %rd376;
	shr.u64 	%rd378, %rd373, 32;
	shl.b64 	%rd379, %rd373, 32;
	and.b64  	%rd380, %rd366, 4294967295;
	or.b64  	%rd381, %rd379, %rd380;
	add.s64 	%rd382, %rd377, %rd378;
	shr.u64 	%rd59, %rd3995, 32;
	and.b64  	%rd60, %rd3995, 4294967295;
	mul.lo.s64 	%rd383, %rd60, %rd55;
	mul.lo.s64 	%rd384, %rd59, %rd55;
	mul.lo.s64 	%rd385, %rd60, %rd56;
	shr.u64 	%rd386, %rd383, 32;
	and.b64  	%rd387, %rd384, 4294967295;
	add.s64 	%rd388, %rd386, %rd387;
	and.b64  	%rd389, %rd385, 4294967295;
	add.s64 	%rd390, %rd388, %rd389;
	shr.u64 	%rd391, %rd384, 32;
	mad.lo.s64 	%rd392, %rd59, %rd56, %rd391;
	shr.u64 	%rd393, %rd385, 32;
	add.s64 	%rd394, %rd392, %rd393;
	shr.u64 	%rd395, %rd390, 32;
	shl.b64 	%rd396, %rd390, 32;
	and.b64  	%rd397, %rd383, 4294967295;
	or.b64  	%rd398, %rd396, %rd397;
	add.s64 	%rd399, %rd394, %rd395;
	shr.u64 	%rd61, %rd3994, 32;
	and.b64  	%rd62, %rd3994, 4294967295;
	mul.lo.s64 	%rd400, %rd62, %rd55;
	mul.lo.s64 	%rd401, %rd61, %rd55;
	mul.lo.s64 	%rd402, %rd62, %rd56;
	shr.u64 	%rd403, %rd400, 32;
	and.b64  	%rd404, %rd401, 4294967295;
	add.s64 	%rd405, %rd403, %rd404;
	and.b64  	%rd406, %rd402, 4294967295;
	add.s64 	%rd407, %rd405, %rd406;
	shr.u64 	%rd408, %rd401, 32;
	mad.lo.s64 	%rd409, %rd61, %rd56, %rd408;
	shr.u64 	%rd410, %rd402, 32;
	add.s64 	%rd411, %rd409, %rd410;
	shr.u64 	%rd412, %rd407, 32;
	shl.b64 	%rd413, %rd407, 32;
	and.b64  	%rd414, %rd400, 4294967295;
	or.b64  	%rd415, %rd413, %rd414;
	add.s64 	%rd416, %rd411, %rd412;
	shl.b64 	%rd417, %rd381, 1;
	shr.u64 	%rd418, %rd379, 63;
	add.s64 	%rd419, %rd382, %rd382;
	add.s64 	%rd420, %rd419, %rd418;
	mul.lo.s64 	%rd421, %rd58, %rd58;
	mul.lo.s64 	%rd422, %rd57, %rd58;
	shr.u64 	%rd423, %rd421, 32;
	shl.b64 	%rd424, %rd422, 1;
	and.b64  	%rd425, %rd424, 8589934590;
	add.s64 	%rd426, %rd423, %rd425;
	shr.u64 	%rd427, %rd422, 31;
	and.b64  	%rd428, %rd427, 8589934590;
	mad.lo.s64 	%rd429, %rd57, %rd57, %rd428;
	shr.u64 	%rd430, %rd426, 32;
	shl.b64 	%rd431, %rd426, 32;
	and.b64  	%rd432, %rd421, 4294967293;
	or.b64  	%rd433, %rd431, %rd432;
	add.s64 	%rd434, %rd398, %rd418;
	add.s64 	%rd435, %rd434, %rd433;
	max.u64 	%rd436, %rd398, %rd434;
	setp.gt.u64 	%p9, %rd436, %rd435;
	selp.u64 	%rd437, 1, 0, %p9;
	add.s64 	%rd438, %rd429, %rd399;
	add.s64 	%rd439, %rd438, %rd430;
	add.s64 	%rd440, %rd439, %rd437;
	mul.lo.s64 	%rd441, %rd60, %rd58;
	mul.lo.s64 	%rd442, %rd59, %rd58;
	mul.lo.s64 	%rd443, %rd60, %rd57;
	shr.u64 	%rd444, %rd441, 32;
	and.b64  	%rd445, %rd442, 4294967295;
	add.s64 	%rd446, %rd444, %rd445;
	and.b64  	%rd447, %rd443, 4294967295;
	add.s64 	%rd448, %rd446, %rd447;
	shr.u64 	%rd449, %rd442, 32;
	mad.lo.s64 	%rd450, %rd59, %rd57, %rd449;
	shr.u64 	%rd451, %rd443, 32;
	add.s64 	%rd452, %rd450, %rd451;
	shr.u64 	%rd453, %rd448, 32;
	shl.b64 	%rd454, %rd448, 32;
	and.b64  	%rd455, %rd441, 4294967295;
	or.b64  	%rd456, %rd454, %rd455;
	add.s64 	%rd457, %rd415, %rd437;
	add.s64 	%rd458, %rd457, %rd456;
	max.u64 	%rd459, %rd415, %rd457;
	setp.gt.u64 	%p10, %rd459, %rd458;
	selp.u64 	%rd460, 1, 0, %p10;
	add.s64 	%rd461, %rd452, %rd416;
	add.s64 	%rd462, %rd461, %rd453;
	add.s64 	%rd463, %rd462, %rd460;
	add.s64 	%rd464, %rd435, %rd398;
	setp.lt.u64 	%p11, %rd464, %rd435;
	selp.u64 	%rd465, 1, 0, %p11;
	add.s64 	%rd466, %rd399, %rd440;
	add.s64 	%rd467, %rd466, %rd465;
	add.s64 	%rd468, %rd458, %rd465;
	add.s64 	%rd469, %rd468, %rd456;
	max.u64 	%rd470, %rd458, %rd468;
	setp.gt.u64 	%p12, %rd470, %rd469;
	selp.u64 	%rd471, 1, 0, %p12;
	add.s64 	%rd472, %rd452, %rd463;
	add.s64 	%rd473, %rd472, %rd453;
	add.s64 	%rd474, %rd473, %rd471;
	add.s64 	%rd475, %rd469, %rd415;
	setp.lt.u64 	%p13, %rd475, %rd469;
	selp.u64 	%rd476, 1, 0, %p13;
	add.s64 	%rd477, %rd416, %rd474;
	add.s64 	%rd478, %rd477, %rd476;
	ld.const.u64 	%rd479, [MU_P];
	mul.lo.s64 	%rd480, %rd479, %rd364;
	ld.const.u64 	%rd63, [P_CONST];
	mul.lo.s64 	%rd481, %rd63, %rd480;
	mul.hi.u64 	%rd482, %rd63, %rd480;
	add.cc.s64 	%rd483, %rd481, %rd364;
	addc.cc.s64 	%rd484, %rd482, 0;
	ld.const.u64 	%rd64, [P_CONST+8];
	mul.lo.s64 	%rd485, %rd64, %rd480;
	mul.hi.u64 	%rd486, %rd64, %rd480;
	mov.b64 	%rd487, 0;
	add.cc.s64 	%rd488, %rd484, %rd417;
	addc.cc.s64 	%rd489, %rd487, 0;
	add.cc.s64 	%rd490, %rd488, %rd485;
	addc.cc.s64 	%rd491, %rd489, %rd486;
	ld.const.u64 	%rd65, [P_CONST+16];
	mul.lo.s64 	%rd492, %rd65, %rd480;
	mul.hi.u64 	%rd493, %rd65, %rd480;
	add.cc.s64 	%rd494, %rd491, %rd464;
	addc.cc.s64 	%rd495, %rd487, 0;
	add.cc.s64 	%rd496, %rd494, %rd492;
	addc.cc.s64 	%rd497, %rd495, %rd493;
	ld.const.u64 	%rd66, [P_CONST+24];
	mul.lo.s64 	%rd498, %rd66, %rd480;
	mul.hi.u64 	%rd499, %rd66, %rd480;
	add.cc.s64 	%rd500, %rd497, %rd475;
	addc.cc.s64 	%rd501, %rd487, 0;
	add.cc.s64 	%rd502, %rd500, %rd498;
	addc.cc.s64 	%rd503, %rd501, %rd499;
	add.s64 	%rd504, %rd365, %rd503;
	setp.lt.u64 	%p14, %rd504, %rd365;
	selp.u64 	%rd505, 1, 0, %p14;
	add.s64 	%rd506, %rd420, %rd505;
	setp.lt.u64 	%p15, %rd506, %rd420;
	selp.u64 	%rd507, 1, 0, %p15;
	add.s64 	%rd508, %rd467, %rd507;
	setp.lt.u64 	%p16, %rd508, %rd467;
	selp.u64 	%rd509, 1, 0, %p16;
	add.s64 	%rd510, %rd478, %rd509;
	mul.lo.s64 	%rd511, %rd479, %rd490;
	mul.lo.s64 	%rd512, %rd63, %rd511;
	mul.hi.u64 	%rd513, %rd63, %rd511;
	add.cc.s64 	%rd514, %rd512, %rd490;
	addc.cc.s64 	%rd515, %rd513, 0;
	mul.lo.s64 	%rd516, %rd64, %rd511;
	mul.hi.u64 	%rd517, %rd64, %rd511;
	add.cc.s64 	%rd518, %rd515, %rd496;
	addc.cc.s64 	%rd519, %rd487, 0;
	add.cc.s64 	%rd520, %rd518, %rd516;
	addc.cc.s64 	%rd521, %rd519, %rd517;
	mul.lo.s64 	%rd522, %rd65, %rd511;
	mul.hi.u64 	%rd523, %rd65, %rd511;
	add.cc.s64 	%rd524, %rd521, %rd502;
	addc.cc.s64 	%rd525, %rd487, 0;
	add.cc.s64 	%rd526, %rd524, %rd522;
	addc.cc.s64 	%rd527, %rd525, %rd523;
	mul.lo.s64 	%rd528, %rd66, %rd511;
	mul.hi.u64 	%rd529, %rd66, %rd511;
	add.cc.s64 	%rd530, %rd527, %rd504;
	addc.cc.s64 	%rd531, %rd487, 0;
	add.cc.s64 	%rd532, %rd530, %rd528;
	addc.cc.s64 	%rd533, %rd531, %rd529;
	add.s64 	%rd534, %rd506, %rd533;
	setp.lt.u64 	%p17, %rd534, %rd506;
	selp.u64 	%rd535, 1, 0, %p17;
	add.s64 	%rd536, %rd508, %rd535;
	setp.lt.u64 	%p18, %rd536, %rd508;
	selp.u64 	%rd537, 1, 0, %p18;
	add.s64 	%rd538, %rd510, %rd537;
	mul.lo.s64 	%rd539, %rd479, %rd520;
	mul.lo.s64 	%rd540, %rd63, %rd539;
	mul.hi.u64 	%rd541, %rd63, %rd539;
	add.cc.s64 	%rd542, %rd540, %rd520;
	addc.cc.s64 	%rd543, %rd541, 0;
	mul.lo.s64 	%rd544, %rd64, %rd539;
	mul.hi.u64 	%rd545, %rd64, %rd539;
	add.cc.s64 	%rd546, %rd543, %rd526;
	addc.cc.s64 	%rd547, %rd487, 0;
	add.cc.s64 	%rd548, %rd546, %rd544;
	addc.cc.s64 	%rd549, %rd547, %rd545;
	mul.lo.s64 	%rd550, %rd65, %rd539;
	mul.hi.u64 	%rd551, %rd65, %rd539;
	add.cc.s64 	%rd552, %rd549, %rd532;
	addc.cc.s64 	%rd553, %rd487, 0;
	add.cc.s64 	%rd554, %rd552, %rd550;
	addc.cc.s64 	%rd555, %rd553, %rd551;
	mul.lo.s64 	%rd556, %rd66, %rd539;
	mul.hi.u64 	%rd557, %rd66, %rd539;
	add.cc.s64 	%rd558, %rd555, %rd534;
	addc.cc.s64 	%rd559, %rd487, 0;
	add.cc.s64 	%rd560, %rd558, %rd556;
	addc.cc.s64 	%rd561, %rd559, %rd557;
	add.s64 	%rd562, %rd536, %rd561;
	setp.lt.u64 	%p19, %rd562, %rd536;
	selp.u64 	%rd563, 1, 0, %p19;
	add.s64 	%rd564, %rd538, %rd563;
	mul.lo.s64 	%rd565, %rd479, %rd548;
	mul.lo.s64 	%rd566, %rd63, %rd565;
	mul.hi.u64 	%rd567, %rd63, %rd565;
	add.cc.s64 	%rd568, %rd566, %rd548;
	addc.cc.s64 	%rd569, %rd567, 0;
	mul.lo.s64 	%rd570, %rd64, %rd565;
	mul.hi.u64 	%rd571, %rd64, %rd565;
	add.cc.s64 	%rd572, %rd569, %rd554;
	addc.cc.s64 	%rd573, %rd487, 0;
	add.cc.s64 	%rd67, %rd572, %rd570;
	addc.cc.s64 	%rd574, %rd573, %rd571;
	mul.lo.s64 	%rd575, %rd65, %rd565;
	mul.hi.u64 	%rd576, %rd65, %rd565;
	add.cc.s64 	%rd577, %rd574, %rd560;
	addc.cc.s64 	%rd578, %rd487, 0;
	add.cc.s64 	%rd68, %rd577, %rd575;
	addc.cc.s64 	%rd579, %rd578, %rd576;
	mul.lo.s64 	%rd580, %rd66, %rd565;
	mul.hi.u64 	%rd581, %rd66, %rd565;
	add.cc.s64 	%rd582, %rd579, %rd562;
	addc.cc.s64 	%rd583, %rd487, 0;
	add.cc.s64 	%rd69, %rd582, %rd580;
	addc.cc.s64 	%rd584, %rd583, %rd581;
	add.s64 	%rd4018, %rd564, %rd584;
	setp.gt.u64 	%p20, %rd4018, %rd66;
	@%p20 bra 	$L__BB3_15;
	setp.lt.u64 	%p21, %rd4018, %rd66;
	mov.u64 	%rd4019, %rd69;
	mov.u64 	%rd4020, %rd68;
	mov.u64 	%rd4021, %rd67;
	@%p21 bra 	$L__BB3_16;
	setp.lt.u64 	%p22, %rd65, %rd69;
	@%p22 bra 	$L__BB3_15;
	setp.gt.u64 	%p23, %rd65, %rd69;
	mov.u64 	%rd4019, %rd69;
	mov.u64 	%rd4020, %rd68;
	mov.u64 	%rd4021, %rd67;
	@%p23 bra 	$L__BB3_16;
	setp.lt.u64 	%p24, %rd64, %rd68;
	@%p24 bra 	$L__BB3_15;
	setp.gt.u64 	%p25, %rd64, %rd68;
	setp.gt.u64 	%p26, %rd63, %rd67;
	or.pred  	%p27, %p25, %p26;
	mov.u64 	%rd4019, %rd69;
	mov.u64 	%rd4020, %rd68;
	mov.u64 	%rd4021, %rd67;
	@%p27 bra 	$L__BB3_16;
$L__BB3_15:
	sub.s64 	%rd4021, %rd67, %rd63;
	setp.lt.u64 	%p28, %rd67, %rd63;
	selp.u64 	%rd585, 1, 0, %p28;
	add.s64 	%rd586, %rd64, %rd585;
	sub.s64 	%rd4020, %rd68, %rd586;
	setp.lt.u64 	%p29, %rd68, %rd586;
	selp.u64 	%rd587, 1, 0, %p29;
	add.s64 	%rd588, %rd65, %rd587;
	sub.s64 	%rd4019, %rd69, %rd588;
	setp.lt.u64 	%p30, %rd69, %rd588;
	selp.u64 	%rd589, 1, 0, %p30;
	add.s64 	%rd590, %rd66, %rd589;
	sub.s64 	%rd4018, %rd4018, %rd590;
$L__BB3_16:
	and.b64  	%rd591, %rd4009, 4294967295;
	shr.u64 	%rd592, %rd4009, 32;
	mul.lo.s64 	%rd593, %rd591, %rd591;
	mul.lo.s64 	%rd594, %rd592, %rd591;
	shr.u64 	%rd595, %rd593, 32;
	shl.b64 	%rd596, %rd594, 1;
	and.b64  	%rd597, %rd596, 8589934590;
	add.s64 	%rd598, %rd595, %rd597;
	shr.u64 	%rd599, %rd594, 31;
	and.b64  	%rd600, %rd599, 8589934590;
	mad.lo.s64 	%rd601, %rd592, %rd592, %rd600;
	shr.u64 	%rd602, %rd598, 32;
	shl.b64 	%rd603, %rd598, 32;
	and.b64  	%rd604, %rd593, 4294967293;
	or.b64  	%rd605, %rd603, %rd604;
	add.s64 	%rd606, %rd601, %rd602;
	shr.u64 	%rd607, %rd4008, 32;
	and.b64  	%rd608, %rd4008, 4294967295;
	mul.lo.s64 	%rd609, %rd608, %rd591;
	mul.lo.s64 	%rd610, %rd607, %rd591;
	mul.lo.s64 	%rd611, %rd608, %rd592;
	shr.u64 	%rd612, %rd609, 32;
	and.b64  	%rd613, %rd610, 4294967295;
	add.s64 	%rd614, %rd612, %rd613;
	and.b64  	%rd615, %rd611, 4294967295;
	add.s64 	%rd616, %rd614, %rd615;
	shr.u64 	%rd617, %rd610, 32;
	mad.lo.s64 	%rd618, %rd607, %rd592, %rd617;
	shr.u64 	%rd619, %rd611, 32;
	add.s64 	%rd620, %rd618, %rd619;
	shr.u64 	%rd621, %rd616, 32;
	shl.b64 	%rd622, %rd616, 32;
	and.b64  	%rd623, %rd609, 4294967295;
	or.b64  	%rd624, %rd622, %rd623;
	add.s64 	%rd625, %rd620, %rd621;
	shr.u64 	%rd626, %rd4007, 32;
	and.b64  	%rd627, %rd4007, 4294967295;
	mul.lo.s64 	%rd628, %rd627, %rd591;
	mul.lo.s64 	%rd629, %rd626, %rd591;
	mul.lo.s64 	%rd630, %rd627, %rd592;
	shr.u64 	%rd631, %rd628, 32;
	and.b64  	%rd632, %rd629, 4294967295;
	add.s64 	%rd633, %rd631, %rd632;
	and.b64  	%rd634, %rd630, 4294967295;
	add.s64 	%rd635, %rd633, %rd634;
	shr.u64 	%rd636, %rd629, 32;
	mad.lo.s64 	%rd637, %rd626, %rd592, %rd636;
	shr.u64 	%rd638, %rd630, 32;
	add.s64 	%rd639, %rd637, %rd638;
	shr.u64 	%rd640, %rd635, 32;
	shl.b64 	%rd641, %rd635, 32;
	and.b64  	%rd642, %rd628, 4294967295;
	or.b64  	%rd643, %rd641, %rd642;
	add.s64 	%rd644, %rd639, %rd640;
	shr.u64 	%rd645, %rd4006, 32;
	and.b64  	%rd646, %rd4006, 4294967295;
	mul.lo.s64 	%rd647, %rd646, %rd591;
	mul.lo.s64 	%rd648, %rd645, %rd591;
	mul.lo.s64 	%rd649, %rd646, %rd592;
	shr.u64 	%rd650, %rd647, 32;
	and.b64  	%rd651, %rd648, 4294967295;
	add.s64 	%rd652, %rd650, %rd651;
	and.b64  	%rd653, %rd649, 4294967295;
	add.s64 	%rd654, %rd652, %rd653;
	shr.u64 	%rd655, %rd648, 32;
	mad.lo.s64 	%rd656, %rd645, %rd592, %rd655;
	shr.u64 	%rd657, %rd649, 32;
	add.s64 	%rd658, %rd656, %rd657;
	shr.u64 	%rd659, %rd654, 32;
	shl.b64 	%rd660, %rd654, 32;
	and.b64  	%rd661, %rd647, 4294967295;
	or.b64  	%rd662, %rd660, %rd661;
	add.s64 	%rd663, %rd658, %rd659;
	shl.b64 	%rd664, %rd624, 1;
	shr.u64 	%rd665, %rd622, 63;
	add.s64 	%rd666, %rd625, %rd625;
	add.s64 	%rd667, %rd666, %rd665;
	mul.lo.s64 	%rd668, %rd608, %rd608;
	mul.lo.s64 	%rd669, %rd607, %rd608;
	shr.u64 	%rd670, %rd668, 32;
	shl.b64 	%rd671, %rd669, 1;
	and.b64  	%rd672, %rd671, 8589934590;
	add.s64 	%rd673, %rd670, %rd672;
	shr.u64 	%rd674, %rd669, 31;
	and.b64  	%rd675, %rd674, 8589934590;
	mad.lo.s64 	%rd676, %rd607, %rd607, %rd675;
	shr.u64 	%rd677, %rd673, 32;
	shl.b64 	%rd678, %rd673, 32;
	and.b64  	%rd679, %rd668, 4294967293;
	or.b64  	%rd680, %rd678, %rd679;
	add.s64 	%rd681, %rd643, %rd665;
	add.s64 	%rd682, %rd681, %rd680;
	max.u64 	%rd683, %rd643, %rd681;
	setp.gt.u64 	%p31, %rd683, %rd682;
	selp.u64 	%rd684, 1, 0, %p31;
	add.s64 	%rd685, %rd676, %rd644;
	add.s64 	%rd686, %rd685, %rd677;
	add.s64 	%rd687, %rd686, %rd684;
	mul.lo.s64 	%rd688, %rd627, %rd608;
	mul.lo.s64 	%rd689, %rd626, %rd608;
	mul.lo.s64 	%rd690, %rd627, %rd607;
	shr.u64 	%rd691, %rd688, 32;
	and.b64  	%rd692, %rd689, 4294967295;
	add.s64 	%rd693, %rd691, %rd692;
	and.b64  	%rd694, %rd690, 4294967295;
	add.s64 	%rd695, %rd693, %rd694;
	shr.u64 	%rd696, %rd689, 32;
	mad.lo.s64 	%rd697, %rd626, %rd607, %rd696;
	shr.u64 	%rd698, %rd690, 32;
	add.s64 	%rd699, %rd697, %rd698;
	shr.u64 	%rd700, %rd695, 32;
	shl.b64 	%rd701, %rd695, 32;
	and.b64  	%rd702, %rd688, 4294967295;
	or.b64  	%rd703, %rd701, %rd702;
	add.s64 	%rd704, %rd662, %rd684;
	add.s64 	%rd705, %rd704, %rd703;
	max.u64 	%rd706, %rd662, %rd704;
	setp.gt.u64 	%p32, %rd706, %rd705;
	selp.u64 	%rd707, 1, 0, %p32;
	add.s64 	%rd708, %rd699, %rd663;
	add.s64 	%rd709, %rd708, %rd700;
	add.s64 	%rd710, %rd709, %rd707;
	add.s64 	%rd711, %rd682, %rd643;
	setp.lt.u64 	%p33, %rd711, %rd682;
	selp.u64 	%rd712, 1, 0, %p33;
	add.s64 	%rd713, %rd644, %rd687;
	add.s64 	%rd714, %rd713, %rd712;
	add.s64 	%rd715, %rd705, %rd712;
	add.s64 	%rd716, %rd715, %rd703;
	max.u64 	%rd717, %rd705, %rd715;
	setp.gt.u64 	%p34, %rd717, %rd716;
	selp.u64 	%rd718, 1, 0, %p34;
	add.s64 	%rd719, %rd699, %rd710;
	add.s64 	%rd720, %rd719, %rd700;
	add.s64 	%rd721, %rd720, %rd718;
	add.s64 	%rd722, %rd716, %rd662;
	setp.lt.u64 	%p35, %rd722, %rd716;
	selp.u64 	%rd723, 1, 0, %p35;
	add.s64 	%rd724, %rd663, %rd721;
	add.s64 	%rd725, %rd724, %rd723;
	mul.lo.s64 	%rd727, %rd479, %rd605;
	mul.lo.s64 	%rd728, %rd63, %rd727;
	mul.hi.u64 	%rd729, %rd63, %rd727;
	add.cc.s64 	%rd730, %rd728, %rd605;
	addc.cc.s64 	%rd731, %rd729, 0;
	mul.lo.s64 	%rd732, %rd64, %rd727;
	mul.hi.u64 	%rd733, %rd64, %rd727;
	mov.b64 	%rd734, 0;
	add.cc.s64 	%rd735, %rd731, %rd664;
	addc.cc.s64 	%rd736, %rd734, 0;
	add.cc.s64 	%rd737, %rd735, %rd732;
	addc.cc.s64 	%rd738, %rd736, %rd733;
	mul.lo.s64 	%rd739, %rd65, %rd727;
	mul.hi.u64 	%rd740, %rd65, %rd727;
	add.cc.s64 	%rd741, %rd738, %rd711;
	addc.cc.s64 	%rd742, %rd734, 0;
	add.cc.s64 	%rd743, %rd741, %rd739;
	addc.cc.s64 	%rd744, %rd742, %rd740;
	mul.lo.s64 	%rd745, %rd66, %rd727;
	mul.hi.u64 	%rd746, %rd66, %rd727;
	add.cc.s64 	%rd747, %rd744, %rd722;
	addc.cc.s64 	%rd748, %rd734, 0;
	add.cc.s64 	%rd749, %rd747, %rd745;
	addc.cc.s64 	%rd750, %rd748, %rd746;
	add.s64 	%rd751, %rd606, %rd750;
	setp.lt.u64 	%p36, %rd751, %rd606;
	selp.u64 	%rd752, 1, 0, %p36;
	add.s64 	%rd753, %rd667, %rd752;
	setp.lt.u64 	%p37, %rd753, %rd667;
	selp.u64 	%rd754, 1, 0, %p37;
	add.s64 	%rd755, %rd714, %rd754;
	setp.lt.u64 	%p38, %rd755, %rd714;
	selp.u64 	%rd756, 1, 0, %p38;
	add.s64 	%rd757, %rd725, %rd756;
	mul.lo.s64 	%rd758, %rd479, %rd737;
	mul.lo.s64 	%rd759, %rd63, %rd758;
	mul.hi.u64 	%rd760, %rd63, %rd758;
	add.cc.s64 	%rd761, %rd759, %rd737;
	addc.cc.s64 	%rd762, %rd760, 0;
	mul.lo.s64 	%rd763, %rd64, %rd758;
	mul.hi.u64 	%rd764, %rd64, %rd758;
	add.cc.s64 	%rd765, %rd762, %rd743;
	addc.cc.s64 	%rd766, %rd734, 0;
	add.cc.s64 	%rd767, %rd765, %rd763;
	addc.cc.s64 	%rd768, %rd766, %rd764;
	mul.lo.s64 	%rd769, %rd65, %rd758;
	mul.hi.u64 	%rd770, %rd65, %rd758;
	add.cc.s64 	%rd771, %rd768, %rd749;
	addc.cc.s64 	%rd772, %rd734, 0;
	add.cc.s64 	%rd773, %rd771, %rd769;
	addc.cc.s64 	%rd774, %rd772, %rd770;
	mul.lo.s64 	%rd775, %rd66, %rd758;
	mul.hi.u64 	%rd776, %rd66, %rd758;
	add.cc.s64 	%rd777, %rd774, %rd751;
	addc.cc.s64 	%rd778, %rd734, 0;
	add.cc.s64 	%rd779, %rd777, %rd775;
	addc.cc.s64 	%rd780, %rd778, %rd776;
	add.s64 	%rd781, %rd753, %rd780;
	setp.lt.u64 	%p39, %rd781, %rd753;
	selp.u64 	%rd782, 1, 0, %p39;
	add.s64 	%rd783, %rd755, %rd782;
	setp.lt.u64 	%p40, %rd783, %rd755;
	selp.u64 	%rd784, 1, 0, %p40;
	add.s64 	%rd785, %rd757, %rd784;
	mul.lo.s64 	%rd786, %rd479, %rd767;
	mul.lo.s64 	%rd787, %rd63, %rd786;
	mul.hi.u64 	%rd788, %rd63, %rd786;
	add.cc.s64 	%rd789, %rd787, %rd767;
	addc.cc.s64 	%rd790, %rd788, 0;
	mul.lo.s64 	%rd791, %rd64, %rd786;
	mul.hi.u64 	%rd792, %rd64, %rd786;
	add.cc.s64 	%rd793, %rd790, %rd773;
	addc.cc.s64 	%rd794, %rd734, 0;
	add.cc.s64 	%rd795, %rd793, %rd791;
	addc.cc.s64 	%rd796, %rd794, %rd792;
	mul.lo.s64 	%rd797, %rd65, %rd786;
	mul.hi.u64 	%rd798, %rd65, %rd786;
	add.cc.s64 	%rd799, %rd796, %rd779;
	addc.cc.s64 	%rd800, %rd734, 0;
	add.cc.s64 	%rd801, %rd799, %rd797;
	addc.cc.s64 	%rd802, %rd800, %rd798;
	mul.lo.s64 	%rd803, %rd66, %rd786;
	mul.hi.u64 	%rd804, %rd66, %rd786;
	add.cc.s64 	%rd805, %rd802, %rd781;
	addc.cc.s64 	%rd806, %rd734, 0;
	add.cc.s64 	%rd807, %rd805, %rd803;
	addc.cc.s64 	%rd808, %rd806, %rd804;
	add.s64 	%rd809, %rd783, %rd808;
	setp.lt.u64 	%p41, %rd809, %rd783;
	selp.u64 	%rd810, 1, 0, %p41;
	add.s64 	%rd811, %rd785, %rd810;
	mul.lo.s64 	%rd812, %rd479, %rd795;
	mul.lo.s64 	%rd813, %rd63, %rd812;
	mul.hi.u64 	%rd814, %rd63, %rd812;
	add.cc.s64 	%rd815, %rd813, %rd795;
	addc.cc.s64 	%rd816, %rd814, 0;
	mul.lo.s64 	%rd817, %rd64, %rd812;
	mul.hi.u64 	%rd818, %rd64, %rd812;
	add.cc.s64 	%rd819, %rd816, %rd801;
	addc.cc.s64 	%rd820, %rd734, 0;
	add.cc.s64 	%rd83, %rd819, %rd817;
	addc.cc.s64 	%rd821, %rd820, %rd818;
	mul.lo.s64 	%rd822, %rd65, %rd812;
	mul.hi.u64 	%rd823, %rd65, %rd812;
	add.cc.s64 	%rd824, %rd821, %rd807;
	addc.cc.s64 	%rd825, %rd734, 0;
	add.cc.s64 	%rd84, %rd824, %rd822;
	addc.cc.s64 	%rd826, %rd825, %rd823;
	mul.lo.s64 	%rd827, %rd66, %rd812;
	mul.hi.u64 	%rd828, %rd66, %rd812;
	add.cc.s64 	%rd829, %rd826, %rd809;
	addc.cc.s64 	%rd830, %rd734, 0;
	add.cc.s64 	%rd85, %rd829, %rd827;
	addc.cc.s64 	%rd831, %rd830, %rd828;
	add.s64 	%rd4022, %rd811, %rd831;
	setp.gt.u64 	%p42, %rd4022, %rd66;
	@%p42 bra 	$L__BB3_22;
	setp.lt.u64 	%p43, %rd4022, %rd66;
	mov.u64 	%rd4023, %rd85;
	mov.u64 	%rd4024, %rd84;
	mov.u64 	%rd4025, %rd83;
	@%p43 bra 	$L__BB3_23;
	setp.lt.u64 	%p44, %rd65, %rd85;
	@%p44 bra 	$L__BB3_22;
	setp.gt.u64 	%p45, %rd65, %rd85;
	mov.u64 	%rd4023, %rd85;
	mov.u64 	%rd4024, %rd84;
	mov.u64 	%rd4025, %rd83;
	@%p45 bra 	$L__BB3_23;
	setp.lt.u64 	%p46, %rd64, %rd84;
	@%p46 bra 	$L__BB3_22;
	setp.gt.u64 	%p47, %rd64, %rd84;
	setp.gt.u64 	%p48, %rd63, %rd83;
	or.pred  	%p49, %p47, %p48;
	mov.u64 	%rd4023, %rd85;
	mov.u64 	%rd4024, %rd84;
	mov.u64 	%rd4025, %rd83;
	@%p49 bra 	$L__BB3_23;
$L__BB3_22:
	sub.s64 	%rd4025, %rd83, %rd63;
	setp.lt.u64 	%p50, %rd83, %rd63;
	selp.u64 	%rd832, 1, 0, %p50;
	add.s64 	%rd833, %rd64, %rd832;
	sub.s64 	%rd4024, %rd84, %rd833;
	setp.lt.u64 	%p51, %rd84, %rd833;
	selp.u64 	%rd834, 1, 0, %p51;
	add.s64 	%rd835, %rd65, %rd834;
	sub.s64 	%rd4023, %rd85, %rd835;
	setp.lt.u64 	%p52, %rd85, %rd835;
	selp.u64 	%rd836, 1, 0, %p52;
	add.s64 	%rd837, %rd66, %rd836;
	sub.s64 	%rd4022, %rd4022, %rd837;
$L__BB3_23:
	ld.const.u64 	%rd95, [P_CONST+24];
	ld.const.u64 	%rd96, [P_CONST+16];
	ld.const.u64 	%rd97, [P_CONST+8];
	ld.const.u64 	%rd98, [P_CONST];
	and.b64  	%rd838, %rd4005, 4294967295;
	shr.u64 	%rd839, %rd4005, 32;
	shr.u64 	%rd840, %rd4025, 32;
	and.b64  	%rd841, %rd4025, 4294967295;
	mul.lo.s64 	%rd842, %rd841, %rd838;
	mul.lo.s64 	%rd843, %rd840, %rd838;
	mul.lo.s64 	%rd844, %rd841, %rd839;
	shr.u64 	%rd845, %rd842, 32;
	and.b64  	%rd846, %rd843, 4294967295;
	add.s64 	%rd847, %rd845, %rd846;
	and.b64  	%rd848, %rd844, 4294967295;
	add.s64 	%rd849, %rd847, %rd848;
	shr.u64 	%rd850, %rd843, 32;
	mad.lo.s64 	%rd851, %rd840, %rd839, %rd850;
	shr.u64 	%rd852, %rd844, 32;
	add.s64 	%rd853, %rd851, %rd852;
	shr.u64 	%rd854, %rd849, 32;
	shl.b64 	%rd855, %rd849, 32;
	and.b64  	%rd856, %rd842, 4294967295;
	or.b64  	%rd857, %rd855, %rd856;
	add.s64 	%rd858, %rd853, %rd854;
	shr.u64 	%rd859, %rd4024, 32;
	and.b64  	%rd860, %rd4024, 4294967295;
	mul.lo.s64 	%rd861, %rd860, %rd838;
	mul.lo.s64 	%rd862, %rd859, %rd838;
	mul.lo.s64 	%rd863, %rd860, %rd839;
	shr.u64 	%rd864, %rd861, 32;
	and.b64  	%rd865, %rd862, 4294967295;
	add.s64 	%rd866, %rd864, %rd865;
	and.b64  	%rd867, %rd863, 4294967295;
	add.s64 	%rd868, %rd866, %rd867;
	shr.u64 	%rd869, %rd862, 32;
	mad.lo.s64 	%rd870, %rd859, %rd839, %rd869;
	shr.u64 	%rd871, %rd863, 32;
	add.s64 	%rd872, %rd870, %rd871;
	shr.u64 	%rd873, %rd868, 32;
	shl.b64 	%rd874, %rd868, 32;
	and.b64  	%rd875, %rd861, 4294967295;
	or.b64  	%rd876, %rd874, %rd875;
	add.s64 	%rd877, %rd872, %rd873;
	shr.u64 	%rd878, %rd4023, 32;
	and.b64  	%rd879, %rd4023, 4294967295;
	mul.lo.s64 	%rd880, %rd879, %rd838;
	mul.lo.s64 	%rd881, %rd878, %rd838;
	mul.lo.s64 	%rd882, %rd879, %rd839;
	shr.u64 	%rd883, %rd880, 32;
	and.b64  	%rd884, %rd881, 4294967295;
	add.s64 	%rd885, %rd883, %rd884;
	and.b64  	%rd886, %rd882, 4294967295;
	add.s64 	%rd887, %rd885, %rd886;
	shr.u64 	%rd888, %rd881, 32;
	mad.lo.s64 	%rd889, %rd878, %rd839, %rd888;
	shr.u64 	%rd890, %rd882, 32;
	add.s64 	%rd891, %rd889, %rd890;
	shr.u64 	%rd892, %rd887, 32;
	shl.b64 	%rd893, %rd887, 32;
	and.b64  	%rd894, %rd880, 4294967295;
	or.b64  	%rd895, %rd893, %rd894;
	add.s64 	%rd896, %rd891, %rd892;
	shr.u64 	%rd897, %rd4022, 32;
	and.b64  	%rd898, %rd4022, 4294967295;
	mul.lo.s64 	%rd899, %rd898, %rd838;
	mul.lo.s64 	%rd900, %rd897, %rd838;
	mul.lo.s64 	%rd901, %rd898, %rd839;
	shr.u64 	%rd902, %rd899, 32;
	and.b64  	%rd903, %rd900, 4294967295;
	add.s64 	%rd904, %rd902, %rd903;
	and.b64  	%rd905, %rd901, 4294967295;
	add.s64 	%rd906, %rd904, %rd905;
	shr.u64 	%rd907, %rd900, 32;
	mad.lo.s64 	%rd908, %rd897, %rd839, %rd907;
	shr.u64 	%rd909, %rd901, 32;
	add.s64 	%rd910, %rd908, %rd909;
	shr.u64 	%rd911, %rd906, 32;
	shl.b64 	%rd912, %rd906, 32;
	and.b64  	%rd913, %rd899, 4294967295;
	or.b64  	%rd914, %rd912, %rd913;
	add.s64 	%rd915, %rd910, %rd911;
	and.b64  	%rd916, %rd4004, 4294967295;
	shr.u64 	%rd917, %rd4004, 32;
	mul.lo.s64 	%rd918, %rd841, %rd916;
	mul.lo.s64 	%rd919, %rd840, %rd916;
	mul.lo.s64 	%rd920, %rd841, %rd917;
	shr.u64 	%rd921, %rd918, 32;
	and.b64  	%rd922, %rd919, 4294967295;
	add.s64 	%rd923, %rd921, %rd922;
	and.b64  	%rd924, %rd920, 4294967295;
	add.s64 	%rd925, %rd923, %rd924;
	shr.u64 	%rd926, %rd919, 32;
	mad.lo.s64 	%rd927, %rd840, %rd917, %rd926;
	shr.u64 	%rd928, %rd920, 32;
	add.s64 	%rd929, %rd927, %rd928;
	shr.u64 	%rd930, %rd925, 32;
	shl.b64 	%rd931, %rd925, 32;
	and.b64  	%rd932, %rd918, 4294967295;
	or.b64  	%rd933, %rd931, %rd932;
	add.s64 	%rd934, %rd876, %rd933;
	setp.lt.u64 	%p53, %rd934, %rd876;
	selp.u64 	%rd935, 1, 0, %p53;
	add.s64 	%rd936, %rd929, %rd877;
	add.s64 	%rd937, %rd936, %rd930;
	add.s64 	%rd938, %rd937, %rd935;
	mul.lo.s64 	%rd939, %rd860, %rd916;
	mul.lo.s64 	%rd940, %rd859, %rd916;
	mul.lo.s64 	%rd941, %rd860, %rd917;
	shr.u64 	%rd942, %rd939, 32;
	and.b64  	%rd943, %rd940, 4294967295;
	add.s64 	%rd944, %rd942, %rd943;
	and.b64  	%rd945, %rd941, 4294967295;
	add.s64 	%rd946, %rd944, %rd945;
	shr.u64 	%rd947, %rd940, 32;
	mad.lo.s64 	%rd948, %rd859, %rd917, %rd947;
	shr.u64 	%rd949, %rd941, 32;
	add.s64 	%rd950, %rd948, %rd949;
	shr.u64 	%rd951, %rd946, 32;
	shl.b64 	%rd952, %rd946, 32;
	and.b64  	%rd953, %rd939, 4294967295;
	or.b64  	%rd954, %rd952, %rd953;
	add.s64 	%rd955, %rd895, %rd935;
	add.s64 	%rd956, %rd955, %rd954;
	max.u64 	%rd957, %rd895, %rd955;
	setp.gt.u64 	%p54, %rd957, %rd956;
	selp.u64 	%rd958, 1, 0, %p54;
	add.s64 	%rd959, %rd950, %rd896;
	add.s64 	%rd960, %rd959, %rd951;
	add.s64 	%rd961, %rd960, %rd958;
	mul.lo.s64 	%rd962, %rd879, %rd916;
	mul.lo.s64 	%rd963, %rd878, %rd916;
	mul.lo.s64 	%rd964, %rd879, %rd917;
	shr.u64 	%rd965, %rd962, 32;
	and.b64  	%rd966, %rd963, 4294967295;
	add.s64 	%rd967, %rd965, %rd966;
	and.b64  	%rd968, %rd964, 4294967295;
	add.s64 	%rd969, %rd967, %rd968;
	shr.u64 	%rd970, %rd963, 32;
	mad.lo.s64 	%rd971, %rd878, %rd917, %rd970;
	shr.u64 	%rd972, %rd964, 32;
	add.s64 	%rd973, %rd971, %rd972;
	shr.u64 	%rd974, %rd969, 32;
	shl.b64 	%rd975, %rd969, 32;
	and.b64  	%rd976, %rd962, 4294967295;
	or.b64  	%rd977, %rd975, %rd976;
	add.s64 	%rd978, %rd914, %rd958;
	add.s64 	%rd979, %rd978, %rd977;
	max.u64 	%rd980, %rd914, %rd978;
	setp.gt.u64 	%p55, %rd980, %rd979;
	selp.u64 	%rd981, 1, 0, %p55;
	add.s64 	%rd982, %rd973, %rd915;
	add.s64 	%rd983, %rd982, %rd974;
	add.s64 	%rd984, %rd983, %rd981;
	and.b64  	%rd985, %rd4003, 4294967295;
	shr.u64 	%rd986, %rd4003, 32;
	mul.lo.s64 	%rd987, %rd841, %rd985;
	mul.lo.s64 	%rd988, %rd840, %rd985;
	mul.lo.s64 	%rd989, %rd841, %rd986;
	shr.u64 	%rd990, %rd987, 32;
	and.b64  	%rd991, %rd988, 4294967295;
	add.s64 	%rd992, %rd990, %rd991;
	and.b64  	%rd993, %rd989, 4294967295;
	add.s64 	%rd994, %rd992, %rd993;
	shr.u64 	%rd995, %rd988, 32;
	mad.lo.s64 	%rd996, %rd840, %rd986, %rd995;
	shr.u64 	%rd997, %rd989, 32;
	add.s64 	%rd998, %rd996, %rd997;
	shr.u64 	%rd999, %rd994, 32;
	shl.b64 	%rd1000, %rd994, 32;
	and.b64  	%rd1001, %rd987, 4294967295;
	or.b64  	%rd1002, %rd1000, %rd1001;
	add.s64 	%rd1003, %rd956, %rd1002;
	setp.lt.u64 	%p56, %rd1003, %rd956;
	selp.u64 	%rd1004, 1, 0, %p56;
	add.s64 	%rd1005, %rd998, %rd961;
	add.s64 	%rd1006, %rd1005, %rd999;
	add.s64 	%rd1007, %rd1006, %rd1004;
	mul.lo.s64 	%rd1008, %rd860, %rd985;
	mul.lo.s64 	%rd1009, %rd859, %rd985;
	mul.lo.s64 	%rd1010, %rd860, %rd986;
	shr.u64 	%rd1011, %rd1008, 32;
	and.b64  	%rd1012, %rd1009, 4294967295;
	add.s64 	%rd1013, %rd1011, %rd1012;
	and.b64  	%rd1014, %rd1010, 4294967295;
	add.s64 	%rd1015, %rd1013, %rd1014;
	shr.u64 	%rd1016, %rd1009, 32;
	mad.lo.s64 	%rd1017, %rd859, %rd986, %rd1016;
	shr.u64 	%rd1018, %rd1010, 32;
	add.s64 	%rd1019, %rd1017, %rd1018;
	shr.u64 	%rd1020, %rd1015, 32;
	shl.b64 	%rd1021, %rd1015, 32;
	and.b64  	%rd1022, %rd1008, 4294967295;
	or.b64  	%rd1023, %rd1021, %rd1022;
	add.s64 	%rd1024, %rd979, %rd1004;
	add.s64 	%rd1025, %rd1024, %rd1023;
	max.u64 	%rd1026, %rd979, %rd1024;
	setp.gt.u64 	%p57, %rd1026, %rd1025;
	selp.u64 	%rd1027, 1, 0, %p57;
	add.s64 	%rd1028, %rd1019, %rd984;
	add.s64 	%rd1029, %rd1028, %rd1020;
	add.s64 	%rd1030, %rd1029, %rd1027;
	and.b64  	%rd1031, %rd4002, 4294967295;
	shr.u64 	%rd1032, %rd4002, 32;
	mul.lo.s64 	%rd1033, %rd841, %rd1031;
	mul.lo.s64 	%rd1034, %rd840, %rd1031;
	mul.lo.s64 	%rd1035, %rd841, %rd1032;
	shr.u64 	%rd1036, %rd1033, 32;
	and.b64  	%rd1037, %rd1034, 4294967295;
	add.s64 	%rd1038, %rd1036, %rd1037;
	and.b64  	%rd1039, %rd1035, 4294967295;
	add.s64 	%rd1040, %rd1038, %rd1039;
	shr.u64 	%rd1041, %rd1034, 32;
	mad.lo.s64 	%rd1042, %rd840, %rd1032, %rd1041;
	shr.u64 	%rd1043, %rd1035, 32;
	add.s64 	%rd1044, %rd1042, %rd1043;
	shr.u64 	%rd1045, %rd1040, 32;
	shl.b64 	%rd1046, %rd1040, 32;
	and.b64  	%rd1047, %rd1033, 4294967295;
	or.b64  	%rd1048, %rd1046, %rd1047;
	add.s64 	%rd1049, %rd1025, %rd1048;
	setp.lt.u64 	%p58, %rd1049, %rd1025;
	selp.u64 	%rd1050, 1, 0, %p58;
	add.s64 	%rd1051, %rd1044, %rd1030;
	add.s64 	%rd1052, %rd1051, %rd1045;
	add.s64 	%rd1053, %rd1052, %rd1050;
	ld.const.u64 	%rd1054, [MU_P];
	mul.lo.s64 	%rd1055, %rd1054, %rd857;
	mul.lo.s64 	%rd1056, %rd98, %rd1055;
	mul.hi.u64 	%rd1057, %rd98, %rd1055;
	add.cc.s64 	%rd1058, %rd1056, %rd857;
	addc.cc.s64 	%rd1059, %rd1057, 0;
	mul.lo.s64 	%rd1060, %rd97, %rd1055;
	mul.hi.u64 	%rd1061, %rd97, %rd1055;
	mov.b64 	%rd1062, 0;
	add.cc.s64 	%rd1063, %rd1059, %rd934;
	addc.cc.s64 	%rd1064, %rd1062, 0;
	add.cc.s64 	%rd1065, %rd1063, %rd1060;
	addc.cc.s64 	%rd1066, %rd1064, %rd1061;
	mul.lo.s64 	%rd1067, %rd96, %rd1055;
	mul.hi.u64 	%rd1068, %rd96, %rd1055;
	add.cc.s64 	%rd1069, %rd1066, %rd1003;
	addc.cc.s64 	%rd1070, %rd1062, 0;
	add.cc.s64 	%rd1071, %rd1069, %rd1067;
	addc.cc.s64 	%rd1072, %rd1070, %rd1068;
	mul.lo.s64 	%rd1073, %rd95, %rd1055;
	mul.hi.u64 	%rd1074, %rd95, %rd1055;
	add.cc.s64 	%rd1075, %rd1072, %rd1049;
	addc.cc.s64 	%rd1076, %rd1062, 0;
	add.cc.s64 	%rd1077, %rd1075, %rd1073;
	addc.cc.s64 	%rd1078, %rd1076, %rd1074;
	add.s64 	%rd1079, %rd858, %rd1078;
	setp.lt.u64 	%p59, %rd1079, %rd858;
	selp.u64 	%rd1080, 1, 0, %p59;
	add.s64 	%rd1081, %rd938, %rd1080;
	setp.lt.u64 	%p60, %rd1081, %rd938;
	selp.u64 	%rd1082, 1, 0, %p60;
	add.s64 	%rd1083, %rd1007, %rd1082;
	setp.lt.u64 	%p61, %rd1083, %rd1007;
	selp.u64 	%rd1084, 1, 0, %p61;
	add.s64 	%rd1085, %rd1053, %rd1084;
	mul.lo.s64 	%rd1086, %rd1054, %rd1065;
	mul.lo.s64 	%rd1087, %rd98, %rd1086;
	mul.hi.u64 	%rd1088, %rd98, %rd1086;
	add.cc.s64 	%rd1089, %rd1087, %rd1065;
	addc.cc.s64 	%rd1090, %rd1088, 0;
	mul.lo.s64 	%rd1091, %rd97, %rd1086;
	mul.hi.u64 	%rd1092, %rd97, %rd1086;
	add.cc.s64 	%rd1093, %rd1090, %rd1071;
	addc.cc.s64 	%rd1094, %rd1062, 0;
	add.cc.s64 	%rd1095, %rd1093, %rd1091;
	addc.cc.s64 	%rd1096, %rd1094, %rd1092;
	mul.lo.s64 	%rd1097, %rd96, %rd1086;
	mul.hi.u64 	%rd1098, %rd96, %rd1086;
	add.cc.s64 	%rd1099, %rd1096, %rd1077;
	addc.cc.s64 	%rd1100, %rd1062, 0;
	add.cc.s64 	%rd1101, %rd1099, %rd1097;
	addc.cc.s64 	%rd1102, %rd1100, %rd1098;
	mul.lo.s64 	%rd1103, %rd95, %rd1086;
	mul.hi.u64 	%rd1104, %rd95, %rd1086;
	add.cc.s64 	%rd1105, %rd1102, %rd1079;
	addc.cc.s64 	%rd1106, %rd1062, 0;
	add.cc.s64 	%rd1107, %rd1105, %rd1103;
	addc.cc.s64 	%rd1108, %rd1106, %rd1104;
	add.s64 	%rd1109, %rd1081, %rd1108;
	setp.lt.u64 	%p62, %rd1109, %rd1081;
	selp.u64 	%rd1110, 1, 0, %p62;
	add.s64 	%rd1111, %rd1083, %rd1110;
	setp.lt.u64 	%p63, %rd1111, %rd1083;
	selp.u64 	%rd1112, 1, 0, %p63;
	add.s64 	%rd1113, %rd1085, %rd1112;
	mul.lo.s64 	%rd1114, %rd1054, %rd1095;
	mul.lo.s64 	%rd1115, %rd98, %rd1114;
	mul.hi.u64 	%rd1116, %rd98, %rd1114;
	add.cc.s64 	%rd1117, %rd1115, %rd1095;
	addc.cc.s64 	%rd1118, %rd1116, 0;
	mul.lo.s64 	%rd1119, %rd97, %rd1114;
	mul.hi.u64 	%rd1120, %rd97, %rd1114;
	add.cc.s64 	%rd1121, %rd1118, %rd1101;
	addc.cc.s64 	%rd1122, %rd1062, 0;
	add.cc.s64 	%rd1123, %rd1121, %rd1119;
	addc.cc.s64 	%rd1124, %rd1122, %rd1120;
	mul.lo.s64 	%rd1125, %rd96, %rd1114;
	mul.hi.u64 	%rd1126, %rd96, %rd1114;
	add.cc.s64 	%rd1127, %rd1124, %rd1107;
	addc.cc.s64 	%rd1128, %rd1062, 0;
	add.cc.s64 	%rd1129, %rd1127, %rd1125;
	addc.cc.s64 	%rd1130, %rd1128, %rd1126;
	mul.lo.s64 	%rd1131, %rd95, %rd1114;
	mul.hi.u64 	%rd1132, %rd95, %rd1114;
	add.cc.s64 	%rd1133, %rd1130, %rd1109;
	addc.cc.s64 	%rd1134, %rd1062, 0;
	add.cc.s64 	%rd1135, %rd1133, %rd1131;
	addc.cc.s64 	%rd1136, %rd1134, %rd1132;
	add.s64 	%rd1137, %rd1111, %rd1136;
	setp.lt.u64 	%p64, %rd1137, %rd1111;
	selp.u64 	%rd1138, 1, 0, %p64;
	add.s64 	%rd1139, %rd1113, %rd1138;
	mul.lo.s64 	%rd1140, %rd1054, %rd1123;
	mul.lo.s64 	%rd1141, %rd98, %rd1140;
	mul.hi.u64 	%rd1142, %rd98, %rd1140;
	add.cc.s64 	%rd1143, %rd1141, %rd1123;
	addc.cc.s64 	%rd1144, %rd1142, 0;
	mul.lo.s64 	%rd1145, %rd97, %rd1140;
	mul.hi.u64 	%rd1146, %rd97, %rd1140;
	add.cc.s64 	%rd1147, %rd1144, %rd1129;
	addc.cc.s64 	%rd1148, %rd1062, 0;
	add.cc.s64 	%rd99, %rd1147, %rd1145;
	addc.cc.s64 	%rd1149, %rd1148, %rd1146;
	mul.lo.s64 	%rd1150, %rd96, %rd1140;
	mul.hi.u64 	%rd1151, %rd96, %rd1140;
	add.cc.s64 	%rd1152, %rd1149, %rd1135;
	addc.cc.s64 	%rd1153, %rd1062, 0;
	add.cc.s64 	%rd100, %rd1152, %rd1150;
	addc.cc.s64 	%rd1154, %rd1153, %rd1151;
	mul.lo.s64 	%rd1155, %rd95, %rd1140;
	mul.hi.u64 	%rd1156, %rd95, %rd1140;
	add.cc.s64 	%rd1157, %rd1154, %rd1137;
	addc.cc.s64 	%rd1158, %rd1062, 0;
	add.cc.s64 	%rd101, %rd1157, %rd1155;
	addc.cc.s64 	%rd1159, %rd1158, %rd1156;
	add.s64 	%rd4026, %rd1139, %rd1159;
	setp.gt.u64 	%p65, %rd4026, %rd95;
	@%p65 bra 	$L__BB3_29;
	setp.lt.u64 	%p66, %rd4026, %rd95;
	mov.u64 	%rd4027, %rd101;
	mov.u64 	%rd4028, %rd100;
	mov.u64 	%rd4029, %rd99;
	@%p66 bra 	$L__BB3_30;
	setp.lt.u64 	%p67, %rd96, %rd101;
	@%p67 bra 	$L__BB3_29;
	setp.gt.u64 	%p68, %rd96, %rd101;
	mov.u64 	%rd4027, %rd101;
	mov.u64 	%rd4028, %rd100;
	mov.u64 	%rd4029, %rd99;
	@%p68 bra 	$L__BB3_30;
	setp.lt.u64 	%p69, %rd97, %rd100;
	@%p69 bra 	$L__BB3_29;
	setp.gt.u64 	%p70, %rd97, %rd100;
	setp.gt.u64 	%p71, %rd98, %rd99;
	or.pred  	%p72, %p70, %p71;
	mov.u64 	%rd4027, %rd101;
	mov.u64 	%rd4028, %rd100;
	mov.u64 	%rd4029, %rd99;
	@%p72 bra 	$L__BB3_30;
$L__BB3_29:
	sub.s64 	%rd4029, %rd99, %rd98;
	setp.lt.u64 	%p73, %rd99, %rd98;
	selp.u64 	%rd1160, 1, 0, %p73;
	add.s64 	%rd1161, %rd97, %rd1160;
	sub.s64 	%rd4028, %rd100, %rd1161;
	setp.lt.u64 	%p74, %rd100, %rd1161;
	selp.u64 	%rd1162, 1, 0, %p74;
	add.s64 	%rd1163, %rd96, %rd1162;
	sub.s64 	%rd4027, %rd101, %rd1163;
	setp.lt.u64 	%p75, %rd101, %rd1163;
	selp.u64 	%rd1164, 1, 0, %p75;
	add.s64 	%rd1165, %rd95, %rd1164;
	sub.s64 	%rd4026, %rd4026, %rd1165;
$L__BB3_30:
	ld.const.u64 	%rd111, [P_CONST+24];
	ld.const.u64 	%rd112, [P_CONST+16];
	ld.const.u64 	%rd113, [P_CONST+8];
	ld.const.u64 	%rd114, [P_CONST];
	and.b64  	%rd1166, %rd4017, 4294967295;
	shr.u64 	%rd1167, %rd4017, 32;
	shr.u64 	%rd1168, %rd4021, 32;
	and.b64  	%rd1169, %rd4021, 4294967295;
	mul.lo.s64 	%rd1170, %rd1169, %rd1166;
	mul.lo.s64 	%rd1171, %rd1168, %rd1166;
	mul.lo.s64 	%rd1172, %rd1169, %rd1167;
	shr.u64 	%rd1173, %rd1170, 32;
	and.b64  	%rd1174, %rd1171, 4294967295;
	add.s64 	%rd1175, %rd1173, %rd1174;
	and.b64  	%rd1176, %rd1172, 4294967295;
	add.s64 	%rd1177, %rd1175, %rd1176;
	shr.u64 	%rd1178, %rd1171, 32;
	mad.lo.s64 	%rd1179, %rd1168, %rd1167, %rd1178;
	shr.u64 	%rd1180, %rd1172, 32;
	add.s64 	%rd1181, %rd1179, %rd1180;
	shr.u64 	%rd1182, %rd1177, 32;
	shl.b64 	%rd1183, %rd1177, 32;
	and.b64  	%rd1184, %rd1170, 4294967295;
	or.b64  	%rd1185, %rd1183, %rd1184;
	add.s64 	%rd1186, %rd1181, %rd1182;
	shr.u64 	%rd1187, %rd4020, 32;
	and.b64  	%rd1188, %rd4020, 4294967295;
	mul.lo.s64 	%rd1189, %rd1188, %rd1166;
	mul.lo.s64 	%rd1190, %rd1187, %rd1166;
	mul.lo.s64 	%rd1191, %rd1188, %rd1167;
	shr.u64 	%rd1192, %rd1189, 32;
	and.b64  	%rd1193, %rd1190, 4294967295;
	add.s64 	%rd1194, %rd1192, %rd1193;
	and.b64  	%rd1195, %rd1191, 4294967295;
	add.s64 	%rd1196, %rd1194, %rd1195;
	shr.u64 	%rd1197, %rd1190, 32;
	mad.lo.s64 	%rd1198, %rd1187, %rd1167, %rd1197;
	shr.u64 	%rd1199, %rd1191, 32;
	add.s64 	%rd1200, %rd1198, %rd1199;
	shr.u64 	%rd1201, %rd1196, 32;
	shl.b64 	%rd1202, %rd1196, 32;
	and.b64  	%rd1203, %rd1189, 4294967295;
	or.b64  	%rd1204, %rd1202, %rd1203;
	add.s64 	%rd1205, %rd1200, %rd1201;
	shr.u64 	%rd1206, %rd4019, 32;
	and.b64  	%rd1207, %rd4019, 4294967295;
	mul.lo.s64 	%rd1208, %rd1207, %rd1166;
	mul.lo.s64 	%rd1209, %rd1206, %rd1166;
	mul.lo.s64 	%rd1210, %rd1207, %rd1167;
	shr.u64 	%rd1211, %rd1208, 32;
	and.b64  	%rd1212, %rd1209, 4294967295;
	add.s64 	%rd1213, %rd1211, %rd1212;
	and.b64  	%rd1214, %rd1210, 4294967295;
	add.s64 	%rd1215, %rd1213, %rd1214;
	shr.u64 	%rd1216, %rd1209, 32;
	mad.lo.s64 	%rd1217, %rd1206, %rd1167, %rd1216;
	shr.u64 	%rd1218, %rd1210, 32;
	add.s64 	%rd1219, %rd1217, %rd1218;
	shr.u64 	%rd1220, %rd1215, 32;
	shl.b64 	%rd1221, %rd1215, 32;
	and.b64  	%rd1222, %rd1208, 4294967295;
	or.b64  	%rd1223, %rd1221, %rd1222;
	add.s64 	%rd1224, %rd1219, %rd1220;
	shr.u64 	%rd1225, %rd4018, 32;
	and.b64  	%rd1226, %rd4018, 4294967295;
	mul.lo.s64 	%rd1227, %rd1226, %rd1166;
	mul.lo.s64 	%rd1228, %rd1225, %rd1166;
	mul.lo.s64 	%rd1229, %rd1226, %rd1167;
	shr.u64 	%rd1230, %rd1227, 32;
	and.b64  	%rd1231, %rd1228, 4294967295;
	add.s64 	%rd1232, %rd1230, %rd1231;
	and.b64  	%rd1233, %rd1229, 4294967295;
	add.s64 	%rd1234, %rd1232, %rd1233;
	shr.u64 	%rd1235, %rd1228, 32;
	mad.lo.s64 	%rd1236, %rd1225, %rd1167, %rd1235;
	shr.u64 	%rd1237, %rd1229, 32;
	add.s64 	%rd1238, %rd1236, %rd1237;
	shr.u64 	%rd1239, %rd1234, 32;
	shl.b64 	%rd1240, %rd1234, 32;
	and.b64  	%rd1241, %rd1227, 4294967295;
	or.b64  	%rd1242, %rd1240, %rd1241;
	add.s64 	%rd1243, %rd1238, %rd1239;
	and.b64  	%rd1244, %rd4016, 4294967295;
	shr.u64 	%rd1245, %rd4016, 32;
	mul.lo.s64 	%rd1246, %rd1169, %rd1244;
	mul.lo.s64 	%rd1247, %rd1168, %rd1244;
	mul.lo.s64 	%rd1248, %rd1169, %rd1245;
	shr.u64 	%rd1249, %rd1246, 32;
	and.b64  	%rd1250, %rd1247, 4294967295;
	add.s64 	%rd1251, %rd1249, %rd1250;
	and.b64  	%rd1252, %rd1248, 4294967295;
	add.s64 	%rd1253, %rd1251, %rd1252;
	shr.u64 	%rd1254, %rd1247, 32;
	mad.lo.s64 	%rd1255, %rd1168, %rd1245, %rd1254;
	shr.u64 	%rd1256, %rd1248, 32;
	add.s64 	%rd1257, %rd1255, %rd1256;
	shr.u64 	%rd1258, %rd1253, 32;
	shl.b64 	%rd1259, %rd1253, 32;
	and.b64  	%rd1260, %rd1246, 4294967295;
	or.b64  	%rd1261, %rd1259, %rd1260;
	add.s64 	%rd1262, %rd1204, %rd1261;
	setp.lt.u64 	%p76, %rd1262, %rd1204;
	selp.u64 	%rd1263, 1, 0, %p76;
	add.s64 	%rd1264, %rd1257, %rd1205;
	add.s64 	%rd1265, %rd1264, %rd1258;
	add.s64 	%rd1266, %rd1265, %rd1263;
	mul.lo.s64 	%rd1267, %rd1188, %rd1244;
	mul.lo.s64 	%rd1268, %rd1187, %rd1244;
	mul.lo.s64 	%rd1269, %rd1188, %rd1245;
	shr.u64 	%rd1270, %rd1267, 32;
	and.b64  	%rd1271, %rd1268, 4294967295;
	add.s64 	%rd1272, %rd1270, %rd1271;
	and.b64  	%rd1273, %rd1269, 4294967295;
	add.s64 	%rd1274, %rd1272, %rd1273;
	shr.u64 	%rd1275, %rd1268, 32;
	mad.lo.s64 	%rd1276, %rd1187, %rd1245, %rd1275;
	shr.u64 	%rd1277, %rd1269, 32;
	add.s64 	%rd1278, %rd1276, %rd1277;
	shr.u64 	%rd1279, %rd1274, 32;
	shl.b64 	%rd1280, %rd1274, 32;
	and.b64  	%rd1281, %rd1267, 4294967295;
	or.b64  	%rd1282, %rd1280, %rd1281;
	add.s64 	%rd1283, %rd1223, %rd1263;
	add.s64 	%rd1284, %rd1283, %rd1282;
	max.u64 	%rd1285, %rd1223, %rd1283;
	setp.gt.u64 	%p77, %rd1285, %rd1284;
	selp.u64 	%rd1286, 1, 0, %p77;
	add.s64 	%rd1287, %rd1278, %rd1224;
	add.s64 	%rd1288, %rd1287, %rd1279;
	add.s64 	%rd1289, %rd1288, %rd1286;
	mul.lo.s64 	%rd1290, %rd1207, %rd1244;
	mul.lo.s64 	%rd1291, %rd1206, %rd1244;
	mul.lo.s64 	%rd1292, %rd1207, %rd1245;
	shr.u64 	%rd1293, %rd1290, 32;
	and.b64  	%rd1294, %rd1291, 4294967295;
	add.s64 	%rd1295, %rd1293, %rd1294;
	and.b64  	%rd1296, %rd1292, 4294967295;
	add.s64 	%rd1297, %rd1295, %rd1296;
	shr.u64 	%rd1298, %rd1291, 32;
	mad.lo.s64 	%rd1299, %rd1206, %rd1245, %rd1298;
	shr.u64 	%rd1300, %rd1292, 32;
	add.s64 	%rd1301, %rd1299, %rd1300;
	shr.u64 	%rd1302, %rd1297, 32;
	shl.b64 	%rd1303, %rd1297, 32;
	and.b64  	%rd1304, %rd1290, 4294967295;
	or.b64  	%rd1305, %rd1303, %rd1304;
	add.s64 	%rd1306, %rd1242, %rd1286;
	add.s64 	%rd1307, %rd1306, %rd1305;
	max.u64 	%rd1308, %rd1242, %rd1306;
	setp.gt.u64 	%p78, %rd1308, %rd1307;
	selp.u64 	%rd1309, 1, 0, %p78;
	add.s64 	%rd1310, %rd1301, %rd1243;
	add.s64 	%rd1311, %rd1310, %rd1302;
	add.s64 	%rd1312, %rd1311, %rd1309;
	and.b64  	%rd1313, %rd4015, 4294967295;
	shr.u64 	%rd1314, %rd4015, 32;
	mul.lo.s64 	%rd1315, %rd1169, %rd1313;
	mul.lo.s64 	%rd1316, %rd1168, %rd1313;
	mul.lo.s64 	%rd1317, %rd1169, %rd1314;
	shr.u64 	%rd1318, %rd1315, 32;
	and.b64  	%rd1319, %rd1316, 4294967295;
	add.s64 	%rd1320, %rd1318, %rd1319;
	and.b64  	%rd1321, %rd1317, 4294967295;
	add.s64 	%rd1322, %rd1320, %rd1321;
	shr.u64 	%rd1323, %rd1316, 32;
	mad.lo.s64 	%rd1324, %rd1168, %rd1314, %rd1323;
	shr.u64 	%rd1325, %rd1317, 32;
	add.s64 	%rd1326, %rd1324, %rd1325;
	shr.u64 	%rd1327, %rd1322, 32;
	shl.b64 	%rd1328, %rd1322, 32;
	and.b64  	%rd1329, %rd1315, 4294967295;
	or.b64  	%rd1330, %rd1328, %rd1329;
	add.s64 	%rd1331, %rd1284, %rd1330;
	setp.lt.u64 	%p79, %rd1331, %rd1284;
	selp.u64 	%rd1332, 1, 0, %p79;
	add.s64 	%rd1333, %rd1326, %rd1289;
	add.s64 	%rd1334, %rd1333, %rd1327;
	add.s64 	%rd1335, %rd1334, %rd1332;
	mul.lo.s64 	%rd1336, %rd1188, %rd1313;
	mul.lo.s64 	%rd1337, %rd1187, %rd1313;
	mul.lo.s64 	%rd1338, %rd1188, %rd1314;
	shr.u64 	%rd1339, %rd1336, 32;
	and.b64  	%rd1340, %rd1337, 4294967295;
	add.s64 	%rd1341, %rd1339, %rd1340;
	and.b64  	%rd1342, %rd1338, 4294967295;
	add.s64 	%rd1343, %rd1341, %rd1342;
	shr.u64 	%rd1344, %rd1337, 32;
	mad.lo.s64 	%rd1345, %rd1187, %rd1314, %rd1344;
	shr.u64 	%rd1346, %rd1338, 32;
	add.s64 	%rd1347, %rd1345, %rd1346;
	shr.u64 	%rd1348, %rd1343, 32;
	shl.b64 	%rd1349, %rd1343, 32;
	and.b64  	%rd1350, %rd1336, 4294967295;
	or.b64  	%rd1351, %rd1349, %rd1350;
	add.s64 	%rd1352, %rd1307, %rd1332;
	add.s64 	%rd1353, %rd1352, %rd1351;
	max.u64 	%rd1354, %rd1307, %rd1352;
	setp.gt.u64 	%p80, %rd1354, %rd1353;
	selp.u64 	%rd1355, 1, 0, %p80;
	add.s64 	%rd1356, %rd1347, %rd1312;
	add.s64 	%rd1357, %rd1356, %rd1348;
	add.s64 	%rd1358, %rd1357, %rd1355;
	and.b64  	%rd1359, %rd4014, 4294967295;
	shr.u64 	%rd1360, %rd4014, 32;
	mul.lo.s64 	%rd1361, %rd1169, %rd1359;
	mul.lo.s64 	%rd1362, %rd1168, %rd1359;
	mul.lo.s64 	%rd1363, %rd1169, %rd1360;
	shr.u64 	%rd1364, %rd1361, 32;
	and.b64  	%rd1365, %rd1362, 4294967295;
	add.s64 	%rd1366, %rd1364, %rd1365;
	and.b64  	%rd1367, %rd1363, 4294967295;
	add.s64 	%rd1368, %rd1366, %rd1367;
	shr.u64 	%rd1369, %rd1362, 32;
	mad.lo.s64 	%rd1370, %rd1168, %rd1360, %rd1369;
	shr.u64 	%rd1371, %rd1363, 32;
	add.s64 	%rd1372, %rd1370, %rd1371;
	shr.u64 	%rd1373, %rd1368, 32;
	shl.b64 	%rd1374, %rd1368, 32;
	and.b64  	%rd1375, %rd1361, 4294967295;
	or.b64  	%rd1376, %rd1374, %rd1375;
	add.s64 	%rd1377, %rd1353, %rd1376;
	setp.lt.u64 	%p81, %rd1377, %rd1353;
	selp.u64 	%rd1378, 1, 0, %p81;
	add.s64 	%rd1379, %rd1372, %rd1358;
	add.s64 	%rd1380, %rd1379, %rd1373;
	add.s64 	%rd1381, %rd1380, %rd1378;
	ld.const.u64 	%rd1382, [MU_P];
	mul.lo.s64 	%rd1383, %rd1382, %rd1185;
	mul.lo.s64 	%rd1384, %rd114, %rd1383;
	mul.hi.u64 	%rd1385, %rd114, %rd1383;
	add.cc.s64 	%rd1386, %rd1384, %rd1185;
	addc.cc.s64 	%rd1387, %rd1385, 0;
	mul.lo.s64 	%rd1388, %rd113, %rd1383;
	mul.hi.u64 	%rd1389, %rd113, %rd1383;
	mov.b64 	%rd1390, 0;
	add.cc.s64 	%rd1391, %rd1387, %rd1262;
	addc.cc.s64 	%rd1392, %rd1390, 0;
	add.cc.s64 	%rd1393, %rd1391, %rd1388;
	addc.cc.s64 	%rd1394, %rd1392, %rd1389;
	mul.lo.s64 	%rd1395, %rd112, %rd1383;
	mul.hi.u64 	%rd1396, %rd112, %rd1383;
	add.cc.s64 	%rd1397, %rd1394, %rd1331;
	addc.cc.s64 	%rd1398, %rd1390, 0;
	add.cc.s64 	%rd1399, %rd1397, %rd1395;
	addc.cc.s64 	%rd1400, %rd1398, %rd1396;
	mul.lo.s64 	%rd1401, %rd111, %rd1383;
	mul.hi.u64 	%rd1402, %rd111, %rd1383;
	add.cc.s64 	%rd1403, %rd1400, %rd1377;
	addc.cc.s64 	%rd1404, %rd1390, 0;
	add.cc.s64 	%rd1405, %rd1403, %rd1401;
	addc.cc.s64 	%rd1406, %rd1404, %rd1402;
	add.s64 	%rd1407, %rd1186, %rd1406;
	setp.lt.u64 	%p82, %rd1407, %rd1186;
	selp.u64 	%rd1408, 1, 0, %p82;
	add.s64 	%rd1409, %rd1266, %rd1408;
	setp.lt.u64 	%p83, %rd1409, %rd1266;
	selp.u64 	%rd1410, 1, 0, %p83;
	add.s64 	%rd1411, %rd1335, %rd1410;
	setp.lt.u64 	%p84, %rd1411, %rd1335;
	selp.u64 	%rd1412, 1, 0, %p84;
	add.s64 	%rd1413, %rd1381, %rd1412;
	mul.lo.s64 	%rd1414, %rd1382, %rd1393;
	mul.lo.s64 	%rd1415, %rd114, %rd1414;
	mul.hi.u64 	%rd1416, %rd114, %rd1414;
	add.cc.s64 	%rd1417, %rd1415, %rd1393;
	addc.cc.s64 	%rd1418, %rd1416, 0;
	mul.lo.s64 	%rd1419, %rd113, %rd1414;
	mul.hi.u64 	%rd1420, %rd113, %rd1414;
	add.cc.s64 	%rd1421, %rd1418, %rd1399;
	addc.cc.s64 	%rd1422, %rd1390, 0;
	add.cc.s64 	%rd1423, %rd1421, %rd1419;
	addc.cc.s64 	%rd1424, %rd1422, %rd1420;
	mul.lo.s64 	%rd1425, %rd112, %rd1414;
	mul.hi.u64 	%rd1426, %rd112, %rd1414;
	add.cc.s64 	%rd1427, %rd1424, %rd1405;
	addc.cc.s64 	%rd1428, %rd1390, 0;
	add.cc.s64 	%rd1429, %rd1427, %rd1425;
	addc.cc.s64 	%rd1430, %rd1428, %rd1426;
	mul.lo.s64 	%rd1431, %rd111, %rd1414;
	mul.hi.u64 	%rd1432, %rd111, %rd1414;
	add.cc.s64 	%rd1433, %rd1430, %rd1407;
	addc.cc.s64 	%rd1434, %rd1390, 0;
	add.cc.s64 	%rd1435, %rd1433, %rd1431;
	addc.cc.s64 	%rd1436, %rd1434, %rd1432;
	add.s64 	%rd1437, %rd1409, %rd1436;
	setp.lt.u64 	%p85, %rd1437, %rd1409;
	selp.u64 	%rd1438, 1, 0, %p85;
	add.s64 	%rd1439, %rd1411, %rd1438;
	setp.lt.u64 	%p86, %rd1439, %rd1411;
	selp.u64 	%rd1440, 1, 0, %p86;
	add.s64 	%rd1441, %rd1413, %rd1440;
	mul.lo.s64 	%rd1442, %rd1382, %rd1423;
	mul.lo.s64 	%rd1443, %rd114, %rd1442;
	mul.hi.u64 	%rd1444, %rd114, %rd1442;
	add.cc.s64 	%rd1445, %rd1443, %rd1423;
	addc.cc.s64 	%rd1446, %rd1444, 0;
	mul.lo.s64 	%rd1447, %rd113, %rd1442;
	mul.hi.u64 	%rd1448, %rd113, %rd1442;
	add.cc.s64 	%rd1449, %rd1446, %rd1429;
	addc.cc.s64 	%rd1450, %rd1390, 0;
	add.cc.s64 	%rd1451, %rd1449, %rd1447;
	addc.cc.s64 	%rd1452, %rd1450, %rd1448;
	mul.lo.s64 	%rd1453, %rd112, %rd1442;
	mul.hi.u64 	%rd1454, %rd112, %rd1442;
	add.cc.s64 	%rd1455, %rd1452, %rd1435;
	addc.cc.s64 	%rd1456, %rd1390, 0;
	add.cc.s64 	%rd1457, %rd1455, %rd1453;
	addc.cc.s64 	%rd1458, %rd1456, %rd1454;
	mul.lo.s64 	%rd1459, %rd111, %rd1442;
	mul.hi.u64 	%rd1460, %rd111, %rd1442;
	add.cc.s64 	%rd1461, %rd1458, %rd1437;
	addc.cc.s64 	%rd1462, %rd1390, 0;
	add.cc.s64 	%rd1463, %rd1461, %rd1459;
	addc.cc.s64 	%rd1464, %rd1462, %rd1460;
	add.s64 	%rd1465, %rd1439, %rd1464;
	setp.lt.u64 	%p87, %rd1465, %rd1439;
	selp.u64 	%rd1466, 1, 0, %p87;
	add.s64 	%rd1467, %rd1441, %rd1466;
	mul.lo.s64 	%rd1468, %rd1382, %rd1451;
	mul.lo.s64 	%rd1469, %rd114, %rd1468;
	mul.hi.u64 	%rd1470, %rd114, %rd1468;
	add.cc.s64 	%rd1471, %rd1469, %rd1451;
	addc.cc.s64 	%rd1472, %rd1470, 0;
	mul.lo.s64 	%rd1473, %rd113, %rd1468;
	mul.hi.u64 	%rd1474, %rd113, %rd1468;
	add.cc.s64 	%rd1475, %rd1472, %rd1457;
	addc.cc.s64 	%rd1476, %rd1390, 0;
	add.cc.s64 	%rd115, %rd1475, %rd1473;
	addc.cc.s64 	%rd1477, %rd1476, %rd1474;
	mul.lo.s64 	%rd1478, %rd112, %rd1468;
	mul.hi.u64 	%rd1479, %rd112, %rd1468;
	add.cc.s64 	%rd1480, %rd1477, %rd1463;
	addc.cc.s64 	%rd1481, %rd1390, 0;
	add.cc.s64 	%rd116, %rd1480, %rd1478;
	addc.cc.s64 	%rd1482, %rd1481, %rd1479;
	mul.lo.s64 	%rd1483, %rd111, %rd1468;
	mul.hi.u64 	%rd1484, %rd111, %rd1468;
	add.cc.s64 	%rd1485, %rd1482, %rd1465;
	addc.cc.s64 	%rd1486, %rd1390, 0;
	add.cc.s64 	%rd117, %rd1485, %rd1483;
	addc.cc.s64 	%rd1487, %rd1486, %rd1484;
	add.s64 	%rd4030, %rd1467, %rd1487;
	setp.gt.u64 	%p88, %rd4030, %rd111;
	@%p88 bra 	$L__BB3_36;
	setp.lt.u64 	%p89, %rd4030, %rd111;
	mov.u64 	%rd4031, %rd117;
	mov.u64 	%rd4032, %rd116;
	mov.u64 	%rd4033, %rd115;
	@%p89 bra 	$L__BB3_37;
	setp.lt.u64 	%p90, %rd112, %rd117;
	@%p90 bra 	$L__BB3_36;
	setp.gt.u64 	%p91, %rd112, %rd117;
	mov.u64 	%rd4031, %rd117;
	mov.u64 	%rd4032, %rd116;
	mov.u64 	%rd4033, %rd115;
	@%p91 bra 	$L__BB3_37;
	setp.lt.u64 	%p92, %rd113, %rd116;
	@%p92 bra 	$L__BB3_36;
	setp.gt.u64 	%p93, %rd113, %rd116;
	setp.gt.u64 	%p94, %rd114, %rd115;
	or.pred  	%p95, %p93, %p94;
	mov.u64 	%rd4031, %rd117;
	mov.u64 	%rd4032, %rd116;
	mov.u64 	%rd4033, %rd115;
	@%p95 bra 	$L__BB3_37;
$L__BB3_36:
	sub.s64 	%rd4033, %rd115, %rd114;
	setp.lt.u64 	%p96, %rd115, %rd114;
	selp.u64 	%rd1488, 1, 0, %p96;
	add.s64 	%rd1489, %rd113, %rd1488;
	sub.s64 	%rd4032, %rd116, %rd1489;
	setp.lt.u64 	%p97, %rd116, %rd1489;
	selp.u64 	%rd1490, 1, 0, %p97;
	add.s64 	%rd1491, %rd112, %rd1490;
	sub.s64 	%rd4031, %rd117, %rd1491;
	setp.lt.u64 	%p98, %rd117, %rd1491;
	selp.u64 	%rd1492, 1, 0, %p98;
	add.s64 	%rd1493, %rd111, %rd1492;
	sub.s64 	%rd4030, %rd4030, %rd1493;
$L__BB3_37:
	ld.const.u64 	%rd127, [P_CONST+24];
	ld.const.u64 	%rd128, [P_CONST+16];
	ld.const.u64 	%rd129, [P_CONST+8];
	ld.const.u64 	%rd130, [P_CONST];
	and.b64  	%rd1494, %rd4009, 4294967295;
	and.b64  	%rd1495, %rd4025, 4294967295;
	mul.lo.s64 	%rd1496, %rd1495, %rd1494;
	shr.u64 	%rd1497, %rd4025, 32;
	mul.lo.s64 	%rd1498, %rd1497, %rd1494;
	shr.u64 	%rd1499, %rd4009, 32;
	mul.lo.s64 	%rd1500, %rd1495, %rd1499;
	shr.u64 	%rd1501, %rd1496, 32;
	and.b64  	%rd1502, %rd1498, 4294967295;
	add.s64 	%rd1503, %rd1501, %rd1502;
	and.b64  	%rd1504, %rd1500, 4294967295;
	add.s64 	%rd1505, %rd1503, %rd1504;
	shr.u64 	%rd1506, %rd1498, 32;
	mad.lo.s64 	%rd1507, %rd1497, %rd1499, %rd1506;
	shr.u64 	%rd1508, %rd1500, 32;
	add.s64 	%rd1509, %rd1507, %rd1508;
	shr.u64 	%rd1510, %rd1505, 32;
	shl.b64 	%rd1511, %rd1505, 32;
	and.b64  	%rd1512, %rd1496, 4294967295;
	or.b64  	%rd1513, %rd1511, %rd1512;
	add.s64 	%rd1514, %rd1509, %rd1510;
	and.b64  	%rd1515, %rd4024, 4294967295;
	mul.lo.s64 	%rd1516, %rd1515, %rd1494;
	shr.u64 	%rd1517, %rd4024, 32;
	mul.lo.s64 	%rd1518, %rd1517, %rd1494;
	mul.lo.s64 	%rd1519, %rd1515, %rd1499;
	shr.u64 	%rd1520, %rd1516, 32;
	and.b64  	%rd1521, %rd1518, 4294967295;
	add.s64 	%rd1522, %rd1520, %rd1521;
	and.b64  	%rd1523, %rd1519, 4294967295;
	add.s64 	%rd1524, %rd1522, %rd1523;
	shr.u64 	%rd1525, %rd1518, 32;
	mad.lo.s64 	%rd1526, %rd1517, %rd1499, %rd1525;
	shr.u64 	%rd1527, %rd1519, 32;
	add.s64 	%rd1528, %rd1526, %rd1527;
	shr.u64 	%rd1529, %rd1524, 32;
	shl.b64 	%rd1530, %rd1524, 32;
	and.b64  	%rd1531, %rd1516, 4294967295;
	or.b64  	%rd1532, %rd1530, %rd1531;
	add.s64 	%rd1533, %rd1528, %rd1529;
	and.b64  	%rd1534, %rd4023, 4294967295;
	mul.lo.s64 	%rd1535, %rd1534, %rd1494;
	shr.u64 	%rd1536, %rd4023, 32;
	mul.lo.s64 	%rd1537, %rd1536, %rd1494;
	mul.lo.s64 	%rd1538, %rd1534, %rd1499;
	shr.u64 	%rd1539, %rd1535, 32;
	and.b64  	%rd1540, %rd1537, 4294967295;
	add.s64 	%rd1541, %rd1539, %rd1540;
	and.b64  	%rd1542, %rd1538, 4294967295;
	add.s64 	%rd1543, %rd1541, %rd1542;
	shr.u64 	%rd1544, %rd1537, 32;
	mad.lo.s64 	%rd1545, %rd1536, %rd1499, %rd1544;
	shr.u64 	%rd1546, %rd1538, 32;
	add.s64 	%rd1547, %rd1545, %rd1546;
	shr.u64 	%rd1548, %rd1543, 32;
	shl.b64 	%rd1549, %rd1543, 32;
	and.b64  	%rd1550, %rd1535, 4294967295;
	or.b64  	%rd1551, %rd1549, %rd1550;
	add.s64 	%rd1552, %rd1547, %rd1548;
	and.b64  	%rd1553, %rd4022, 4294967295;
	mul.lo.s64 	%rd1554, %rd1553, %rd1494;
	shr.u64 	%rd1555, %rd4022, 32;
	mul.lo.s64 	%rd1556, %rd1555, %rd1494;
	mul.lo.s64 	%rd1557, %rd1553, %rd1499;
	shr.u64 	%rd1558, %rd1554, 32;
	and.b64  	%rd1559, %rd1556, 4294967295;
	add.s64 	%rd1560, %rd1558, %rd1559;
	and.b64  	%rd1561, %rd1557, 4294967295;
	add.s64 	%rd1562, %rd1560, %rd1561;
	shr.u64 	%rd1563, %rd1556, 32;
	mad.lo.s64 	%rd1564, %rd1555, %rd1499, %rd1563;
	shr.u64 	%rd1565, %rd1557, 32;
	add.s64 	%rd1566, %rd1564, %rd1565;
	shr.u64 	%rd1567, %rd1562, 32;
	shl.b64 	%rd1568, %rd1562, 32;
	and.b64  	%rd1569, %rd1554, 4294967295;
	or.b64  	%rd1570, %rd1568, %rd1569;
	add.s64 	%rd1571, %rd1566, %rd1567;
	and.b64  	%rd1572, %rd4008, 4294967295;
	mul.lo.s64 	%rd1573, %rd1495, %rd1572;
	mul.lo.s64 	%rd1574, %rd1497, %rd1572;
	shr.u64 	%rd1575, %rd4008, 32;
	mul.lo.s64 	%rd1576, %rd1495, %rd1575;
	shr.u64 	%rd1577, %rd1573, 32;
	and.b64  	%rd1578, %rd1574, 4294967295;
	add.s64 	%rd1579, %rd1577, %rd1578;
	and.b64  	%rd1580, %rd1576, 4294967295;
	add.s64 	%rd1581, %rd1579, %rd1580;
	shr.u64 	%rd1582, %rd1574, 32;
	mad.lo.s64 	%rd1583, %rd1497, %rd1575, %rd1582;
	shr.u64 	%rd1584, %rd1576, 32;
	add.s64 	%rd1585, %rd1583, %rd1584;
	shr.u64 	%rd1586, %rd1581, 32;
	shl.b64 	%rd1587, %rd1581, 32;
	and.b64  	%rd1588, %rd1573, 4294967295;
	or.b64  	%rd1589, %rd1587, %rd1588;
	add.s64 	%rd1590, %rd1532, %rd1589;
	setp.lt.u64 	%p99, %rd1590, %rd1532;
	selp.u64 	%rd1591, 1, 0, %p99;
	add.s64 	%rd1592, %rd1585, %rd1533;
	add.s64 	%rd1593, %rd1592, %rd1586;
	add.s64 	%rd1594, %rd1593, %rd1591;
	mul.lo.s64 	%rd1595, %rd1515, %rd1572;
	mul.lo.s64 	%rd1596, %rd1517, %rd1572;
	mul.lo.s64 	%rd1597, %rd1515, %rd1575;
	shr.u64 	%rd1598, %rd1595, 32;
	and.b64  	%rd1599, %rd1596, 4294967295;
	add.s64 	%rd1600, %rd1598, %rd1599;
	and.b64  	%rd1601, %rd1597, 4294967295;
	add.s64 	%rd1602, %rd1600, %rd1601;
	shr.u64 	%rd1603, %rd1596, 32;
	mad.lo.s64 	%rd1604, %rd1517, %rd1575, %rd1603;
	shr.u64 	%rd1605, %rd1597, 32;
	add.s64 	%rd1606, %rd1604, %rd1605;
	shr.u64 	%rd1607, %rd1602, 32;
	shl.b64 	%rd1608, %rd1602, 32;
	and.b64  	%rd1609, %rd1595, 4294967295;
	or.b64  	%rd1610, %rd1608, %rd1609;
	add.s64 	%rd1611, %rd1551, %rd1591;
	add.s64 	%rd1612, %rd1611, %rd1610;
	max.u64 	%rd1613, %rd1551, %rd1611;
	setp.gt.u64 	%p100, %rd1613, %rd1612;
	selp.u64 	%rd1614, 1, 0, %p100;
	add.s64 	%rd1615, %rd1606, %rd1552;
	add.s64 	%rd1616, %rd1615, %rd1607;
	add.s64 	%rd1617, %rd1616, %rd1614;
	mul.lo.s64 	%rd1618, %rd1534, %rd1572;
	mul.lo.s64 	%rd1619, %rd1536, %rd1572;
	mul.lo.s64 	%rd1620, %rd1534, %rd1575;
	shr.u64 	%rd1621, %rd1618, 32;
	and.b64  	%rd1622, %rd1619, 4294967295;
	add.s64 	%rd1623, %rd1621, %rd1622;
	and.b64  	%rd1624, %rd1620, 4294967295;
	add.s64 	%rd1625, %rd1623, %rd1624;
	shr.u64 	%rd1626, %rd1619, 32;
	mad.lo.s64 	%rd1627, %rd1536, %rd1575, %rd1626;
	shr.u64 	%rd1628, %rd1620, 32;
	add.s64 	%rd1629, %rd1627, %rd1628;
	shr.u64 	%rd1630, %rd1625, 32;
	shl.b64 	%rd1631, %rd1625, 32;
	and.b64  	%rd1632, %rd1618, 4294967295;
	or.b64  	%rd1633, %rd1631, %rd1632;
	add.s64 	%rd1634, %rd1570, %rd1614;
	add.s64 	%rd1635, %rd1634, %rd1633;
	max.u64 	%rd1636, %rd1570, %rd1634;
	setp.gt.u64 	%p101, %rd1636, %rd1635;
	selp.u64 	%rd1637, 1, 0, %p101;
	add.s64 	%rd1638, %rd1629, %rd1571;
	add.s64 	%rd1639, %rd1638, %rd1630;
	add.s64 	%rd1640, %rd1639, %rd1637;
	and.b64  	%rd1641, %rd4007, 4294967295;
	mul.lo.s64 	%rd1642, %rd1495, %rd1641;
	mul.lo.s64 	%rd1643, %rd1497, %rd1641;
	shr.u64 	%rd1644, %rd4007, 32;
	mul.lo.s64 	%rd1645, %rd1495, %rd1644;
	shr.u64 	%rd1646, %rd1642, 32;
	and.b64  	%rd1647, %rd1643, 4294967295;
	add.s64 	%rd1648, %rd1646, %rd1647;
	and.b64  	%rd1649, %rd1645, 4294967295;
	add.s64 	%rd1650, %rd1648, %rd1649;
	shr.u64 	%rd1651, %rd1643, 32;
	mad.lo.s64 	%rd1652, %rd1497, %rd1644, %rd1651;
	shr.u64 	%rd1653, %rd1645, 32;
	add.s64 	%rd1654, %rd1652, %rd1653;
	shr.u64 	%rd1655, %rd1650, 32;
	shl.b64 	%rd1656, %rd1650, 32;
	and.b64  	%rd1657, %rd1642, 4294967295;
	or.b64  	%rd1658, %rd1656, %rd1657;
	add.s64 	%rd1659, %rd1612, %rd1658;
	setp.lt.u64 	%p102, %rd1659, %rd1612;
	selp.u64 	%rd1660, 1, 0, %p102;
	add.s64 	%rd1661, %rd1654, %rd1617;
	add.s64 	%rd1662, %rd1661, %rd1655;
	add.s64 	%rd1663, %rd1662, %rd1660;
	mul.lo.s64 	%rd1664, %rd1515, %rd1641;
	mul.lo.s64 	%rd1665, %rd1517, %rd1641;
	mul.lo.s64 	%rd1666, %rd1515, %rd1644;
	shr.u64 	%rd1667, %rd1664, 32;
	and.b64  	%rd1668, %rd1665, 4294967295;
	add.s64 	%rd1669, %rd1667, %rd1668;
	and.b64  	%rd1670, %rd1666, 4294967295;
	add.s64 	%rd1671, %rd1669, %rd1670;
	shr.u64 	%rd1672, %rd1665, 32;
	mad.lo.s64 	%rd1673, %rd1517, %rd1644, %rd1672;
	shr.u64 	%rd1674, %rd1666, 32;
	add.s64 	%rd1675, %rd1673, %rd1674;
	shr.u64 	%rd1676, %rd1671, 32;
	shl.b64 	%rd1677, %rd1671, 32;
	and.b64  	%rd1678, %rd1664, 4294967295;
	or.b64  	%rd1679, %rd1677, %rd1678;
	add.s64 	%rd1680, %rd1635, %rd1660;
	add.s64 	%rd1681, %rd1680, %rd1679;
	max.u64 	%rd1682, %rd1635, %rd1680;
	setp.gt.u64 	%p103, %rd1682, %rd1681;
	selp.u64 	%rd1683, 1, 0, %p103;
	add.s64 	%rd1684, %rd1675, %rd1640;
	add.s64 	%rd1685, %rd1684, %rd1676;
	add.s64 	%rd1686, %rd1685, %rd1683;
	and.b64  	%rd1687, %rd4006, 4294967295;
	mul.lo.s64 	%rd1688, %rd1495, %rd1687;
	mul.lo.s64 	%rd1689, %rd1497, %rd1687;
	shr.u64 	%rd1690, %rd4006, 32;
	mul.lo.s64 	%rd1691, %rd1495, %rd1690;
	shr.u64 	%rd1692, %rd1688, 32;
	and.b64  	%rd1693, %rd1689, 4294967295;
	add.s64 	%rd1694, %rd1692, %rd1693;
	and.b64  	%rd1695, %rd1691, 4294967295;
	add.s64 	%rd1696, %rd1694, %rd1695;
	shr.u64 	%rd1697, %rd1689, 32;
	mad.lo.s64 	%rd1698, %rd1497, %rd1690, %rd1697;
	shr.u64 	%rd1699, %rd1691, 32;
	add.s64 	%rd1700, %rd1698, %rd1699;
	shr.u64 	%rd1701, %rd1696, 32;
	shl.b64 	%rd1702, %rd1696, 32;
	and.b64  	%rd1703, %rd1688, 4294967295;
	or.b64  	%rd1704, %rd1702, %rd1703;
	add.s64 	%rd1705, %rd1681, %rd1704;
	setp.lt.u64 	%p104, %rd1705, %rd1681;
	selp.u64 	%rd1706, 1, 0, %p104;
	add.s64 	%rd1707, %rd1700, %rd1686;
	add.s64 	%rd1708, %rd1707, %rd1701;
	add.s64 	%rd1709, %rd1708, %rd1706;
	ld.const.u64 	%rd1710, [MU_P];
	mul.lo.s64 	%rd1711, %rd1710, %rd1513;
	mul.lo.s64 	%rd1712, %rd130, %rd1711;
	mul.hi.u64 	%rd1713, %rd130, %rd1711;
	add.cc.s64 	%rd1714, %rd1712, %rd1513;
	addc.cc.s64 	%rd1715, %rd1713, 0;
	mul.lo.s64 	%rd1716, %rd129, %rd1711;
	mul.hi.u64 	%rd1717, %rd129, %rd1711;
	mov.b64 	%rd1718, 0;
	add.cc.s64 	%rd1719, %rd1715, %rd1590;
	addc.cc.s64 	%rd1720, %rd1718, 0;
	add.cc.s64 	%rd1721, %rd1719, %rd1716;
	addc.cc.s64 	%rd1722, %rd1720, %rd1717;
	mul.lo.s64 	%rd1723, %rd128, %rd1711;
	mul.hi.u64 	%rd1724, %rd128, %rd1711;
	add.cc.s64 	%rd1725, %rd1722, %rd1659;
	addc.cc.s64 	%rd1726, %rd1718, 0;
	add.cc.s64 	%rd1727, %rd1725, %rd1723;
	addc.cc.s64 	%rd1728, %rd1726, %rd1724;
	mul.lo.s64 	%rd1729, %rd127, %rd1711;
	mul.hi.u64 	%rd1730, %rd127, %rd1711;
	add.cc.s64 	%rd1731, %rd1728, %rd1705;
	addc.cc.s64 	%rd1732, %rd1718, 0;
	add.cc.s64 	%rd1733, %rd1731, %rd1729;
	addc.cc.s64 	%rd1734, %rd1732, %rd1730;
	add.s64 	%rd1735, %rd1514, %rd1734;
	setp.lt.u64 	%p105, %rd1735, %rd1514;
	selp.u64 	%rd1736, 1, 0, %p105;
	add.s64 	%rd1737, %rd1594, %rd1736;
	setp.lt.u64 	%p106, %rd1737, %rd1594;
	selp.u64 	%rd1738, 1, 0, %p106;
	add.s64 	%rd1739, %rd1663, %rd1738;
	setp.lt.u64 	%p107, %rd1739, %rd1663;
	selp.u64 	%rd1740, 1, 0, %p107;
	add.s64 	%rd1741, %rd1709, %rd1740;
	mul.lo.s64 	%rd1742, %rd1710, %rd1721;
	mul.lo.s64 	%rd1743, %rd130, %rd1742;
	mul.hi.u64 	%rd1744, %rd130, %rd1742;
	add.cc.s64 	%rd1745, %rd1743, %rd1721;
	addc.cc.s64 	%rd1746, %rd1744, 0;
	mul.lo.s64 	%rd1747, %rd129, %rd1742;
	mul.hi.u64 	%rd1748, %rd129, %rd1742;
	add.cc.s64 	%rd1749, %rd1746, %rd1727;
	addc.cc.s64 	%rd1750, %rd1718, 0;
	add.cc.s64 	%rd1751, %rd1749, %rd1747;
	addc.cc.s64 	%rd1752, %rd1750, %rd1748;
	mul.lo.s64 	%rd1753, %rd128, %rd1742;
	mul.hi.u64 	%rd1754, %rd128, %rd1742;
	add.cc.s64 	%rd1755, %rd1752, %rd1733;
	addc.cc.s64 	%rd1756, %rd1718, 0;
	add.cc.s64 	%rd1757, %rd1755, %rd1753;
	addc.cc.s64 	%rd1758, %rd1756, %rd1754;
	mul.lo.s64 	%rd1759, %rd127, %rd1742;
	mul.hi.u64 	%rd1760, %rd127, %rd1742;
	add.cc.s64 	%rd1761, %rd1758, %rd1735;
	addc.cc.s64 	%rd1762, %rd1718, 0;
	add.cc.s64 	%rd1763, %rd1761, %rd1759;
	addc.cc.s64 	%rd1764, %rd1762, %rd1760;
	add.s64 	%rd1765, %rd1737, %rd1764;
	setp.lt.u64 	%p108, %rd1765, %rd1737;
	selp.u64 	%rd1766, 1, 0, %p108;
	add.s64 	%rd1767, %rd1739, %rd1766;
	setp.lt.u64 	%p109, %rd1767, %rd1739;
	selp.u64 	%rd1768, 1, 0, %p109;
	add.s64 	%rd1769, %rd1741, %rd1768;
	mul.lo.s64 	%rd1770, %rd1710, %rd1751;
	mul.lo.s64 	%rd1771, %rd130, %rd1770;
	mul.hi.u64 	%rd1772, %rd130, %rd1770;
	add.cc.s64 	%rd1773, %rd1771, %rd1751;
	addc.cc.s64 	%rd1774, %rd1772, 0;
	mul.lo.s64 	%rd1775, %rd129, %rd1770;
	mul.hi.u64 	%rd1776, %rd129, %rd1770;
	add.cc.s64 	%rd1777, %rd1774, %rd1757;
	addc.cc.s64 	%rd1778, %rd1718, 0;
	add.cc.s64 	%rd1779, %rd1777, %rd1775;
	addc.cc.s64 	%rd1780, %rd1778, %rd1776;
	mul.lo.s64 	%rd1781, %rd128, %rd1770;
	mul.hi.u64 	%rd1782, %rd128, %rd1770;
	add.cc.s64 	%rd1783, %rd1780, %rd1763;
	addc.cc.s64 	%rd1784, %rd1718, 0;
	add.cc.s64 	%rd1785, %rd1783, %rd1781;
	addc.cc.s64 	%rd1786, %rd1784, %rd1782;
	mul.lo.s64 	%rd1787, %rd127, %rd1770;
	mul.hi.u64 	%rd1788, %rd127, %rd1770;
	add.cc.s64 	%rd1789, %rd1786, %rd1765;
	addc.cc.s64 	%rd1790, %rd1718, 0;
	add.cc.s64 	%rd1791, %rd1789, %rd1787;
	addc.cc.s64 	%rd1792, %rd1790, %rd1788;
	add.s64 	%rd1793, %rd1767, %rd1792;
	setp.lt.u64 	%p110, %rd1793, %rd1767;
	selp.u64 	%rd1794, 1, 0, %p110;
	add.s64 	%rd1795, %rd1769, %rd1794;
	mul.lo.s64 	%rd1796, %rd1710, %rd1779;
	mul.lo.s64 	%rd1797, %rd130, %rd1796;
	mul.hi.u64 	%rd1798, %rd130, %rd1796;
	add.cc.s64 	%rd1799, %rd1797, %rd1779;
	addc.cc.s64 	%rd1800, %rd1798, 0;
	mul.lo.s64 	%rd1801, %rd129, %rd1796;
	mul.hi.u64 	%rd1802, %rd129, %rd1796;
	add.cc.s64 	%rd1803, %rd1800, %rd1785;
	addc.cc.s64 	%rd1804, %rd1718, 0;
	add.cc.s64 	%rd131, %rd1803, %rd1801;
	addc.cc.s64 	%rd1805, %rd1804, %rd1802;
	mul.lo.s64 	%rd1806, %rd128, %rd1796;
	mul.hi.u64 	%rd1807, %rd128, %rd1796;
	add.cc.s64 	%rd1808, %rd1805, %rd1791;
	addc.cc.s64 	%rd1809, %rd1718, 0;
	add.cc.s64 	%rd132, %rd1808, %rd1806;
	addc.cc.s64 	%rd1810, %rd1809, %rd1807;
	mul.lo.s64 	%rd1811, %rd127, %rd1796;
	mul.hi.u64 	%rd1812, %rd127, %rd1796;
	add.cc.s64 	%rd1813, %rd1810, %rd1793;
	addc.cc.s64 	%rd1814, %rd1718, 0;
	add.cc.s64 	%rd133, %rd1813, %rd1811;
	addc.cc.s64 	%rd1815, %rd1814, %rd1812;
	add.s64 	%rd4034, %rd1795, %rd1815;
	setp.gt.u64 	%p111, %rd4034, %rd127;
	@%p111 bra 	$L__BB3_43;
	setp.lt.u64 	%p112, %rd4034, %rd127;
	mov.u64 	%rd4035, %rd133;
	mov.u64 	%rd4036, %rd132;
	mov.u64 	%rd4037, %rd131;
	@%p112 bra 	$L__BB3_44;
	setp.lt.u64 	%p113, %rd128, %rd133;
	@%p113 bra 	$L__BB3_43;
	setp.gt.u64 	%p114, %rd128, %rd133;
	mov.u64 	%rd4035, %rd133;
	mov.u64 	%rd4036, %rd132;
	mov.u64 	%rd4037, %rd131;
	@%p114 bra 	$L__BB3_44;
	setp.lt.u64 	%p115, %rd129, %rd132;
	@%p115 bra 	$L__BB3_43;
	setp.gt.u64 	%p116, %rd129, %rd132;
	setp.gt.u64 	%p117, %rd130, %rd131;
	or.pred  	%p118, %p116, %p117;
	mov.u64 	%rd4035, %rd133;
	mov.u64 	%rd4036, %rd132;
	mov.u64 	%rd4037, %rd131;
	@%p118 bra 	$L__BB3_44;
$L__BB3_43:
	sub.s64 	%rd4037, %rd131, %rd130;
	setp.lt.u64 	%p119, %rd131, %rd130;
	selp.u64 	%rd1816, 1, 0, %p119;
	add.s64 	%rd1817, %rd129, %rd1816;
	sub.s64 	%rd4036, %rd132, %rd1817;
	setp.lt.u64 	%p120, %rd132, %rd1817;
	selp.u64 	%rd1818, 1, 0, %p120;
	add.s64 	%rd1819, %rd128, %rd1818;
	sub.s64 	%rd4035, %rd133, %rd1819;
	setp.lt.u64 	%p121, %rd133, %rd1819;
	selp.u64 	%rd1820, 1, 0, %p121;
	add.s64 	%rd1821, %rd127, %rd1820;
	sub.s64 	%rd4034, %rd4034, %rd1821;
$L__BB3_44:
	ld.const.u64 	%rd143, [P_CONST+24];
	ld.const.u64 	%rd144, [P_CONST+16];
	ld.const.u64 	%rd145, [P_CONST+8];
	ld.const.u64 	%rd146, [P_CONST];
	and.b64  	%rd147, %rd4001, 4294967295;
	shr.u64 	%rd148, %rd4001, 32;
	shr.u64 	%rd1822, %rd4037, 32;
	and.b64  	%rd1823, %rd4037, 4294967295;
	mul.lo.s64 	%rd1824, %rd1823, %rd147;
	mul.lo.s64 	%rd1825, %rd1822, %rd147;
	mul.lo.s64 	%rd1826, %rd1823, %rd148;
	shr.u64 	%rd1827, %rd1824, 32;
	and.b64  	%rd1828, %rd1825, 4294967295;
	add.s64 	%rd1829, %rd1827, %rd1828;
	and.b64  	%rd1830, %rd1826, 4294967295;
	add.s64 	%rd1831, %rd1829, %rd1830;
	shr.u64 	%rd1832, %rd1825, 32;
	mad.lo.s64 	%rd1833, %rd1822, %rd148, %rd1832;
	shr.u64 	%rd1834, %rd1826, 32;
	add.s64 	%rd1835, %rd1833, %rd1834;
	shr.u64 	%rd1836, %rd1831, 32;
	shl.b64 	%rd1837, %rd1831, 32;
	and.b64  	%rd1838, %rd1824, 4294967295;
	or.b64  	%rd1839, %rd1837, %rd1838;
	add.s64 	%rd1840, %rd1835, %rd1836;
	shr.u64 	%rd1841, %rd4036, 32;
	and.b64  	%rd1842, %rd4036, 4294967295;
	mul.lo.s64 	%rd1843, %rd1842, %rd147;
	mul.lo.s64 	%rd1844, %rd1841, %rd147;
	mul.lo.s64 	%rd1845, %rd1842, %rd148;
	shr.u64 	%rd1846, %rd1843, 32;
	and.b64  	%rd1847, %rd1844, 4294967295;
	add.s64 	%rd1848, %rd1846, %rd1847;
	and.b64  	%rd1849, %rd1845, 4294967295;
	add.s64 	%rd1850, %rd1848, %rd1849;
	shr.u64 	%rd1851, %rd1844, 32;
	mad.lo.s64 	%rd1852, %rd1841, %rd148, %rd1851;
	shr.u64 	%rd1853, %rd1845, 32;
	add.s64 	%rd1854, %rd1852, %rd1853;
	shr.u64 	%rd1855, %rd1850, 32;
	shl.b64 	%rd1856, %rd1850, 32;
	and.b64  	%rd1857, %rd1843, 4294967295;
	or.b64  	%rd1858, %rd1856, %rd1857;
	add.s64 	%rd1859, %rd1854, %rd1855;
	shr.u64 	%rd1860, %rd4035, 32;
	and.b64  	%rd1861, %rd4035, 4294967295;
	mul.lo.s64 	%rd1862, %rd1861, %rd147;
	mul.lo.s64 	%rd1863, %rd1860, %rd147;
	mul.lo.s64 	%rd1864, %rd1861, %rd148;
	shr.u64 	%rd1865, %rd1862, 32;
	and.b64  	%rd1866, %rd1863, 4294967295;
	add.s64 	%rd1867, %rd1865, %rd1866;
	and.b64  	%rd1868, %rd1864, 4294967295;
	add.s64 	%rd1869, %rd1867, %rd1868;
	shr.u64 	%rd1870, %rd1863, 32;
	mad.lo.s64 	%rd1871, %rd1860, %rd148, %rd1870;
	shr.u64 	%rd1872, %rd1864, 32;
	add.s64 	%rd1873, %rd1871, %rd1872;
	shr.u64 	%rd1874, %rd1869, 32;
	shl.b64 	%rd1875, %rd1869, 32;
	and.b64  	%rd1876, %rd1862, 4294967295;
	or.b64  	%rd1877, %rd1875, %rd1876;
	add.s64 	%rd1878, %rd1873, %rd1874;
	shr.u64 	%rd1879, %rd4034, 32;
	and.b64  	%rd1880, %rd4034, 4294967295;
	mul.lo.s64 	%rd1881, %rd1880, %rd147;
	mul.lo.s64 	%rd1882, %rd1879, %rd147;
	mul.lo.s64 	%rd1883, %rd1880, %rd148;
	shr.u64 	%rd1884, %rd1881, 32;
	and.b64  	%rd1885, %rd1882, 4294967295;
	add.s64 	%rd1886, %rd1884, %rd1885;
	and.b64  	%rd1887, %rd1883, 4294967295;
	add.s64 	%rd1888, %rd1886, %rd1887;
	shr.u64 	%rd1889, %rd1882, 32;
	mad.lo.s64 	%rd1890, %rd1879, %rd148, %rd1889;
	shr.u64 	%rd1891, %rd1883, 32;
	add.s64 	%rd1892, %rd1890, %rd1891;
	shr.u64 	%rd1893, %rd1888, 32;
	shl.b64 	%rd1894, %rd1888, 32;
	and.b64  	%rd1895, %rd1881, 4294967295;
	or.b64  	%rd1896, %rd1894, %rd1895;
	add.s64 	%rd1897, %rd1892, %rd1893;
	and.b64  	%rd149, %rd4000, 4294967295;
	shr.u64 	%rd150, %rd4000, 32;
	mul.lo.s64 	%rd1898, %rd1823, %rd149;
	mul.lo.s64 	%rd1899, %rd1822, %rd149;
	mul.lo.s64 	%rd1900, %rd1823, %rd150;
	shr.u64 	%rd1901, %rd1898, 32;
	and.b64  	%rd1902, %rd1899, 4294967295;
	add.s64 	%rd1903, %rd1901, %rd1902;
	and.b64  	%rd1904, %rd1900, 4294967295;
	add.s64 	%rd1905, %rd1903, %rd1904;
	shr.u64 	%rd1906, %rd1899, 32;
	mad.lo.s64 	%rd1907, %rd1822, %rd150, %rd1906;
	shr.u64 	%rd1908, %rd1900, 32;
	add.s64 	%rd1909, %rd1907, %rd1908;
	shr.u64 	%rd1910, %rd1905, 32;
	shl.b64 	%rd1911, %rd1905, 32;
	and.b64  	%rd1912, %rd1898, 4294967295;
	or.b64  	%rd1913, %rd1911, %rd1912;
	add.s64 	%rd1914, %rd1858, %rd1913;
	setp.lt.u64 	%p122, %rd1914, %rd1858;
	selp.u64 	%rd1915, 1, 0, %p122;
	add.s64 	%rd1916, %rd1909, %rd1859;
	add.s64 	%rd1917, %rd1916, %rd1910;
	add.s64 	%rd1918, %rd1917, %rd1915;
	mul.lo.s64 	%rd1919, %rd1842, %rd149;
	mul.lo.s64 	%rd1920, %rd1841, %rd149;
	mul.lo.s64 	%rd1921, %rd1842, %rd150;
	shr.u64 	%rd1922, %rd1919, 32;
	and.b64  	%rd1923, %rd1920, 4294967295;
	add.s64 	%rd1924, %rd1922, %rd1923;
	and.b64  	%rd1925, %rd1921, 4294967295;
	add.s64 	%rd1926, %rd1924, %rd1925;
	shr.u64 	%rd1927, %rd1920, 32;
	mad.lo.s64 	%rd1928, %rd1841, %rd150, %rd1927;
	shr.u64 	%rd1929, %rd1921, 32;
	add.s64 	%rd1930, %rd1928, %rd1929;
	shr.u64 	%rd1931, %rd1926, 32;
	shl.b64 	%rd1932, %rd1926, 32;
	and.b64  	%rd1933, %rd1919, 4294967295;
	or.b64  	%rd1934, %rd1932, %rd1933;
	add.s64 	%rd1935, %rd1877, %rd1915;
	add.s64 	%rd1936, %rd1935, %rd1934;
	max.u64 	%rd1937, %rd1877, %rd1935;
	setp.gt.u64 	%p123, %rd1937, %rd1936;
	selp.u64 	%rd1938, 1, 0, %p123;
	add.s64 	%rd1939, %rd1930, %rd1878;
	add.s64 	%rd1940, %rd1939, %rd1931;
	add.s64 	%rd1941, %rd1940, %rd1938;
	mul.lo.s64 	%rd1942, %rd1861, %rd149;
	mul.lo.s64 	%rd1943, %rd1860, %rd149;
	mul.lo.s64 	%rd1944, %rd1861, %rd150;
	shr.u64 	%rd1945, %rd1942, 32;
	and.b64  	%rd1946, %rd1943, 4294967295;
	add.s64 	%rd1947, %rd1945, %rd1946;
	and.b64  	%rd1948, %rd1944, 4294967295;
	add.s64 	%rd1949, %rd1947, %rd1948;
	shr.u64 	%rd1950, %rd1943, 32;
	mad.lo.s64 	%rd1951, %rd1860, %rd150, %rd1950;
	shr.u64 	%rd1952, %rd1944, 32;
	add.s64 	%rd1953, %rd1951, %rd1952;
	shr.u64 	%rd1954, %rd1949, 32;
	shl.b64 	%rd1955, %rd1949, 32;
	and.b64  	%rd1956, %rd1942, 4294967295;
	or.b64  	%rd1957, %rd1955, %rd1956;
	add.s64 	%rd1958, %rd1896, %rd1938;
	add.s64 	%rd1959, %rd1958, %rd1957;
	max.u64 	%rd1960, %rd1896, %rd1958;
	setp.gt.u64 	%p124, %rd1960, %rd1959;
	selp.u64 	%rd1961, 1, 0, %p124;
	add.s64 	%rd1962, %rd1953, %rd1897;
	add.s64 	%rd1963, %rd1962, %rd1954;
	add.s64 	%rd1964, %rd1963, %rd1961;
	and.b64  	%rd151, %rd3999, 4294967295;
	shr.u64 	%rd152, %rd3999, 32;
	mul.lo.s64 	%rd1965, %rd1823, %rd151;
	mul.lo.s64 	%rd1966, %rd1822, %rd151;
	mul.lo.s64 	%rd1967, %rd1823, %rd152;
	shr.u64 	%rd1968, %rd1965, 32;
	and.b64  	%rd1969, %rd1966, 4294967295;
	add.s64 	%rd1970, %rd1968, %rd1969;
	and.b64  	%rd1971, %rd1967, 4294967295;
	add.s64 	%rd1972, %rd1970, %rd1971;
	shr.u64 	%rd1973, %rd1966, 32;
	mad.lo.s64 	%rd1974, %rd1822, %rd152, %rd1973;
	shr.u64 	%rd1975, %rd1967, 32;
	add.s64 	%rd1976, %rd1974, %rd1975;
	shr.u64 	%rd1977, %rd1972, 32;
	shl.b64 	%rd1978, %rd1972, 32;
	and.b64  	%rd1979, %rd1965, 4294967295;
	or.b64  	%rd1980, %rd1978, %rd1979;
	add.s64 	%rd1981, %rd1936, %rd1980;
	setp.lt.u64 	%p125, %rd1981, %rd1936;
	selp.u64 	%rd1982, 1, 0, %p125;
	add.s64 	%rd1983, %rd1976, %rd1941;
	add.s64 	%rd1984, %rd1983, %rd1977;
	add.s64 	%rd1985, %rd1984, %rd1982;
	mul.lo.s64 	%rd1986, %rd1842, %rd151;
	mul.lo.s64 	%rd1987, %rd1841, %rd151;
	mul.lo.s64 	%rd1988, %rd1842, %rd152;
	shr.u64 	%rd1989, %rd1986, 32;
	and.b64  	%rd1990, %rd1987, 4294967295;
	add.s64 	%rd1991, %rd1989, %rd1990;
	and.b64  	%rd1992, %rd1988, 4294967295;
	add.s64 	%rd1993, %rd1991, %rd1992;
	shr.u64 	%rd1994, %rd1987, 32;
	mad.lo.s64 	%rd1995, %rd1841, %rd152, %rd1994;
	shr.u64 	%rd1996, %rd1988, 32;
	add.s64 	%rd1997, %rd1995, %rd1996;
	shr.u64 	%rd1998, %rd1993, 32;
	shl.b64 	%rd1999, %rd1993, 32;
	and.b64  	%rd2000, %rd1986, 4294967295;
	or.b64  	%rd2001, %rd1999, %rd2000;
	add.s64 	%rd2002, %rd1959, %rd1982;
	add.s64 	%rd2003, %rd2002, %rd2001;
	max.u64 	%rd2004, %rd1959, %rd2002;
	setp.gt.u64 	%p126, %rd2004, %rd2003;
	selp.u64 	%rd2005, 1, 0, %p126;
	add.s64 	%rd2006, %rd1997, %rd1964;
	add.s64 	%rd2007, %rd2006, %rd1998;
	add.s64 	%rd2008, %rd2007, %rd2005;
	and.b64  	%rd153, %rd3998, 4294967295;
	shr.u64 	%rd154, %rd3998, 32;
	mul.lo.s64 	%rd2009, %rd1823, %rd153;
	mul.lo.s64 	%rd2010, %rd1822, %rd153;
	mul.lo.s64 	%rd2011, %rd1823, %rd154;
	shr.u64 	%rd2012, %rd2009, 32;
	and.b64  	%rd2013, %rd2010, 4294967295;
	add.s64 	%rd2014, %rd2012, %rd2013;
	and.b64  	%rd2015, %rd2011, 4294967295;
	add.s64 	%rd2016, %rd2014, %rd2015;
	shr.u64 	%rd2017, %rd2010, 32;
	mad.lo.s64 	%rd2018, %rd1822, %rd154, %rd2017;
	shr.u64 	%rd2019, %rd2011, 32;
	add.s64 	%rd2020, %rd2018, %rd2019;
	shr.u64 	%rd2021, %rd2016, 32;
	shl.b64 	%rd2022, %rd2016, 32;
	and.b64  	%rd2023, %rd2009, 4294967295;
	or.b64  	%rd2024, %rd2022, %rd2023;
	add.s64 	%rd2025, %rd2003, %rd2024;
	setp.lt.u64 	%p127, %rd2025, %rd2003;
	selp.u64 	%rd2026, 1, 0, %p127;
	add.s64 	%rd2027, %rd2020, %rd2008;
	add.s64 	%rd2028, %rd2027, %rd2021;
	add.s64 	%rd2029, %rd2028, %rd2026;
	ld.const.u64 	%rd2030, [MU_P];
	mul.lo.s64 	%rd2031, %rd2030, %rd1839;
	mul.lo.s64 	%rd2032, %rd146, %rd2031;
	mul.hi.u64 	%rd2033, %rd146, %rd2031;
	add.cc.s64 	%rd2034, %rd2032, %rd1839;
	addc.cc.s64 	%rd2035, %rd2033, 0;
	mul.lo.s64 	%rd2036, %rd145, %rd2031;
	mul.hi.u64 	%rd2037, %rd145, %rd2031;
	mov.b64 	%rd2038, 0;
	add.cc.s64 	%rd2039, %rd2035, %rd1914;
	addc.cc.s64 	%rd2040, %rd2038, 0;
	add.cc.s64 	%rd2041, %rd2039, %rd2036;
	addc.cc.s64 	%rd2042, %rd2040, %rd2037;
	mul.lo.s64 	%rd2043, %rd144, %rd2031;
	mul.hi.u64 	%rd2044, %rd144, %rd2031;
	add.cc.s64 	%rd2045, %rd2042, %rd1981;
	addc.cc.s64 	%rd2046, %rd2038, 0;
	add.cc.s64 	%rd2047, %rd2045, %rd2043;
	addc.cc.s64 	%rd2048, %rd2046, %rd2044;
	mul.lo.s64 	%rd2049, %rd143, %rd2031;
	mul.hi.u64 	%rd2050, %rd143, %rd2031;
	add.cc.s64 	%rd2051, %rd2048, %rd2025;
	addc.cc.s64 	%rd2052, %rd2038, 0;
	add.cc.s64 	%rd2053, %rd2051, %rd2049;
	addc.cc.s64 	%rd2054, %rd2052, %rd2050;
	add.s64 	%rd2055, %rd1840, %rd2054;
	setp.lt.u64 	%p128, %rd2055, %rd1840;
	selp.u64 	%rd2056, 1, 0, %p128;
	add.s64 	%rd2057, %rd1918, %rd2056;
	setp.lt.u64 	%p129, %rd2057, %rd1918;
	selp.u64 	%rd2058, 1, 0, %p129;
	add.s64 	%rd2059, %rd1985, %rd2058;
	setp.lt.u64 	%p130, %rd2059, %rd1985;
	selp.u64 	%rd2060, 1, 0, %p130;
	add.s64 	%rd2061, %rd2029, %rd2060;
	mul.lo.s64 	%rd2062, %rd2030, %rd2041;
	mul.lo.s64 	%rd2063, %rd146, %rd2062;
	mul.hi.u64 	%rd2064, %rd146, %rd2062;
	add.cc.s64 	%rd2065, %rd2063, %rd2041;
	addc.cc.s64 	%rd2066, %rd2064, 0;
	mul.lo.s64 	%rd2067, %rd145, %rd2062;
	mul.hi.u64 	%rd2068, %rd145, %rd2062;
	add.cc.s64 	%rd2069, %rd2066, %rd2047;
	addc.cc.s64 	%rd2070, %rd2038, 0;
	add.cc.s64 	%rd2071, %rd2069, %rd2067;
	addc.cc.s64 	%rd2072, %rd2070, %rd2068;
	mul.lo.s64 	%rd2073, %rd144, %rd2062;
	mul.hi.u64 	%rd2074, %rd144, %rd2062;
	add.cc.s64 	%rd2075, %rd2072, %rd2053;
	addc.cc.s64 	%rd2076, %rd2038, 0;
	add.cc.s64 	%rd2077, %rd2075, %rd2073;
	addc.cc.s64 	%rd2078, %rd2076, %rd2074;
	mul.lo.s64 	%rd2079, %rd143, %rd2062;
	mul.hi.u64 	%rd2080, %rd143, %rd2062;
	add.cc.s64 	%rd2081, %rd2078, %rd2055;
	addc.cc.s64 	%rd2082, %rd2038, 0;
	add.cc.s64 	%rd2083, %rd2081, %rd2079;
	addc.cc.s64 	%rd2084, %rd2082, %rd2080;
	add.s64 	%rd2085, %rd2057, %rd2084;
	setp.lt.u64 	%p131, %rd2085, %rd2057;
	selp.u64 	%rd2086, 1, 0, %p131;
	add.s64 	%rd2087, %rd2059, %rd2086;
	setp.lt.u64 	%p132, %rd2087, %rd2059;
	selp.u64 	%rd2088, 1, 0, %p132;
	add.s64 	%rd2089, %rd2061, %rd2088;
	mul.lo.s64 	%rd2090, %rd2030, %rd2071;
	mul.lo.s64 	%rd2091, %rd146, %rd2090;
	mul.hi.u64 	%rd2092, %rd146, %rd2090;
	add.cc.s64 	%rd2093, %rd2091, %rd2071;
	addc.cc.s64 	%rd2094, %rd2092, 0;
	mul.lo.s64 	%rd2095, %rd145, %rd2090;
	mul.hi.u64 	%rd2096, %rd145, %rd2090;
	add.cc.s64 	%rd2097, %rd2094, %rd2077;
	addc.cc.s64 	%rd2098, %rd2038, 0;
	add.cc.s64 	%rd2099, %rd2097, %rd2095;
	addc.cc.s64 	%rd2100, %rd2098, %rd2096;
	mul.lo.s64 	%rd2101, %rd144, %rd2090;
	mul.hi.u64 	%rd2102, %rd144, %rd2090;
	add.cc.s64 	%rd2103, %rd2100, %rd2083;
	addc.cc.s64 	%rd2104, %rd2038, 0;
	add.cc.s64 	%rd2105, %rd2103, %rd2101;
	addc.cc.s64 	%rd2106, %rd2104, %rd2102;
	mul.lo.s64 	%rd2107, %rd143, %rd2090;
	mul.hi.u64 	%rd2108, %rd143, %rd2090;
	add.cc.s64 	%rd2109, %rd2106, %rd2085;
	addc.cc.s64 	%rd2110, %rd2038, 0;
	add.cc.s64 	%rd2111, %rd2109, %rd2107;
	addc.cc.s64 	%rd2112, %rd2110, %rd2108;
	add.s64 	%rd2113, %rd2087, %rd2112;
	setp.lt.u64 	%p133, %rd2113, %rd2087;
	selp.u64 	%rd2114, 1, 0, %p133;
	add.s64 	%rd2115, %rd2089, %rd2114;
	mul.lo.s64 	%rd2116, %rd2030, %rd2099;
	mul.lo.s64 	%rd2117, %rd146, %rd2116;
	mul.hi.u64 	%rd2118, %rd146, %rd2116;
	add.cc.s64 	%rd2119, %rd2117, %rd2099;
	addc.cc.s64 	%rd2120, %rd2118, 0;
	mul.lo.s64 	%rd2121, %rd145, %rd2116;
	mul.hi.u64 	%rd2122, %rd145, %rd2116;
	add.cc.s64 	%rd2123, %rd2120, %rd2105;
	addc.cc.s64 	%rd2124, %rd2038, 0;
	add.cc.s64 	%rd155, %rd2123, %rd2121;
	addc.cc.s64 	%rd2125, %rd2124, %rd2122;
	mul.lo.s64 	%rd2126, %rd144, %rd2116;
	mul.hi.u64 	%rd2127, %rd144, %rd2116;
	add.cc.s64 	%rd2128, %rd2125, %rd2111;
	addc.cc.s64 	%rd2129, %rd2038, 0;
	add.cc.s64 	%rd156, %rd2128, %rd2126;
	addc.cc.s64 	%rd2130, %rd2129, %rd2127;
	mul.lo.s64 	%rd2131, %rd143, %rd2116;
	mul.hi.u64 	%rd2132, %rd143, %rd2116;
	add.cc.s64 	%rd2133, %rd2130, %rd2113;
	addc.cc.s64 	%rd2134, %rd2038, 0;
	add.cc.s64 	%rd157, %rd2133, %rd2131;
	addc.cc.s64 	%rd2135, %rd2134, %rd2132;
	add.s64 	%rd4038, %rd2115, %rd2135;
	setp.gt.u64 	%p134, %rd4038, %rd143;
	@%p134 bra 	$L__BB3_50;
	setp.lt.u64 	%p135, %rd4038, %rd143;
	mov.u64 	%rd4039, %rd157;
	mov.u64 	%rd4040, %rd156;
	mov.u64 	%rd4041, %rd155;
	@%p135 bra 	$L__BB3_51;
	setp.lt.u64 	%p136, %rd144, %rd157;
	@%p136 bra 	$L__BB3_50;
	setp.gt.u64 	%p137, %rd144, %rd157;
	mov.u64 	%rd4039, %rd157;
	mov.u64 	%rd4040, %rd156;
	mov.u64 	%rd4041, %rd155;
	@%p137 bra 	$L__BB3_51;
	setp.lt.u64 	%p138, %rd145, %rd156;
	@%p138 bra 	$L__BB3_50;
	setp.gt.u64 	%p139, %rd145, %rd156;
	setp.gt.u64 	%p140, %rd146, %rd155;
	or.pred  	%p141, %p139, %p140;
	mov.u64 	%rd4039, %rd157;
	mov.u64 	%rd4040, %rd156;
	mov.u64 	%rd4041, %rd155;
	@%p141 bra 	$L__BB3_51;
$L__BB3_50:
	sub.s64 	%rd4041, %rd155, %rd146;
	setp.lt.u64 	%p142, %rd155, %rd146;
	selp.u64 	%rd2137, 1, 0, %p142;
	add.s64 	%rd2138, %rd145, %rd2137;
	sub.s64 	%rd4040, %rd156, %rd2138;
	setp.lt.u64 	%p143, %rd156, %rd2138;
	selp.u64 	%rd2139, 1, 0, %p143;
	add.s64 	%rd2140, %rd144, %rd2139;
	sub.s64 	%rd4039, %rd157, %rd2140;
	setp.lt.u64 	%p144, %rd157, %rd2140;
	selp.u64 	%rd2141, 1, 0, %p144;
	add.s64 	%rd2142, %rd143, %rd2141;
	sub.s64 	%rd4038, %rd4038, %rd2142;
$L__BB3_51:
	ld.const.u64 	%rd2143, [P_CONST+24];
	ld.const.u64 	%rd167, [P_CONST+16];
	ld.const.u64 	%rd2144, [P_CONST+8];
	ld.const.u64 	%rd2145, [P_CONST];
	and.b64  	%rd2146, %rd4021, 4294967295;
	mul.lo.s64 	%rd2147, %rd2146, %rd55;
	shr.u64 	%rd2148, %rd4021, 32;
	mul.lo.s64 	%rd2149, %rd2148, %rd55;
	mul.lo.s64 	%rd2150, %rd2146, %rd56;
	shr.u64 	%rd2151, %rd2147, 32;
	and.b64  	%rd2152, %rd2149, 4294967295;
	add.s64 	%rd2153, %rd2151, %rd2152;
	and.b64  	%rd2154, %rd2150, 4294967295;
	add.s64 	%rd2155, %rd2153, %rd2154;
	shr.u64 	%rd2156, %rd2149, 32;
	mad.lo.s64 	%rd2157, %rd2148, %rd56, %rd2156;
	shr.u64 	%rd2158, %rd2150, 32;
	add.s64 	%rd2159, %rd2157, %rd2158;
	shr.u64 	%rd2160, %rd2155, 32;
	shl.b64 	%rd2161, %rd2155, 32;
	and.b64  	%rd2162, %rd2147, 4294967295;
	or.b64  	%rd2163, %rd2161, %rd2162;
	add.s64 	%rd2164, %rd2159, %rd2160;
	and.b64  	%rd2165, %rd4020, 4294967295;
	mul.lo.s64 	%rd2166, %rd2165, %rd55;
	shr.u64 	%rd2167, %rd4020, 32;
	mul.lo.s64 	%rd2168, %rd2167, %rd55;
	mul.lo.s64 	%rd2169, %rd2165, %rd56;
	shr.u64 	%rd2170, %rd2166, 32;
	and.b64  	%rd2171, %rd2168, 4294967295;
	add.s64 	%rd2172, %rd2170, %rd2171;
	and.b64  	%rd2173, %rd2169, 4294967295;
	add.s64 	%rd2174, %rd2172, %rd2173;
	shr.u64 	%rd2175, %rd2168, 32;
	mad.lo.s64 	%rd2176, %rd2167, %rd56, %rd2175;
	shr.u64 	%rd2177, %rd2169, 32;
	add.s64 	%rd2178, %rd2176, %rd2177;
	shr.u64 	%rd2179, %rd2174, 32;
	shl.b64 	%rd2180, %rd2174, 32;
	and.b64  	%rd2181, %rd2166, 4294967295;
	or.b64  	%rd2182, %rd2180, %rd2181;
	add.s64 	%rd2183, %rd2178, %rd2179;
	and.b64  	%rd2184, %rd4019, 4294967295;
	mul.lo.s64 	%rd2185, %rd2184, %rd55;
	shr.u64 	%rd2186, %rd4019, 32;
	mul.lo.s64 	%rd2187, %rd2186, %rd55;
	mul.lo.s64 	%rd2188, %rd2184, %rd56;
	shr.u64 	%rd2189, %rd2185, 32;
	and.b64  	%rd2190, %rd2187, 4294967295;
	add.s64 	%rd2191, %rd2189, %rd2190;
	and.b64  	%rd2192, %rd2188, 4294967295;
	add.s64 	%rd2193, %rd2191, %rd2192;
	shr.u64 	%rd2194, %rd2187, 32;
	mad.lo.s64 	%rd2195, %rd2186, %rd56, %rd2194;
	shr.u64 	%rd2196, %rd2188, 32;
	add.s64 	%rd2197, %rd2195, %rd2196;
	shr.u64 	%rd2198, %rd2193, 32;
	shl.b64 	%rd2199, %rd2193, 32;
	and.b64  	%rd2200, %rd2185, 4294967295;
	or.b64  	%rd2201, %rd2199, %rd2200;
	add.s64 	%rd2202, %rd2197, %rd2198;
	and.b64  	%rd2203, %rd4018, 4294967295;
	mul.lo.s64 	%rd2204, %rd2203, %rd55;
	shr.u64 	%rd2205, %rd4018, 32;
	mul.lo.s64 	%rd2206, %rd2205, %rd55;
	mul.lo.s64 	%rd2207, %rd2203, %rd56;
	shr.u64 	%rd2208, %rd2204, 32;
	and.b64  	%rd2209, %rd2206, 4294967295;
	add.s64 	%rd2210, %rd2208, %rd2209;
	and.b64  	%rd2211, %rd2207, 4294967295;
	add.s64 	%rd2212, %rd2210, %rd2211;
	shr.u64 	%rd2213, %rd2206, 32;
	mad.lo.s64 	%rd2214, %rd2205, %rd56, %rd2213;
	shr.u64 	%rd2215, %rd2207, 32;
	add.s64 	%rd2216, %rd2214, %rd2215;
	shr.u64 	%rd2217, %rd2212, 32;
	shl.b64 	%rd2218, %rd2212, 32;
	and.b64  	%rd2219, %rd2204, 4294967295;
	or.b64  	%rd2220, %rd2218, %rd2219;
	add.s64 	%rd2221, %rd2216, %rd2217;
	mul.lo.s64 	%rd2222, %rd2146, %rd58;
	mul.lo.s64 	%rd2223, %rd2148, %rd58;
	mul.lo.s64 	%rd2224, %rd2146, %rd57;
	shr.u64 	%rd2225, %rd2222, 32;
	and.b64  	%rd2226, %rd2223, 4294967295;
	add.s64 	%rd2227, %rd2225, %rd2226;
	and.b64  	%rd2228, %rd2224, 4294967295;
	add.s64 	%rd2229, %rd2227, %rd2228;
	shr.u64 	%rd2230, %rd2223, 32;
	mad.lo.s64 	%rd2231, %rd2148, %rd57, %rd2230;
	shr.u64 	%rd2232, %rd2224, 32;
	add.s64 	%rd2233, %rd2231, %rd2232;
	shr.u64 	%rd2234, %rd2229, 32;
	shl.b64 	%rd2235, %rd2229, 32;
	and.b64  	%rd2236, %rd2222, 4294967295;
	or.b64  	%rd2237, %rd2235, %rd2236;
	add.s64 	%rd2238, %rd2182, %rd2237;
	setp.lt.u64 	%p145, %rd2238, %rd2182;
	selp.u64 	%rd2239, 1, 0, %p145;
	add.s64 	%rd2240, %rd2233, %rd2183;
	add.s64 	%rd2241, %rd2240, %rd2234;
	add.s64 	%rd2242, %rd2241, %rd2239;
	mul.lo.s64 	%rd2243, %rd2165, %rd58;
	mul.lo.s64 	%rd2244, %rd2167, %rd58;
	mul.lo.s64 	%rd2245, %rd2165, %rd57;
	shr.u64 	%rd2246, %rd2243, 32;
	and.b64  	%rd2247, %rd2244, 4294967295;
	add.s64 	%rd2248, %rd2246, %rd2247;
	and.b64  	%rd2249, %rd2245, 4294967295;
	add.s64 	%rd2250, %rd2248, %rd2249;
	shr.u64 	%rd2251, %rd2244, 32;
	mad.lo.s64 	%rd2252, %rd2167, %rd57, %rd2251;
	shr.u64 	%rd2253, %rd2245, 32;
	add.s64 	%rd2254, %rd2252, %rd2253;
	shr.u64 	%rd2255, %rd2250, 32;
	shl.b64 	%rd2256, %rd2250, 32;
	and.b64  	%rd2257, %rd2243, 4294967295;
	or.b64  	%rd2258, %rd2256, %rd2257;
	add.s64 	%rd2259, %rd2201, %rd2239;
	add.s64 	%rd2260, %rd2259, %rd2258;
	max.u64 	%rd2261, %rd2201, %rd2259;
	setp.gt.u64 	%p146, %rd2261, %rd2260;
	selp.u64 	%rd2262, 1, 0, %p146;
	add.s64 	%rd2263, %rd2254, %rd2202;
	add.s64 	%rd2264, %rd2263, %rd2255;
	add.s64 	%rd2265, %rd2264, %rd2262;
	mul.lo.s64 	%rd2266, %rd2184, %rd58;
	mul.lo.s64 	%rd2267, %rd2186, %rd58;
	mul.lo.s64 	%rd2268, %rd2184, %rd57;
	shr.u64 	%rd2269, %rd2266, 32;
	and.b64  	%rd2270, %rd2267, 4294967295;
	add.s64 	%rd2271, %rd2269, %rd2270;
	and.b64  	%rd2272, %rd2268, 4294967295;
	add.s64 	%rd2273, %rd2271, %rd2272;
	shr.u64 	%rd2274, %rd2267, 32;
	mad.lo.s64 	%rd2275, %rd2186, %rd57, %rd2274;
	shr.u64 	%rd2276, %rd2268, 32;
	add.s64 	%rd2277, %rd2275, %rd2276;
	shr.u64 	%rd2278, %rd2273, 32;
	shl.b64 	%rd2279, %rd2273, 32;
	and.b64  	%rd2280, %rd2266, 4294967295;
	or.b64  	%rd2281, %rd2279, %rd2280;
	add.s64 	%rd2282, %rd2220, %rd2262;
	add.s64 	%rd2283, %rd2282, %rd2281;
	max.u64 	%rd2284, %rd2220, %rd2282;
	setp.gt.u64 	%p147, %rd2284, %rd2283;
	selp.u64 	%rd2285, 1, 0, %p147;
	add.s64 	%rd2286, %rd2277, %rd2221;
	add.s64 	%rd2287, %rd2286, %rd2278;
	add.s64 	%rd2288, %rd2287, %rd2285;
	mul.lo.s64 	%rd2289, %rd2146, %rd60;
	mul.lo.s64 	%rd2290, %rd2148, %rd60;
	mul.lo.s64 	%rd2291, %rd2146, %rd59;
	shr.u64 	%rd2292, %rd2289, 32;
	and.b64  	%rd2293, %rd2290, 4294967295;
	add.s64 	%rd2294, %rd2292, %rd2293;
	and.b64  	%rd2295, %rd2291, 4294967295;
	add.s64 	%rd2296, %rd2294, %rd2295;
	shr.u64 	%rd2297, %rd2290, 32;
	mad.lo.s64 	%rd2298, %rd2148, %rd59, %rd2297;
	shr.u64 	%rd2299, %rd2291, 32;
	add.s64 	%rd2300, %rd2298, %rd2299;
	shr.u64 	%rd2301, %rd2296, 32;
	shl.b64 	%rd2302, %rd2296, 32;
	and.b64  	%rd2303, %rd2289, 4294967295;
	or.b64  	%rd2304, %rd2302, %rd2303;
	add.s64 	%rd2305, %rd2260, %rd2304;
	setp.lt.u64 	%p148, %rd2305, %rd2260;
	selp.u64 	%rd2306, 1, 0, %p148;
	add.s64 	%rd2307, %rd2300, %rd2265;
	add.s64 	%rd2308, %rd2307, %rd2301;
	add.s64 	%rd2309, %rd2308, %rd2306;
	mul.lo.s64 	%rd2310, %rd2165, %rd60;
	mul.lo.s64 	%rd2311, %rd2167, %rd60;
	mul.lo.s64 	%rd2312, %rd2165, %rd59;
	shr.u64 	%rd2313, %rd2310, 32;
	and.b64  	%rd2314, %rd2311, 4294967295;
	add.s64 	%rd2315, %rd2313, %rd2314;
	and.b64  	%rd2316, %rd2312, 4294967295;
	add.s64 	%rd2317, %rd2315, %rd2316;
	shr.u64 	%rd2318, %rd2311, 32;
	mad.lo.s64 	%rd2319, %rd2167, %rd59, %rd2318;
	shr.u64 	%rd2320, %rd2312, 32;
	add.s64 	%rd2321, %rd2319, %rd2320;
	shr.u64 	%rd2322, %rd2317, 32;
	shl.b64 	%rd2323, %rd2317, 32;
	and.b64  	%rd2324, %rd2310, 4294967295;
	or.b64  	%rd2325, %rd2323, %rd2324;
	add.s64 	%rd2326, %rd2283, %rd2306;
	add.s64 	%rd2327, %rd2326, %rd2325;
	max.u64 	%rd2328, %rd2283, %rd2326;
	setp.gt.u64 	%p149, %rd2328, %rd2327;
	selp.u64 	%rd2329, 1, 0, %p149;
	add.s64 	%rd2330, %rd2321, %rd2288;
	add.s64 	%rd2331, %rd2330, %rd2322;
	add.s64 	%rd2332, %rd2331, %rd2329;
	mul.lo.s64 	%rd2333, %rd2146, %rd62;
	mul.lo.s64 	%rd2334, %rd2148, %rd62;
	mul.lo.s64 	%rd2335, %rd2146, %rd61;
	shr.u64 	%rd2336, %rd2333, 32;
	and.b64  	%rd2337, %rd2334, 4294967295;
	add.s64 	%rd2338, %rd2336, %rd2337;
	and.b64  	%rd2339, %rd2335, 4294967295;
	add.s64 	%rd2340, %rd2338, %rd2339;
	shr.u64 	%rd2341, %rd2334, 32;
	mad.lo.s64 	%rd2342, %rd2148, %rd61, %rd2341;
	shr.u64 	%rd2343, %rd2335, 32;
	add.s64 	%rd2344, %rd2342, %rd2343;
	shr.u64 	%rd2345, %rd2340, 32;
	shl.b64 	%rd2346, %rd2340, 32;
	and.b64  	%rd2347, %rd2333, 4294967295;
	or.b64  	%rd2348, %rd2346, %rd2347;
	add.s64 	%rd2349, %rd2327, %rd2348;
	setp.lt.u64 	%p150, %rd2349, %rd2327;
	selp.u64 	%rd2350, 1, 0, %p150;
	add.s64 	%rd2351, %rd2344, %rd2332;
	add.s64 	%rd2352, %rd2351, %rd2345;
	add.s64 	%rd2353, %rd2352, %rd2350;
	ld.const.u64 	%rd2354, [MU_P];
	mul.lo.s64 	%rd2355, %rd2354, %rd2163;
	mul.lo.s64 	%rd2356, %rd2145, %rd2355;
	mul.hi.u64 	%rd2357, %rd2145, %rd2355;
	add.cc.s64 	%rd2358, %rd2356, %rd2163;
	addc.cc.s64 	%rd2359, %rd2357, 0;
	mul.lo.s64 	%rd2360, %rd2144, %rd2355;
	mul.hi.u64 	%rd2361, %rd2144, %rd2355;
	mov.b64 	%rd2362, 0;
	add.cc.s64 	%rd2363, %rd2359, %rd2238;
	addc.cc.s64 	%rd2364, %rd2362, 0;
	add.cc.s64 	%rd2365, %rd2363, %rd2360;
	addc.cc.s64 	%rd2366, %rd2364, %rd2361;
	mul.lo.s64 	%rd2367, %rd167, %rd2355;
	mul.hi.u64 	%rd2368, %rd167, %rd2355;
	add.cc.s64 	%rd2369, %rd2366, %rd2305;
	addc.cc.s64 	%rd2370, %rd2362, 0;
	add.cc.s64 	%rd2371, %rd2369, %rd2367;
	addc.cc.s64 	%rd2372, %rd2370, %rd2368;
	mul.lo.s64 	%rd2373, %rd2143, %rd2355;
	mul.hi.u64 	%rd2374, %rd2143, %rd2355;
	add.cc.s64 	%rd2375, %rd2372, %rd2349;
	addc.cc.s64 	%rd2376, %rd2362, 0;
	add.cc.s64 	%rd2377, %rd2375, %rd2373;
	addc.cc.s64 	%rd2378, %rd2376, %rd2374;
	add.s64 	%rd2379, %rd2164, %rd2378;
	setp.lt.u64 	%p151, %rd2379, %rd2164;
	selp.u64 	%rd2380, 1, 0, %p151;
	add.s64 	%rd2381, %rd2242, %rd2380;
	setp.lt.u64 	%p152, %rd2381, %rd2242;
	selp.u64 	%rd2382, 1, 0, %p152;
	add.s64 	%rd2383, %rd2309, %rd2382;
	setp.lt.u64 	%p153, %rd2383, %rd2309;
	selp.u64 	%rd2384, 1, 0, %p153;
	add.s64 	%rd2385, %rd2353, %rd2384;
	mul.lo.s64 	%rd2386, %rd2354, %rd2365;
	mul.lo.s64 	%rd2387, %rd2145, %rd2386;
	mul.hi.u64 	%rd2388, %rd2145, %rd2386;
	add.cc.s64 	%rd2389, %rd2387, %rd2365;
	addc.cc.s64 	%rd2390, %rd2388, 0;
	mul.lo.s64 	%rd2391, %rd2144, %rd2386;
	mul.hi.u64 	%rd2392, %rd2144, %rd2386;
	add.cc.s64 	%rd2393, %rd2390, %rd2371;
	addc.cc.s64 	%rd2394, %rd2362, 0;
	add.cc.s64 	%rd2395, %rd2393, %rd2391;
	addc.cc.s64 	%rd2396, %rd2394, %rd2392;
	mul.lo.s64 	%rd2397, %rd167, %rd2386;
	mul.hi.u64 	%rd2398, %rd167, %rd2386;
	add.cc.s64 	%rd2399, %rd2396, %rd2377;
	addc.cc.s64 	%rd2400, %rd2362, 0;
	add.cc.s64 	%rd2401, %rd2399, %rd2397;
	addc.cc.s64 	%rd2402, %rd2400, %rd2398;
	mul.lo.s64 	%rd2403, %rd2143, %rd2386;
	mul.hi.u64 	%rd2404, %rd2143, %rd2386;
	add.cc.s64 	%rd2405, %rd2402, %rd2379;
	addc.cc.s64 	%rd2406, %rd2362, 0;
	add.cc.s64 	%rd2407, %rd2405, %rd2403;
	addc.cc.s64 	%rd2408, %rd2406, %rd2404;
	add.s64 	%rd2409, %rd2381, %rd2408;
	setp.lt.u64 	%p154, %rd2409, %rd2381;
	selp.u64 	%rd2410, 1, 0, %p154;
	add.s64 	%rd2411, %rd2383, %rd2410;
	setp.lt.u64 	%p155, %rd2411, %rd2383;
	selp.u64 	%rd2412, 1, 0, %p155;
	add.s64 	%rd2413, %rd2385, %rd2412;
	mul.lo.s64 	%rd2414, %rd2354, %rd2395;
	mul.lo.s64 	%rd2415, %rd2145, %rd2414;
	mul.hi.u64 	%rd2416, %rd2145, %rd2414;
	add.cc.s64 	%rd2417, %rd2415, %rd2395;
	addc.cc.s64 	%rd2418, %rd2416, 0;
	mul.lo.s64 	%rd2419, %rd2144, %rd2414;
	mul.hi.u64 	%rd2420, %rd2144, %rd2414;
	add.cc.s64 	%rd2421, %rd2418, %rd2401;
	addc.cc.s64 	%rd2422, %rd2362, 0;
	add.cc.s64 	%rd2423, %rd2421, %rd2419;
	addc.cc.s64 	%rd2424, %rd2422, %rd2420;
	mul.lo.s64 	%rd2425, %rd167, %rd2414;
	mul.hi.u64 	%rd2426, %rd167, %rd2414;
	add.cc.s64 	%rd2427, %rd2424, %rd2407;
	addc.cc.s64 	%rd2428, %rd2362, 0;
	add.cc.s64 	%rd2429, %rd2427, %rd2425;
	addc.cc.s64 	%rd2430, %rd2428, %rd2426;
	mul.lo.s64 	%rd2431, %rd2143, %rd2414;
	mul.hi.u64 	%rd2432, %rd2143, %rd2414;
	add.cc.s64 	%rd2433, %rd2430, %rd2409;
	addc.cc.s64 	%rd2434, %rd2362, 0;
	add.cc.s64 	%rd2435, %rd2433, %rd2431;
	addc.cc.s64 	%rd2436, %rd2434, %rd2432;
	add.s64 	%rd2437, %rd2411, %rd2436;
	setp.lt.u64 	%p156, %rd2437, %rd2411;
	selp.u64 	%rd2438, 1, 0, %p156;
	add.s64 	%rd2439, %rd2413, %rd2438;
	mul.lo.s64 	%rd2440, %rd2354, %rd2423;
	mul.lo.s64 	%rd2441, %rd2145, %rd2440;
	mul.hi.u64 	%rd2442, %rd2145, %rd2440;
	add.cc.s64 	%rd2443, %rd2441, %rd2423;
	addc.cc.s64 	%rd2444, %rd2442, 0;
	mul.lo.s64 	%rd2445, %rd2144, %rd2440;
	mul.hi.u64 	%rd2446, %rd2144, %rd2440;
	add.cc.s64 	%rd2447, %rd2444, %rd2429;
	addc.cc.s64 	%rd2448, %rd2362, 0;
	add.cc.s64 	%rd168, %rd2447, %rd2445;
	addc.cc.s64 	%rd2449, %rd2448, %rd2446;
	mul.lo.s64 	%rd2450, %rd167, %rd2440;
	mul.hi.u64 	%rd2451, %rd167, %rd2440;
	add.cc.s64 	%rd2452, %rd2449, %rd2435;
	addc.cc.s64 	%rd2453, %rd2362, 0;
	add.cc.s64 	%rd169, %rd2452, %rd2450;
	addc.cc.s64 	%rd2454, %rd2453, %rd2451;
	mul.lo.s64 	%rd2455, %rd2143, %rd2440;
	mul.hi.u64 	%rd2456, %rd2143, %rd2440;
	add.cc.s64 	%rd2457, %rd2454, %rd2437;
	addc.cc.s64 	%rd2458, %rd2362, 0;
	add.cc.s64 	%rd170, %rd2457, %rd2455;
	addc.cc.s64 	%rd2459, %rd2458, %rd2456;
	add.s64 	%rd4042, %rd2439, %rd2459;
	setp.gt.u64 	%p157, %rd4042, %rd2143;
	@%p157 bra 	$L__BB3_57;
	setp.lt.u64 	%p158, %rd4042, %rd2143;
	mov.u64 	%rd4043, %rd170;
	mov.u64 	%rd4044, %rd169;
	mov.u64 	%rd4045, %rd168;
	@%p158 bra 	$L__BB3_58;
	setp.lt.u64 	%p159, %rd167, %rd170;
	@%p159 bra 	$L__BB3_57;
	setp.gt.u64 	%p160, %rd167, %rd170;
	mov.u64 	%rd4043, %rd170;
	mov.u64 	%rd4044, %rd169;
	mov.u64 	%rd4045, %rd168;
	@%p160 bra 	$L__BB3_58;
	setp.lt.u64 	%p161, %rd2144, %rd169;
	@%p161 bra 	$L__BB3_57;
	setp.gt.u64 	%p162, %rd2144, %rd169;
	setp.gt.u64 	%p163, %rd2145, %rd168;
	or.pred  	%p164, %p162, %p163;
	mov.u64 	%rd4043, %rd170;
	mov.u64 	%rd4044, %rd169;
	mov.u64 	%rd4045, %rd168;
	@%p164 bra 	$L__BB3_58;
$L__BB3_57:
	sub.s64 	%rd4045, %rd168, %rd2145;
	setp.lt.u64 	%p165, %rd168, %rd2145;
	selp.u64 	%rd2466, 1, 0, %p165;
	add.s64 	%rd2468, %rd2144, %rd2466;
	sub.s64 	%rd4044, %rd169, %rd2468;
	setp.lt.u64 	%p166, %rd169, %rd2468;
	selp.u64 	%rd2469, 1, 0, %p166;
	add.s64 	%rd2471, %rd167, %rd2469;
	sub.s64 	%rd4043, %rd170, %rd2471;
	setp.lt.u64 	%p167, %rd170, %rd2471;
	selp.u64 	%rd2472, 1, 0, %p167;
	add.s64 	%rd2474, %rd2143, %rd2472;
	sub.s64 	%rd4042, %rd4042, %rd2474;
$L__BB3_58:
	ld.const.u64 	%rd180, [P_CONST+24];
	ld.const.u64 	%rd181, [P_CONST+16];
	ld.const.u64 	%rd182, [P_CONST+8];
	ld.const.u64 	%rd183, [P_CONST];
	and.b64  	%rd2475, %rd4013, 4294967295;
	shr.u64 	%rd2476, %rd4013, 32;
	shr.u64 	%rd2477, %rd4045, 32;
	and.b64  	%rd2478, %rd4045, 4294967295;
	mul.lo.s64 	%rd2479, %rd2478, %rd2475;
	mul.lo.s64 	%rd2480, %rd2477, %rd2475;
	mul.lo.s64 	%rd2481, %rd2478, %rd2476;
	shr.u64 	%rd2482, %rd2479, 32;
	and.b64  	%rd2483, %rd2480, 4294967295;
	add.s64 	%rd2484, %rd2482, %rd2483;
	and.b64  	%rd2485, %rd2481, 4294967295;
	add.s64 	%rd2486, %rd2484, %rd2485;
	shr.u64 	%rd2487, %rd2480, 32;
	mad.lo.s64 	%rd2488, %rd2477, %rd2476, %rd2487;
	shr.u64 	%rd2489, %rd2481, 32;
	add.s64 	%rd2490, %rd2488, %rd2489;
	shr.u64 	%rd2491, %rd2486, 32;
	shl.b64 	%rd2492, %rd2486, 32;
	and.b64  	%rd2493, %rd2479, 4294967295;
	or.b64  	%rd2494, %rd2492, %rd2493;
	add.s64 	%rd2495, %rd2490, %rd2491;
	shr.u64 	%rd2496, %rd4044, 32;
	and.b64  	%rd2497, %rd4044, 4294967295;
	mul.lo.s64 	%rd2498, %rd2497, %rd2475;
	mul.lo.s64 	%rd2499, %rd2496, %rd2475;
	mul.lo.s64 	%rd2500, %rd2497, %rd2476;
	shr.u64 	%rd2501, %rd2498, 32;
	and.b64  	%rd2502, %rd2499, 4294967295;
	add.s64 	%rd2503, %rd2501, %rd2502;
	and.b64  	%rd2504, %rd2500, 4294967295;
	add.s64 	%rd2505, %rd2503, %rd2504;
	shr.u64 	%rd2506, %rd2499, 32;
	mad.lo.s64 	%rd2507, %rd2496, %rd2476, %rd2506;
	shr.u64 	%rd2508, %rd2500, 32;
	add.s64 	%rd2509, %rd2507, %rd2508;
	shr.u64 	%rd2510, %rd2505, 32;
	shl.b64 	%rd2511, %rd2505, 32;
	and.b64  	%rd2512, %rd2498, 4294967295;
	or.b64  	%rd2513, %rd2511, %rd2512;
	add.s64 	%rd2514, %rd2509, %rd2510;
	shr.u64 	%rd2515, %rd4043, 32;
	and.b64  	%rd2516, %rd4043, 4294967295;
	mul.lo.s64 	%rd2517, %rd2516, %rd2475;
	mul.lo.s64 	%rd2518, %rd2515, %rd2475;
	mul.lo.s64 	%rd2519, %rd2516, %rd2476;
	shr.u64 	%rd2520, %rd2517, 32;
	and.b64  	%rd2521, %rd2518, 4294967295;
	add.s64 	%rd2522, %rd2520, %rd2521;
	and.b64  	%rd2523, %rd2519, 4294967295;
	add.s64 	%rd2524, %rd2522, %rd2523;
	shr.u64 	%rd2525, %rd2518, 32;
	mad.lo.s64 	%rd2526, %rd2515, %rd2476, %rd2525;
	shr.u64 	%rd2527, %rd2519, 32;
	add.s64 	%rd2528, %rd2526, %rd2527;
	shr.u64 	%rd2529, %rd2524, 32;
	shl.b64 	%rd2530, %rd2524, 32;
	and.b64  	%rd2531, %rd2517, 4294967295;
	or.b64  	%rd2532, %rd2530, %rd2531;
	add.s64 	%rd2533, %rd2528, %rd2529;
	shr.u64 	%rd2534, %rd4042, 32;
	and.b64  	%rd2535, %rd4042, 4294967295;
	mul.lo.s64 	%rd2536, %rd2535, %rd2475;
	mul.lo.s64 	%rd2537, %rd2534, %rd2475;
	mul.lo.s64 	%rd2538, %rd2535, %rd2476;
	shr.u64 	%rd2539, %rd2536, 32;
	and.b64  	%rd2540, %rd2537, 4294967295;
	add.s64 	%rd2541, %rd2539, %rd2540;
	and.b64  	%rd2542, %rd2538, 4294967295;
	add.s64 	%rd2543, %rd2541, %rd2542;
	shr.u64 	%rd2544, %rd2537, 32;
	mad.lo.s64 	%rd2545, %rd2534, %rd2476, %rd2544;
	shr.u64 	%rd2546, %rd2538, 32;
	add.s64 	%rd2547, %rd2545, %rd2546;
	shr.u64 	%rd2548, %rd2543, 32;
	shl.b64 	%rd2549, %rd2543, 32;
	and.b64  	%rd2550, %rd2536, 4294967295;
	or.b64  	%rd2551, %rd2549, %rd2550;
	add.s64 	%rd2552, %rd2547, %rd2548;
	and.b64  	%rd2553, %rd4012, 4294967295;
	shr.u64 	%rd2554, %rd4012, 32;
	mul.lo.s64 	%rd2555, %rd2478, %rd2553;
	mul.lo.s64 	%rd2556, %rd2477, %rd2553;
	mul.lo.s64 	%rd2557, %rd2478, %rd2554;
	shr.u64 	%rd2558, %rd2555, 32;
	and.b64  	%rd2559, %rd2556, 4294967295;
	add.s64 	%rd2560, %rd2558, %rd2559;
	and.b64  	%rd2561, %rd2557, 4294967295;
	add.s64 	%rd2562, %rd2560, %rd2561;
	shr.u64 	%rd2563, %rd2556, 32;
	mad.lo.s64 	%rd2564, %rd2477, %rd2554, %rd2563;
	shr.u64 	%rd2565, %rd2557, 32;
	add.s64 	%rd2566, %rd2564, %rd2565;
	shr.u64 	%rd2567, %rd2562, 32;
	shl.b64 	%rd2568, %rd2562, 32;
	and.b64  	%rd2569, %rd2555, 4294967295;
	or.b64  	%rd2570, %rd2568, %rd2569;
	add.s64 	%rd2571, %rd2513, %rd2570;
	setp.lt.u64 	%p168, %rd2571, %rd2513;
	selp.u64 	%rd2572, 1, 0, %p168;
	add.s64 	%rd2573, %rd2566, %rd2514;
	add.s64 	%rd2574, %rd2573, %rd2567;
	add.s64 	%rd2575, %rd2574, %rd2572;
	mul.lo.s64 	%rd2576, %rd2497, %rd2553;
	mul.lo.s64 	%rd2577, %rd2496, %rd2553;
	mul.lo.s64 	%rd2578, %rd2497, %rd2554;
	shr.u64 	%rd2579, %rd2576, 32;
	and.b64  	%rd2580, %rd2577, 4294967295;
	add.s64 	%rd2581, %rd2579, %rd2580;
	and.b64  	%rd2582, %rd2578, 4294967295;
	add.s64 	%rd2583, %rd2581, %rd2582;
	shr.u64 	%rd2584, %rd2577, 32;
	mad.lo.s64 	%rd2585, %rd2496, %rd2554, %rd2584;
	shr.u64 	%rd2586, %rd2578, 32;
	add.s64 	%rd2587, %rd2585, %rd2586;
	shr.u64 	%rd2588, %rd2583, 32;
	shl.b64 	%rd2589, %rd2583, 32;
	and.b64  	%rd2590, %rd2576, 4294967295;
	or.b64  	%rd2591, %rd2589, %rd2590;
	add.s64 	%rd2592, %rd2532, %rd2572;
	add.s64 	%rd2593, %rd2592, %rd2591;
	max.u64 	%rd2594, %rd2532, %rd2592;
	setp.gt.u64 	%p169, %rd2594, %rd2593;
	selp.u64 	%rd2595, 1, 0, %p169;
	add.s64 	%rd2596, %rd2587, %rd2533;
	add.s64 	%rd2597, %rd2596, %rd2588;
	add.s64 	%rd2598, %rd2597, %rd2595;
	mul.lo.s64 	%rd2599, %rd2516, %rd2553;
	mul.lo.s64 	%rd2600, %rd2515, %rd2553;
	mul.lo.s64 	%rd2601, %rd2516, %rd2554;
	shr.u64 	%rd2602, %rd2599, 32;
	and.b64  	%rd2603, %rd2600, 4294967295;
	add.s64 	%rd2604, %rd2602, %rd2603;
	and.b64  	%rd2605, %rd2601, 4294967295;
	add.s64 	%rd2606, %rd2604, %rd2605;
	shr.u64 	%rd2607, %rd2600, 32;
	mad.lo.s64 	%rd2608, %rd2515, %rd2554, %rd2607;
	shr.u64 	%rd2609, %rd2601, 32;
	add.s64 	%rd2610, %rd2608, %rd2609;
	shr.u64 	%rd2611, %rd2606, 32;
	shl.b64 	%rd2612, %rd2606, 32;
	and.b64  	%rd2613, %rd2599, 4294967295;
	or.b64  	%rd2614, %rd2612, %rd2613;
	add.s64 	%rd2615, %rd2551, %rd2595;
	add.s64 	%rd2616, %rd2615, %rd2614;
	max.u64 	%rd2617, %rd2551, %rd2615;
	setp.gt.u64 	%p170, %rd2617, %rd2616;
	selp.u64 	%rd2618, 1, 0, %p170;
	add.s64 	%rd2619, %rd2610, %rd2552;
	add.s64 	%rd2620, %rd2619, %rd2611;
	add.s64 	%rd2621, %rd2620, %rd2618;
	and.b64  	%rd2622, %rd4011, 4294967295;
	shr.u64 	%rd2623, %rd4011, 32;
	mul.lo.s64 	%rd2624, %rd2478, %rd2622;
	mul.lo.s64 	%rd2625, %rd2477, %rd2622;
	mul.lo.s64 	%rd2626, %rd2478, %rd2623;
	shr.u64 	%rd2627, %rd2624, 32;
	and.b64  	%rd2628, %rd2625, 4294967295;
	add.s64 	%rd2629, %rd2627, %rd2628;
	and.b64  	%rd2630, %rd2626, 4294967295;
	add.s64 	%rd2631, %rd2629, %rd2630;
	shr.u64 	%rd2632, %rd2625, 32;
	mad.lo.s64 	%rd2633, %rd2477, %rd2623, %rd2632;
	shr.u64 	%rd2634, %rd2626, 32;
	add.s64 	%rd2635, %rd2633, %rd2634;
	shr.u64 	%rd2636, %rd2631, 32;
	shl.b64 	%rd2637, %rd2631, 32;
	and.b64  	%rd2638, %rd2624, 4294967295;
	or.b64  	%rd2639, %rd2637, %rd2638;
	add.s64 	%rd2640, %rd2593, %rd2639;
	setp.lt.u64 	%p171, %rd2640, %rd2593;
	selp.u64 	%rd2641, 1, 0, %p171;
	add.s64 	%rd2642, %rd2635, %rd2598;
	add.s64 	%rd2643, %rd2642, %rd2636;
	add.s64 	%rd2644, %rd2643, %rd2641;
	mul.lo.s64 	%rd2645, %rd2497, %rd2622;
	mul.lo.s64 	%rd2646, %rd2496, %rd2622;
	mul.lo.s64 	%rd2647, %rd2497, %rd2623;
	shr.u64 	%rd2648, %rd2645, 32;
	and.b64  	%rd2649, %rd2646, 4294967295;
	add.s64 	%rd2650, %rd2648, %rd2649;
	and.b64  	%rd2651, %rd2647, 4294967295;
	add.s64 	%rd2652, %rd2650, %rd2651;
	shr.u64 	%rd2653, %rd2646, 32;
	mad.lo.s64 	%rd2654, %rd2496, %rd2623, %rd2653;
	shr.u64 	%rd2655, %rd2647, 32;
	add.s64 	%rd2656, %rd2654, %rd2655;
	shr.u64 	%rd2657, %rd2652, 32;
	shl.b64 	%rd2658, %rd2652, 32;
	and.b64  	%rd2659, %rd2645, 4294967295;
	or.b64  	%rd2660, %rd2658, %rd2659;
	add.s64 	%rd2661, %rd2616, %rd2641;
	add.s64 	%rd2662, %rd2661, %rd2660;
	max.u64 	%rd2663, %rd2616, %rd2661;
	setp.gt.u64 	%p172, %rd2663, %rd2662;
	selp.u64 	%rd2664, 1, 0, %p172;
	add.s64 	%rd2665, %rd2656, %rd2621;
	add.s64 	%rd2666, %rd2665, %rd2657;
	add.s64 	%rd2667, %rd2666, %rd2664;
	and.b64  	%rd2668, %rd4010, 4294967295;
	shr.u64 	%rd2669, %rd4010, 32;
	mul.lo.s64 	%rd2670, %rd2478, %rd2668;
	mul.lo.s64 	%rd2671, %rd2477, %rd2668;
	mul.lo.s64 	%rd2672, %rd2478, %rd2669;
	shr.u64 	%rd2673, %rd2670, 32;
	and.b64  	%rd2674, %rd2671, 4294967295;
	add.s64 	%rd2675, %rd2673, %rd2674;
	and.b64  	%rd2676, %rd2672, 4294967295;
	add.s64 	%rd2677, %rd2675, %rd2676;
	shr.u64 	%rd2678, %rd2671, 32;
	mad.lo.s64 	%rd2679, %rd2477, %rd2669, %rd2678;
	shr.u64 	%rd2680, %rd2672, 32;
	add.s64 	%rd2681, %rd2679, %rd2680;
	shr.u64 	%rd2682, %rd2677, 32;
	shl.b64 	%rd2683, %rd2677, 32;
	and.b64  	%rd2684, %rd2670, 4294967295;
	or.b64  	%rd2685, %rd2683, %rd2684;
	add.s64 	%rd2686, %rd2662, %rd2685;
	setp.lt.u64 	%p173, %rd2686, %rd2662;
	selp.u64 	%rd2687, 1, 0, %p173;
	add.s64 	%rd2688, %rd2681, %rd2667;
	add.s64 	%rd2689, %rd2688, %rd2682;
	add.s64 	%rd2690, %rd2689, %rd2687;
	ld.const.u64 	%rd2691, [MU_P];
	mul.lo.s64 	%rd2692, %rd2691, %rd2494;
	mul.lo.s64 	%rd2693, %rd183, %rd2692;
	mul.hi.u64 	%rd2694, %rd183, %rd2692;
	add.cc.s64 	%rd2695, %rd2693, %rd2494;
	addc.cc.s64 	%rd2696, %rd2694, 0;
	mul.lo.s64 	%rd2697, %rd182, %rd2692;
	mul.hi.u64 	%rd2698, %rd182, %rd2692;
	mov.b64 	%rd2699, 0;
	add.cc.s64 	%rd2700, %rd2696, %rd2571;
	addc.cc.s64 	%rd2701, %rd2699, 0;
	add.cc.s64 	%rd2702, %rd2700, %rd2697;
	addc.cc.s64 	%rd2703, %rd2701, %rd2698;
	mul.lo.s64 	%rd2704, %rd181, %rd2692;
	mul.hi.u64 	%rd2705, %rd181, %rd2692;
	add.cc.s64 	%rd2706, %rd2703, %rd2640;
	addc.cc.s64 	%rd2707, %rd2699, 0;
	add.cc.s64 	%rd2708, %rd2706, %rd2704;
	addc.cc.s64 	%rd2709, %rd2707, %rd2705;
	mul.lo.s64 	%rd2710, %rd180, %rd2692;
	mul.hi.u64 	%rd2711, %rd180, %rd2692;
	add.cc.s64 	%rd2712, %rd2709, %rd2686;
	addc.cc.s64 	%rd2713, %rd2699, 0;
	add.cc.s64 	%rd2714, %rd2712, %rd2710;
	addc.cc.s64 	%rd2715, %rd2713, %rd2711;
	add.s64 	%rd2716, %rd2495, %rd2715;
	setp.lt.u64 	%p174, %rd2716, %rd2495;
	selp.u64 	%rd2717, 1, 0, %p174;
	add.s64 	%rd2718, %rd2575, %rd2717;
	setp.lt.u64 	%p175, %rd2718, %rd2575;
	selp.u64 	%rd2719, 1, 0, %p175;
	add.s64 	%rd2720, %rd2644, %rd2719;
	setp.lt.u64 	%p176, %rd2720, %rd2644;
	selp.u64 	%rd2721, 1, 0, %p176;
	add.s64 	%rd2722, %rd2690, %rd2721;
	mul.lo.s64 	%rd2723, %rd2691, %rd2702;
	mul.lo.s64 	%rd2724, %rd183, %rd2723;
	mul.hi.u64 	%rd2725, %rd183, %rd2723;
	add.cc.s64 	%rd2726, %rd2724, %rd2702;
	addc.cc.s64 	%rd2727, %rd2725, 0;
	mul.lo.s64 	%rd2728, %rd182, %rd2723;
	mul.hi.u64 	%rd2729, %rd182, %rd2723;
	add.cc.s64 	%rd2730, %rd2727, %rd2708;
	addc.cc.s64 	%rd2731, %rd2699, 0;
	add.cc.s64 	%rd2732, %rd2730, %rd2728;
	addc.cc.s64 	%rd2733, %rd2731, %rd2729;
	mul.lo.s64 	%rd2734, %rd181, %rd2723;
	mul.hi.u64 	%rd2735, %rd181, %rd2723;
	add.cc.s64 	%rd2736, %rd2733, %rd2714;
	addc.cc.s64 	%rd2737, %rd2699, 0;
	add.cc.s64 	%rd2738, %rd2736, %rd2734;
	addc.cc.s64 	%rd2739, %rd2737, %rd2735;
	mul.lo.s64 	%rd2740, %rd180, %rd2723;
	mul.hi.u64 	%rd2741, %rd180, %rd2723;
	add.cc.s64 	%rd2742, %rd2739, %rd2716;
	addc.cc.s64 	%rd2743, %rd2699, 0;
	add.cc.s64 	%rd2744, %rd2742, %rd2740;
	addc.cc.s64 	%rd2745, %rd2743, %rd2741;
	add.s64 	%rd2746, %rd2718, %rd2745;
	setp.lt.u64 	%p177, %rd2746, %rd2718;
	selp.u64 	%rd2747, 1, 0, %p177;
	add.s64 	%rd2748, %rd2720, %rd2747;
	setp.lt.u64 	%p178, %rd2748, %rd2720;
	selp.u64 	%rd2749, 1, 0, %p178;
	add.s64 	%rd2750, %rd2722, %rd2749;
	mul.lo.s64 	%rd2751, %rd2691, %rd2732;
	mul.lo.s64 	%rd2752, %rd183, %rd2751;
	mul.hi.u64 	%rd2753, %rd183, %rd2751;
	add.cc.s64 	%rd2754, %rd2752, %rd2732;
	addc.cc.s64 	%rd2755, %rd2753, 0;
	mul.lo.s64 	%rd2756, %rd182, %rd2751;
	mul.hi.u64 	%rd2757, %rd182, %rd2751;
	add.cc.s64 	%rd2758, %rd2755, %rd2738;
	addc.cc.s64 	%rd2759, %rd2699, 0;
	add.cc.s64 	%rd2760, %rd2758, %rd2756;
	addc.cc.s64 	%rd2761, %rd2759, %rd2757;
	mul.lo.s64 	%rd2762, %rd181, %rd2751;
	mul.hi.u64 	%rd2763, %rd181, %rd2751;
	add.cc.s64 	%rd2764, %rd2761, %rd2744;
	addc.cc.s64 	%rd2765, %rd2699, 0;
	add.cc.s64 	%rd2766, %rd2764, %rd2762;
	addc.cc.s64 	%rd2767, %rd2765, %rd2763;
	mul.lo.s64 	%rd2768, %rd180, %rd2751;
	mul.hi.u64 	%rd2769, %rd180, %rd2751;
	add.cc.s64 	%rd2770, %rd2767, %rd2746;
	addc.cc.s64 	%rd2771, %rd2699, 0;
	add.cc.s64 	%rd2772, %rd2770, %rd2768;
	addc.cc.s64 	%rd2773, %rd2771, %rd2769;
	add.s64 	%rd2774, %rd2748, %rd2773;
	setp.lt.u64 	%p179, %rd2774, %rd2748;
	selp.u64 	%rd2775, 1, 0, %p179;
	add.s64 	%rd2776, %rd2750, %rd2775;
	mul.lo.s64 	%rd2777, %rd2691, %rd2760;
	mul.lo.s64 	%rd2778, %rd183, %rd2777;
	mul.hi.u64 	%rd2779, %rd183, %rd2777;
	add.cc.s64 	%rd2780, %rd2778, %rd2760;
	addc.cc.s64 	%rd2781, %rd2779, 0;
	mul.lo.s64 	%rd2782, %rd182, %rd2777;
	mul.hi.u64 	%rd2783, %rd182, %rd2777;
	add.cc.s64 	%rd2784, %rd2781, %rd2766;
	addc.cc.s64 	%rd2785, %rd2699, 0;
	add.cc.s64 	%rd184, %rd2784, %rd2782;
	addc.cc.s64 	%rd2786, %rd2785, %rd2783;
	mul.lo.s64 	%rd2787, %rd181, %rd2777;
	mul.hi.u64 	%rd2788, %rd181, %rd2777;
	add.cc.s64 	%rd2789, %rd2786, %rd2772;
	addc.cc.s64 	%rd2790, %rd2699, 0;
	add.cc.s64 	%rd185, %rd2789, %rd2787;
	addc.cc.s64 	%rd2791, %rd2790, %rd2788;
	mul.lo.s64 	%rd2792, %rd180, %rd2777;
	mul.hi.u64 	%rd2793, %rd180, %rd2777;
	add.cc.s64 	%rd2794, %rd2791, %rd2774;
	addc.cc.s64 	%rd2795, %rd2699, 0;
	add.cc.s64 	%rd186, %rd2794, %rd2792;
	addc.cc.s64 	%rd2796, %rd2795, %rd2793;
	add.s64 	%rd4046, %rd2776, %rd2796;
	setp.gt.u64 	%p180, %rd4046, %rd180;
	@%p180 bra 	$L__BB3_64;
	setp.lt.u64 	%p181, %rd4046, %rd180;
	mov.u64 	%rd4047, %rd186;
	mov.u64 	%rd4048, %rd185;
	mov.u64 	%rd4049, %rd184;
	@%p181 bra 	$L__BB3_65;
	setp.lt.u64 	%p182, %rd181, %rd186;
	@%p182 bra 	$L__BB3_64;
	setp.gt.u64 	%p183, %rd181, %rd186;
	mov.u64 	%rd4047, %rd186;
	mov.u64 	%rd4048, %rd185;
	mov.u64 	%rd4049, %rd184;
	@%p183 bra 	$L__BB3_65;
	setp.lt.u64 	%p184, %rd182, %rd185;
	@%p184 bra 	$L__BB3_64;
	setp.gt.u64 	%p185, %rd182, %rd185;
	setp.gt.u64 	%p186, %rd183, %rd184;
	or.pred  	%p187, %p185, %p186;
	mov.u64 	%rd4047, %rd186;
	mov.u64 	%rd4048, %rd185;
	mov.u64 	%rd4049, %rd184;
	@%p187 bra 	$L__BB3_65;
$L__BB3_64:
	sub.s64 	%rd4049, %rd184, %rd183;
	setp.lt.u64 	%p188, %rd184, %rd183;
	selp.u64 	%rd2798, 1, 0, %p188;
	add.s64 	%rd2799, %rd182, %rd2798;
	sub.s64 	%rd4048, %rd185, %rd2799;
	setp.lt.u64 	%p189, %rd185, %rd2799;
	selp.u64 	%rd2800, 1, 0, %p189;
	add.s64 	%rd2801, %rd181, %rd2800;
	sub.s64 	%rd4047, %rd186, %rd2801;
	setp.lt.u64 	%p190, %rd186, %rd2801;
	selp.u64 	%rd2802, 1, 0, %p190;
	add.s64 	%rd2803, %rd180, %rd2802;
	sub.s64 	%rd4046, %rd4046, %rd2803;
$L__BB3_65:
	sub.s64 	%rd4053, %rd4033, %rd4029;
	setp.lt.u64 	%p191, %rd4033, %rd4029;
	selp.u64 	%rd2804, 1, 0, %p191;
	add.s64 	%rd2805, %rd4028, %rd2804;
	sub.s64 	%rd4052, %rd4032, %rd2805;
	setp.lt.u64 	%p192, %rd4032, %rd2805;
	selp.u64 	%rd2806, 1, 0, %p192;
	add.s64 	%rd2807, %rd4027, %rd2806;
	sub.s64 	%rd4051, %rd4031, %rd2807;
	setp.lt.u64 	%p193, %rd4031, %rd2807;
	selp.u64 	%rd2808, 1, 0, %p193;
	add.s64 	%rd2809, %rd4026, %rd2808;
	sub.s64 	%rd4050, %rd4030, %rd2809;
	setp.ge.u64 	%p194, %rd4030, %rd2809;
	@%p194 bra 	$L__BB3_67;
	add.s64 	%rd201, %rd4053, %rd183;
	setp.ge.u64 	%p195, %rd201, %rd4053;
	setp.lt.u64 	%p196, %rd201, %rd4053;
	selp.u64 	%rd2810, 1, 0, %p196;
	add.s64 	%rd2811, %rd4052, %rd2810;
	add.s64 	%rd202, %rd2811, %rd182;
	setp.lt.u64 	%p197, %rd202, %rd4052;
	setp.eq.s64 	%p198, %rd202, %rd4052;
	selp.u32 	%r10, -1, 0, %p198;
	selp.u32 	%r11, -1, 0, %p197;
	selp.b32 	%r12, %r11, %r10, %p195;
	and.b32  	%r14, %r12, 1;
	setp.eq.b32 	%p199, %r14, 1;
	or.pred  	%p200, %p197, %p199;
	selp.u64 	%rd2812, 1, 0, %p200;
	add.s64 	%rd2813, %rd4051, %rd2812;
	add.s64 	%rd203, %rd2813, %rd181;
	setp.ge.u64 	%p201, %rd203, %rd4051;
	setp.lt.u64 	%p202, %rd203, %rd4051;
	setp.eq.s64 	%p203, %rd203, %rd4051;
	selp.u32 	%r15, -1, 0, %p202;
	selp.u32 	%r16, -1, 0, %p203;
	selp.b32 	%r17, %r16, %r15, %p200;
	selp.b32 	%r18, %r17, %r15, %p201;
	cvt.u64.u32 	%rd2814, %r18;
	and.b64  	%rd2815, %rd2814, 1;
	add.s64 	%rd2816, %rd4050, %rd2815;
	add.s64 	%rd4050, %rd2816, %rd180;
	mov.u64 	%rd4051, %rd203;
	mov.u64 	%rd4052, %rd202;
	mov.u64 	%rd4053, %rd201;
$L__BB3_67:
	sub.s64 	%rd4057, %rd4049, %rd4041;
	setp.lt.u64 	%p204, %rd4049, %rd4041;
	selp.u64 	%rd2817, 1, 0, %p204;
	add.s64 	%rd2818, %rd4040, %rd2817;
	sub.s64 	%rd4056, %rd4048, %rd2818;
	setp.lt.u64 	%p205, %rd4048, %rd2818;
	selp.u64 	%rd2819, 1, 0, %p205;
	add.s64 	%rd2820, %rd4039, %rd2819;
	sub.s64 	%rd4055, %rd4047, %rd2820;
	setp.lt.u64 	%p206, %rd4047, %rd2820;
	selp.u64 	%rd2821, 1, 0, %p206;
	add.s64 	%rd2822, %rd4038, %rd2821;
	sub.s64 	%rd4054, %rd4046, %rd2822;
	setp.ge.u64 	%p207, %rd4046, %rd2822;
	@%p207 bra 	$L__BB3_69;
	add.s64 	%rd213, %rd4057, %rd183;
	setp.ge.u64 	%p208, %rd213, %rd4057;
	setp.lt.u64 	%p209, %rd213, %rd4057;
	selp.u64 	%rd2823, 1, 0, %p209;
	add.s64 	%rd2824, %rd4056, %rd2823;
	add.s64 	%rd214, %rd2824, %rd182;
	setp.lt.u64 	%p210, %rd214, %rd4056;
	setp.eq.s64 	%p211, %rd214, %rd4056;
	selp.u32 	%r19, -1, 0, %p211;
	selp.u32 	%r20, -1, 0, %p210;
	selp.b32 	%r21, %r20, %r19, %p208;
	and.b32  	%r23, %r21, 1;
	setp.eq.b32 	%p212, %r23, 1;
	or.pred  	%p213, %p210, %p212;
	selp.u64 	%rd2825, 1, 0, %p213;
	add.s64 	%rd2826, %rd4055, %rd2825;
	add.s64 	%rd215, %rd2826, %rd181;
	setp.ge.u64 	%p214, %rd215, %rd4055;
	setp.lt.u64 	%p215, %rd215, %rd4055;
	setp.eq.s64 	%p216, %rd215, %rd4055;
	selp.u32 	%r24, -1, 0, %p215;
	selp.u32 	%r25, -1, 0, %p216;
	selp.b32 	%r26, %r25, %r24, %p213;
	selp.b32 	%r27, %r26, %r24, %p214;
	cvt.u64.u32 	%rd2827, %r27;
	and.b64  	%rd2828, %rd2827, 1;
	add.s64 	%rd2829, %rd4054, %rd2828;
	add.s64 	%rd4054, %rd2829, %rd180;
	mov.u64 	%rd4055, %rd215;
	mov.u64 	%rd4056, %rd214;
	mov.u64 	%rd4057, %rd213;
$L__BB3_69:
	ld.const.u64 	%rd2830, [ZERO+24];
	setp.ne.s64 	%p217, %rd4050, %rd2830;
	@%p217 bra 	$L__BB3_91;
	ld.const.u64 	%rd2831, [ZERO+16];
	setp.ne.s64 	%p218, %rd4051, %rd2831;
	@%p218 bra 	$L__BB3_91;
	ld.const.u64 	%rd2832, [ZERO+8];
	setp.ne.s64 	%p219, %rd4052, %rd2832;
	@%p219 bra 	$L__BB3_91;
	ld.const.u64 	%rd2833, [ZERO];
	setp.ne.s64 	%p220, %rd4053, %rd2833;
	@%p220 bra 	$L__BB3_91;
	setp.gt.u64 	%p316, %rd4054, %rd4050;
	mov.b64 	%rd4078, 0;
	mov.b32 	%r87, 1;
	mov.u64 	%rd4079, %rd4078;
	mov.u64 	%rd4080, %rd4078;
	mov.u64 	%rd4081, %rd4078;
	@%p316 bra 	$L__BB3_117;
	setp.lt.u64 	%p317, %rd4054, %rd4050;
	setp.ne.s64 	%p318, %rd4055, %rd4051;
	setp.ne.s64 	%p319, %rd4056, %rd4052;
	or.pred  	%p320, %p318, %p319;
	or.pred  	%p321, %p320, %p317;
	setp.ne.s64 	%p322, %rd4057, %rd4053;
	or.pred  	%p323, %p321, %p322;
	@%p323 bra 	$L__BB3_117;
	or.b64  	%rd3441, %rd4001, %rd4000;
	or.b64  	%rd3442, %rd3441, %rd3999;
	or.b64  	%rd3443, %rd3442, %rd3998;
	setp.eq.s64 	%p324, %rd3443, 0;
	mov.u64 	%rd4079, %rd4078;
	mov.u64 	%rd4080, %rd4078;
	mov.u64 	%rd4081, %rd4078;
	@%p324 bra 	$L__BB3_117;
	mul.lo.s64 	%rd3444, %rd55, %rd147;
	mul.lo.s64 	%rd3445, %rd56, %rd147;
	mul.lo.s64 	%rd3446, %rd55, %rd148;
	shr.u64 	%rd3447, %rd3444, 32;
	and.b64  	%rd3448, %rd3445, 4294967295;
	add.s64 	%rd3449, %rd3447, %rd3448;
	and.b64  	%rd3450, %rd3446, 4294967295;
	add.s64 	%rd3451, %rd3449, %rd3450;
	shr.u64 	%rd3452, %rd3445, 32;
	mad.lo.s64 	%rd3453, %rd56, %rd148, %rd3452;
	shr.u64 	%rd3454, %rd3446, 32;
	add.s64 	%rd3455, %rd3453, %rd3454;
	shr.u64 	%rd3456, %rd3451, 32;
	shl.b64 	%rd3457, %rd3451, 32;
	and.b64  	%rd3458, %rd3444, 4294967295;
	or.b64  	%rd3459, %rd3457, %rd3458;
	add.s64 	%rd3460, %rd3455, %rd3456;
	mul.lo.s64 	%rd3461, %rd58, %rd147;
	mul.lo.s64 	%rd3462, %rd57, %rd147;
	mul.lo.s64 	%rd3463, %rd58, %rd148;
	shr.u64 	%rd3464, %rd3461, 32;
	and.b64  	%rd3465, %rd3462, 4294967295;
	add.s64 	%rd3466, %rd3464, %rd3465;
	and.b64  	%rd3467, %rd3463, 4294967295;
	add.s64 	%rd3468, %rd3466, %rd3467;
	shr.u64 	%rd3469, %rd3462, 32;
	mad.lo.s64 	%rd3470, %rd57, %rd148, %rd3469;
	shr.u64 	%rd3471, %rd3463, 32;
	add.s64 	%rd3472, %rd3470, %rd3471;
	shr.u64 	%rd3473, %rd3468, 32;
	shl.b64 	%rd3474, %rd3468, 32;
	and.b64  	%rd3475, %rd3461, 4294967295;
	or.b64  	%rd3476, %rd3474, %rd3475;
	add.s64 	%rd3477, %rd3472, %rd3473;
	mul.lo.s64 	%rd3478, %rd60, %rd147;
	mul.lo.s64 	%rd3479, %rd59, %rd147;
	mul.lo.s64 	%rd3480, %rd60, %rd148;
	shr.u64 	%rd3481, %rd3478, 32;
	and.b64  	%rd3482, %rd3479, 4294967295;
	add.s64 	%rd3483, %rd3481, %rd3482;
	and.b64  	%rd3484, %rd3480, 4294967295;
	add.s64 	%rd3485, %rd3483, %rd3484;
	shr.u64 	%rd3486, %rd3479, 32;
	mad.lo.s64 	%rd3487, %rd59, %rd148, %rd3486;
	shr.u64 	%rd3488, %rd3480, 32;
	add.s64 	%rd3489, %rd3487, %rd3488;
	shr.u64 	%rd3490, %rd3485, 32;
	shl.b64 	%rd3491, %rd3485, 32;
	and.b64  	%rd3492, %rd3478, 4294967295;
	or.b64  	%rd3493, %rd3491, %rd3492;
	add.s64 	%rd3494, %rd3489, %rd3490;
	mul.lo.s64 	%rd3495, %rd62, %rd147;
	mul.lo.s64 	%rd3496, %rd61, %rd147;
	mul.lo.s64 	%rd3497, %rd62, %rd148;
	shr.u64 	%rd3498, %rd3495, 32;
	and.b64  	%rd3499, %rd3496, 4294967295;
	add.s64 	%rd3500, %rd3498, %rd3499;
	and.b64  	%rd3501, %rd3497, 4294967295;
	add.s64 	%rd3502, %rd3500, %rd3501;
	shr.u64 	%rd3503, %rd3496, 32;
	mad.lo.s64 	%rd3504, %rd61, %rd148, %rd3503;
	shr.u64 	%rd3505, %rd3497, 32;
	add.s64 	%rd3506, %rd3504, %rd3505;
	shr.u64 	%rd3507, %rd3502, 32;
	shl.b64 	%rd3508, %rd3502, 32;
	and.b64  	%rd3509, %rd3495, 4294967295;
	or.b64  	%rd3510, %rd3508, %rd3509;
	add.s64 	%rd3511, %rd3506, %rd3507;
	mul.lo.s64 	%rd3512, %rd55, %rd149;
	mul.lo.s64 	%rd3513, %rd56, %rd149;
	mul.lo.s64 	%rd3514, %rd55, %rd150;
	shr.u64 	%rd3515, %rd3512, 32;
	and.b64  	%rd3516, %rd3513, 4294967295;
	add.s64 	%rd3517, %rd3515, %rd3516;
	and.b64  	%rd3518, %rd3514, 4294967295;
	add.s64 	%rd3519, %rd3517, %rd3518;
	shr.u64 	%rd3520, %rd3513, 32;
	mad.lo.s64 	%rd3521, %rd56, %rd150, %rd3520;
	shr.u64 	%rd3522, %rd3514, 32;
	add.s64 	%rd3523, %rd3521, %rd3522;
	shr.u64 	%rd3524, %rd3519, 32;
	shl.b64 	%rd3525, %rd3519, 32;
	and.b64  	%rd3526, %rd3512, 4294967295;
	or.b64  	%rd3527, %rd3525, %rd3526;
	add.s64 	%rd3528, %rd3476, %rd3527;
	setp.lt.u64 	%p325, %rd3528, %rd3476;
	selp.u64 	%rd3529, 1, 0, %p325;
	add.s64 	%rd3530, %rd3523, %rd3477;
	add.s64 	%rd3531, %rd3530, %rd3524;
	add.s64 	%rd3532, %rd3531, %rd3529;
	mul.lo.s64 	%rd3533, %rd58, %rd149;
	mul.lo.s64 	%rd3534, %rd57, %rd149;
	mul.lo.s64 	%rd3535, %rd58, %rd150;
	shr.u64 	%rd3536, %rd3533, 32;
	and.b64  	%rd3537, %rd3534, 4294967295;
	add.s64 	%rd3538, %rd3536, %rd3537;
	and.b64  	%rd3539, %rd3535, 4294967295;
	add.s64 	%rd3540, %rd3538, %rd3539;
	shr.u64 	%rd3541, %rd3534, 32;
	mad.lo.s64 	%rd3542, %rd57, %rd150, %rd3541;
	shr.u64 	%rd3543, %rd3535, 32;
	add.s64 	%rd3544, %rd3542, %rd3543;
	shr.u64 	%rd3545, %rd3540, 32;
	shl.b64 	%rd3546, %rd3540, 32;
	and.b64  	%rd3547, %rd3533, 4294967295;
	or.b64  	%rd3548, %rd3546, %rd3547;
	add.s64 	%rd3549, %rd3493, %rd3529;
	add.s64 	%rd3550, %rd3549, %rd3548;
	max.u64 	%rd3551, %rd3493, %rd3549;
	setp.gt.u64 	%p326, %rd3551, %rd3550;
	selp.u64 	%rd3552, 1, 0, %p326;
	add.s64 	%rd3553, %rd3544, %rd3494;
	add.s64 	%rd3554, %rd3553, %rd3545;
	add.s64 	%rd3555, %rd3554, %rd3552;
	mul.lo.s64 	%rd3556, %rd60, %rd149;
	mul.lo.s64 	%rd3557, %rd59, %rd149;
	mul.lo.s64 	%rd3558, %rd60, %rd150;
	shr.u64 	%rd3559, %rd3556, 32;
	and.b64  	%rd3560, %rd3557, 4294967295;
	add.s64 	%rd3561, %rd3559, %rd3560;
	and.b64  	%rd3562, %rd3558, 4294967295;
	add.s64 	%rd3563, %rd3561, %rd3562;
	shr.u64 	%rd3564, %rd3557, 32;
	mad.lo.s64 	%rd3565, %rd59, %rd150, %rd3564;
	shr.u64 	%rd3566, %rd3558, 32;
	add.s64 	%rd3567, %rd3565, %rd3566;
	shr.u64 	%rd3568, %rd3563, 32;
	shl.b64 	%rd3569, %rd3563, 32;
	and.b64  	%rd3570, %rd3556, 4294967295;
	or.b64  	%rd3571, %rd3569, %rd3570;
	add.s64 	%rd3572, %rd3510, %rd3552;
	add.s64 	%rd3573, %rd3572, %rd3571;
	max.u64 	%rd3574, %rd3510, %rd3572;
	setp.gt.u64 	%p327, %rd3574, %rd3573;
	selp.u64 	%rd3575, 1, 0, %p327;
	add.s64 	%rd3576, %rd3567, %rd3511;
	add.s64 	%rd3577, %rd3576, %rd3568;
	add.s64 	%rd3578, %rd3577, %rd3575;
	mul.lo.s64 	%rd3579, %rd55, %rd151;
	mul.lo.s64 	%rd3580, %rd56, %rd151;
	mul.lo.s64 	%rd3581, %rd55, %rd152;
	shr.u64 	%rd3582, %rd3579, 32;
	and.b64  	%rd3583, %rd3580, 4294967295;
	add.s64 	%rd3584, %rd3582, %rd3583;
	and.b64  	%rd3585, %rd3581, 4294967295;
	add.s64 	%rd3586, %rd3584, %rd3585;
	shr.u64 	%rd3587, %rd3580, 32;
	mad.lo.s64 	%rd3588, %rd56, %rd152, %rd3587;
	shr.u64 	%rd3589, %rd3581, 32;
	add.s64 	%rd3590, %rd3588, %rd3589;
	shr.u64 	%rd3591, %rd3586, 32;
	shl.b64 	%rd3592, %rd3586, 32;
	and.b64  	%rd3593, %rd3579, 4294967295;
	or.b64  	%rd3594, %rd3592, %rd3593;
	add.s64 	%rd3595, %rd3550, %rd3594;
	setp.lt.u64 	%p328, %rd3595, %rd3550;
	selp.u64 	%rd3596, 1, 0, %p328;
	add.s64 	%rd3597, %rd3590, %rd3555;
	add.s64 	%rd3598, %rd3597, %rd3591;
	add.s64 	%rd3599, %rd3598, %rd3596;
	mul.lo.s64 	%rd3600, %rd58, %rd151;
	mul.lo.s64 	%rd3601, %rd57, %rd151;
	mul.lo.s64 	%rd3602, %rd58, %rd152;
	shr.u64 	%rd3603, %rd3600, 32;
	and.b64  	%rd3604, %rd3601, 4294967295;
	add.s64 	%rd3605, %rd3603, %rd3604;
	and.b64  	%rd3606, %rd3602, 4294967295;
	add.s64 	%rd3607, %rd3605, %rd3606;
	shr.u64 	%rd3608, %rd3601, 32;
	mad.lo.s64 	%rd3609, %rd57, %rd152, %rd3608;
	shr.u64 	%rd3610, %rd3602, 32;
	add.s64 	%rd3611, %rd3609, %rd3610;
	shr.u64 	%rd3612, %rd3607, 32;
	shl.b64 	%rd3613, %rd3607, 32;
	and.b64  	%rd3614, %rd3600, 4294967295;
	or.b64  	%rd3615, %rd3613, %rd3614;
	add.s64 	%rd3616, %rd3573, %rd3596;
	add.s64 	%rd3617, %rd3616, %rd3615;
	max.u64 	%rd3618, %rd3573, %rd3616;
	setp.gt.u64 	%p329, %rd3618, %rd3617;
	selp.u64 	%rd3619, 1, 0, %p329;
	add.s64 	%rd3620, %rd3611, %rd3578;
	add.s64 	%rd3621, %rd3620, %rd3612;
	add.s64 	%rd3622, %rd3621, %rd3619;
	mul.lo.s64 	%rd3623, %rd55, %rd153;
	mul.lo.s64 	%rd3624, %rd56, %rd153;
	mul.lo.s64 	%rd3625, %rd55, %rd154;
	shr.u64 	%rd3626, %rd3623, 32;
	and.b64  	%rd3627, %rd3624, 4294967295;
	add.s64 	%rd3628, %rd3626, %rd3627;
	and.b64  	%rd3629, %rd3625, 4294967295;
	add.s64 	%rd3630, %rd3628, %rd3629;
	shr.u64 	%rd3631, %rd3624, 32;
	mad.lo.s64 	%rd3632, %rd56, %rd154, %rd3631;
	shr.u64 	%rd3633, %rd3625, 32;
	add.s64 	%rd3634, %rd3632, %rd3633;
	shr.u64 	%rd3635, %rd3630, 32;
	shl.b64 	%rd3636, %rd3630, 32;
	and.b64  	%rd3637, %rd3623, 4294967295;
	or.b64  	%rd3638, %rd3636, %rd3637;
	add.s64 	%rd3639, %rd3617, %rd3638;
	setp.lt.u64 	%p330, %rd3639, %rd3617;
	selp.u64 	%rd3640, 1, 0, %p330;
	add.s64 	%rd3641, %rd3634, %rd3622;
	add.s64 	%rd3642, %rd3641, %rd3635;
	add.s64 	%rd3643, %rd3642, %rd3640;
	mul.lo.s64 	%rd3644, %rd2691, %rd3459;
	mul.lo.s64 	%rd3645, %rd183, %rd3644;
	mul.hi.u64 	%rd3646, %rd183, %rd3644;
	add.cc.s64 	%rd3647, %rd3645, %rd3459;
	addc.cc.s64 	%rd3648, %rd3646, 0;
	mul.lo.s64 	%rd3649, %rd182, %rd3644;
	mul.hi.u64 	%rd3650, %rd182, %rd3644;
	mov.b64 	%rd3651, 0;
	add.cc.s64 	%rd3652, %rd3648, %rd3528;
	addc.cc.s64 	%rd3653, %rd3651, 0;
	add.cc.s64 	%rd3654, %rd3652, %rd3649;
	addc.cc.s64 	%rd3655, %rd3653, %rd3650;
	mul.lo.s64 	%rd3656, %rd181, %rd3644;
	mul.hi.u64 	%rd3657, %rd181, %rd3644;
	add.cc.s64 	%rd3658, %rd3655, %rd3595;
	addc.cc.s64 	%rd3659, %rd3651, 0;
	add.cc.s64 	%rd3660, %rd3658, %rd3656;
	addc.cc.s64 	%rd3661, %rd3659, %rd3657;
	mul.lo.s64 	%rd3662, %rd180, %rd3644;
	mul.hi.u64 	%rd3663, %rd180, %rd3644;
	add.cc.s64 	%rd3664, %rd3661, %rd3639;
	addc.cc.s64 	%rd3665, %rd3651, 0;
	add.cc.s64 	%rd3666, %rd3664, %rd3662;
	addc.cc.s64 	%rd3667, %rd3665, %rd3663;
	add.s64 	%rd3668, %rd3460, %rd3667;
	setp.lt.u64 	%p331, %rd3668, %rd3460;
	selp.u64 	%rd3669, 1, 0, %p331;
	add.s64 	%rd3670, %rd3532, %rd3669;
	setp.lt.u64 	%p332, %rd3670, %rd3532;
	selp.u64 	%rd3671, 1, 0, %p332;
	add.s64 	%rd3672, %rd3599, %rd3671;
	setp.lt.u64 	%p333, %rd3672, %rd3599;
	selp.u64 	%rd3673, 1, 0, %p333;
	add.s64 	%rd3674, %rd3643, %rd3673;
	mul.lo.s64 	%rd3675, %rd2691, %rd3654;
	mul.lo.s64 	%rd3676, %rd183, %rd3675;
	mul.hi.u64 	%rd3677, %rd183, %rd3675;
	add.cc.s64 	%rd3678, %rd3676, %rd3654;
	addc.cc.s64 	%rd3679, %rd3677, 0;
	mul.lo.s64 	%rd3680, %rd182, %rd3675;
	mul.hi.u64 	%rd3681, %rd182, %rd3675;
	add.cc.s64 	%rd3682, %rd3679, %rd3660;
	addc.cc.s64 	%rd3683, %rd3651, 0;
	add.cc.s64 	%rd3684, %rd3682, %rd3680;
	addc.cc.s64 	%rd3685, %rd3683, %rd3681;
	mul.lo.s64 	%rd3686, %rd181, %rd3675;
	mul.hi.u64 	%rd3687, %rd181, %rd3675;
	add.cc.s64 	%rd3688, %rd3685, %rd3666;
	addc.cc.s64 	%rd3689, %rd3651, 0;
	add.cc.s64 	%rd3690, %rd3688, %rd3686;
	addc.cc.s64 	%rd3691, %rd3689, %rd3687;
	mul.lo.s64 	%rd3692, %rd180, %rd3675;
	mul.hi.u64 	%rd3693, %rd180, %rd3675;
	add.cc.s64 	%rd3694, %rd3691, %rd3668;
	addc.cc.s64 	%rd3695, %rd3651, 0;
	add.cc.s64 	%rd3696, %rd3694, %rd3692;
	addc.cc.s64 	%rd3697, %rd3695, %rd3693;
	add.s64 	%rd3698, %rd3670, %rd3697;
	setp.lt.u64 	%p334, %rd3698, %rd3670;
	selp.u64 	%rd3699, 1, 0, %p334;
	add.s64 	%rd3700, %rd3672, %rd3699;
	setp.lt.u64 	%p335, %rd3700, %rd3672;
	selp.u64 	%rd3701, 1, 0, %p335;
	add.s64 	%rd3702, %rd3674, %rd3701;
	mul.lo.s64 	%rd3703, %rd2691, %rd3684;
	mul.lo.s64 	%rd3704, %rd183, %rd3703;
	mul.hi.u64 	%rd3705, %rd183, %rd3703;
	add.cc.s64 	%rd3706, %rd3704, %rd3684;
	addc.cc.s64 	%rd3707, %rd3705, 0;
	mul.lo.s64 	%rd3708, %rd182, %rd3703;
	mul.hi.u64 	%rd3709, %rd182, %rd3703;
	add.cc.s64 	%rd3710, %rd3707, %rd3690;
	addc.cc.s64 	%rd3711, %rd3651, 0;
	add.cc.s64 	%rd3712, %rd3710, %rd3708;
	addc.cc.s64 	%rd3713, %rd3711, %rd3709;
	mul.lo.s64 	%rd3714, %rd181, %rd3703;
	mul.hi.u64 	%rd3715, %rd181, %rd3703;
	add.cc.s64 	%rd3716, %rd3713, %rd3696;
	addc.cc.s64 	%rd3717, %rd3651, 0;
	add.cc.s64 	%rd3718, %rd3716, %rd3714;
	addc.cc.s64 	%rd3719, %rd3717, %rd3715;
	mul.lo.s64 	%rd3720, %rd180, %rd3703;
	mul.hi.u64 	%rd3721, %rd180, %rd3703;
	add.cc.s64 	%rd3722, %rd3719, %rd3698;
	addc.cc.s64 	%rd3723, %rd3651, 0;
	add.cc.s64 	%rd3724, %rd3722, %rd3720;
	addc.cc.s64 	%rd3725, %rd3723, %rd3721;
	add.s64 	%rd3726, %rd3700, %rd3725;
	setp.lt.u64 	%p336, %rd3726, %rd3700;
	selp.u64 	%rd3727, 1, 0, %p336;
	add.s64 	%rd3728, %rd3702, %rd3727;
	mul.lo.s64 	%rd3729, %rd2691, %rd3712;
	mul.lo.s64 	%rd3730, %rd183, %rd3729;
	mul.hi.u64 	%rd3731, %rd183, %rd3729;
	add.cc.s64 	%rd3732, %rd3730, %rd3712;
	addc.cc.s64 	%rd3733, %rd3731, 0;
	mul.lo.s64 	%rd3734, %rd182, %rd3729;
	mul.hi.u64 	%rd3735, %rd182, %rd3729;
	add.cc.s64 	%rd3736, %rd3733, %rd3718;
	addc.cc.s64 	%rd3737, %rd3651, 0;
	add.cc.s64 	%rd222, %rd3736, %rd3734;
	addc.cc.s64 	%rd3738, %rd3737, %rd3735;
	mul.lo.s64 	%rd3739, %rd181, %rd3729;
	mul.hi.u64 	%rd3740, %rd181, %rd3729;
	add.cc.s64 	%rd3741, %rd3738, %rd3724;
	addc.cc.s64 	%rd3742, %rd3651, 0;
	add.cc.s64 	%rd223, %rd3741, %rd3739;
	addc.cc.s64 	%rd3743, %rd3742, %rd3740;
	mul.lo.s64 	%rd3744, %rd180, %rd3729;
	mul.hi.u64 	%rd3745, %rd180, %rd3729;
	add.cc.s64 	%rd3746, %rd3743, %rd3726;
	addc.cc.s64 	%rd3747, %rd3651, 0;
	add.cc.s64 	%rd224, %rd3746, %rd3744;
	addc.cc.s64 	%rd3748, %rd3747, %rd3745;
	add.s64 	%rd4058, %rd3728, %rd3748;
	setp.gt.u64 	%p337, %rd4058, %rd180;
	@%p337 bra 	$L__BB3_82;
	setp.lt.u64 	%p338, %rd4058, %rd180;
	mov.u64 	%rd4059, %rd224;
	mov.u64 	%rd4060, %rd223;
	mov.u64 	%rd4061, %rd222;
	@%p338 bra 	$L__BB3_83;
	setp.lt.u64 	%p339, %rd181, %rd224;
	@%p339 bra 	$L__BB3_82;
	setp.gt.u64 	%p340, %rd181, %rd224;
	mov.u64 	%rd4059, %rd224;
	mov.u64 	%rd4060, %rd223;
	mov.u64 	%rd4061, %rd222;
	@%p340 bra 	$L__BB3_83;
	setp.lt.u64 	%p341, %rd182, %rd223;
	@%p341 bra 	$L__BB3_82;
	setp.gt.u64 	%p342, %rd182, %rd223;
	setp.gt.u64 	%p343, %rd183, %rd222;
	or.pred  	%p344, %p342, %p343;
	mov.u64 	%rd4059, %rd224;
	mov.u64 	%rd4060, %rd223;
	mov.u64 	%rd4061, %rd222;
	@%p344 bra 	$L__BB3_83;
$L__BB3_82:
	sub.s64 	%rd4061, %rd222, %rd183;
	setp.lt.u64 	%p345, %rd222, %rd183;
	selp.u64 	%rd3749, 1, 0, %p345;
	add.s64 	%rd3750, %rd182, %rd3749;
	sub.s64 	%rd4060, %rd223, %rd3750;
	setp.lt.u64 	%p346, %rd223, %rd3750;
	selp.u64 	%rd3751, 1, 0, %p346;
	add.s64 	%rd3752, %rd181, %rd3751;
	sub.s64 	%rd4059, %rd224, %rd3752;
	setp.lt.u64 	%p347, %rd224, %rd3752;
	selp.u64 	%rd3753, 1, 0, %p347;
	add.s64 	%rd3754, %rd180, %rd3753;
	sub.s64 	%rd4058, %rd4058, %rd3754;
$L__BB3_83:
	shl.b64 	%rd234, %rd4061, 1;
	setp.gt.s64 	%p348, %rd4061, -1;
	mov.b64 	{%r63, %r64}, %rd4060;
	mov.b64 	{%r65, %r66}, %rd4061;
	shf.l.wrap.b32 	%r67, %r66, %r63, 1;
	shf.l.wrap.b32 	%r68, %r63, %r64, 1;
	mov.b64 	%rd235, {%r67, %r68};
	setp.lt.u64 	%p349, %rd235, %rd4060;
	setp.eq.s64 	%p350, %rd235, %rd4060;
	selp.u32 	%r69, -1, 0, %p350;
	selp.u32 	%r70, -1, 0, %p349;
	selp.b32 	%r71, %r70, %r69, %p348;
	and.b32  	%r73, %r71, 1;
	setp.eq.b32 	%p351, %r73, 1;
	or.pred  	%p352, %p349, %p351;
	selp.u64 	%rd3755, 1, 0, %p352;
	shl.b64 	%rd3756, %rd4059, 1;
	or.b64  	%rd236, %rd3756, %rd3755;
	setp.ge.u64 	%p353, %rd236, %rd4059;
	setp.lt.u64 	%p354, %rd236, %rd4059;
	setp.eq.s64 	%p355, %rd236, %rd4059;
	selp.u32 	%r74, -1, 0, %p354;
	selp.u32 	%r75, -1, 0, %p355;
	selp.b32 	%r76, %r75, %r74, %p352;
	selp.b32 	%r77, %r76, %r74, %p353;
	and.b32  	%r78, %r77, 1;
	setp.eq.b32 	%p1, %r78, 1;
	cvt.u64.u32 	%rd3757, %r77;
	and.b64  	%rd3758, %rd3757, 1;
	shl.b64 	%rd3759, %rd4058, 1;
	or.b64  	%rd4078, %rd3759, %rd3758;
	setp.lt.u64 	%p356, %rd4078, %rd4058;
	@%p356 bra 	$L__BB3_90;
	setp.eq.s64 	%p357, %rd4078, %rd4058;
	and.pred  	%p358, %p357, %p1;
	setp.gt.u64 	%p359, %rd4078, %rd180;
	or.pred  	%p360, %p358, %p359;
	@%p360 bra 	$L__BB3_90;
	setp.lt.u64 	%p361, %rd4078, %rd180;
	mov.b32 	%r87, 0;
	mov.u64 	%rd4079, %rd236;
	mov.u64 	%rd4080, %rd235;
	mov.u64 	%rd4081, %rd234;
	@%p361 bra 	$L__BB3_117;
	setp.gt.u64 	%p362, %rd236, %rd181;
	@%p362 bra 	$L__BB3_90;
	setp.lt.u64 	%p363, %rd236, %rd181;
	mov.u64 	%rd4079, %rd236;
	mov.u64 	%rd4080, %rd235;
	mov.u64 	%rd4081, %rd234;
	@%p363 bra 	$L__BB3_117;
	setp.gt.u64 	%p364, %rd235, %rd182;
	@%p364 bra 	$L__BB3_90;
	setp.lt.u64 	%p365, %rd235, %rd182;
	setp.lt.u64 	%p366, %rd234, %rd183;
	or.pred  	%p367, %p365, %p366;
	mov.u64 	%rd4079, %rd236;
	mov.u64 	%rd4080, %rd235;
	mov.u64 	%rd4081, %rd234;
	@%p367 bra 	$L__BB3_117;
$L__BB3_90:
	sub.s64 	%rd4081, %rd234, %rd183;
	setp.lt.u64 	%p368, %rd234, %rd183;
	selp.u64 	%rd3760, 1, 0, %p368;
	add.s64 	%rd3761, %rd182, %rd3760;
	sub.s64 	%rd4080, %rd235, %rd3761;
	setp.lt.u64 	%p369, %rd235, %rd3761;
	selp.u64 	%rd3762, 1, 0, %p369;
	add.s64 	%rd3763, %rd181, %rd3762;
	sub.s64 	%rd4079, %rd236, %rd3763;
	setp.lt.u64 	%p370, %rd236, %rd3763;
	selp.u64 	%rd3764, 1, 0, %p370;
	add.s64 	%rd3765, %rd180, %rd3764;
	sub.s64 	%rd4078, %rd4078, %rd3765;
	mov.b32 	%r87, 0;
	bra.uni 	$L__BB3_117;
$L__BB3_91:
	and.b64  	%rd242, %rd4053, 4294967295;
	shr.u64 	%rd243, %rd4053, 32;
	and.b64  	%rd244, %rd4052, 4294967295;
	shr.u64 	%rd245, %rd4052, 32;
	and.b64  	%rd246, %rd4051, 4294967295;
	shr.u64 	%rd247, %rd4051, 32;
	and.b64  	%rd248, %rd4050, 4294967295;
	shr.u64 	%rd249, %rd4050, 32;
	add.s64 	%rd250, %rd3997, %rd4009;
	setp.ge.u64 	%p221, %rd250, %rd3997;
	setp.lt.u64 	%p222, %rd250, %rd3997;
	selp.u64 	%rd2834, 1, 0, %p222;
	add.s64 	%rd2835, %rd3996, %rd2834;
	add.s64 	%rd251, %rd2835, %rd4008;
	setp.lt.u64 	%p223, %rd251, %rd3996;
	setp.eq.s64 	%p224, %rd251, %rd3996;
	selp.u32 	%r28, -1, 0, %p224;
	selp.u32 	%r29, -1, 0, %p223;
	selp.b32 	%r30, %r29, %r28, %p221;
	and.b32  	%r32, %r30, 1;
	setp.eq.b32 	%p225, %r32, 1;
	or.pred  	%p226, %p223, %p225;
	selp.u64 	%rd2836, 1, 0, %p226;
	add.s64 	%rd2837, %rd3995, %rd2836;
	add.s64 	%rd252, %rd2837, %rd4007;
	setp.ge.u64 	%p227, %rd252, %rd3995;
	setp.lt.u64 	%p228, %rd252, %rd3995;
	setp.eq.s64 	%p229, %rd252, %rd3995;
	selp.u32 	%r33, -1, 0, %p228;
	selp.u32 	%r34, -1, 0, %p229;
	selp.b32 	%r35, %r34, %r33, %p226;
	selp.b32 	%r36, %r35, %r33, %p227;
	and.b32  	%r37, %r36, 1;
	setp.eq.b32 	%p2, %r37, 1;
	cvt.u64.u32 	%rd2838, %r36;
	and.b64  	%rd2839, %rd2838, 1;
	add.s64 	%rd2840, %rd3994, %rd2839;
	add.s64 	%rd4062, %rd2840, %rd4006;
	setp.lt.u64 	%p230, %rd4062, %rd3994;
	@%p230 bra 	$L__BB3_98;
	setp.eq.s64 	%p231, %rd4062, %rd3994;
	and.pred  	%p232, %p2, %p231;
	setp.gt.u64 	%p233, %rd4062, %rd180;
	or.pred  	%p234, %p232, %p233;
	@%p234 bra 	$L__BB3_98;
	setp.lt.u64 	%p235, %rd4062, %rd180;
	mov.u64 	%rd4063, %rd252;
	mov.u64 	%rd4064, %rd251;
	mov.u64 	%rd4065, %rd250;
	@%p235 bra 	$L__BB3_99;
	setp.gt.u64 	%p236, %rd252, %rd181;
	@%p236 bra 	$L__BB3_98;
	setp.lt.u64 	%p237, %rd252, %rd181;
	mov.u64 	%rd4063, %rd252;
	mov.u64 	%rd4064, %rd251;
	mov.u64 	%rd4065, %rd250;
	@%p237 bra 	$L__BB3_99;
	setp.gt.u64 	%p238, %rd251, %rd182;
	@%p238 bra 	$L__BB3_98;
	setp.lt.u64 	%p239, %rd251, %rd182;
	setp.lt.u64 	%p240, %rd250, %rd183;
	or.pred  	%p241, %p239, %p240;
	mov.u64 	%rd4063, %rd252;
	mov.u64 	%rd4064, %rd251;
	mov.u64 	%rd4065, %rd250;
	@%p241 bra 	$L__BB3_99;
$L__BB3_98:
	sub.s64 	%rd4065, %rd250, %rd183;
	setp.lt.u64 	%p242, %rd250, %rd183;
	selp.u64 	%rd2841, 1, 0, %p242;
	add.s64 	%rd2842, %rd182, %rd2841;
	sub.s64 	%rd4064, %rd251, %rd2842;
	setp.lt.u64 	%p243, %rd251, %rd2842;
	selp.u64 	%rd2843, 1, 0, %p243;
	add.s64 	%rd2844, %rd181, %rd2843;
	sub.s64 	%rd4063, %rd252, %rd2844;
	setp.lt.u64 	%p244, %rd252, %rd2844;
	selp.u64 	%rd2845, 1, 0, %p244;
	add.s64 	%rd2846, %rd180, %rd2845;
	sub.s64 	%rd4062, %rd4062, %rd2846;
$L__BB3_99:
	and.b64  	%rd2847, %rd4065, 4294967295;
	shr.u64 	%rd2848, %rd4065, 32;
	mul.lo.s64 	%rd2849, %rd2847, %rd2847;
	mul.lo.s64 	%rd2850, %rd2848, %rd2847;
	shr.u64 	%rd2851, %rd2849, 32;
	shl.b64 	%rd2852, %rd2850, 1;
	and.b64  	%rd2853, %rd2852, 8589934590;
	add.s64 	%rd2854, %rd2851, %rd2853;
	shr.u64 	%rd2855, %rd2850, 31;
	and.b64  	%rd2856, %rd2855, 8589934590;
	mad.lo.s64 	%rd2857, %rd2848, %rd2848, %rd2856;
	shr.u64 	%rd2858, %rd2854, 32;
	shl.b64 	%rd2859, %rd2854, 32;
	and.b64  	%rd2860, %rd2849, 4294967293;
	or.b64  	%rd2861, %rd2859, %rd2860;
	add.s64 	%rd2862, %rd2857, %rd2858;
	shr.u64 	%rd2863, %rd4064, 32;
	and.b64  	%rd2864, %rd4064, 4294967295;
	mul.lo.s64 	%rd2865, %rd2864, %rd2847;
	mul.lo.s64 	%rd2866, %rd2863, %rd2847;
	mul.lo.s64 	%rd2867, %rd2864, %rd2848;
	shr.u64 	%rd2868, %rd2865, 32;
	and.b64  	%rd2869, %rd2866, 4294967295;
	add.s64 	%rd2870, %rd2868, %rd2869;
	and.b64  	%rd2871, %rd2867, 4294967295;
	add.s64 	%rd2872, %rd2870, %rd2871;
	shr.u64 	%rd2873, %rd2866, 32;
	mad.lo.s64 	%rd2874, %rd2863, %rd2848, %rd2873;
	shr.u64 	%rd2875, %rd2867, 32;
	add.s64 	%rd2876, %rd2874, %rd2875;
	shr.u64 	%rd2877, %rd2872, 32;
	shl.b64 	%rd2878, %rd2872, 32;
	and.b64  	%rd2879, %rd2865, 4294967295;
	or.b64  	%rd2880, %rd2878, %rd2879;
	add.s64 	%rd2881, %rd2876, %rd2877;
	shr.u64 	%rd2882, %rd4063, 32;
	and.b64  	%rd2883, %rd4063, 4294967295;
	mul.lo.s64 	%rd2884, %rd2883, %rd2847;
	mul.lo.s64 	%rd2885, %rd2882, %rd2847;
	mul.lo.s64 	%rd2886, %rd2883, %rd2848;
	shr.u64 	%rd2887, %rd2884, 32;
	and.b64  	%rd2888, %rd2885, 4294967295;
	add.s64 	%rd2889, %rd2887, %rd2888;
	and.b64  	%rd2890, %rd2886, 4294967295;
	add.s64 	%rd2891, %rd2889, %rd2890;
	shr.u64 	%rd2892, %rd2885, 32;
	mad.lo.s64 	%rd2893, %rd2882, %rd2848, %rd2892;
	shr.u64 	%rd2894, %rd2886, 32;
	add.s64 	%rd2895, %rd2893, %rd2894;
	shr.u64 	%rd2896, %rd2891, 32;
	shl.b64 	%rd2897, %rd2891, 32;
	and.b64  	%rd2898, %rd2884, 4294967295;
	or.b64  	%rd2899, %rd2897, %rd2898;
	add.s64 	%rd2900, %rd2895, %rd2896;
	shr.u64 	%rd2901, %rd4062, 32;
	and.b64  	%rd2902, %rd4062, 4294967295;
	mul.lo.s64 	%rd2903, %rd2902, %rd2847;
	mul.lo.s64 	%rd2904, %rd2901, %rd2847;
	mul.lo.s64 	%rd2905, %rd2902, %rd2848;
	shr.u64 	%rd2906, %rd2903, 32;
	and.b64  	%rd2907, %rd2904, 4294967295;
	add.s64 	%rd2908, %rd2906, %rd2907;
	and.b64  	%rd2909, %rd2905, 4294967295;
	add.s64 	%rd2910, %rd2908, %rd2909;
	shr.u64 	%rd2911, %rd2904, 32;
	mad.lo.s64 	%rd2912, %rd2901, %rd2848, %rd2911;
	shr.u64 	%rd2913, %rd2905, 32;
	add.s64 	%rd2914, %rd2912, %rd2913;
	shr.u64 	%rd2915, %rd2910, 32;
	shl.b64 	%rd2916, %rd2910, 32;
	and.b64  	%rd2917, %rd2903, 4294967295;
	or.b64  	%rd2918, %rd2916, %rd2917;
	add.s64 	%rd2919, %rd2914, %rd2915;
	shl.b64 	%rd2920, %rd2880, 1;
	shr.u64 	%rd2921, %rd2878, 63;
	add.s64 	%rd2922, %rd2881, %rd2881;
	add.s64 	%rd2923, %rd2922, %rd2921;
	mul.lo.s64 	%rd2924, %rd2864, %rd2864;
	mul.lo.s64 	%rd2925, %rd2863, %rd2864;
	shr.u64 	%rd2926, %rd2924, 32;
	shl.b64 	%rd2927, %rd2925, 1;
	and.b64  	%rd2928, %rd2927, 8589934590;
	add.s64 	%rd2929, %rd2926, %rd2928;
	shr.u64 	%rd2930, %rd2925, 31;
	and.b64  	%rd2931, %rd2930, 8589934590;
	mad.lo.s64 	%rd2932, %rd2863, %rd2863, %rd2931;
	shr.u64 	%rd2933, %rd2929, 32;
	shl.b64 	%rd2934, %rd2929, 32;
	and.b64  	%rd2935, %rd2924, 4294967293;
	or.b64  	%rd2936, %rd2934, %rd2935;
	add.s64 	%rd2937, %rd2899, %rd2921;
	add.s64 	%rd2938, %rd2937, %rd2936;
	max.u64 	%rd2939, %rd2899, %rd2937;
	setp.gt.u64 	%p245, %rd2939, %rd2938;
	selp.u64 	%rd2940, 1, 0, %p245;
	add.s64 	%rd2941, %rd2932, %rd2900;
	add.s64 	%rd2942, %rd2941, %rd2933;
	add.s64 	%rd2943, %rd2942, %rd2940;
	mul.lo.s64 	%rd2944, %rd2883, %rd2864;
	mul.lo.s64 	%rd2945, %rd2882, %rd2864;
	mul.lo.s64 	%rd2946, %rd2883, %rd2863;
	shr.u64 	%rd2947, %rd2944, 32;
	and.b64  	%rd2948, %rd2945, 4294967295;
	add.s64 	%rd2949, %rd2947, %rd2948;
	and.b64  	%rd2950, %rd2946, 4294967295;
	add.s64 	%rd2951, %rd2949, %rd2950;
	shr.u64 	%rd2952, %rd2945, 32;
	mad.lo.s64 	%rd2953, %rd2882, %rd2863, %rd2952;
	shr.u64 	%rd2954, %rd2946, 32;
	add.s64 	%rd2955, %rd2953, %rd2954;
	shr.u64 	%rd2956, %rd2951, 32;
	shl.b64 	%rd2957, %rd2951, 32;
	and.b64  	%rd2958, %rd2944, 4294967295;
	or.b64  	%rd2959, %rd2957, %rd2958;
	add.s64 	%rd2960, %rd2918, %rd2940;
	add.s64 	%rd2961, %rd2960, %rd2959;
	max.u64 	%rd2962, %rd2918, %rd2960;
	setp.gt.u64 	%p246, %rd2962, %rd2961;
	selp.u64 	%rd2963, 1, 0, %p246;
	add.s64 	%rd2964, %rd2955, %rd2919;
	add.s64 	%rd2965, %rd2964, %rd2956;
	add.s64 	%rd2966, %rd2965, %rd2963;
	add.s64 	%rd2967, %rd2938, %rd2899;
	setp.lt.u64 	%p247, %rd2967, %rd2938;
	selp.u64 	%rd2968, 1, 0, %p247;
	add.s64 	%rd2969, %rd2900, %rd2943;
	add.s64 	%rd2970, %rd2969, %rd2968;
	add.s64 	%rd2971, %rd2961, %rd2968;
	add.s64 	%rd2972, %rd2971, %rd2959;
	max.u64 	%rd2973, %rd2961, %rd2971;
	setp.gt.u64 	%p248, %rd2973, %rd2972;
	selp.u64 	%rd2974, 1, 0, %p248;
	add.s64 	%rd2975, %rd2955, %rd2966;
	add.s64 	%rd2976, %rd2975, %rd2956;
	add.s64 	%rd2977, %rd2976, %rd2974;
	add.s64 	%rd2978, %rd2972, %rd2918;
	setp.lt.u64 	%p249, %rd2978, %rd2972;
	selp.u64 	%rd2979, 1, 0, %p249;
	add.s64 	%rd2980, %rd2919, %rd2977;
	add.s64 	%rd2981, %rd2980, %rd2979;
	mul.lo.s64 	%rd2982, %rd2691, %rd2861;
	mul.lo.s64 	%rd2983, %rd183, %rd2982;
	mul.hi.u64 	%rd2984, %rd183, %rd2982;
	add.cc.s64 	%rd2985, %rd2983, %rd2861;
	addc.cc.s64 	%rd2986, %rd2984, 0;
	mul.lo.s64 	%rd2987, %rd182, %rd2982;
	mul.hi.u64 	%rd2988, %rd182, %rd2982;
	mov.b64 	%rd2989, 0;
	add.cc.s64 	%rd2990, %rd2986, %rd2920;
	addc.cc.s64 	%rd2991, %rd2989, 0;
	add.cc.s64 	%rd2992, %rd2990, %rd2987;
	addc.cc.s64 	%rd2993, %rd2991, %rd2988;
	mul.lo.s64 	%rd2994, %rd181, %rd2982;
	mul.hi.u64 	%rd2995, %rd181, %rd2982;
	add.cc.s64 	%rd2996, %rd2993, %rd2967;
	addc.cc.s64 	%rd2997, %rd2989, 0;
	add.cc.s64 	%rd2998, %rd2996, %rd2994;
	addc.cc.s64 	%rd2999, %rd2997, %rd2995;
	mul.lo.s64 	%rd3000, %rd180, %rd2982;
	mul.hi.u64 	%rd3001, %rd180, %rd2982;
	add.cc.s64 	%rd3002, %rd2999, %rd2978;
	addc.cc.s64 	%rd3003, %rd2989, 0;
	add.cc.s64 	%rd3004, %rd3002, %rd3000;
	addc.cc.s64 	%rd3005, %rd3003, %rd3001;
	add.s64 	%rd3006, %rd2862, %rd3005;
	setp.lt.u64 	%p250, %rd3006, %rd2862;
	selp.u64 	%rd3007, 1, 0, %p250;
	add.s64 	%rd3008, %rd2923, %rd3007;
	setp.lt.u64 	%p251, %rd3008, %rd2923;
	selp.u64 	%rd3009, 1, 0, %p251;
	add.s64 	%rd3010, %rd2970, %rd3009;
	setp.lt.u64 	%p252, %rd3010, %rd2970;
	selp.u64 	%rd3011, 1, 0, %p252;
	add.s64 	%rd3012, %rd2981, %rd3011;
	mul.lo.s64 	%rd3013, %rd2691, %rd2992;
	mul.lo.s64 	%rd3014, %rd183, %rd3013;
	mul.hi.u64 	%rd3015, %rd183, %rd3013;
	add.cc.s64 	%rd3016, %rd3014, %rd2992;
	addc.cc.s64 	%rd3017, %rd3015, 0;
	mul.lo.s64 	%rd3018, %rd182, %rd3013;
	mul.hi.u64 	%rd3019, %rd182, %rd3013;
	add.cc.s64 	%rd3020, %rd3017, %rd2998;
	addc.cc.s64 	%rd3021, %rd2989, 0;
	add.cc.s64 	%rd3022, %rd3020, %rd3018;
	addc.cc.s64 	%rd3023, %rd3021, %rd3019;
	mul.lo.s64 	%rd3024, %rd181, %rd3013;
	mul.hi.u64 	%rd3025, %rd181, %rd3013;
	add.cc.s64 	%rd3026, %rd3023, %rd3004;
	addc.cc.s64 	%rd3027, %rd2989, 0;
	add.cc.s64 	%rd3028, %rd3026, %rd3024;
	addc.cc.s64 	%rd3029, %rd3027, %rd3025;
	mul.lo.s64 	%rd3030, %rd180, %rd3013;
	mul.hi.u64 	%rd3031, %rd180, %rd3013;
	add.cc.s64 	%rd3032, %rd3029, %rd3006;
	addc.cc.s64 	%rd3033, %rd2989, 0;
	add.cc.s64 	%rd3034, %rd3032, %rd3030;
	addc.cc.s64 	%rd3035, %rd3033, %rd3031;
	add.s64 	%rd3036, %rd3008, %rd3035;
	setp.lt.u64 	%p253, %rd3036, %rd3008;
	selp.u64 	%rd3037, 1, 0, %p253;
	add.s64 	%rd3038, %rd3010, %rd3037;
	setp.lt.u64 	%p254, %rd3038, %rd3010;
	selp.u64 	%rd3039, 1, 0, %p254;
	add.s64 	%rd3040, %rd3012, %rd3039;
	mul.lo.s64 	%rd3041, %rd2691, %rd3022;
	mul.lo.s64 	%rd3042, %rd183, %rd3041;
	mul.hi.u64 	%rd3043, %rd183, %rd3041;
	add.cc.s64 	%rd3044, %rd3042, %rd3022;
	addc.cc.s64 	%rd3045, %rd3043, 0;
	mul.lo.s64 	%rd3046, %rd182, %rd3041;
	mul.hi.u64 	%rd3047, %rd182, %rd3041;
	add.cc.s64 	%rd3048, %rd3045, %rd3028;
	addc.cc.s64 	%rd3049, %rd2989, 0;
	add.cc.s64 	%rd3050, %rd3048, %rd3046;
	addc.cc.s64 	%rd3051, %rd3049, %rd3047;
	mul.lo.s64 	%rd3052, %rd181, %rd3041;
	mul.hi.u64 	%rd3053, %rd181, %rd3041;
	add.cc.s64 	%rd3054, %rd3051, %rd3034;
	addc.cc.s64 	%rd3055, %rd2989, 0;
	add.cc.s64 	%rd3056, %rd3054, %rd3052;
	addc.cc.s64 	%rd3057, %rd3055, %rd3053;
	mul.lo.s64 	%rd3058, %rd180, %rd3041;
	mul.hi.u64 	%rd3059, %rd180, %rd3041;
	add.cc.s64 	%rd3060, %rd3057, %rd3036;
	addc.cc.s64 	%rd3061, %rd2989, 0;
	add.cc.s64 	%rd3062, %rd3060, %rd3058;
	addc.cc.s64 	%rd3063, %rd3061, %rd3059;
	add.s64 	%rd3064, %rd3038, %rd3063;
	setp.lt.u64 	%p255, %rd3064, %rd3038;
	selp.u64 	%rd3065, 1, 0, %p255;
	add.s64 	%rd3066, %rd3040, %rd3065;
	mul.lo.s64 	%rd3067, %rd2691, %rd3050;
	mul.lo.s64 	%rd3068, %rd183, %rd3067;
	mul.hi.u64 	%rd3069, %rd183, %rd3067;
	add.cc.s64 	%rd3070, %rd3068, %rd3050;
	addc.cc.s64 	%rd3071, %rd3069, 0;
	mul.lo.s64 	%rd3072, %rd182, %rd3067;
	mul.hi.u64 	%rd3073, %rd182, %rd3067;
	add.cc.s64 	%rd3074, %rd3071, %rd3056;
	addc.cc.s64 	%rd3075, %rd2989, 0;
	add.cc.s64 	%rd262, %rd3074, %rd3072;
	addc.cc.s64 	%rd3076, %rd3075, %rd3073;
	mul.lo.s64 	%rd3077, %rd181, %rd3067;
	mul.hi.u64 	%rd3078, %rd181, %rd3067;
	add.cc.s64 	%rd3079, %rd3076, %rd3062;
	addc.cc.s64 	%rd3080, %rd2989, 0;
	add.cc.s64 	%rd263, %rd3079, %rd3077;
	addc.cc.s64 	%rd3081, %rd3080, %rd3078;
	mul.lo.s64 	%rd3082, %rd180, %rd3067;
	mul.hi.u64 	%rd3083, %rd180, %rd3067;
	add.cc.s64 	%rd3084, %rd3081, %rd3064;
	addc.cc.s64 	%rd3085, %rd2989, 0;
	add.cc.s64 	%rd264, %rd3084, %rd3082;
	addc.cc.s64 	%rd3086, %rd3085, %rd3083;
	add.s64 	%rd4066, %rd3066, %rd3086;
	setp.gt.u64 	%p256, %rd4066, %rd180;
	@%p256 bra 	$L__BB3_105;
	setp.lt.u64 	%p257, %rd4066, %rd180;
	mov.u64 	%rd4067, %rd264;
	mov.u64 	%rd4068, %rd263;
	mov.u64 	%rd4069, %rd262;
	@%p257 bra 	$L__BB3_106;
	setp.lt.u64 	%p258, %rd181, %rd264;
	@%p258 bra 	$L__BB3_105;
	setp.gt.u64 	%p259, %rd181, %rd264;
	mov.u64 	%rd4067, %rd264;
	mov.u64 	%rd4068, %rd263;
	mov.u64 	%rd4069, %rd262;
	@%p259 bra 	$L__BB3_106;
	setp.lt.u64 	%p260, %rd182, %rd263;
	@%p260 bra 	$L__BB3_105;
	setp.gt.u64 	%p261, %rd182, %rd263;
	setp.gt.u64 	%p262, %rd183, %rd262;
	or.pred  	%p263, %p261, %p262;
	mov.u64 	%rd4067, %rd264;
	mov.u64 	%rd4068, %rd263;
	mov.u64 	%rd4069, %rd262;
	@%p263 bra 	$L__BB3_106;
$L__BB3_105:
	sub.s64 	%rd4069, %rd262, %rd183;
	setp.lt.u64 	%p264, %rd262, %rd183;
	selp.u64 	%rd3087, 1, 0, %p264;
	add.s64 	%rd3088, %rd182, %rd3087;
	sub.s64 	%rd4068, %rd263, %rd3088;
	setp.lt.u64 	%p265, %rd263, %rd3088;
	selp.u64 	%rd3089, 1, 0, %p265;
	add.s64 	%rd3090, %rd181, %rd3089;
	sub.s64 	%rd4067, %rd264, %rd3090;
	setp.lt.u64 	%p266, %rd264, %rd3090;
	selp.u64 	%rd3091, 1, 0, %p266;
	add.s64 	%rd3092, %rd180, %rd3091;
	sub.s64 	%rd4066, %rd4066, %rd3092;
$L__BB3_106:
	sub.s64 	%rd4073, %rd4069, %rd4021;
	setp.lt.u64 	%p267, %rd4069, %rd4021;
	selp.u64 	%rd3093, 1, 0, %p267;
	add.s64 	%rd3094, %rd4020, %rd3093;
	sub.s64 	%rd4072, %rd4068, %rd3094;
	setp.lt.u64 	%p268, %rd4068, %rd3094;
	selp.u64 	%rd3095, 1, 0, %p268;
	add.s64 	%rd3096, %rd4019, %rd3095;
	sub.s64 	%rd4071, %rd4067, %rd3096;
	setp.lt.u64 	%p269, %rd4067, %rd3096;
	selp.u64 	%rd3097, 1, 0, %p269;
	add.s64 	%rd3098, %rd4018, %rd3097;
	sub.s64 	%rd4070, %rd4066, %rd3098;
	setp.ge.u64 	%p270, %rd4066, %rd3098;
	@%p270 bra 	$L__BB3_108;
	add.s64 	%rd278, %rd4073, %rd183;
	setp.ge.u64 	%p271, %rd278, %rd4073;
	setp.lt.u64 	%p272, %rd278, %rd4073;
	selp.u64 	%rd3099, 1, 0, %p272;
	add.s64 	%rd3100, %rd4072, %rd3099;
	add.s64 	%rd279, %rd3100, %rd182;
	setp.lt.u64 	%p273, %rd279, %rd4072;
	setp.eq.s64 	%p274, %rd279, %rd4072;
	selp.u32 	%r38, -1, 0, %p274;
	selp.u32 	%r39, -1, 0, %p273;
	selp.b32 	%r40, %r39, %r38, %p271;
	and.b32  	%r42, %r40, 1;
	setp.eq.b32 	%p275, %r42, 1;
	or.pred  	%p276, %p273, %p275;
	selp.u64 	%rd3101, 1, 0, %p276;
	add.s64 	%rd3102, %rd4071, %rd3101;
	add.s64 	%rd280, %rd3102, %rd181;
	setp.ge.u64 	%p277, %rd280, %rd4071;
	setp.lt.u64 	%p278, %rd280, %rd4071;
	setp.eq.s64 	%p279, %rd280, %rd4071;
	selp.u32 	%r43, -1, 0, %p278;
	selp.u32 	%r44, -1, 0, %p279;
	selp.b32 	%r45, %r44, %r43, %p276;
	selp.b32 	%r46, %r45, %r43, %p277;
	cvt.u64.u32 	%rd3103, %r46;
	and.b64  	%rd3104, %rd3103, 1;
	add.s64 	%rd3105, %rd4070, %rd3104;
	add.s64 	%rd4070, %rd3105, %rd180;
	mov.u64 	%rd4071, %rd280;
	mov.u64 	%rd4072, %rd279;
	mov.u64 	%rd4073, %rd278;
$L__BB3_108:
	sub.s64 	%rd4077, %rd4073, %rd4025;
	setp.lt.u64 	%p280, %rd4073, %rd4025;
	selp.u64 	%rd3106, 1, 0, %p280;
	add.s64 	%rd3107, %rd4024, %rd3106;
	sub.s64 	%rd4076, %rd4072, %rd3107;
	setp.lt.u64 	%p281, %rd4072, %rd3107;
	selp.u64 	%rd3108, 1, 0, %p281;
	add.s64 	%rd3109, %rd4023, %rd3108;
	sub.s64 	%rd4075, %rd4071, %rd3109;
	setp.lt.u64 	%p282, %rd4071, %rd3109;
	selp.u64 	%rd3110, 1, 0, %p282;
	add.s64 	%rd3111, %rd4022, %rd3110;
	sub.s64 	%rd4074, %rd4070, %rd3111;
	setp.ge.u64 	%p283, %rd4070, %rd3111;
	@%p283 bra 	$L__BB3_110;
	add.s64 	%rd290, %rd4077, %rd183;
	setp.ge.u64 	%p284, %rd290, %rd4077;
	setp.lt.u64 	%p285, %rd290, %rd4077;
	selp.u64 	%rd3112, 1, 0, %p285;
	add.s64 	%rd3113, %rd4076, %rd3112;
	add.s64 	%rd291, %rd3113, %rd182;
	setp.lt.u64 	%p286, %rd291, %rd4076;
	setp.eq.s64 	%p287, %rd291, %rd4076;
	selp.u32 	%r47, -1, 0, %p287;
	selp.u32 	%r48, -1, 0, %p286;
	selp.b32 	%r49, %r48, %r47, %p284;
	and.b32  	%r51, %r49, 1;
	setp.eq.b32 	%p288, %r51, 1;
	or.pred  	%p289, %p286, %p288;
	selp.u64 	%rd3114, 1, 0, %p289;
	add.s64 	%rd3115, %rd4075, %rd3114;
	add.s64 	%rd292, %rd3115, %rd181;
	setp.ge.u64 	%p290, %rd292, %rd4075;
	setp.lt.u64 	%p291, %rd292, %rd4075;
	setp.eq.s64 	%p292, %rd292, %rd4075;
	selp.u32 	%r52, -1, 0, %p291;
	selp.u32 	%r53, -1, 0, %p292;
	selp.b32 	%r54, %r53, %r52, %p289;
	selp.b32 	%r55, %r54, %r52, %p290;
	cvt.u64.u32 	%rd3116, %r55;
	and.b64  	%rd3117, %rd3116, 1;
	add.s64 	%rd3118, %rd4074, %rd3117;
	add.s64 	%rd4074, %rd3118, %rd180;
	mov.u64 	%rd4075, %rd292;
	mov.u64 	%rd4076, %rd291;
	mov.u64 	%rd4077, %rd290;
$L__BB3_110:
	and.b64  	%rd3119, %rd4077, 4294967295;
	shr.u64 	%rd3120, %rd4077, 32;
	mul.lo.s64 	%rd3121, %rd242, %rd3119;
	mul.lo.s64 	%rd3122, %rd243, %rd3119;
	mul.lo.s64 	%rd3123, %rd242, %rd3120;
	shr.u64 	%rd3124, %rd3121, 32;
	and.b64  	%rd3125, %rd3122, 4294967295;
	add.s64 	%rd3126, %rd3124, %rd3125;
	and.b64  	%rd3127, %rd3123, 4294967295;
	add.s64 	%rd3128, %rd3126, %rd3127;
	shr.u64 	%rd3129, %rd3122, 32;
	mad.lo.s64 	%rd3130, %rd243, %rd3120, %rd3129;
	shr.u64 	%rd3131, %rd3123, 32;
	add.s64 	%rd3132, %rd3130, %rd3131;
	shr.u64 	%rd3133, %rd3128, 32;
	shl.b64 	%rd3134, %rd3128, 32;
	and.b64  	%rd3135, %rd3121, 4294967295;
	or.b64  	%rd3136, %rd3134, %rd3135;
	add.s64 	%rd3137, %rd3132, %rd3133;
	mul.lo.s64 	%rd3138, %rd244, %rd3119;
	mul.lo.s64 	%rd3139, %rd245, %rd3119;
	mul.lo.s64 	%rd3140, %rd244, %rd3120;
	shr.u64 	%rd3141, %rd3138, 32;
	and.b64  	%rd3142, %rd3139, 4294967295;
	add.s64 	%rd3143, %rd3141, %rd3142;
	and.b64  	%rd3144, %rd3140, 4294967295;
	add.s64 	%rd3145, %rd3143, %rd3144;
	shr.u64 	%rd3146, %rd3139, 32;
	mad.lo.s64 	%rd3147, %rd245, %rd3120, %rd3146;
	shr.u64 	%rd3148, %rd3140, 32;
	add.s64 	%rd3149, %rd3147, %rd3148;
	shr.u64 	%rd3150, %rd3145, 32;
	shl.b64 	%rd3151, %rd3145, 32;
	and.b64  	%rd3152, %rd3138, 4294967295;
	or.b64  	%rd3153, %rd3151, %rd3152;
	add.s64 	%rd3154, %rd3149, %rd3150;
	mul.lo.s64 	%rd3155, %rd246, %rd3119;
	mul.lo.s64 	%rd3156, %rd247, %rd3119;
	mul.lo.s64 	%rd3157, %rd246, %rd3120;
	shr.u64 	%rd3158, %rd3155, 32;
	and.b64  	%rd3159, %rd3156, 4294967295;
	add.s64 	%rd3160, %rd3158, %rd3159;
	and.b64  	%rd3161, %rd3157, 4294967295;
	add.s64 	%rd3162, %rd3160, %rd3161;
	shr.u64 	%rd3163, %rd3156, 32;
	mad.lo.s64 	%rd3164, %rd247, %rd3120, %rd3163;
	shr.u64 	%rd3165, %rd3157, 32;
	add.s64 	%rd3166, %rd3164, %rd3165;
	shr.u64 	%rd3167, %rd3162, 32;
	shl.b64 	%rd3168, %rd3162, 32;
	and.b64  	%rd3169, %rd3155, 4294967295;
	or.b64  	%rd3170, %rd3168, %rd3169;
	add.s64 	%rd3171, %rd3166, %rd3167;
	mul.lo.s64 	%rd3172, %rd248, %rd3119;
	mul.lo.s64 	%rd3173, %rd249, %rd3119;
	mul.lo.s64 	%rd3174, %rd248, %rd3120;
	shr.u64 	%rd3175, %rd3172, 32;
	and.b64  	%rd3176, %rd3173, 4294967295;
	add.s64 	%rd3177, %rd3175, %rd3176;
	and.b64  	%rd3178, %rd3174, 4294967295;
	add.s64 	%rd3179, %rd3177, %rd3178;
	shr.u64 	%rd3180, %rd3173, 32;
	mad.lo.s64 	%rd3181, %rd249, %rd3120, %rd3180;
	shr.u64 	%rd3182, %rd3174, 32;
	add.s64 	%rd3183, %rd3181, %rd3182;
	shr.u64 	%rd3184, %rd3179, 32;
	shl.b64 	%rd3185, %rd3179, 32;
	and.b64  	%rd3186, %rd3172, 4294967295;
	or.b64  	%rd3187, %rd3185, %rd3186;
	add.s64 	%rd3188, %rd3183, %rd3184;
	and.b64  	%rd3189, %rd4076, 4294967295;
	shr.u64 	%rd3190, %rd4076, 32;
	mul.lo.s64 	%rd3191, %rd242, %rd3189;
	mul.lo.s64 	%rd3192, %rd243, %rd3189;
	mul.lo.s64 	%rd3193, %rd242, %rd3190;
	shr.u64 	%rd3194, %rd3191, 32;
	and.b64  	%rd3195, %rd3192, 4294967295;
	add.s64 	%rd3196, %rd3194, %rd3195;
	and.b64  	%rd3197, %rd3193, 4294967295;
	add.s64 	%rd3198, %rd3196, %rd3197;
	shr.u64 	%rd3199, %rd3192, 32;
	mad.lo.s64 	%rd3200, %rd243, %rd3190, %rd3199;
	shr.u64 	%rd3201, %rd3193, 32;
	add.s64 	%rd3202, %rd3200, %rd3201;
	shr.u64 	%rd3203, %rd3198, 32;
	shl.b64 	%rd3204, %rd3198, 32;
	and.b64  	%rd3205, %rd3191, 4294967295;
	or.b64  	%rd3206, %rd3204, %rd3205;
	add.s64 	%rd3207, %rd3153, %rd3206;
	setp.lt.u64 	%p293, %rd3207, %rd3153;
	selp.u64 	%rd3208, 1, 0, %p293;
	add.s64 	%rd3209, %rd3202, %rd3154;
	add.s64 	%rd3210, %rd3209, %rd3203;
	add.s64 	%rd3211, %rd3210, %rd3208;
	mul.lo.s64 	%rd3212, %rd244, %rd3189;
	mul.lo.s64 	%rd3213, %rd245, %rd3189;
	mul.lo.s64 	%rd3214, %rd244, %rd3190;
	shr.u64 	%rd3215, %rd3212, 32;
	and.b64  	%rd3216, %rd3213, 4294967295;
	add.s64 	%rd3217, %rd3215, %rd3216;
	and.b64  	%rd3218, %rd3214, 4294967295;
	add.s64 	%rd3219, %rd3217, %rd3218;
	shr.u64 	%rd3220, %rd3213, 32;
	mad.lo.s64 	%rd3221, %rd245, %rd3190, %rd3220;
	shr.u64 	%rd3222, %rd3214, 32;
	add.s64 	%rd3223, %rd3221, %rd3222;
	shr.u64 	%rd3224, %rd3219, 32;
	shl.b64 	%rd3225, %rd3219, 32;
	and.b64  	%rd3226, %rd3212, 4294967295;
	or.b64  	%rd3227, %rd3225, %rd3226;
	add.s64 	%rd3228, %rd3170, %rd3208;
	add.s64 	%rd3229, %rd3228, %rd3227;
	max.u64 	%rd3230, %rd3170, %rd3228;
	setp.gt.u64 	%p294, %rd3230, %rd3229;
	selp.u64 	%rd3231, 1, 0, %p294;
	add.s64 	%rd3232, %rd3223, %rd3171;
	add.s64 	%rd3233, %rd3232, %rd3224;
	add.s64 	%rd3234, %rd3233, %rd3231;
	mul.lo.s64 	%rd3235, %rd246, %rd3189;
	mul.lo.s64 	%rd3236, %rd247, %rd3189;
	mul.lo.s64 	%rd3237, %rd246, %rd3190;
	shr.u64 	%rd3238, %rd3235, 32;
	and.b64  	%rd3239, %rd3236, 4294967295;
	add.s64 	%rd3240, %rd3238, %rd3239;
	and.b64  	%rd3241, %rd3237, 4294967295;
	add.s64 	%rd3242, %rd3240, %rd3241;
	shr.u64 	%rd3243, %rd3236, 32;
	mad.lo.s64 	%rd3244, %rd247, %rd3190, %rd3243;
	shr.u64 	%rd3245, %rd3237, 32;
	add.s64 	%rd3246, %rd3244, %rd3245;
	shr.u64 	%rd3247, %rd3242, 32;
	shl.b64 	%rd3248, %rd3242, 32;
	and.b64  	%rd3249, %rd3235, 4294967295;
	or.b64  	%rd3250, %rd3248, %rd3249;
	add.s64 	%rd3251, %rd3187, %rd3231;
	add.s64 	%rd3252, %rd3251, %rd3250;
	max.u64 	%rd3253, %rd3187, %rd3251;
	setp.gt.u64 	%p295, %rd3253, %rd3252;
	selp.u64 	%rd3254, 1, 0, %p295;
	add.s64 	%rd3255, %rd3246, %rd3188;
	add.s64 	%rd3256, %rd3255, %rd3247;
	add.s64 	%rd3257, %rd3256, %rd3254;
	and.b64  	%rd3258, %rd4075, 4294967295;
	shr.u64 	%rd3259, %rd4075, 32;
	mul.lo.s64 	%rd3260, %rd242, %rd3258;
	mul.lo.s64 	%rd3261, %rd243, %rd3258;
	mul.lo.s64 	%rd3262, %rd242, %rd3259;
	shr.u64 	%rd3263, %rd3260, 32;
	and.b64  	%rd3264, %rd3261, 4294967295;
	add.s64 	%rd3265, %rd3263, %rd3264;
	and.b64  	%rd3266, %rd3262, 4294967295;
	add.s64 	%rd3267, %rd3265, %rd3266;
	shr.u64 	%rd3268, %rd3261, 32;
	mad.lo.s64 	%rd3269, %rd243, %rd3259, %rd3268;
	shr.u64 	%rd3270, %rd3262, 32;
	add.s64 	%rd3271, %rd3269, %rd3270;
	shr.u64 	%rd3272, %rd3267, 32;
	shl.b64 	%rd3273, %rd3267, 32;
	and.b64  	%rd3274, %rd3260, 4294967295;
	or.b64  	%rd3275, %rd3273, %rd3274;
	add.s64 	%rd3276, %rd3229, %rd3275;
	setp.lt.u64 	%p296, %rd3276, %rd3229;
	selp.u64 	%rd3277, 1, 0, %p296;
	add.s64 	%rd3278, %rd3271, %rd3234;
	add.s64 	%rd3279, %rd3278, %rd3272;
	add.s64 	%rd3280, %rd3279, %rd3277;
	mul.lo.s64 	%rd3281, %rd244, %rd3258;
	mul.lo.s64 	%rd3282, %rd245, %rd3258;
	mul.lo.s64 	%rd3283, %rd244, %rd3259;
	shr.u64 	%rd3284, %rd3281, 32;
	and.b64  	%rd3285, %rd3282, 4294967295;
	add.s64 	%rd3286, %rd3284, %rd3285;
	and.b64  	%rd3287, %rd3283, 4294967295;
	add.s64 	%rd3288, %rd3286, %rd3287;
	shr.u64 	%rd3289, %rd3282, 32;
	mad.lo.s64 	%rd3290, %rd245, %rd3259, %rd3289;
	shr.u64 	%rd3291, %rd3283, 32;
	add.s64 	%rd3292, %rd3290, %rd3291;
	shr.u64 	%rd3293, %rd3288, 32;
	shl.b64 	%rd3294, %rd3288, 32;
	and.b64  	%rd3295, %rd3281, 4294967295;
	or.b64  	%rd3296, %rd3294, %rd3295;
	add.s64 	%rd3297, %rd3252, %rd3277;
	add.s64 	%rd3298, %rd3297, %rd3296;
	max.u64 	%rd3299, %rd3252, %rd3297;
	setp.gt.u64 	%p297, %rd3299, %rd3298;
	selp.u64 	%rd3300, 1, 0, %p297;
	add.s64 	%rd3301, %rd3292, %rd3257;
	add.s64 	%rd3302, %rd3301, %rd3293;
	add.s64 	%rd3303, %rd3302, %rd3300;
	and.b64  	%rd3304, %rd4074, 4294967295;
	shr.u64 	%rd3305, %rd4074, 32;
	mul.lo.s64 	%rd3306, %rd242, %rd3304;
	mul.lo.s64 	%rd3307, %rd243, %rd3304;
	mul.lo.s64 	%rd3308, %rd242, %rd3305;
	shr.u64 	%rd3309, %rd3306, 32;
	and.b64  	%rd3310, %rd3307, 4294967295;
	add.s64 	%rd3311, %rd3309, %rd3310;
	and.b64  	%rd3312, %rd3308, 4294967295;
	add.s64 	%rd3313, %rd3311, %rd3312;
	shr.u64 	%rd3314, %rd3307, 32;
	mad.lo.s64 	%rd3315, %rd243, %rd3305, %rd3314;
	shr.u64 	%rd3316, %rd3308, 32;
	add.s64 	%rd3317, %rd3315, %rd3316;
	shr.u64 	%rd3318, %rd3313, 32;
	shl.b64 	%rd3319, %rd3313, 32;
	and.b64  	%rd3320, %rd3306, 4294967295;
	or.b64  	%rd3321, %rd3319, %rd3320;
	add.s64 	%rd3322, %rd3298, %rd3321;
	setp.lt.u64 	%p298, %rd3322, %rd3298;
	selp.u64 	%rd3323, 1, 0, %p298;
	add.s64 	%rd3324, %rd3317, %rd3303;
	add.s64 	%rd3325, %rd3324, %rd3318;
	add.s64 	%rd3326, %rd3325, %rd3323;
	mul.lo.s64 	%rd3327, %rd2691, %rd3136;
	mul.lo.s64 	%rd3328, %rd183, %rd3327;
	mul.hi.u64 	%rd3329, %rd183, %rd3327;
	add.cc.s64 	%rd3330, %rd3328, %rd3136;
	addc.cc.s64 	%rd3331, %rd3329, 0;
	mul.lo.s64 	%rd3332, %rd182, %rd3327;
	mul.hi.u64 	%rd3333, %rd182, %rd3327;
	mov.b64 	%rd3334, 0;
	add.cc.s64 	%rd3335, %rd3331, %rd3207;
	addc.cc.s64 	%rd3336, %rd3334, 0;
	add.cc.s64 	%rd3337, %rd3335, %rd3332;
	addc.cc.s64 	%rd3338, %rd3336, %rd3333;
	mul.lo.s64 	%rd3339, %rd181, %rd3327;
	mul.hi.u64 	%rd3340, %rd181, %rd3327;
	add.cc.s64 	%rd3341, %rd3338, %rd3276;
	addc.cc.s64 	%rd3342, %rd3334, 0;
	add.cc.s64 	%rd3343, %rd3341, %rd3339;
	addc.cc.s64 	%rd3344, %rd3342, %rd3340;
	mul.lo.s64 	%rd3345, %rd180, %rd3327;
	mul.hi.u64 	%rd3346, %rd180, %rd3327;
	add.cc.s64 	%rd3347, %rd3344, %rd3322;
	addc.cc.s64 	%rd3348, %rd3334, 0;
	add.cc.s64 	%rd3349, %rd3347, %rd3345;
	addc.cc.s64 	%rd3350, %rd3348, %rd3346;
	add.s64 	%rd3351, %rd3137, %rd3350;
	setp.lt.u64 	%p299, %rd3351, %rd3137;
	selp.u64 	%rd3352, 1, 0, %p299;
	add.s64 	%rd3353, %rd3211, %rd3352;
	setp.lt.u64 	%p300, %rd3353, %rd3211;
	selp.u64 	%rd3354, 1, 0, %p300;
	add.s64 	%rd3355, %rd3280, %rd3354;
	setp.lt.u64 	%p301, %rd3355, %rd3280;
	selp.u64 	%rd3356, 1, 0, %p301;
	add.s64 	%rd3357, %rd3326, %rd3356;
	mul.lo.s64 	%rd3358, %rd2691, %rd3337;
	mul.lo.s64 	%rd3359, %rd183, %rd3358;
	mul.hi.u64 	%rd3360, %rd183, %rd3358;
	add.cc.s64 	%rd3361, %rd3359, %rd3337;
	addc.cc.s64 	%rd3362, %rd3360, 0;
	mul.lo.s64 	%rd3363, %rd182, %rd3358;
	mul.hi.u64 	%rd3364, %rd182, %rd3358;
	add.cc.s64 	%rd3365, %rd3362, %rd3343;
	addc.cc.s64 	%rd3366, %rd3334, 0;
	add.cc.s64 	%rd3367, %rd3365, %rd3363;
	addc.cc.s64 	%rd3368, %rd3366, %rd3364;
	mul.lo.s64 	%rd3369, %rd181, %rd3358;
	mul.hi.u64 	%rd3370, %rd181, %rd3358;
	add.cc.s64 	%rd3371, %rd3368, %rd3349;
	addc.cc.s64 	%rd3372, %rd3334, 0;
	add.cc.s64 	%rd3373, %rd3371, %rd3369;
	addc.cc.s64 	%rd3374, %rd3372, %rd3370;
	mul.lo.s64 	%rd3375, %rd180, %rd3358;
	mul.hi.u64 	%rd3376, %rd180, %rd3358;
	add.cc.s64 	%rd3377, %rd3374, %rd3351;
	addc.cc.s64 	%rd3378, %rd3334, 0;
	add.cc.s64 	%rd3379, %rd3377, %rd3375;
	addc.cc.s64 	%rd3380, %rd3378, %rd3376;
	add.s64 	%rd3381, %rd3353, %rd3380;
	setp.lt.u64 	%p302, %rd3381, %rd3353;
	selp.u64 	%rd3382, 1, 0, %p302;
	add.s64 	%rd3383, %rd3355, %rd3382;
	setp.lt.u64 	%p303, %rd3383, %rd3355;
	selp.u64 	%rd3384, 1, 0, %p303;
	add.s64 	%rd3385, %rd3357, %rd3384;
	mul.lo.s64 	%rd3386, %rd2691, %rd3367;
	mul.lo.s64 	%rd3387, %rd183, %rd3386;
	mul.hi.u64 	%rd3388, %rd183, %rd3386;
	add.cc.s64 	%rd3389, %rd3387, %rd3367;
	addc.cc.s64 	%rd3390, %rd3388, 0;
	mul.lo.s64 	%rd3391, %rd182, %rd3386;
	mul.hi.u64 	%rd3392, %rd182, %rd3386;
	add.cc.s64 	%rd3393, %rd3390, %rd3373;
	addc.cc.s64 	%rd3394, %rd3334, 0;
	add.cc.s64 	%rd3395, %rd3393, %rd3391;
	addc.cc.s64 	%rd3396, %rd3394, %rd3392;
	mul.lo.s64 	%rd3397, %rd181, %rd3386;
	mul.hi.u64 	%rd3398, %rd181, %rd3386;
	add.cc.s64 	%rd3399, %rd3396, %rd3379;
	addc.cc.s64 	%rd3400, %rd3334, 0;
	add.cc.s64 	%rd3401, %rd3399, %rd3397;
	addc.cc.s64 	%rd3402, %rd3400, %rd3398;
	mul.lo.s64 	%rd3403, %rd180, %rd3386;
	mul.hi.u64 	%rd3404, %rd180, %rd3386;
	add.cc.s64 	%rd3405, %rd3402, %rd3381;
	addc.cc.s64 	%rd3406, %rd3334, 0;
	add.cc.s64 	%rd3407, %rd3405, %rd3403;
	addc.cc.s64 	%rd3408, %rd3406, %rd3404;
	add.s64 	%rd3409, %rd3383, %rd3408;
	setp.lt.u64 	%p304, %rd3409, %rd3383;
	selp.u64 	%rd3410, 1, 0, %p304;
	add.s64 	%rd3411, %rd3385, %rd3410;
	mul.lo.s64 	%rd3412, %rd2691, %rd3395;
	mul.lo.s64 	%rd3413, %rd183, %rd3412;
	mul.hi.u64 	%rd3414, %rd183, %rd3412;
	add.cc.s64 	%rd3415, %rd3413, %rd3395;
	addc.cc.s64 	%rd3416, %rd3414, 0;
	mul.lo.s64 	%rd3417, %rd182, %rd3412;
	mul.hi.u64 	%rd3418, %rd182, %rd3412;
	add.cc.s64 	%rd3419, %rd3416, %rd3401;
	addc.cc.s64 	%rd3420, %rd3334, 0;
	add.cc.s64 	%rd298, %rd3419, %rd3417;
	addc.cc.s64 	%rd3421, %rd3420, %rd3418;
	mul.lo.s64 	%rd3422, %rd181, %rd3412;
	mul.hi.u64 	%rd3423, %rd181, %rd3412;
	add.cc.s64 	%rd3424, %rd3421, %rd3407;
	addc.cc.s64 	%rd3425, %rd3334, 0;
	add.cc.s64 	%rd299, %rd3424, %rd3422;
	addc.cc.s64 	%rd3426, %rd3425, %rd3423;
	mul.lo.s64 	%rd3427, %rd180, %rd3412;
	mul.hi.u64 	%rd3428, %rd180, %rd3412;
	add.cc.s64 	%rd3429, %rd3426, %rd3409;
	addc.cc.s64 	%rd3430, %rd3334, 0;
	add.cc.s64 	%rd300, %rd3429, %rd3427;
	addc.cc.s64 	%rd3431, %rd3430, %rd3428;
	add.s64 	%rd4078, %rd3411, %rd3431;
	setp.gt.u64 	%p305, %rd4078, %rd180;
	@%p305 bra 	$L__BB3_116;
	setp.lt.u64 	%p306, %rd4078, %rd180;
	mov.b32 	%r87, 0;
	mov.u64 	%rd4079, %rd300;
	mov.u64 	%rd4080, %rd299;
	mov.u64 	%rd4081, %rd298;
	@%p306 bra 	$L__BB3_117;
	setp.lt.u64 	%p307, %rd181, %rd300;
	@%p307 bra 	$L__BB3_116;
	setp.gt.u64 	%p308, %rd181, %rd300;
	mov.u64 	%rd4079, %rd300;
	mov.u64 	%rd4080, %rd299;
	mov.u64 	%rd4081, %rd298;
	@%p308 bra 	$L__BB3_117;
	setp.lt.u64 	%p309, %rd182, %rd299;
	@%p309 bra 	$L__BB3_116;
	setp.gt.u64 	%p310, %rd182, %rd299;
	setp.gt.u64 	%p311, %rd183, %rd298;
	or.pred  	%p312, %p310, %p311;
	mov.u64 	%rd4079, %rd300;
	mov.u64 	%rd4080, %rd299;
	mov.u64 	%rd4081, %rd298;
	@%p312 bra 	$L__BB3_117;
$L__BB3_116:
	sub.s64 	%rd4081, %rd298, %rd183;
	setp.lt.u64 	%p313, %rd298, %rd183;
	selp.u64 	%rd3432, 1, 0, %p313;
	add.s64 	%rd3433, %rd182, %rd3432;
	sub.s64 	%rd4080, %rd299, %rd3433;
	setp.lt.u64 	%p314, %rd299, %rd3433;
	selp.u64 	%rd3434, 1, 0, %p314;
	add.s64 	%rd3435, %rd181, %rd3434;
	sub.s64 	%rd4079, %rd300, %rd3435;
	setp.lt.u64 	%p315, %rd300, %rd3435;
	selp.u64 	%rd3436, 1, 0, %p315;
	add.s64 	%rd3437, %rd180, %rd3436;
	sub.s64 	%rd4078, %rd4078, %rd3437;
	mov.b32 	%r87, 0;
$L__BB3_117:
	ld.param.u64 	%rd3989, [_Z9point_addP7ECPointPKS_S2__param_0];
	cvta.to.global.u64 	%rd310, %rd3989;
	setp.ne.s32 	%p371, %r87, 0;
	@%p371 bra 	$L__BB3_119;
	or.b64  	%rd3766, %rd4081, %rd4080;
	or.b64  	%rd3767, %rd3766, %rd4079;
	or.b64  	%rd3768, %rd3767, %rd4078;
	setp.ne.s64 	%p372, %rd3768, 0;
	@%p372 bra 	$L__BB3_120;
$L__BB3_119:
	mov.b64 	%rd3988, 0;
	st.global.u64 	[%rd310], %rd3988;
	st.global.u64 	[%rd310+8], %rd3988;
	st.global.u64 	[%rd310+16], %rd3988;
	st.global.u64 	[%rd310+24], %rd3988;
	st.global.u64 	[%rd310+32], %rd3988;
	st.global.u64 	[%rd310+40], %rd3988;
	st.global.u64 	[%rd310+48], %rd3988;
	st.global.u64 	[%rd310+56], %rd3988;
	mov.b32 	%r84, 1;
	st.global.u32 	[%rd310+64], %r84;
	bra.uni 	$L__BB3_146;
$L__BB3_120:
	ld.const.u64 	%rd311, [P_CONST+24];
	ld.const.u64 	%rd4082, [P_CONST+16];
	ld.const.u64 	%rd313, [P_CONST+8];
	ld.const.u64 	%rd314, [P_CONST];
	setp.ne.s64 	%p373, %rd311, 0;
	@%p373 bra 	$L__BB3_123;
	setp.ne.s64 	%p374, %rd4082, 0;
	@%p374 bra 	$L__BB3_123;
	mov.b64 	%rd4082, 0;
$L__BB3_123:
	ld.const.u64 	%rd316, [MU_P];
	setp.ne.s64 	%p375, %rd311, 0;
	mov.b64 	%rd4083, 0;
	mov.u64 	%rd4084, %rd4083;
	mov.u64 	%rd4085, %rd4083;
	mov.u64 	%rd4086, %rd4083;
	@%p375 bra 	$L__BB3_127;
	setp.ne.s64 	%p376, %rd4082, 0;
	@%p376 bra 	$L__BB3_127;
	max.u64 	%rd3773, %rd313, %rd314;
	setp.ne.s64 	%p377, %rd3773, 0;
	mov.u64 	%rd4084, %rd4083;
	mov.u64 	%rd4085, %rd4083;
	mov.u64 	%rd4086, %rd4083;
	@%p377 bra 	$L__BB3_127;
	neg.s64 	%rd4086, %rd314;
	setp.ne.s64 	%p378, %rd314, 0;
	selp.u64 	%rd3774, 1, 0, %p378;
	add.s64 	%rd3775, %rd313, %rd3774;
	neg.s64 	%rd4085, %rd3775;
	setp.ne.s64 	%p379, %rd3775, 0;
	selp.u64 	%rd3776, 1, 0, %p379;
	add.s64 	%rd3777, %rd4082, %rd3776;
	neg.s64 	%rd4084, %rd3777;
	setp.ne.s64 	%p380, %rd3777, 0;
	selp.u64 	%rd3778, 1, 0, %p380;
	add.s64 	%rd3779, %rd311, %rd3778;
	neg.s64 	%rd4083, %rd3779;
$L__BB3_127:
	mov.b64 	%rd4087, 0;
	st.global.u64 	[%rd310+40], %rd4087;
	st.global.u64 	[%rd310+48], %rd4087;
	setp.ne.s64 	%p381, %rd311, 0;
	mov.u64 	%rd4088, %rd4087;
	mov.u64 	%rd4089, %rd4087;
	mov.u64 	%rd4090, %rd4087;
	@%p381 bra 	$L__BB3_131;
	setp.ne.s64 	%p382, %rd4082, 0;
	@%p382 bra 	$L__BB3_131;
	max.u64 	%rd3783, %rd313, %rd314;
	setp.ne.s64 	%p383, %rd3783, 0;
	mov.u64 	%rd4088, %rd4087;
	mov.u64 	%rd4089, %rd4087;
	mov.u64 	%rd4090, %rd4087;
	@%p383 bra 	$L__BB3_131;
	neg.s64 	%rd4090, %rd314;
	setp.ne.s64 	%p384, %rd314, 0;
	selp.u64 	%rd3784, 1, 0, %p384;
	st.global.u64 	[%rd310+32], %rd4090;
	add.s64 	%rd3785, %rd313, %rd3784;
	neg.s64 	%rd4089, %rd3785;
	setp.ne.s64 	%p385, %rd3785, 0;
	selp.u64 	%rd3786, 1, 0, %p385;
	add.s64 	%rd3787, %rd4082, %rd3786;
	neg.s64 	%rd4088, %rd3787;
	setp.ne.s64 	%p386, %rd3787, 0;
	selp.u64 	%rd3788, 1, 0, %p386;
	add.s64 	%rd3789, %rd311, %rd3788;
	neg.s64 	%rd4087, %rd3789;
$L__BB3_131:
	mul.lo.s64 	%rd3790, %rd316, %rd4086;
	mul.lo.s64 	%rd3791, %rd314, %rd3790;
	mul.hi.u64 	%rd3792, %rd314, %rd3790;
	add.cc.s64 	%rd3793, %rd3791, %rd4086;
	addc.cc.s64 	%rd3794, %rd3792, 0;
	mul.lo.s64 	%rd3795, %rd313, %rd3790;
	mul.hi.u64 	%rd3796, %rd313, %rd3790;
	mov.b64 	%rd3797, 0;
	add.cc.s64 	%rd3798, %rd3794, %rd4085;
	addc.cc.s64 	%rd3799, %rd3797, 0;
	add.cc.s64 	%rd3800, %rd3798, %rd3795;
	addc.cc.s64 	%rd3801, %rd3799, %rd3796;
	mul.lo.s64 	%rd3802, %rd4082, %rd3790;
	mul.hi.u64 	%rd3803, %rd4082, %rd3790;
	add.cc.s64 	%rd3804, %rd3801, %rd4084;
	addc.cc.s64 	%rd3805, %rd3797, 0;
	add.cc.s64 	%rd3806, %rd3804, %rd3802;
	addc.cc.s64 	%rd3807, %rd3805, %rd3803;
	mul.lo.s64 	%rd3808, %rd311, %rd3790;
	mul.hi.u64 	%rd3809, %rd311, %rd3790;
	add.cc.s64 	%rd3810, %rd3807, %rd4083;
	addc.cc.s64 	%rd3811, %rd3797, 0;
	add.cc.s64 	%rd3812, %rd3810, %rd3808;
	addc.cc.s64 	%rd3813, %rd3811, %rd3809;
	mul.lo.s64 	%rd3814, %rd316, %rd3800;
	mul.lo.s64 	%rd3815, %rd314, %rd3814;
	mul.hi.u64 	%rd3816, %rd314, %rd3814;
	add.cc.s64 	%rd3817, %rd3815, %rd3800;
	addc.cc.s64 	%rd3818, %rd3816, 0;
	mul.lo.s64 	%rd3819, %rd313, %rd3814;
	mul.hi.u64 	%rd3820, %rd313, %rd3814;
	add.cc.s64 	%rd3821, %rd3818, %rd3806;
	addc.cc.s64 	%rd3822, %rd3797, 0;
	add.cc.s64 	%rd3823, %rd3821, %rd3819;
	addc.cc.s64 	%rd3824, %rd3822, %rd3820;
	mul.lo.s64 	%rd3825, %rd4082, %rd3814;
	mul.hi.u64 	%rd3826, %rd4082, %rd3814;
	add.cc.s64 	%rd3827, %rd3824, %rd3812;
	addc.cc.s64 	%rd3828, %rd3797, 0;
	add.cc.s64 	%rd3829, %rd3827, %rd3825;
	addc.cc.s64 	%rd3830, %rd3828, %rd3826;
	mul.lo.s64 	%rd3831, %rd311, %rd3814;
	mul.hi.u64 	%rd3832, %rd311, %rd3814;
	add.cc.s64 	%rd3833, %rd3830, %rd3813;
	addc.cc.s64 	%rd3834, %rd3797, 0;
	add.cc.s64 	%rd3835, %rd3833, %rd3831;
	addc.cc.s64 	%rd3836, %rd3834, %rd3832;
	mul.lo.s64 	%rd3837, %rd316, %rd3823;
	mul.lo.s64 	%rd3838, %rd314, %rd3837;
	mul.hi.u64 	%rd3839, %rd314, %rd3837;
	add.cc.s64 	%rd3840, %rd3838, %rd3823;
	addc.cc.s64 	%rd3841, %rd3839, 0;
	mul.lo.s64 	%rd3842, %rd313, %rd3837;
	mul.hi.u64 	%rd3843, %rd313, %rd3837;
	add.cc.s64 	%rd3844, %rd3841, %rd3829;
	addc.cc.s64 	%rd3845, %rd3797, 0;
	add.cc.s64 	%rd3846, %rd3844, %rd3842;
	addc.cc.s64 	%rd3847, %rd3845, %rd3843;
	mul.lo.s64 	%rd3848, %rd4082, %rd3837;
	mul.hi.u64 	%rd3849, %rd4082, %rd3837;
	add.cc.s64 	%rd3850, %rd3847, %rd3835;
	addc.cc.s64 	%rd3851, %rd3797, 0;
	add.cc.s64 	%rd3852, %rd3850, %rd3848;
	addc.cc.s64 	%rd3853, %rd3851, %rd3849;
	mul.lo.s64 	%rd3854, %rd311, %rd3837;
	mul.hi.u64 	%rd3855, %rd311, %rd3837;
	add.cc.s64 	%rd3856, %rd3853, %rd3836;
	addc.cc.s64 	%rd3857, %rd3797, 0;
	add.cc.s64 	%rd3858, %rd3856, %rd3854;
	addc.cc.s64 	%rd3859, %rd3857, %rd3855;
	mul.lo.s64 	%rd3860, %rd316, %rd3846;
	mul.lo.s64 	%rd3861, %rd314, %rd3860;
	mul.hi.u64 	%rd3862, %rd314, %rd3860;
	add.cc.s64 	%rd3863, %rd3861, %rd3846;
	addc.cc.s64 	%rd3864, %rd3862, 0;
	mul.lo.s64 	%rd3865, %rd313, %rd3860;
	mul.hi.u64 	%rd3866, %rd313, %rd3860;
	add.cc.s64 	%rd3867, %rd3864, %rd3852;
	addc.cc.s64 	%rd3868, %rd3797, 0;
	add.cc.s64 	%rd333, %rd3867, %rd3865;
	addc.cc.s64 	%rd3869, %rd3868, %rd3866;
	mul.lo.s64 	%rd3870, %rd4082, %rd3860;
	mul.hi.u64 	%rd3871, %rd4082, %rd3860;
	add.cc.s64 	%rd3872, %rd3869, %rd3858;
	addc.cc.s64 	%rd3873, %rd3797, 0;
	add.cc.s64 	%rd334, %rd3872, %rd3870;
	addc.cc.s64 	%rd3874, %rd3873, %rd3871;
	mul.lo.s64 	%rd3875, %rd311, %rd3860;
	mul.hi.u64 	%rd3876, %rd311, %rd3860;
	add.cc.s64 	%rd3877, %rd3874, %rd3859;
	addc.cc.s64 	%rd3878, %rd3797, 0;
	add.cc.s64 	%rd335, %rd3877, %rd3875;
	addc.cc.s64 	%rd336, %rd3878, %rd3876;
	st.global.u64 	[%rd310], %rd333;
	st.global.u64 	[%rd310+8], %rd334;
	st.global.u64 	[%rd310+16], %rd335;
	st.global.u64 	[%rd310+24], %rd336;
	setp.lt.u64 	%p387, %rd311, %rd336;
	@%p387 bra 	$L__BB3_137;
	setp.gt.u64 	%p388, %rd311, %rd336;
	@%p388 bra 	$L__BB3_138;
	setp.lt.u64 	%p389, %rd4082, %rd335;
	@%p389 bra 	$L__BB3_137;
	setp.gt.u64 	%p390, %rd4082, %rd335;
	@%p390 bra 	$L__BB3_138;
	setp.lt.u64 	%p391, %rd313, %rd334;
	@%p391 bra 	$L__BB3_137;
	setp.gt.u64 	%p392, %rd313, %rd334;
	setp.lt.u64 	%p393, %rd333, %rd314;
	or.pred  	%p394, %p392, %p393;
	@%p394 bra 	$L__BB3_138;
$L__BB3_137:
	sub.s64 	%rd3879, %rd333, %rd314;
	setp.lt.u64 	%p395, %rd333, %rd314;
	selp.u64 	%rd3880, 1, 0, %p395;
	st.global.u64 	[%rd310], %rd3879;
	add.s64 	%rd3881, %rd313, %rd3880;
	sub.s64 	%rd3882, %rd334, %rd3881;
	setp.lt.u64 	%p396, %rd334, %rd3881;
	selp.u64 	%rd3883, 1, 0, %p396;
	st.global.u64 	[%rd310+8], %rd3882;
	add.s64 	%rd3884, %rd4082, %rd3883;
	sub.s64 	%rd3885, %rd335, %rd3884;
	setp.lt.u64 	%p397, %rd335, %rd3884;
	selp.u64 	%rd3886, 1, 0, %p397;
	st.global.u64 	[%rd310+16], %rd3885;
	add.s64 	%rd3887, %rd311, %rd3886;
	sub.s64 	%rd3888, %rd336, %rd3887;
	st.global.u64 	[%rd310+24], %rd3888;
$L__BB3_138:
	mul.lo.s64 	%rd3889, %rd316, %rd4090;
	mul.lo.s64 	%rd3890, %rd314, %rd3889;
	mul.hi.u64 	%rd3891, %rd314, %rd3889;
	add.cc.s64 	%rd3892, %rd3890, %rd4090;
	addc.cc.s64 	%rd3893, %rd3891, 0;
	mul.lo.s64 	%rd3894, %rd313, %rd3889;
	mul.hi.u64 	%rd3895, %rd313, %rd3889;
	mov.b64 	%rd3896, 0;
	add.cc.s64 	%rd3897, %rd3893, %rd4089;
	addc.cc.s64 	%rd3898, %rd3896, 0;
	add.cc.s64 	%rd3899, %rd3897, %rd3894;
	addc.cc.s64 	%rd3900, %rd3898, %rd3895;
	mul.lo.s64 	%rd3901, %rd4082, %rd3889;
	mul.hi.u64 	%rd3902, %rd4082, %rd3889;
	add.cc.s64 	%rd3903, %rd3900, %rd4088;
	addc.cc.s64 	%rd3904, %rd3896, 0;
	add.cc.s64 	%rd3905, %rd3903, %rd3901;
	addc.cc.s64 	%rd3906, %rd3904, %rd3902;
	mul.lo.s64 	%rd3907, %rd311, %rd3889;
	mul.hi.u64 	%rd3908, %rd311, %rd3889;
	add.cc.s64 	%rd3909, %rd3906, %rd4087;
	addc.cc.s64 	%rd3910, %rd3896, 0;
	add.cc.s64 	%rd3911, %rd3909, %rd3907;
	addc.cc.s64 	%rd3912, %rd3910, %rd3908;
	mul.lo.s64 	%rd3913, %rd316, %rd3899;
	mul.lo.s64 	%rd3914, %rd314, %rd3913;
	mul.hi.u64 	%rd3915, %rd314, %rd3913;
	add.cc.s64 	%rd3916, %rd3914, %rd3899;
	addc.cc.s64 	%rd3917, %rd3915, 0;
	mul.lo.s64 	%rd3918, %rd313, %rd3913;
	mul.hi.u64 	%rd3919, %rd313, %rd3913;
	add.cc.s64 	%rd3920, %rd3917, %rd3905;
	addc.cc.s64 	%rd3921, %rd3896, 0;
	add.cc.s64 	%rd3922, %rd3920, %rd3918;
	addc.cc.s64 	%rd3923, %rd3921, %rd3919;
	mul.lo.s64 	%rd3924, %rd4082, %rd3913;
	mul.hi.u64 	%rd3925, %rd4082, %rd3913;
	add.cc.s64 	%rd3926, %rd3923, %rd3911;
	addc.cc.s64 	%rd3927, %rd3896, 0;
	add.cc.s64 	%rd3928, %rd3926, %rd3924;
	addc.cc.s64 	%rd3929, %rd3927, %rd3925;
	mul.lo.s64 	%rd3930, %rd311, %rd3913;
	mul.hi.u64 	%rd3931, %rd311, %rd3913;
	add.cc.s64 	%rd3932, %rd3929, %rd3912;
	addc.cc.s64 	%rd3933, %rd3896, 0;
	add.cc.s64 	%rd3934, %rd3932, %rd3930;
	addc.cc.s64 	%rd3935, %rd3933, %rd3931;
	mul.lo.s64 	%rd3936, %rd316, %rd3922;
	mul.lo.s64 	%rd3937, %rd314, %rd3936;
	mul.hi.u64 	%rd3938, %rd314, %rd3936;
	add.cc.s64 	%rd3939, %rd3937, %rd3922;
	addc.cc.s64 	%rd3940, %rd3938, 0;
	mul.lo.s64 	%rd3941, %rd313, %rd3936;
	mul.hi.u64 	%rd3942, %rd313, %rd3936;
	add.cc.s64 	%rd3943, %rd3940, %rd3928;
	addc.cc.s64 	%rd3944, %rd3896, 0;
	add.cc.s64 	%rd3945, %rd3943, %rd3941;
	addc.cc.s64 	%rd3946, %rd3944, %rd3942;
	mul.lo.s64 	%rd3947, %rd4082, %rd3936;
	mul.hi.u64 	%rd3948, %rd4082, %rd3936;
	add.cc.s64 	%rd3949, %rd3946, %rd3934;
	addc.cc.s64 	%rd3950, %rd3896, 0;
	add.cc.s64 	%rd3951, %rd3949, %rd3947;
	addc.cc.s64 	%rd3952, %rd3950, %rd3948;
	mul.lo.s64 	%rd3953, %rd311, %rd3936;
	mul.hi.u64 	%rd3954, %rd311, %rd3936;
	add.cc.s64 	%rd3955, %rd3952, %rd3935;
	addc.cc.s64 	%rd3956, %rd3896, 0;
	add.cc.s64 	%rd3957, %rd3955, %rd3953;
	addc.cc.s64 	%rd3958, %rd3956, %rd3954;
	mul.lo.s64 	%rd3959, %rd316, %rd3945;
	mul.lo.s64 	%rd3960, %rd314, %rd3959;
	mul.hi.u64 	%rd3961, %rd314, %rd3959;
	add.cc.s64 	%rd3962, %rd3960, %rd3945;
	addc.cc.s64 	%rd3963, %rd3961, 0;
	mul.lo.s64 	%rd3964, %rd313, %rd3959;
	mul.hi.u64 	%rd3965, %rd313, %rd3959;
	add.cc.s64 	%rd3966, %rd3963, %rd3951;
	addc.cc.s64 	%rd3967, %rd3896, 0;
	add.cc.s64 	%rd337, %rd3966, %rd3964;
	addc.cc.s64 	%rd3968, %rd3967, %rd3965;
	mul.lo.s64 	%rd3969, %rd4082, %rd3959;
	mul.hi.u64 	%rd3970, %rd4082, %rd3959;
	add.cc.s64 	%rd3971, %rd3968, %rd3957;
	addc.cc.s64 	%rd3972, %rd3896, 0;
	add.cc.s64 	%rd338, %rd3971, %rd3969;
	addc.cc.s64 	%rd3973, %rd3972, %rd3970;
	mul.lo.s64 	%rd3974, %rd311, %rd3959;
	mul.hi.u64 	%rd3975, %rd311, %rd3959;
	add.cc.s64 	%rd3976, %rd3973, %rd3958;
	addc.cc.s64 	%rd3977, %rd3896, 0;
	add.cc.s64 	%rd339, %rd3976, %rd3974;
	addc.cc.s64 	%rd340, %rd3977, %rd3975;
	st.global.u64 	[%rd310+32], %rd337;
	st.global.u64 	[%rd310+40], %rd338;
	st.global.u64 	[%rd310+48], %rd339;
	st.global.u64 	[%rd310+56], %rd340;
	setp.lt.u64 	%p398, %rd311, %rd340;
	@%p398 bra 	$L__BB3_144;
	setp.gt.u64 	%p399, %rd311, %rd340;
	@%p399 bra 	$L__BB3_145;
	setp.lt.u64 	%p400, %rd4082, %rd339;
	@%p400 bra 	$L__BB3_144;
	setp.gt.u64 	%p401, %rd4082, %rd339;
	@%p401 bra 	$L__BB3_145;
	setp.lt.u64 	%p402, %rd313, %rd338;
	@%p402 bra 	$L__BB3_144;
	setp.gt.u64 	%p403, %rd313, %rd338;
	setp.lt.u64 	%p404, %rd337, %rd314;
	or.pred  	%p405, %p403, %p404;
	@%p405 bra 	$L__BB3_145;
$L__BB3_144:
	sub.s64 	%rd3978, %rd337, %rd314;
	setp.lt.u64 	%p406, %rd337, %rd314;
	selp.u64 	%rd3979, 1, 0, %p406;
	st.global.u64 	[%rd310+32], %rd3978;
	add.s64 	%rd3980, %rd313, %rd3979;
	sub.s64 	%rd3981, %rd338, %rd3980;
	setp.lt.u64 	%p407, %rd338, %rd3980;
	selp.u64 	%rd3982, 1, 0, %p407;
	st.global.u64 	[%rd310+40], %rd3981;
	add.s64 	%rd3983, %rd4082, %rd3982;
	sub.s64 	%rd3984, %rd339, %rd3983;
	setp.lt.u64 	%p408, %rd339, %rd3983;
	selp.u64 	%rd3985, 1, 0, %p408;
	st.global.u64 	[%rd310+48], %rd3984;
	add.s64 	%rd3986, %rd311, %rd3985;
	sub.s64 	%rd3987, %rd340, %rd3986;
	st.global.u64 	[%rd310+56], %rd3987;
$L__BB3_145:
	mov.b32 	%r83, 0;
	st.global.u32 	[%rd310+64], %r83;
$L__BB3_146:
	ret;

}
	// .globl	_Z12point_doubleP7ECPointPKS_
.visible .entry _Z12point_doubleP7ECPointPKS_(
	.param .u64 .ptr .align 1 _Z12point_doubleP7ECPointPKS__param_0,
	.param .u64 .ptr .align 1 _Z12point_doubleP7ECPointPKS__param_1
)
{
	.reg .pred 	%p<95>;
	.reg .b32 	%r<20>;
	.reg .b64 	%rd<677>;

	ld.param.u64 	%rd89, [_Z12point_doubleP7ECPointPKS__param_0];
	ld.param.u64 	%rd90, [_Z12point_doubleP7ECPointPKS__param_1];
	cvta.to.global.u64 	%rd1, %rd89;
	cvta.to.global.u64 	%rd2, %rd90;
	ld.global.u32 	%r1, [%rd2+64];
	setp.eq.s32 	%p4, %r1, 0;
	@%p4 bra 	$L__BB4_2;
	ld.const.u64 	%rd659, [ONE_MONT];
	ld.const.u64 	%rd658, [ONE_MONT+8];
	ld.const.u64 	%rd657, [ONE_MONT+16];
	mov.b64 	%rd652, 0;
	ld.const.u64 	%rd656, [ONE_MONT+24];
	mov.u64 	%rd653, %rd652;
	mov.u64 	%rd654, %rd652;
	mov.u64 	%rd655, %rd652;
	bra.uni 	$L__BB4_3;
$L__BB4_2:
	ld.global.u64 	%rd659, [%rd2+32];
	ld.global.u64 	%rd658, [%rd2+40];
	ld.global.u64 	%rd657, [%rd2+48];
	ld.global.u64 	%rd656, [%rd2+56];
	ld.const.u64 	%rd655, [ONE_MONT];
	ld.const.u64 	%rd654, [ONE_MONT+8];
	ld.const.u64 	%rd653, [ONE_MONT+16];
	ld.const.u64 	%rd652, [ONE_MONT+24];
$L__BB4_3:
	setp.ne.s32 	%p6, %r1, 0;
	mov.pred 	%p94, -1;
	@%p6 bra 	$L__BB4_22;
	or.b64  	%rd92, %rd655, %rd654;
	or.b64  	%rd93, %rd92, %rd653;
	or.b64  	%rd94, %rd93, %rd652;
	setp.eq.s64 	%p8, %rd94, 0;
	@%p8 bra 	$L__BB4_22;
	or.b64  	%rd95, %rd659, %rd658;
	or.b64  	%rd96, %rd95, %rd657;
	or.b64  	%rd97, %rd96, %rd656;
	setp.eq.s64 	%p10, %rd97, 0;
	@%p10 bra 	$L__BB4_22;
	and.b64  	%rd23, %rd659, 4294967295;
	shr.u64 	%rd24, %rd659, 32;
	shr.u64 	%rd25, %rd658, 32;
	and.b64  	%rd26, %rd658, 4294967295;
	shr.u64 	%rd27, %rd657, 32;
	and.b64  	%rd28, %rd657, 4294967295;
	shr.u64 	%rd29, %rd656, 32;
	and.b64  	%rd30, %rd656, 4294967295;
	ld.const.u64 	%rd31, [P_CONST+8];
	ld.const.u64 	%rd32, [P_CONST+16];
	ld.const.u64 	%rd33, [P_CONST+24];
	ld.const.u64 	%rd34, [P_CONST];
	shr.u64 	%rd98, %rd655, 32;
	and.b64  	%rd99, %rd655, 4294967295;
	mul.lo.s64 	%rd100, %rd99, %rd23;
	mul.lo.s64 	%rd101, %rd98, %rd23;
	mul.lo.s64 	%rd102, %rd99, %rd24;
	shr.u64 	%rd103, %rd100, 32;
	and.b64  	%rd104, %rd101, 4294967295;
	add.s64 	%rd105, %rd103, %rd104;
	and.b64  	%rd106, %rd102, 4294967295;
	add.s64 	%rd107, %rd105, %rd106;
	shr.u64 	%rd108, %rd101, 32;
	mad.lo.s64 	%rd109, %rd98, %rd24, %rd108;
	shr.u64 	%rd110, %rd102, 32;
	add.s64 	%rd111, %rd109, %rd110;
	shr.u64 	%rd112, %rd107, 32;
	shl.b64 	%rd113, %rd107, 32;
	and.b64  	%rd114, %rd100, 4294967295;
	or.b64  	%rd115, %rd113, %rd114;
	add.s64 	%rd116, %rd111, %rd112;
	shr.u64 	%rd117, %rd654, 32;
	and.b64  	%rd118, %rd654, 4294967295;
	mul.lo.s64 	%rd119, %rd118, %rd23;
	mul.lo.s64 	%rd120, %rd117, %rd23;
	mul.lo.s64 	%rd121, %rd118, %rd24;
	shr.u64 	%rd122, %rd119, 32;
	and.b64  	%rd123, %rd120, 4294967295;
	add.s64 	%rd124, %rd122, %rd123;
	and.b64  	%rd125, %rd121, 4294967295;
	add.s64 	%rd126, %rd124, %rd125;
	shr.u64 	%rd127, %rd120, 32;
	mad.lo.s64 	%rd128, %rd117, %rd24, %rd127;
	shr.u64 	%rd129, %rd121, 32;
	add.s64 	%rd130, %rd128, %rd129;
	shr.u64 	%rd131, %rd126, 32;
	shl.b64 	%rd132, %rd126, 32;
	and.b64  	%rd133, %rd119, 4294967295;
	or.b64  	%rd134, %rd132, %rd133;
	add.s64 	%rd135, %rd130, %rd131;
	shr.u64 	%rd136, %rd653, 32;
	and.b64  	%rd137, %rd653, 4294967295;
	mul.lo.s64 	%rd138, %rd137, %rd23;
	mul.lo.s64 	%rd139, %rd136, %rd23;
	mul.lo.s64 	%rd140, %rd137, %rd24;
	shr.u64 	%rd141, %rd138, 32;
	and.b64  	%rd142, %rd139, 4294967295;
	add.s64 	%rd143, %rd141, %rd142;
	and.b64  	%rd144, %rd140, 4294967295;
	add.s64 	%rd145, %rd143, %rd144;
	shr.u64 	%rd146, %rd139, 32;
	mad.lo.s64 	%rd147, %rd136, %rd24, %rd146;
	shr.u64 	%rd148, %rd140, 32;
	add.s64 	%rd149, %rd147, %rd148;
	shr.u64 	%rd150, %rd145, 32;
	shl.b64 	%rd151, %rd145, 32;
	and.b64  	%rd152, %rd138, 4294967295;
	or.b64  	%rd153, %rd151, %rd152;
	add.s64 	%rd154, %rd149, %rd150;
	shr.u64 	%rd155, %rd652, 32;
	and.b64  	%rd156, %rd652, 4294967295;
	mul.lo.s64 	%rd157, %rd156, %rd23;
	mul.lo.s64 	%rd158, %rd155, %rd23;
	mul.lo.s64 	%rd159, %rd156, %rd24;
	shr.u64 	%rd160, %rd157, 32;
	and.b64  	%rd161, %rd158, 4294967295;
	add.s64 	%rd162, %rd160, %rd161;
	and.b64  	%rd163, %rd159, 4294967295;
	add.s64 	%rd164, %rd162, %rd163;
	shr.u64 	%rd165, %rd158, 32;
	mad.lo.s64 	%rd166, %rd155, %rd24, %rd165;
	shr.u64 	%rd167, %rd159, 32;
	add.s64 	%rd168, %rd166, %rd167;
	shr.u64 	%rd169, %rd164, 32;
	shl.b64 	%rd170, %rd164, 32;
	and.b64  	%rd171, %rd157, 4294967295;
	or.b64  	%rd172, %rd170, %rd171;
	add.s64 	%rd173, %rd168, %rd169;
	mul.lo.s64 	%rd174, %rd99, %rd26;
	mul.lo.s64 	%rd175, %rd98, %rd26;
	mul.lo.s64 	%rd176, %rd99, %rd25;
	shr.u64 	%rd177, %rd174, 32;
	and.b64  	%rd178, %rd175, 4294967295;
	add.s64 	%rd179, %rd177, %rd178;
	and.b64  	%rd180, %rd176, 4294967295;
	add.s64 	%rd181, %rd179, %rd180;
	shr.u64 	%rd182, %rd175, 32;
	mad.lo.s64 	%rd183, %rd98, %rd25, %rd182;
	shr.u64 	%rd184, %rd176, 32;
	add.s64 	%rd185, %rd183, %rd184;
	shr.u64 	%rd186, %rd181, 32;
	shl.b64 	%rd187, %rd181, 32;
	and.b64  	%rd188, %rd174, 4294967295;
	or.b64  	%rd189, %rd187, %rd188;
	add.s64 	%rd190, %rd134, %rd189;
	setp.lt.u64 	%p11, %rd190, %rd134;
	selp.u64 	%rd191, 1, 0, %p11;
	add.s64 	%rd192, %rd185, %rd135;
	add.s64 	%rd193, %rd192, %rd186;
	add.s64 	%rd194, %rd193, %rd191;
	mul.lo.s64 	%rd195, %rd118, %rd26;
	mul.lo.s64 	%rd196, %rd117, %rd26;
	mul.lo.s64 	%rd197, %rd118, %rd25;
	shr.u64 	%rd198, %rd195, 32;
	and.b64  	%rd199, %rd196, 4294967295;
	add.s64 	%rd200, %rd198, %rd199;
	and.b64  	%rd201, %rd197, 4294967295;
	add.s64 	%rd202, %rd200, %rd201;
	shr.u64 	%rd203, %rd196, 32;
	mad.lo.s64 	%rd204, %rd117, %rd25, %rd203;
	shr.u64 	%rd205, %rd197, 32;
	add.s64 	%rd206, %rd204, %rd205;
	shr.u64 	%rd207, %rd202, 32;
	shl.b64 	%rd208, %rd202, 32;
	and.b64  	%rd209, %rd195, 4294967295;
	or.b64  	%rd210, %rd208, %rd209;
	add.s64 	%rd211, %rd153, %rd191;
	add.s64 	%rd212, %rd211, %rd210;
	max.u64 	%rd213, %rd153, %rd211;
	setp.gt.u64 	%p12, %rd213, %rd212;
	selp.u64 	%rd214, 1, 0, %p12;
	add.s64 	%rd215, %rd206, %rd154;
	add.s64 	%rd216, %rd215, %rd207;
	add.s64 	%rd217, %rd216, %rd214;
	mul.lo.s64 	%rd218, %rd137, %rd26;
	mul.lo.s64 	%rd219, %rd136, %rd26;
	mul.lo.s64 	%rd220, %rd137, %rd25;
	shr.u64 	%rd221, %rd218, 32;
	and.b64  	%rd222, %rd219, 4294967295;
	add.s64 	%rd223, %rd221, %rd222;
	and.b64  	%rd224, %rd220, 4294967295;
	add.s64 	%rd225, %rd223, %rd224;
	shr.u64 	%rd226, %rd219, 32;
	mad.lo.s64 	%rd227, %rd136, %rd25, %rd226;
	shr.u64 	%rd228, %rd220, 32;
	add.s64 	%rd229, %rd227, %rd228;
	shr.u64 	%rd230, %rd225, 32;
	shl.b64 	%rd231, %rd225, 32;
	and.b64  	%rd232, %rd218, 4294967295;
	or.b64  	%rd233, %rd231, %rd232;
	add.s64 	%rd234, %rd172, %rd214;
	add.s64 	%rd235, %rd234, %rd233;
	max.u64 	%rd236, %rd172, %rd234;
	setp.gt.u64 	%p13, %rd236, %rd235;
	selp.u64 	%rd237, 1, 0, %p13;
	add.s64 	%rd238, %rd229, %rd173;
	add.s64 	%rd239, %rd238, %rd230;
	add.s64 	%rd240, %rd239, %rd237;
	mul.lo.s64 	%rd241, %rd99, %rd28;
	mul.lo.s64 	%rd242, %rd98, %rd28;
	mul.lo.s64 	%rd243, %rd99, %rd27;
	shr.u64 	%rd244, %rd241, 32;
	and.b64  	%rd245, %rd242, 4294967295;
	add.s64 	%rd246, %rd244, %rd245;
	and.b64  	%rd247, %rd243, 4294967295;
	add.s64 	%rd248, %rd246, %rd247;
	shr.u64 	%rd249, %rd242, 32;
	mad.lo.s64 	%rd250, %rd98, %rd27, %rd249;
	shr.u64 	%rd251, %rd243, 32;
	add.s64 	%rd252, %rd250, %rd251;
	shr.u64 	%rd253, %rd248, 32;
	shl.b64 	%rd254, %rd248, 32;
	and.b64  	%rd255, %rd241, 4294967295;
	or.b64  	%rd256, %rd254, %rd255;
	add.s64 	%rd257, %rd212, %rd256;
	setp.lt.u64 	%p14, %rd257, %rd212;
	selp.u64 	%rd258, 1, 0, %p14;
	add.s64 	%rd259, %rd252, %rd217;
	add.s64 	%rd260, %rd259, %rd253;
	add.s64 	%rd261, %rd260, %rd258;
	mul.lo.s64 	%rd262, %rd118, %rd28;
	mul.lo.s64 	%rd263, %rd117, %rd28;
	mul.lo.s64 	%rd264, %rd118, %rd27;
	shr.u64 	%rd265, %rd262, 32;
	and.b64  	%rd266, %rd263, 4294967295;
	add.s64 	%rd267, %rd265, %rd266;
	and.b64  	%rd268, %rd264, 4294967295;
	add.s64 	%rd269, %rd267, %rd268;
	shr.u64 	%rd270, %rd263, 32;
	mad.lo.s64 	%rd271, %rd117, %rd27, %rd270;
	shr.u64 	%rd272, %rd264, 32;
	add.s64 	%rd273, %rd271, %rd272;
	shr.u64 	%rd274, %rd269, 32;
	shl.b64 	%rd275, %rd269, 32;
	and.b64  	%rd276, %rd262, 4294967295;
	or.b64  	%rd277, %rd275, %rd276;
	add.s64 	%rd278, %rd235, %rd258;
	add.s64 	%rd279, %rd278, %rd277;
	max.u64 	%rd280, %rd235, %rd278;
	setp.gt.u64 	%p15, %rd280, %rd279;
	selp.u64 	%rd281, 1, 0, %p15;
	add.s64 	%rd282, %rd273, %rd240;
	add.s64 	%rd283, %rd282, %rd274;
	add.s64 	%rd284, %rd283, %rd281;
	mul.lo.s64 	%rd285, %rd99, %rd30;
	mul.lo.s64 	%rd286, %rd98, %rd30;
	mul.lo.s64 	%rd287, %rd99, %rd29;
	shr.u64 	%rd288, %rd285, 32;
	and.b64  	%rd289, %rd286, 4294967295;
	add.s64 	%rd290, %rd288, %rd289;
	and.b64  	%rd291, %rd287, 4294967295;
	add.s64 	%rd292, %rd290, %rd291;
	shr.u64 	%rd293, %rd286, 32;
	mad.lo.s64 	%rd294, %rd98, %rd29, %rd293;
	shr.u64 	%rd295, %rd287, 32;
	add.s64 	%rd296, %rd294, %rd295;
	shr.u64 	%rd297, %rd292, 32;
	shl.b64 	%rd298, %rd292, 32;
	and.b64  	%rd299, %rd285, 4294967295;
	or.b64  	%rd300, %rd298, %rd299;
	add.s64 	%rd301, %rd279, %rd300;
	setp.lt.u64 	%p16, %rd301, %rd279;
	selp.u64 	%rd302, 1, 0, %p16;
	add.s64 	%rd303, %rd296, %rd284;
	add.s64 	%rd304, %rd303, %rd297;
	add.s64 	%rd305, %rd304, %rd302;
	ld.const.u64 	%rd306, [MU_P];
	mul.lo.s64 	%rd307, %rd306, %rd115;
	mul.lo.s64 	%rd308, %rd34, %rd307;
	mul.hi.u64 	%rd309, %rd34, %rd307;
	add.cc.s64 	%rd310, %rd308, %rd115;
	addc.cc.s64 	%rd311, %rd309, 0;
	mul.lo.s64 	%rd312, %rd31, %rd307;
	mul.hi.u64 	%rd313, %rd31, %rd307;
	mov.b64 	%rd314, 0;
	add.cc.s64 	%rd315, %rd311, %rd190;
	addc.cc.s64 	%rd316, %rd314, 0;
	add.cc.s64 	%rd317, %rd315, %rd312;
	addc.cc.s64 	%rd318, %rd316, %rd313;
	mul.lo.s64 	%rd319, %rd32, %rd307;
	mul.hi.u64 	%rd320, %rd32, %rd307;
	add.cc.s64 	%rd321, %rd318, %rd257;
	addc.cc.s64 	%rd322, %rd314, 0;
	add.cc.s64 	%rd323, %rd321, %rd319;
	addc.cc.s64 	%rd324, %rd322, %rd320;
	mul.lo.s64 	%rd325, %rd33, %rd307;
	mul.hi.u64 	%rd326, %rd33, %rd307;
	add.cc.s64 	%rd327, %rd324, %rd301;
	addc.cc.s64 	%rd328, %rd314, 0;
	add.cc.s64 	%rd329, %rd327, %rd325;
	addc.cc.s64 	%rd330, %rd328, %rd326;
	add.s64 	%rd331, %rd116, %rd330;
	setp.lt.u64 	%p17, %rd331, %rd116;
	selp.u64 	%rd332, 1, 0, %p17;
	add.s64 	%rd333, %rd194, %rd332;
	setp.lt.u64 	%p18, %rd333, %rd194;
	selp.u64 	%rd334, 1, 0, %p18;
	add.s64 	%rd335, %rd261, %rd334;
	setp.lt.u64 	%p19, %rd335, %rd261;
	selp.u64 	%rd336, 1, 0, %p19;
	add.s64 	%rd337, %rd305, %rd336;
	mul.lo.s64 	%rd338, %rd306, %rd317;
	mul.lo.s64 	%rd339, %rd34, %rd338;
	mul.hi.u64 	%rd340, %rd34, %rd338;
	add.cc.s64 	%rd341, %rd339, %rd317;
	addc.cc.s64 	%rd342, %rd340, 0;
	mul.lo.s64 	%rd343, %rd31, %rd338;
	mul.hi.u64 	%rd344, %rd31, %rd338;
	add.cc.s64 	%rd345, %rd342, %rd323;
	addc.cc.s64 	%rd346, %rd314, 0;
	add.cc.s64 	%rd347, %rd345, %rd343;
	addc.cc.s64 	%rd348, %rd346, %rd344;
	mul.lo.s64 	%rd349, %rd32, %rd338;
	mul.hi.u64 	%rd350, %rd32, %rd338;
	add.cc.s64 	%rd351, %rd348, %rd329;
	addc.cc.s64 	%rd352, %rd314, 0;
	add.cc.s64 	%rd353, %rd351, %rd349;
	addc.cc.s64 	%rd354, %rd352, %rd350;
	mul.lo.s64 	%rd355, %rd33, %rd338;
	mul.hi.u64 	%rd356, %rd33, %rd338;
	add.cc.s64 	%rd357, %rd354, %rd331;
	addc.cc.s64 	%rd358, %rd314, 0;
	add.cc.s64 	%rd359, %rd357, %rd355;
	addc.cc.s64 	%rd360, %rd358, %rd356;
	add.s64 	%rd361, %rd333, %rd360;
	setp.lt.u64 	%p20, %rd361, %rd333;
	selp.u64 	%rd362, 1, 0, %p20;
	add.s64 	%rd363, %rd335, %rd362;
	setp.lt.u64 	%p21, %rd363, %rd335;
	selp.u64 	%rd364, 1, 0, %p21;
	add.s64 	%rd365, %rd337, %rd364;
	mul.lo.s64 	%rd366, %rd306, %rd347;
	mul.lo.s64 	%rd367, %rd34, %rd366;
	mul.hi.u64 	%rd368, %rd34, %rd366;
	add.cc.s64 	%rd369, %rd367, %rd347;
	addc.cc.s64 	%rd370, %rd368, 0;
	mul.lo.s64 	%rd371, %rd31, %rd366;
	mul.hi.u64 	%rd372, %rd31, %rd366;
	add.cc.s64 	%rd373, %rd370, %rd353;
	addc.cc.s64 	%rd374, %rd314, 0;
	add.cc.s64 	%rd375, %rd373, %rd371;
	addc.cc.s64 	%rd376, %rd374, %rd372;
	mul.lo.s64 	%rd377, %rd32, %rd366;
	mul.hi.u64 	%rd378, %rd32, %rd366;
	add.cc.s64 	%rd379, %rd376, %rd359;
	addc.cc.s64 	%rd380, %rd314, 0;
	add.cc.s64 	%rd381, %rd379, %rd377;
	addc.cc.s64 	%rd382, %rd380, %rd378;
	mul.lo.s64 	%rd383, %rd33, %rd366;
	mul.hi.u64 	%rd384, %rd33, %rd366;
	add.cc.s64 	%rd385, %rd382, %rd361;
	addc.cc.s64 	%rd386, %rd314, 0;
	add.cc.s64 	%rd387, %rd385, %rd383;
	addc.cc.s64 	%rd388, %rd386, %rd384;
	add.s64 	%rd389, %rd363, %rd388;
	setp.lt.u64 	%p22, %rd389, %rd363;
	selp.u64 	%rd390, 1, 0, %p22;
	add.s64 	%rd391, %rd365, %rd390;
	mul.lo.s64 	%rd392, %rd306, %rd375;
	mul.lo.s64 	%rd393, %rd34, %rd392;
	mul.hi.u64 	%rd394, %rd34, %rd392;
	add.cc.s64 	%rd395, %rd393, %rd375;
	addc.cc.s64 	%rd396, %rd394, 0;
	mul.lo.s64 	%rd397, %rd31, %rd392;
	mul.hi.u64 	%rd398, %rd31, %rd392;
	add.cc.s64 	%rd399, %rd396, %rd381;
	addc.cc.s64 	%rd400, %rd314, 0;
	add.cc.s64 	%rd35, %rd399, %rd397;
	addc.cc.s64 	%rd401, %rd400, %rd398;
	mul.lo.s64 	%rd402, %rd32, %rd392;
	mul.hi.u64 	%rd403, %rd32, %rd392;
	add.cc.s64 	%rd404, %rd401, %rd387;
	addc.cc.s64 	%rd405, %rd314, 0;
	add.cc.s64 	%rd36, %rd404, %rd402;
	addc.cc.s64 	%rd406, %rd405, %rd403;
	mul.lo.s64 	%rd407, %rd33, %rd392;
	mul.hi.u64 	%rd408, %rd33, %rd392;
	add.cc.s64 	%rd409, %rd406, %rd389;
	addc.cc.s64 	%rd410, %rd314, 0;
	add.cc.s64 	%rd37, %rd409, %rd407;
	addc.cc.s64 	%rd411, %rd410, %rd408;
	add.s64 	%rd660, %rd391, %rd411;
	setp.gt.u64 	%p23, %rd660, %rd33;
	@%p23 bra 	$L__BB4_12;
	setp.lt.u64 	%p24, %rd660, %rd33;
	mov.u64 	%rd661, %rd37;
	mov.u64 	%rd662, %rd36;
	mov.u64 	%rd663, %rd35;
	@%p24 bra 	$L__BB4_13;
	setp.lt.u64 	%p25, %rd32, %rd37;
	@%p25 bra 	$L__BB4_12;
	setp.gt.u64 	%p26, %rd32, %rd37;
	mov.u64 	%rd661, %rd37;
	mov.u64 	%rd662, %rd36;
	mov.u64 	%rd663, %rd35;
	@%p26 bra 	$L__BB4_13;
	setp.lt.u64 	%p27, %rd31, %rd36;
	@%p27 bra 	$L__BB4_12;
	setp.gt.u64 	%p28, %rd31, %rd36;
	setp.lt.u64 	%p29, %rd35, %rd34;
	or.pred  	%p30, %p28, %p29;
	mov.u64 	%rd661, %rd37;
	mov.u64 	%rd662, %rd36;
	mov.u64 	%rd663, %rd35;
	@%p30 bra 	$L__BB4_13;
$L__BB4_12:
	sub.s64 	%rd663, %rd35, %rd34;
	setp.lt.u64 	%p31, %rd35, %rd34;
	selp.u64 	%rd412, 1, 0, %p31;
	add.s64 	%rd413, %rd31, %rd412;
	sub.s64 	%rd662, %rd36, %rd413;
	setp.lt.u64 	%p32, %rd36, %rd413;
	selp.u64 	%rd414, 1, 0, %p32;
	add.s64 	%rd415, %rd32, %rd414;
	sub.s64 	%rd661, %rd37, %rd415;
	setp.lt.u64 	%p33, %rd37, %rd415;
	selp.u64 	%rd416, 1, 0, %p33;
	add.s64 	%rd417, %rd33, %rd416;
	sub.s64 	%rd660, %rd660, %rd417;
$L__BB4_13:
	shl.b64 	%rd47, %rd663, 1;
	setp.gt.s64 	%p34, %rd663, -1;
	mov.b64 	{%r2, %r3}, %rd662;
	mov.b64 	{%r4, %r5}, %rd663;
	shf.l.wrap.b32 	%r6, %r5, %r2, 1;
	shf.l.wrap.b32 	%r7, %r2, %r3, 1;
	mov.b64 	%rd48, {%r6, %r7};
	setp.lt.u64 	%p35, %rd48, %rd662;
	setp.eq.s64 	%p36, %rd48, %rd662;
	selp.u32 	%r8, -1, 0, %p36;
	selp.u32 	%r9, -1, 0, %p35;
	selp.b32 	%r10, %r9, %r8, %p34;
	and.b32  	%r12, %r10, 1;
	setp.eq.b32 	%p37, %r12, 1;
	or.pred  	%p38, %p35, %p37;
	selp.u64 	%rd418, 1, 0, %p38;
	shl.b64 	%rd419, %rd661, 1;
	or.b64  	%rd49, %rd419, %rd418;
	setp.ge.u64 	%p39, %rd49, %rd661;
	setp.lt.u64 	%p40, %rd49, %rd661;
	setp.eq.s64 	%p41, %rd49, %rd661;
	selp.u32 	%r13, -1, 0, %p40;
	selp.u32 	%r14, -1, 0, %p41;
	selp.b32 	%r15, %r14, %r13, %p38;
	selp.b32 	%r16, %r15, %r13, %p39;
	and.b32  	%r17, %r16, 1;
	setp.eq.b32 	%p1, %r17, 1;
	cvt.u64.u32 	%rd420, %r16;
	and.b64  	%rd421, %rd420, 1;
	shl.b64 	%rd422, %rd660, 1;
	or.b64  	%rd664, %rd422, %rd421;
	setp.lt.u64 	%p42, %rd664, %rd660;
	@%p42 bra 	$L__BB4_20;
	setp.eq.s64 	%p43, %rd664, %rd660;
	and.pred  	%p44, %p43, %p1;
	setp.gt.u64 	%p45, %rd664, %rd33;
	or.pred  	%p46, %p44, %p45;
	@%p46 bra 	$L__BB4_20;
	setp.lt.u64 	%p47, %rd664, %rd33;
	mov.u64 	%rd665, %rd49;
	mov.u64 	%rd666, %rd48;
	mov.u64 	%rd667, %rd47;
	@%p47 bra 	$L__BB4_21;
	setp.gt.u64 	%p48, %rd49, %rd32;
	@%p48 bra 	$L__BB4_20;
	setp.lt.u64 	%p49, %rd49, %rd32;
	mov.u64 	%rd665, %rd49;
	mov.u64 	%rd666, %rd48;
	mov.u64 	%rd667, %rd47;
	@%p49 bra 	$L__BB4_21;
	setp.gt.u64 	%p50, %rd48, %rd31;
	@%p50 bra 	$L__BB4_20;
	setp.lt.u64 	%p51, %rd48, %rd31;
	setp.lt.u64 	%p52, %rd47, %rd34;
	or.pred  	%p53, %p51, %p52;
	mov.u64 	%rd665, %rd49;
	mov.u64 	%rd666, %rd48;
	mov.u64 	%rd667, %rd47;
	@%p53 bra 	$L__BB4_21;
$L__BB4_20:
	sub.s64 	%rd667, %rd47, %rd34;
	setp.lt.u64 	%p54, %rd47, %rd34;
	selp.u64 	%rd423, 1, 0, %p54;
	add.s64 	%rd424, %rd31, %rd423;
	sub.s64 	%rd666, %rd48, %rd424;
	setp.lt.u64 	%p55, %rd48, %rd424;
	selp.u64 	%rd425, 1, 0, %p55;
	add.s64 	%rd426, %rd32, %rd425;
	sub.s64 	%rd665, %rd49, %rd426;
	setp.lt.u64 	%p56, %rd49, %rd426;
	selp.u64 	%rd427, 1, 0, %p56;
	add.s64 	%rd428, %rd33, %rd427;
	sub.s64 	%rd664, %rd664, %rd428;
$L__BB4_21:
	or.b64  	%rd429, %rd667, %rd666;
	or.b64  	%rd430, %rd429, %rd665;
	or.b64  	%rd431, %rd430, %rd664;
	setp.eq.s64 	%p94, %rd431, 0;
$L__BB4_22:
	not.pred 	%p57, %p94;
	@%p57 bra 	$L__BB4_24;
	mov.b64 	%rd651, 0;
	st.global.u64 	[%rd1], %rd651;
	st.global.u64 	[%rd1+8], %rd651;
	st.global.u64 	[%rd1+16], %rd651;
	st.global.u64 	[%rd1+24], %rd651;
	st.global.u64 	[%rd1+32], %rd651;
	st.global.u64 	[%rd1+40], %rd651;
	st.global.u64 	[%rd1+48], %rd651;
	st.global.u64 	[%rd1+56], %rd651;
	mov.b32 	%r19, 1;
	st.global.u32 	[%rd1+64], %r19;
	bra.uni 	$L__BB4_50;
$L__BB4_24:
	ld.const.u64 	%rd59, [P_CONST+24];
	ld.const.u64 	%rd668, [P_CONST+16];
	ld.const.u64 	%rd61, [P_CONST+8];
	ld.const.u64 	%rd62, [P_CONST];
	setp.ne.s64 	%p58, %rd59, 0;
	@%p58 bra 	$L__BB4_27;
	setp.ne.s64 	%p59, %rd668, 0;
	@%p59 bra 	$L__BB4_27;
	mov.b64 	%rd668, 0;
$L__BB4_27:
	ld.const.u64 	%rd64, [MU_P];
	setp.ne.s64 	%p60, %rd59, 0;
	mov.b64 	%rd669, 0;
	mov.u64 	%rd670, %rd669;
	mov.u64 	%rd671, %rd669;
	mov.u64 	%rd672, %rd669;
	@%p60 bra 	$L__BB4_31;
	setp.ne.s64 	%p61, %rd668, 0;
	@%p61 bra 	$L__BB4_31;
	max.u64 	%rd436, %rd61, %rd62;
	setp.ne.s64 	%p62, %rd436, 0;
	mov.u64 	%rd670, %rd669;
	mov.u64 	%rd671, %rd669;
	mov.u64 	%rd672, %rd669;
	@%p62 bra 	$L__BB4_31;
	neg.s64 	%rd672, %rd62;
	setp.ne.s64 	%p63, %rd62, 0;
	selp.u64 	%rd437, 1, 0, %p63;
	add.s64 	%rd438, %rd61, %rd437;
	neg.s64 	%rd671, %rd438;
	setp.ne.s64 	%p64, %rd438, 0;
	selp.u64 	%rd439, 1, 0, %p64;
	add.s64 	%rd440, %rd668, %rd439;
	neg.s64 	%rd670, %rd440;
	setp.ne.s64 	%p65, %rd440, 0;
	selp.u64 	%rd441, 1, 0, %p65;
	add.s64 	%rd442, %rd59, %rd441;
	neg.s64 	%rd669, %rd442;
$L__BB4_31:
	mov.b64 	%rd673, 0;
	st.global.u64 	[%rd1+40], %rd673;
	st.global.u64 	[%rd1+48], %rd673;
	setp.ne.s64 	%p66, %rd59, 0;
	mov.u64 	%rd674, %rd673;
	mov.u64 	%rd675, %rd673;
	mov.u64 	%rd676, %rd673;
	@%p66 bra 	$L__BB4_35;
	setp.ne.s64 	%p67, %rd668, 0;
	@%p67 bra 	$L__BB4_35;
	max.u64 	%rd446, %rd61, %rd62;
	setp.ne.s64 	%p68, %rd446, 0;
	mov.u64 	%rd674, %rd673;
	mov.u64 	%rd675, %rd673;
	mov.u64 	%rd676, %rd673;
	@%p68 bra 	$L__BB4_35;
	neg.s64 	%rd676, %rd62;
	setp.ne.s64 	%p69, %rd62, 0;
	selp.u64 	%rd447, 1, 0, %p69;
	st.global.u64 	[%rd1+32], %rd676;
	add.s64 	%rd448, %rd61, %rd447;
	neg.s64 	%rd675, %rd448;
	setp.ne.s64 	%p70, %rd448, 0;
	selp.u64 	%rd449, 1, 0, %p70;
	add.s64 	%rd450, %rd668, %rd449;
	neg.s64 	%rd674, %rd450;
	setp.ne.s64 	%p71, %rd450, 0;
	selp.u64 	%rd451, 1, 0, %p71;
	add.s64 	%rd452, %rd59, %rd451;
	neg.s64 	%rd673, %rd452;
$L__BB4_35:
	mul.lo.s64 	%rd453, %rd64, %rd672;
	mul.lo.s64 	%rd454, %rd62, %rd453;
	mul.hi.u64 	%rd455, %rd62, %rd453;
	add.cc.s64 	%rd456, %rd454, %rd672;
	addc.cc.s64 	%rd457, %rd455, 0;
	mul.lo.s64 	%rd458, %rd61, %rd453;
	mul.hi.u64 	%rd459, %rd61, %rd453;
	mov.b64 	%rd460, 0;
	add.cc.s64 	%rd461, %rd457, %rd671;
	addc.cc.s64 	%rd462, %rd460, 0;
	add.cc.s64 	%rd463, %rd461, %rd458;
	addc.cc.s64 	%rd464, %rd462, %rd459;
	mul.lo.s64 	%rd465, %rd668, %rd453;
	mul.hi.u64 	%rd466, %rd668, %rd453;
	add.cc.s64 	%rd467, %rd464, %rd670;
	addc.cc.s64 	%rd468, %rd460, 0;
	add.cc.s64 	%rd469, %rd467, %rd465;
	addc.cc.s64 	%rd470, %rd468, %rd466;
	mul.lo.s64 	%rd471, %rd59, %rd453;
	mul.hi.u64 	%rd472, %rd59, %rd453;
	add.cc.s64 	%rd473, %rd470, %rd669;
	addc.cc.s64 	%rd474, %rd460, 0;
	add.cc.s64 	%rd475, %rd473, %rd471;
	addc.cc.s64 	%rd476, %rd474, %rd472;
	mul.lo.s64 	%rd477, %rd64, %rd463;
	mul.lo.s64 	%rd478, %rd62, %rd477;
	mul.hi.u64 	%rd479, %rd62, %rd477;
	add.cc.s64 	%rd480, %rd478, %rd463;
	addc.cc.s64 	%rd481, %rd479, 0;
	mul.lo.s64 	%rd482, %rd61, %rd477;
	mul.hi.u64 	%rd483, %rd61, %rd477;
	add.cc.s64 	%rd484, %rd481, %rd469;
	addc.cc.s64 	%rd485, %rd460, 0;
	add.cc.s64 	%rd486, %rd484, %rd482;
	addc.cc.s64 	%rd487, %rd485, %rd483;
	mul.lo.s64 	%rd488, %rd668, %rd477;
	mul.hi.u64 	%rd489, %rd668, %rd477;
	add.cc.s64 	%rd490, %rd487, %rd475;
	addc.cc.s64 	%rd491, %rd460, 0;
	add.cc.s64 	%rd492, %rd490, %rd488;
	addc.cc.s64 	%rd493, %rd491, %rd489;
	mul.lo.s64 	%rd494, %rd59, %rd477;
	mul.hi.u64 	%rd495, %rd59, %rd477;
	add.cc.s64 	%rd496, %rd493, %rd476;
	addc.cc.s64 	%rd497, %rd460, 0;
	add.cc.s64 	%rd498, %rd496, %rd494;
	addc.cc.s64 	%rd499, %rd497, %rd495;
	mul.lo.s64 	%rd500, %rd64, %rd486;
	mul.lo.s64 	%rd501, %rd62, %rd500;
	mul.hi.u64 	%rd502, %rd62, %rd500;
	add.cc.s64 	%rd503, %rd501, %rd486;
	addc.cc.s64 	%rd504, %rd502, 0;
	mul.lo.s64 	%rd505, %rd61, %rd500;
	mul.hi.u64 	%rd506, %rd61, %rd500;
	add.cc.s64 	%rd507, %rd504, %rd492;
	addc.cc.s64 	%rd508, %rd460, 0;
	add.cc.s64 	%rd509, %rd507, %rd505;
	addc.cc.s64 	%rd510, %rd508, %rd506;
	mul.lo.s64 	%rd511, %rd668, %rd500;
	mul.hi.u64 	%rd512, %rd668, %rd500;
	add.cc.s64 	%rd513, %rd510, %rd498;
	addc.cc.s64 	%rd514, %rd460, 0;
	add.cc.s64 	%rd515, %rd513, %rd511;
	addc.cc.s64 	%rd516, %rd514, %rd512;
	mul.lo.s64 	%rd517, %rd59, %rd500;
	mul.hi.u64 	%rd518, %rd59, %rd500;
	add.cc.s64 	%rd519, %rd516, %rd499;
	addc.cc.s64 	%rd520, %rd460, 0;
	add.cc.s64 	%rd521, %rd519, %rd517;
	addc.cc.s64 	%rd522, %rd520, %rd518;
	mul.lo.s64 	%rd523, %rd64, %rd509;
	mul.lo.s64 	%rd524, %rd62, %rd523;
	mul.hi.u64 	%rd525, %rd62, %rd523;
	add.cc.s64 	%rd526, %rd524, %rd509;
	addc.cc.s64 	%rd527, %rd525, 0;
	mul.lo.s64 	%rd528, %rd61, %rd523;
	mul.hi.u64 	%rd529, %rd61, %rd523;
	add.cc.s64 	%rd530, %rd527, %rd515;
	addc.cc.s64 	%rd531, %rd460, 0;
	add.cc.s64 	%rd81, %rd530, %rd528;
	addc.cc.s64 	%rd532, %rd531, %rd529;
	mul.lo.s64 	%rd533, %rd668, %rd523;
	mul.hi.u64 	%rd534, %rd668, %rd523;
	add.cc.s64 	%rd535, %rd532, %rd521;
	addc.cc.s64 	%rd536, %rd460, 0;
	add.cc.s64 	%rd82, %rd535, %rd533;
	addc.cc.s64 	%rd537, %rd536, %rd534;
	mul.lo.s64 	%rd538, %rd59, %rd523;
	mul.hi.u64 	%rd539, %rd59, %rd523;
	add.cc.s64 	%rd540, %rd537, %rd522;
	addc.cc.s64 	%rd541, %rd460, 0;
	add.cc.s64 	%rd83, %rd540, %rd538;
	addc.cc.s64 	%rd84, %rd541, %rd539;
	st.global.u64 	[%rd1], %rd81;
	st.global.u64 	[%rd1+8], %rd82;
	st.global.u64 	[%rd1+16], %rd83;
	st.global.u64 	[%rd1+24], %rd84;
	setp.lt.u64 	%p72, %rd59, %rd84;
	@%p72 bra 	$L__BB4_41;
	setp.gt.u64 	%p73, %rd59, %rd84;
	@%p73 bra 	$L__BB4_42;
	setp.lt.u64 	%p74, %rd668, %rd83;
	@%p74 bra 	$L__BB4_41;
	setp.gt.u64 	%p75, %rd668, %rd83;
	@%p75 bra 	$L__BB4_42;
	setp.lt.u64 	%p76, %rd61, %rd82;
	@%p76 bra 	$L__BB4_41;
	setp.gt.u64 	%p77, %rd61, %rd82;
	setp.lt.u64 	%p78, %rd81, %rd62;
	or.pred  	%p79, %p77, %p78;
	@%p79 bra 	$L__BB4_42;
$L__BB4_41:
	sub.s64 	%rd542, %rd81, %rd62;
	setp.lt.u64 	%p80, %rd81, %rd62;
	selp.u64 	%rd543, 1, 0, %p80;
	st.global.u64 	[%rd1], %rd542;
	add.s64 	%rd544, %rd61, %rd543;
	sub.s64 	%rd545, %rd82, %rd544;
	setp.lt.u64 	%p81, %rd82, %rd544;
	selp.u64 	%rd546, 1, 0, %p81;
	st.global.u64 	[%rd1+8], %rd545;
	add.s64 	%rd547, %rd668, %rd546;
	sub.s64 	%rd548, %rd83, %rd547;
	setp.lt.u64 	%p82, %rd83, %rd547;
	selp.u64 	%rd549, 1, 0, %p82;
	st.global.u64 	[%rd1+16], %rd548;
	add.s64 	%rd550, %rd59, %rd549;
	sub.s64 	%rd551, %rd84, %rd550;
	st.global.u64 	[%rd1+24], %rd551;
$L__BB4_42:
	mul.lo.s64 	%rd552, %rd64, %rd676;
	mul.lo.s64 	%rd553, %rd62, %rd552;
	mul.hi.u64 	%rd554, %rd62, %rd552;
	add.cc.s64 	%rd555, %rd553, %rd676;
	addc.cc.s64 	%rd556, %rd554, 0;
	mul.lo.s64 	%rd557, %rd61, %rd552;
	mul.hi.u64 	%rd558, %rd61, %rd552;
	mov.b64 	%rd559, 0;
	add.cc.s64 	%rd560, %rd556, %rd675;
	addc.cc.s64 	%rd561, %rd559, 0;
	add.cc.s64 	%rd562, %rd560, %rd557;
	addc.cc.s64 	%rd563, %rd561, %rd558;
	mul.lo.s64 	%rd564, %rd668, %rd552;
	mul.hi.u64 	%rd565, %rd668, %rd552;
	add.cc.s64 	%rd566, %rd563, %rd674;
	addc.cc.s64 	%rd567, %rd559, 0;
	add.cc.s64 	%rd568, %rd566, %rd564;
	addc.cc.s64 	%rd569, %rd567, %rd565;
	mul.lo.s64 	%rd570, %rd59, %rd552;
	mul.hi.u64 	%rd571, %rd59, %rd552;
	add.cc.s64 	%rd572, %rd569, %rd673;
	addc.cc.s64 	%rd573, %rd559, 0;
	add.cc.s64 	%rd574, %rd572, %rd570;
	addc.cc.s64 	%rd575, %rd573, %rd571;
	mul.lo.s64 	%rd576, %rd64, %rd562;
	mul.lo.s64 	%rd577, %rd62, %rd576;
	mul.hi.u64 	%rd578, %rd62, %rd576;
	add.cc.s64 	%rd579, %rd577, %rd562;
	addc.cc.s64 	%rd580, %rd578, 0;
	mul.lo.s64 	%rd581, %rd61, %rd576;
	mul.hi.u64 	%rd582, %rd61, %rd576;
	add.cc.s64 	%rd583, %rd580, %rd568;
	addc.cc.s64 	%rd584, %rd559, 0;
	add.cc.s64 	%rd585, %rd583, %rd581;
	addc.cc.s64 	%rd586, %rd584, %rd582;
	mul.lo.s64 	%rd587, %rd668, %rd576;
	mul.hi.u64 	%rd588, %rd668, %rd576;
	add.cc.s64 	%rd589, %rd586, %rd574;
	addc.cc.s64 	%rd590, %rd559, 0;
	add.cc.s64 	%rd591, %rd589, %rd587;
	addc.cc.s64 	%rd592, %rd590, %rd588;
	mul.lo.s64 	%rd593, %rd59, %rd576;
	mul.hi.u64 	%rd594, %rd59, %rd576;
	add.cc.s64 	%rd595, %rd592, %rd575;
	addc.cc.s64 	%rd596, %rd559, 0;
	add.cc.s64 	%rd597, %rd595, %rd593;
	addc.cc.s64 	%rd598, %rd596, %rd594;
	mul.lo.s64 	%rd599, %rd64, %rd585;
	mul.lo.s64 	%rd600, %rd62, %rd599;
	mul.hi.u64 	%rd601, %rd62, %rd599;
	add.cc.s64 	%rd602, %rd600, %rd585;
	addc.cc.s64 	%rd603, %rd601, 0;
	mul.lo.s64 	%rd604, %rd61, %rd599;
	mul.hi.u64 	%rd605, %rd61, %rd599;
	add.cc.s64 	%rd606, %rd603, %rd591;
	addc.cc.s64 	%rd607, %rd559, 0;
	add.cc.s64 	%rd608, %rd606, %rd604;
	addc.cc.s64 	%rd609, %rd607, %rd605;
	mul.lo.s64 	%rd610, %rd668, %rd599;
	mul.hi.u64 	%rd611, %rd668, %rd599;
	add.cc.s64 	%rd612, %rd609, %rd597;
	addc.cc.s64 	%rd613, %rd559, 0;
	add.cc.s64 	%rd614, %rd612, %rd610;
	addc.cc.s64 	%rd615, %rd613, %rd611;
	mul.lo.s64 	%rd616, %rd59, %rd599;
	mul.hi.u64 	%rd617, %rd59, %rd599;
	add.cc.s64 	%rd618, %rd615, %rd598;
	addc.cc.s64 	%rd619, %rd559, 0;
	add.cc.s64 	%rd620, %rd618, %rd616;
	addc.cc.s64 	%rd621, %rd619, %rd617;
	mul.lo.s64 	%rd622, %rd64, %rd608;
	mul.lo.s64 	%rd623, %rd62, %rd622;
	mul.hi.u64 	%rd624, %rd62, %rd622;
	add.cc.s64 	%rd625, %rd623, %rd608;
	addc.cc.s64 	%rd626, %rd624, 0;
	mul.lo.s64 	%rd627, %rd61, %rd622;
	mul.hi.u64 	%rd628, %rd61, %rd622;
	add.cc.s64 	%rd629, %rd626, %rd614;
	addc.cc.s64 	%rd630, %rd559, 0;
	add.cc.s64 	%rd85, %rd629, %rd627;
	addc.cc.s64 	%rd631, %rd630, %rd628;
	mul.lo.s64 	%rd632, %rd668, %rd622;
	mul.hi.u64 	%rd633, %rd668, %rd622;
	add.cc.s64 	%rd634, %rd631, %rd620;
	addc.cc.s64 	%rd635, %rd559, 0;
	add.cc.s64 	%rd86, %rd634, %rd632;
	addc.cc.s64 	%rd636, %rd635, %rd633;
	mul.lo.s64 	%rd637, %rd59, %rd622;
	mul.hi.u64 	%rd638, %rd59, %rd622;
	add.cc.s64 	%rd639, %rd636, %rd621;
	addc.cc.s64 	%rd640, %rd559, 0;
	add.cc.s64 	%rd87, %rd639, %rd637;
	addc.cc.s64 	%rd88, %rd640, %rd638;
	st.global.u64 	[%rd1+32], %rd85;
	st.global.u64 	[%rd1+40], %rd86;
	st.global.u64 	[%rd1+48], %rd87;
	st.global.u64 	[%rd1+56], %rd88;
	setp.lt.u64 	%p83, %rd59, %rd88;
	@%p83 bra 	$L__BB4_48;
	setp.gt.u64 	%p84, %rd59, %rd88;
	@%p84 bra 	$L__BB4_49;
	setp.lt.u64 	%p85, %rd668, %rd87;
	@%p85 bra 	$L__BB4_48;
	setp.gt.u64 	%p86, %rd668, %rd87;
	@%p86 bra 	$L__BB4_49;
	setp.lt.u64 	%p87, %rd61, %rd86;
	@%p87 bra 	$L__BB4_48;
	setp.gt.u64 	%p88, %rd61, %rd86;
	setp.lt.u64 	%p89, %rd85, %rd62;
	or.pred  	%p90, %p88, %p89;
	@%p90 bra 	$L__BB4_49;
$L__BB4_48:
	sub.s64 	%rd641, %rd85, %rd62;
	setp.lt.u64 	%p91, %rd85, %rd62;
	selp.u64 	%rd642, 1, 0, %p91;
	st.global.u64 	[%rd1+32], %rd641;
	add.s64 	%rd643, %rd61, %rd642;
	sub.s64 	%rd644, %rd86, %rd643;
	setp.lt.u64 	%p92, %rd86, %rd643;
	selp.u64 	%rd645, 1, 0, %p92;
	st.global.u64 	[%rd1+40], %rd644;
	add.s64 	%rd646, %rd668, %rd645;
	sub.s64 	%rd647, %rd87, %rd646;
	setp.lt.u64 	%p93, %rd87, %rd646;
	selp.u64 	%rd648, 1, 0, %p93;
	st.global.u64 	[%rd1+48], %rd647;
	add.s64 	%rd649, %rd59, %rd648;
	sub.s64 	%rd650, %rd88, %rd649;
	st.global.u64 	[%rd1+56], %rd650;
$L__BB4_49:
	mov.b32 	%r18, 0;
	st.global.u32 	[%rd1+64], %r18;
$L__BB4_50:
	ret;

}
	// .globl	_Z11scalar_multP7ECPointPKmPKS_
.visible .entry _Z11scalar_multP7ECPointPKmPKS_(
	.param .u64 .ptr .align 1 _Z11scalar_multP7ECPointPKmPKS__param_0,
	.param .u64 .ptr .align 1 _Z11scalar_multP7ECPointPKmPKS__param_1,
	.param .u64 .ptr .align 1 _Z11scalar_multP7ECPointPKmPKS__param_2
)
{
	.reg .b64 	%rd<4>;

	ld.param.u64 	%rd1, [_Z11scalar_multP7ECPointPKmPKS__param_0];
	ld.param.u64 	%rd2, [_Z11scalar_multP7ECPointPKmPKS__param_1];
	ld.param.u64 	%rd3, [_Z11scalar_multP7ECPointPKmPKS__param_2];
	{ // callseq 0, 0
	.param .b64 param0;
	st.param.b64 	[param0], %rd1;
	.param .b64 param1;
	st.param.b64 	[param1], %rd2;
	.param .b64 param2;
	st.param.b64 	[param2], %rd3;
	call.uni 
	_Z18kernel_scalar_multP7ECPointPKmPKS_, 
	(
	param0, 
	param1, 
	param2
	);
	} // callseq 0
	ret;

}
	// .globl	_Z14point_is_validPiPK7ECPoint
.visible .entry _Z14point_is_validPiPK7ECPoint(
	.param .u64 .ptr .align 1 _Z14point_is_validPiPK7ECPoint_param_0,
	.param .u64 .ptr .align 1 _Z14point_is_validPiPK7ECPoint_param_1
)
{
	.reg .pred 	%p<102>;
	.reg .b32 	%r<17>;
	.reg .b64 	%rd<923>;

	ld.param.u64 	%rd71, [_Z14point_is_validPiPK7ECPoint_param_1];
	cvta.to.global.u64 	%rd1, %rd71;
	ld.global.u32 	%r4, [%rd1+64];
	setp.ne.s32 	%p2, %r4, 0;
	mov.b32 	%r16, 1;
	@%p2 bra 	$L__BB6_32;
	ld.global.u64 	%rd72, [%rd1+32];
	and.b64  	%rd73, %rd72, 4294967295;
	shr.u64 	%rd74, %rd72, 32;
	mul.lo.s64 	%rd75, %rd73, %rd73;
	mul.lo.s64 	%rd76, %rd74, %rd73;
	shr.u64 	%rd77, %rd75, 32;
	shl.b64 	%rd78, %rd76, 1;
	and.b64  	%rd79, %rd78, 8589934590;
	add.s64 	%rd80, %rd77, %rd79;
	shr.u64 	%rd81, %rd76, 31;
	and.b64  	%rd82, %rd81, 8589934590;
	mad.lo.s64 	%rd83, %rd74, %rd74, %rd82;
	shr.u64 	%rd84, %rd80, 32;
	shl.b64 	%rd85, %rd80, 32;
	and.b64  	%rd86, %rd75, 4294967295;
	or.b64  	%rd87, %rd85, %rd86;
	add.s64 	%rd88, %rd83, %rd84;
	ld.global.u64 	%rd89, [%rd1+40];
	shr.u64 	%rd90, %rd89, 32;
	and.b64  	%rd91, %rd89, 4294967295;
	mul.lo.s64 	%rd92, %rd91, %rd73;
	mul.lo.s64 	%rd93, %rd90, %rd73;
	mul.lo.s64 	%rd94, %rd91, %rd74;
	shr.u64 	%rd95, %rd92, 32;
	and.b64  	%rd96, %rd93, 4294967295;
	add.s64 	%rd97, %rd95, %rd96;
	and.b64  	%rd98, %rd94, 4294967295;
	add.s64 	%rd99, %rd97, %rd98;
	shr.u64 	%rd100, %rd93, 32;
	mad.lo.s64 	%rd101, %rd90, %rd74, %rd100;
	shr.u64 	%rd102, %rd94, 32;
	add.s64 	%rd103, %rd101, %rd102;
	shr.u64 	%rd104, %rd99, 32;
	shl.b64 	%rd105, %rd99, 32;
	and.b64  	%rd106, %rd92, 4294967295;
	or.b64  	%rd107, %rd105, %rd106;
	add.s64 	%rd108, %rd103, %rd104;
	ld.global.u64 	%rd109, [%rd1+48];
	shr.u64 	%rd110, %rd109, 32;
	and.b64  	%rd111, %rd109, 4294967295;
	mul.lo.s64 	%rd112, %rd111, %rd73;
	mul.lo.s64 	%rd113, %rd110, %rd73;
	mul.lo.s64 	%rd114, %rd111, %rd74;
	shr.u64 	%rd115, %rd112, 32;
	and.b64  	%rd116, %rd113, 4294967295;
	add.s64 	%rd117, %rd115, %rd116;
	and.b64  	%rd118, %rd114, 4294967295;
	add.s64 	%rd119, %rd117, %rd118;
	shr.u64 	%rd120, %rd113, 32;
	mad.lo.s64 	%rd121, %rd110, %rd74, %rd120;
	shr.u64 	%rd122, %rd114, 32;
	add.s64 	%rd123, %rd121, %rd122;
	shr.u64 	%rd124, %rd119, 32;
	shl.b64 	%rd125, %rd119, 32;
	and.b64  	%rd126, %rd112, 4294967295;
	or.b64  	%rd127, %rd125, %rd126;
	add.s64 	%rd128, %rd123, %rd124;
	ld.global.u64 	%rd129, [%rd1+56];
	shr.u64 	%rd130, %rd129, 32;
	and.b64  	%rd131, %rd129, 4294967295;
	mul.lo.s64 	%rd132, %rd131, %rd73;
	mul.lo.s64 	%rd133, %rd130, %rd73;
	mul.lo.s64 	%rd134, %rd131, %rd74;
	shr.u64 	%rd135, %rd132, 32;
	and.b64  	%rd136, %rd133, 4294967295;
	add.s64 	%rd137, %rd135, %rd136;
	and.b64  	%rd138, %rd134, 4294967295;
	add.s64 	%rd139, %rd137, %rd138;
	shr.u64 	%rd140, %rd133, 32;
	mad.lo.s64 	%rd141, %rd130, %rd74, %rd140;
	shr.u64 	%rd142, %rd134, 32;
	add.s64 	%rd143, %rd141, %rd142;
	shr.u64 	%rd144, %rd139, 32;
	shl.b64 	%rd145, %rd139, 32;
	and.b64  	%rd146, %rd132, 4294967295;
	or.b64  	%rd147, %rd145, %rd146;
	add.s64 	%rd148, %rd143, %rd144;
	shl.b64 	%rd149, %rd107, 1;
	shr.u64 	%rd150, %rd105, 63;
	add.s64 	%rd151, %rd108, %rd108;
	add.s64 	%rd152, %rd151, %rd150;
	mul.lo.s64 	%rd153, %rd91, %rd91;
	mul.lo.s64 	%rd154, %rd90, %rd91;
	shr.u64 	%rd155, %rd153, 32;
	shl.b64 	%rd156, %rd154, 1;
	and.b64  	%rd157, %rd156, 8589934590;
	add.s64 	%rd158, %rd155, %rd157;
	shr.u64 	%rd159, %rd154, 31;
	and.b64  	%rd160, %rd159, 8589934590;
	mad.lo.s64 	%rd161, %rd90, %rd90, %rd160;
	shr.u64 	%rd162, %rd158, 32;
	shl.b64 	%rd163, %rd158, 32;
	and.b64  	%rd164, %rd153, 4294967295;
	or.b64  	%rd165, %rd163, %rd164;
	add.s64 	%rd166, %rd127, %rd150;
	add.s64 	%rd167, %rd166, %rd165;
	max.u64 	%rd168, %rd127, %rd166;
	setp.gt.u64 	%p3, %rd168, %rd167;
	selp.u64 	%rd169, 1, 0, %p3;
	add.s64 	%rd170, %rd161, %rd128;
	add.s64 	%rd171, %rd170, %rd162;
	add.s64 	%rd172, %rd171, %rd169;
	mul.lo.s64 	%rd173, %rd111, %rd91;
	mul.lo.s64 	%rd174, %rd110, %rd91;
	mul.lo.s64 	%rd175, %rd111, %rd90;
	shr.u64 	%rd176, %rd173, 32;
	and.b64  	%rd177, %rd174, 4294967295;
	add.s64 	%rd178, %rd176, %rd177;
	and.b64  	%rd179, %rd175, 4294967295;
	add.s64 	%rd180, %rd178, %rd179;
	shr.u64 	%rd181, %rd174, 32;
	mad.lo.s64 	%rd182, %rd110, %rd90, %rd181;
	shr.u64 	%rd183, %rd175, 32;
	add.s64 	%rd184, %rd182, %rd183;
	shr.u64 	%rd185, %rd180, 32;
	shl.b64 	%rd186, %rd180, 32;
	and.b64  	%rd187, %rd173, 4294967295;
	or.b64  	%rd188, %rd186, %rd187;
	add.s64 	%rd189, %rd147, %rd169;
	add.s64 	%rd190, %rd189, %rd188;
	max.u64 	%rd191, %rd147, %rd189;
	setp.gt.u64 	%p4, %rd191, %rd190;
	selp.u64 	%rd192, 1, 0, %p4;
	add.s64 	%rd193, %rd184, %rd148;
	add.s64 	%rd194, %rd193, %rd185;
	add.s64 	%rd195, %rd194, %rd192;
	add.s64 	%rd196, %rd167, %rd127;
	setp.lt.u64 	%p5, %rd196, %rd167;
	selp.u64 	%rd197, 1, 0, %p5;
	add.s64 	%rd198, %rd128, %rd172;
	add.s64 	%rd199, %rd198, %rd197;
	add.s64 	%rd200, %rd190, %rd197;
	add.s64 	%rd201, %rd200, %rd188;
	max.u64 	%rd202, %rd190, %rd200;
	setp.gt.u64 	%p6, %rd202, %rd201;
	selp.u64 	%rd203, 1, 0, %p6;
	add.s64 	%rd204, %rd184, %rd195;
	add.s64 	%rd205, %rd204, %rd185;
	add.s64 	%rd206, %rd205, %rd203;
	add.s64 	%rd207, %rd201, %rd147;
	setp.lt.u64 	%p7, %rd207, %rd201;
	selp.u64 	%rd208, 1, 0, %p7;
	add.s64 	%rd209, %rd148, %rd206;
	add.s64 	%rd210, %rd209, %rd208;
	ld.const.u64 	%rd211, [MU_P];
	mul.lo.s64 	%rd212, %rd211, %rd87;
	ld.const.u64 	%rd2, [P_CONST];
	mul.lo.s64 	%rd213, %rd2, %rd212;
	mul.hi.u64 	%rd214, %rd2, %rd212;
	add.cc.s64 	%rd215, %rd213, %rd87;
	addc.cc.s64 	%rd216, %rd214, 0;
	ld.const.u64 	%rd3, [P_CONST+8];
	mul.lo.s64 	%rd217, %rd3, %rd212;
	mul.hi.u64 	%rd218, %rd3, %rd212;
	mov.b64 	%rd219, 0;
	add.cc.s64 	%rd220, %rd216, %rd149;
	addc.cc.s64 	%rd221, %rd219, 0;
	add.cc.s64 	%rd222, %rd220, %rd217;
	addc.cc.s64 	%rd223, %rd221, %rd218;
	ld.const.u64 	%rd4, [P_CONST+16];
	mul.lo.s64 	%rd224, %rd4, %rd212;
	mul.hi.u64 	%rd225, %rd4, %rd212;
	add.cc.s64 	%rd226, %rd223, %rd196;
	addc.cc.s64 	%rd227, %rd219, 0;
	add.cc.s64 	%rd228, %rd226, %rd224;
	addc.cc.s64 	%rd229, %rd227, %rd225;
	ld.const.u64 	%rd5, [P_CONST+24];
	mul.lo.s64 	%rd230, %rd5, %rd212;
	mul.hi.u64 	%rd231, %rd5, %rd212;
	add.cc.s64 	%rd232, %rd229, %rd207;
	addc.cc.s64 	%rd233, %rd219, 0;
	add.cc.s64 	%rd234, %rd232, %rd230;
	addc.cc.s64 	%rd235, %rd233, %rd231;
	add.s64 	%rd236, %rd88, %rd235;
	setp.lt.u64 	%p8, %rd236, %rd88;
	selp.u64 	%rd237, 1, 0, %p8;
	add.s64 	%rd238, %rd152, %rd237;
	setp.lt.u64 	%p9, %rd238, %rd152;
	selp.u64 	%rd239, 1, 0, %p9;
	add.s64 	%rd240, %rd199, %rd239;
	setp.lt.u64 	%p10, %rd240, %rd199;
	selp.u64 	%rd241, 1, 0, %p10;
	add.s64 	%rd242, %rd210, %rd241;
	mul.lo.s64 	%rd243, %rd211, %rd222;
	mul.lo.s64 	%rd244, %rd2, %rd243;
	mul.hi.u64 	%rd245, %rd2, %rd243;
	add.cc.s64 	%rd246, %rd244, %rd222;
	addc.cc.s64 	%rd247, %rd245, 0;
	mul.lo.s64 	%rd248, %rd3, %rd243;
	mul.hi.u64 	%rd249, %rd3, %rd243;
	add.cc.s64 	%rd250, %rd247, %rd228;
	addc.cc.s64 	%rd251, %rd219, 0;
	add.cc.s64 	%rd252, %rd250, %rd248;
	addc.cc.s64 	%rd253, %rd251, %rd249;
	mul.lo.s64 	%rd254, %rd4, %rd243;
	mul.hi.u64 	%rd255, %rd4, %rd243;
	add.cc.s64 	%rd256, %rd253, %rd234;
	addc.cc.s64 	%rd257, %rd219, 0;
	add.cc.s64 	%rd258, %rd256, %rd254;
	addc.cc.s64 	%rd259, %rd257, %rd255;
	mul.lo.s64 	%rd260, %rd5, %rd243;
	mul.hi.u64 	%rd261, %rd5, %rd243;
	add.cc.s64 	%rd262, %rd259, %rd236;
	addc.cc.s64 	%rd263, %rd219, 0;
	add.cc.s64 	%rd264, %rd262, %rd260;
	addc.cc.s64 	%rd265, %rd263, %rd261;
	add.s64 	%rd266, %rd238, %rd265;
	setp.lt.u64 	%p11, %rd266, %rd238;
	selp.u64 	%rd267, 1, 0, %p11;
	add.s64 	%rd268, %rd240, %rd267;
	setp.lt.u64 	%p12, %rd268, %rd240;
	selp.u64 	%rd269, 1, 0, %p12;
	add.s64 	%rd270, %rd242, %rd269;
	mul.lo.s64 	%rd271, %rd211, %rd252;
	mul.lo.s64 	%rd272, %rd2, %rd271;
	mul.hi.u64 	%rd273, %rd2, %rd271;
	add.cc.s64 	%rd274, %rd272, %rd252;
	addc.cc.s64 	%rd275, %rd273, 0;
	mul.lo.s64 	%rd276, %rd3, %rd271;
	mul.hi.u64 	%rd277, %rd3, %rd271;
	add.cc.s64 	%rd278, %rd275, %rd258;
	addc.cc.s64 	%rd279, %rd219, 0;
	add.cc.s64 	%rd280, %rd278, %rd276;
	addc.cc.s64 	%rd281, %rd279, %rd277;
	mul.lo.s64 	%rd282, %rd4, %rd271;
	mul.hi.u64 	%rd283, %rd4, %rd271;
	add.cc.s64 	%rd284, %rd281, %rd264;
	addc.cc.s64 	%rd285, %rd219, 0;
	add.cc.s64 	%rd286, %rd284, %rd282;
	addc.cc.s64 	%rd287, %rd285, %rd283;
	mul.lo.s64 	%rd288, %rd5, %rd271;
	mul.hi.u64 	%rd289, %rd5, %rd271;
	add.cc.s64 	%rd290, %rd287, %rd266;
	addc.cc.s64 	%rd291, %rd219, 0;
	add.cc.s64 	%rd292, %rd290, %rd288;
	addc.cc.s64 	%rd293, %rd291, %rd289;
	add.s64 	%rd294, %rd268, %rd293;
	setp.lt.u64 	%p13, %rd294, %rd268;
	selp.u64 	%rd295, 1, 0, %p13;
	add.s64 	%rd296, %rd270, %rd295;
	mul.lo.s64 	%rd297, %rd211, %rd280;
	mul.lo.s64 	%rd298, %rd2, %rd297;
	mul.hi.u64 	%rd299, %rd2, %rd297;
	add.cc.s64 	%rd300, %rd298, %rd280;
	addc.cc.s64 	%rd301, %rd299, 0;
	mul.lo.s64 	%rd302, %rd3, %rd297;
	mul.hi.u64 	%rd303, %rd3, %rd297;
	add.cc.s64 	%rd304, %rd301, %rd286;
	addc.cc.s64 	%rd305, %rd219, 0;
	add.cc.s64 	%rd6, %rd304, %rd302;
	addc.cc.s64 	%rd306, %rd305, %rd303;
	mul.lo.s64 	%rd307, %rd4, %rd297;
	mul.hi.u64 	%rd308, %rd4, %rd297;
	add.cc.s64 	%rd309, %rd306, %rd292;
	addc.cc.s64 	%rd310, %rd219, 0;
	add.cc.s64 	%rd7, %rd309, %rd307;
	addc.cc.s64 	%rd311, %rd310, %rd308;
	mul.lo.s64 	%rd312, %rd5, %rd297;
	mul.hi.u64 	%rd313, %rd5, %rd297;
	add.cc.s64 	%rd314, %rd311, %rd294;
	addc.cc.s64 	%rd315, %rd219, 0;
	add.cc.s64 	%rd8, %rd314, %rd312;
	addc.cc.s64 	%rd316, %rd315, %rd313;
	add.s64 	%rd907, %rd296, %rd316;
	setp.gt.u64 	%p14, %rd907, %rd5;
	@%p14 bra 	$L__BB6_7;
	setp.lt.u64 	%p15, %rd907, %rd5;
	mov.u64 	%rd908, %rd8;
	mov.u64 	%rd909, %rd7;
	mov.u64 	%rd910, %rd6;
	@%p15 bra 	$L__BB6_8;
	setp.lt.u64 	%p16, %rd4, %rd8;
	@%p16 bra 	$L__BB6_7;
	setp.gt.u64 	%p17, %rd4, %rd8;
	mov.u64 	%rd908, %rd8;
	mov.u64 	%rd909, %rd7;
	mov.u64 	%rd910, %rd6;
	@%p17 bra 	$L__BB6_8;
	setp.lt.u64 	%p18, %rd3, %rd7;
	@%p18 bra 	$L__BB6_7;
	setp.gt.u64 	%p19, %rd3, %rd7;
	setp.lt.u64 	%p20, %rd6, %rd2;
	or.pred  	%p21, %p19, %p20;
	mov.u64 	%rd908, %rd8;
	mov.u64 	%rd909, %rd7;
	mov.u64 	%rd910, %rd6;
	@%p21 bra 	$L__BB6_8;
$L__BB6_7:
	sub.s64 	%rd910, %rd6, %rd2;
	setp.lt.u64 	%p22, %rd6, %rd2;
	selp.u64 	%rd317, 1, 0, %p22;
	add.s64 	%rd318, %rd3, %rd317;
	sub.s64 	%rd909, %rd7, %rd318;
	setp.lt.u64 	%p23, %rd7, %rd318;
	selp.u64 	%rd319, 1, 0, %p23;
	add.s64 	%rd320, %rd4, %rd319;
	sub.s64 	%rd908, %rd8, %rd320;
	setp.lt.u64 	%p24, %rd8, %rd320;
	selp.u64 	%rd321, 1, 0, %p24;
	add.s64 	%rd322, %rd5, %rd321;
	sub.s64 	%rd907, %rd907, %rd322;
$L__BB6_8:
	ld.param.u64 	%rd906, [_Z14point_is_validPiPK7ECPoint_param_1];
	ld.const.u64 	%rd18, [P_CONST+24];
	ld.const.u64 	%rd19, [P_CONST+16];
	ld.const.u64 	%rd20, [P_CONST+8];
	ld.const.u64 	%rd21, [P_CONST];
	cvta.to.global.u64 	%rd323, %rd906;
	ld.global.u64 	%rd324, [%rd323];
	and.b64  	%rd22, %rd324, 4294967295;
	shr.u64 	%rd23, %rd324, 32;
	mul.lo.s64 	%rd325, %rd22, %rd22;
	mul.lo.s64 	%rd326, %rd23, %rd22;
	shr.u64 	%rd327, %rd325, 32;
	shl.b64 	%rd328, %rd326, 1;
	and.b64  	%rd329, %rd328, 8589934590;
	add.s64 	%rd330, %rd327, %rd329;
	shr.u64 	%rd331, %rd326, 31;
	and.b64  	%rd332, %rd331, 8589934590;
	mad.lo.s64 	%rd333, %rd23, %rd23, %rd332;
	shr.u64 	%rd334, %rd330, 32;
	shl.b64 	%rd335, %rd330, 32;
	and.b64  	%rd336, %rd325, 4294967295;
	or.b64  	%rd337, %rd335, %rd336;
	add.s64 	%rd338, %rd333, %rd334;
	ld.global.u64 	%rd339, [%rd323+8];
	shr.u64 	%rd24, %rd339, 32;
	and.b64  	%rd25, %rd339, 4294967295;
	mul.lo.s64 	%rd340, %rd25, %rd22;
	mul.lo.s64 	%rd341, %rd24, %rd22;
	mul.lo.s64 	%rd342, %rd25, %rd23;
	shr.u64 	%rd343, %rd340, 32;
	and.b64  	%rd344, %rd341, 4294967295;
	add.s64 	%rd345, %rd343, %rd344;
	and.b64  	%rd346, %rd342, 4294967295;
	add.s64 	%rd347, %rd345, %rd346;
	shr.u64 	%rd348, %rd341, 32;
	mad.lo.s64 	%rd349, %rd24, %rd23, %rd348;
	shr.u64 	%rd350, %rd342, 32;
	add.s64 	%rd351, %rd349, %rd350;
	shr.u64 	%rd352, %rd347, 32;
	shl.b64 	%rd353, %rd347, 32;
	and.b64  	%rd354, %rd340, 4294967295;
	or.b64  	%rd355, %rd353, %rd354;
	add.s64 	%rd356, %rd351, %rd352;
	ld.global.u64 	%rd357, [%rd323+16];
	shr.u64 	%rd26, %rd357, 32;
	and.b64  	%rd27, %rd357, 4294967295;
	mul.lo.s64 	%rd358, %rd27, %rd22;
	mul.lo.s64 	%rd359, %rd26, %rd22;
	mul.lo.s64 	%rd360, %rd27, %rd23;
	shr.u64 	%rd361, %rd358, 32;
	and.b64  	%rd362, %rd359, 4294967295;
	add.s64 	%rd363, %rd361, %rd362;
	and.b64  	%rd364, %rd360, 4294967295;
	add.s64 	%rd365, %rd363, %rd364;
	shr.u64 	%rd366, %rd359, 32;
	mad.lo.s64 	%rd367, %rd26, %rd23, %rd366;
	shr.u64 	%rd368, %rd360, 32;
	add.s64 	%rd369, %rd367, %rd368;
	shr.u64 	%rd370, %rd365, 32;
	shl.b64 	%rd371, %rd365, 32;
	and.b64  	%rd372, %rd358, 4294967295;
	or.b64  	%rd373, %rd371, %rd372;
	add.s64 	%rd374, %rd369, %rd370;
	ld.global.u64 	%rd375, [%rd323+24];
	shr.u64 	%rd28, %rd375, 32;
	and.b64  	%rd29, %rd375, 4294967295;
	mul.lo.s64 	%rd376, %rd29, %rd22;
	mul.lo.s64 	%rd377, %rd28, %rd22;
	mul.lo.s64 	%rd378, %rd29, %rd23;
	shr.u64 	%rd379, %rd376, 32;
	and.b64  	%rd380, %rd377, 4294967295;
	add.s64 	%rd381, %rd379, %rd380;
	and.b64  	%rd382, %rd378, 4294967295;
	add.s64 	%rd383, %rd381, %rd382;
	shr.u64 	%rd384, %rd377, 32;
	mad.lo.s64 	%rd385, %rd28, %rd23, %rd384;
	shr.u64 	%rd386, %rd378, 32;
	add.s64 	%rd387, %rd385, %rd386;
	shr.u64 	%rd388, %rd383, 32;
	shl.b64 	%rd389, %rd383, 32;
	and.b64  	%rd390, %rd376, 4294967295;
	or.b64  	%rd391, %rd389, %rd390;
	add.s64 	%rd392, %rd387, %rd388;
	shl.b64 	%rd393, %rd355, 1;
	shr.u64 	%rd394, %rd353, 63;
	add.s64 	%rd395, %rd356, %rd356;
	add.s64 	%rd396, %rd395, %rd394;
	mul.lo.s64 	%rd397, %rd25, %rd25;
	mul.lo.s64 	%rd398, %rd24, %rd25;
	shr.u64 	%rd399, %rd397, 32;
	shl.b64 	%rd400, %rd398, 1;
	and.b64  	%rd401, %rd400, 8589934590;
	add.s64 	%rd402, %rd399, %rd401;
	shr.u64 	%rd403, %rd398, 31;
	and.b64  	%rd404, %rd403, 8589934590;
	mad.lo.s64 	%rd405, %rd24, %rd24, %rd404;
	shr.u64 	%rd406, %rd402, 32;
	shl.b64 	%rd407, %rd402, 32;
	and.b64  	%rd408, %rd397, 4294967295;
	or.b64  	%rd409, %rd407, %rd408;
	add.s64 	%rd410, %rd373, %rd394;
	add.s64 	%rd411, %rd410, %rd409;
	max.u64 	%rd412, %rd373, %rd410;
	setp.gt.u64 	%p25, %rd412, %rd411;
	selp.u64 	%rd413, 1, 0, %p25;
	add.s64 	%rd414, %rd405, %rd374;
	add.s64 	%rd415, %rd414, %rd406;
	add.s64 	%rd416, %rd415, %rd413;
	mul.lo.s64 	%rd417, %rd27, %rd25;
	mul.lo.s64 	%rd418, %rd26, %rd25;
	mul.lo.s64 	%rd419, %rd27, %rd24;
	shr.u64 	%rd420, %rd417, 32;
	and.b64  	%rd421, %rd418, 4294967295;
	add.s64 	%rd422, %rd420, %rd421;
	and.b64  	%rd423, %rd419, 4294967295;
	add.s64 	%rd424, %rd422, %rd423;
	shr.u64 	%rd425, %rd418, 32;
	mad.lo.s64 	%rd426, %rd26, %rd24, %rd425;
	shr.u64 	%rd427, %rd419, 32;
	add.s64 	%rd428, %rd426, %rd427;
	shr.u64 	%rd429, %rd424, 32;
	shl.b64 	%rd430, %rd424, 32;
	and.b64  	%rd431, %rd417, 4294967295;
	or.b64  	%rd432, %rd430, %rd431;
	add.s64 	%rd433, %rd391, %rd413;
	add.s64 	%rd434, %rd433, %rd432;
	max.u64 	%rd435, %rd391, %rd433;
	setp.gt.u64 	%p26, %rd435, %rd434;
	selp.u64 	%rd436, 1, 0, %p26;
	add.s64 	%rd437, %rd428, %rd392;
	add.s64 	%rd438, %rd437, %rd429;
	add.s64 	%rd439, %rd438, %rd436;
	add.s64 	%rd440, %rd411, %rd373;
	setp.lt.u64 	%p27, %rd440, %rd411;
	selp.u64 	%rd441, 1, 0, %p27;
	add.s64 	%rd442, %rd374, %rd416;
	add.s64 	%rd443, %rd442, %rd441;
	add.s64 	%rd444, %rd434, %rd441;
	add.s64 	%rd445, %rd444, %rd432;
	max.u64 	%rd446, %rd434, %rd444;
	setp.gt.u64 	%p28, %rd446, %rd445;
	selp.u64 	%rd447, 1, 0, %p28;
	add.s64 	%rd448, %rd428, %rd439;
	add.s64 	%rd449, %rd448, %rd429;
	add.s64 	%rd450, %rd449, %rd447;
	add.s64 	%rd451, %rd445, %rd391;
	setp.lt.u64 	%p29, %rd451, %rd445;
	selp.u64 	%rd452, 1, 0, %p29;
	add.s64 	%rd453, %rd392, %rd450;
	add.s64 	%rd454, %rd453, %rd452;
	ld.const.u64 	%rd455, [MU_P];
	mul.lo.s64 	%rd456, %rd455, %rd337;
	mul.lo.s64 	%rd457, %rd21, %rd456;
	mul.hi.u64 	%rd458, %rd21, %rd456;
	add.cc.s64 	%rd459, %rd457, %rd337;
	addc.cc.s64 	%rd460, %rd458, 0;
	mul.lo.s64 	%rd461, %rd20, %rd456;
	mul.hi.u64 	%rd462, %rd20, %rd456;
	mov.b64 	%rd463, 0;
	add.cc.s64 	%rd464, %rd460, %rd393;
	addc.cc.s64 	%rd465, %rd463, 0;
	add.cc.s64 	%rd466, %rd464, %rd461;
	addc.cc.s64 	%rd467, %rd465, %rd462;
	mul.lo.s64 	%rd468, %rd19, %rd456;
	mul.hi.u64 	%rd469, %rd19, %rd456;
	add.cc.s64 	%rd470, %rd467, %rd440;
	addc.cc.s64 	%rd471, %rd463, 0;
	add.cc.s64 	%rd472, %rd470, %rd468;
	addc.cc.s64 	%rd473, %rd471, %rd469;
	mul.lo.s64 	%rd474, %rd18, %rd456;
	mul.hi.u64 	%rd475, %rd18, %rd456;
	add.cc.s64 	%rd476, %rd473, %rd451;
	addc.cc.s64 	%rd477, %rd463, 0;
	add.cc.s64 	%rd478, %rd476, %rd474;
	addc.cc.s64 	%rd479, %rd477, %rd475;
	add.s64 	%rd480, %rd338, %rd479;
	setp.lt.u64 	%p30, %rd480, %rd338;
	selp.u64 	%rd481, 1, 0, %p30;
	add.s64 	%rd482, %rd396, %rd481;
	setp.lt.u64 	%p31, %rd482, %rd396;
	selp.u64 	%rd483, 1, 0, %p31;
	add.s64 	%rd484, %rd443, %rd483;
	setp.lt.u64 	%p32, %rd484, %rd443;
	selp.u64 	%rd485, 1, 0, %p32;
	add.s64 	%rd486, %rd454, %rd485;
	mul.lo.s64 	%rd487, %rd455, %rd466;
	mul.lo.s64 	%rd488, %rd21, %rd487;
	mul.hi.u64 	%rd489, %rd21, %rd487;
	add.cc.s64 	%rd490, %rd488, %rd466;
	addc.cc.s64 	%rd491, %rd489, 0;
	mul.lo.s64 	%rd492, %rd20, %rd487;
	mul.hi.u64 	%rd493, %rd20, %rd487;
	add.cc.s64 	%rd494, %rd491, %rd472;
	addc.cc.s64 	%rd495, %rd463, 0;
	add.cc.s64 	%rd496, %rd494, %rd492;
	addc.cc.s64 	%rd497, %rd495, %rd493;
	mul.lo.s64 	%rd498, %rd19, %rd487;
	mul.hi.u64 	%rd499, %rd19, %rd487;
	add.cc.s64 	%rd500, %rd497, %rd478;
	addc.cc.s64 	%rd501, %rd463, 0;
	add.cc.s64 	%rd502, %rd500, %rd498;
	addc.cc.s64 	%rd503, %rd501, %rd499;
	mul.lo.s64 	%rd504, %rd18, %rd487;
	mul.hi.u64 	%rd505, %rd18, %rd487;
	add.cc.s64 	%rd506, %rd503, %rd480;
	addc.cc.s64 	%rd507, %rd463, 0;
	add.cc.s64 	%rd508, %rd506, %rd504;
	addc.cc.s64 	%rd509, %rd507, %rd505;
	add.s64 	%rd510, %rd482, %rd509;
	setp.lt.u64 	%p33, %rd510, %rd482;
	selp.u64 	%rd511, 1, 0, %p33;
	add.s64 	%rd512, %rd484, %rd511;
	setp.lt.u64 	%p34, %rd512, %rd484;
	selp.u64 	%rd513, 1, 0, %p34;
	add.s64 	%rd514, %rd486, %rd513;
	mul.lo.s64 	%rd515, %rd455, %rd496;
	mul.lo.s64 	%rd516, %rd21, %rd515;
	mul.hi.u64 	%rd517, %rd21, %rd515;
	add.cc.s64 	%rd518, %rd516, %rd496;
	addc.cc.s64 	%rd519, %rd517, 0;
	mul.lo.s64 	%rd520, %rd20, %rd515;
	mul.hi.u64 	%rd521, %rd20, %rd515;
	add.cc.s64 	%rd522, %rd519, %rd502;
	addc.cc.s64 	%rd523, %rd463, 0;
	add.cc.s64 	%rd524, %rd522, %rd520;
	addc.cc.s64 	%rd525, %rd523, %rd521;
	mul.lo.s64 	%rd526, %rd19, %rd515;
	mul.hi.u64 	%rd527, %rd19, %rd515;
	add.cc.s64 	%rd528, %rd525, %rd508;
	addc.cc.s64 	%rd529, %rd463, 0;
	add.cc.s64 	%rd530, %rd528, %rd526;
	addc.cc.s64 	%rd531, %rd529, %rd527;
	mul.lo.s64 	%rd532, %rd18, %rd515;
	mul.hi.u64 	%rd533, %rd18, %rd515;
	add.cc.s64 	%rd534, %rd531, %rd510;
	addc.cc.s64 	%rd535, %rd463, 0;
	add.cc.s64 	%rd536, %rd534, %rd532;
	addc.cc.s64 	%rd537, %rd535, %rd533;
	add.s64 	%rd538, %rd512, %rd537;
	setp.lt.u64 	%p35, %rd538, %rd512;
	selp.u64 	%rd539, 1, 0, %p35;
	add.s64 	%rd540, %rd514, %rd539;
	mul.lo.s64 	%rd541, %rd455, %rd524;
	mul.lo.s64 	%rd542, %rd21, %rd541;
	mul.hi.u64 	%rd543, %rd21, %rd541;
	add.cc.s64 	%rd544, %rd542, %rd524;
	addc.cc.s64 	%rd545, %rd543, 0;
	mul.lo.s64 	%rd546, %rd20, %rd541;
	mul.hi.u64 	%rd547, %rd20, %rd541;
	add.cc.s64 	%rd548, %rd545, %rd530;
	addc.cc.s64 	%rd549, %rd463, 0;
	add.cc.s64 	%rd30, %rd548, %rd546;
	addc.cc.s64 	%rd550, %rd549, %rd547;
	mul.lo.s64 	%rd551, %rd19, %rd541;
	mul.hi.u64 	%rd552, %rd19, %rd541;
	add.cc.s64 	%rd553, %rd550, %rd536;
	addc.cc.s64 	%rd554, %rd463, 0;
	add.cc.s64 	%rd31, %rd553, %rd551;
	addc.cc.s64 	%rd555, %rd554, %rd552;
	mul.lo.s64 	%rd556, %rd18, %rd541;
	mul.hi.u64 	%rd557, %rd18, %rd541;
	add.cc.s64 	%rd558, %rd555, %rd538;
	addc.cc.s64 	%rd559, %rd463, 0;
	add.cc.s64 	%rd32, %rd558, %rd556;
	addc.cc.s64 	%rd560, %rd559, %rd557;
	add.s64 	%rd911, %rd540, %rd560;
	setp.gt.u64 	%p36, %rd911, %rd18;
	@%p36 bra 	$L__BB6_14;
	setp.lt.u64 	%p37, %rd911, %rd18;
	mov.u64 	%rd912, %rd32;
	mov.u64 	%rd913, %rd31;
	mov.u64 	%rd914, %rd30;
	@%p37 bra 	$L__BB6_15;
	setp.lt.u64 	%p38, %rd19, %rd32;
	@%p38 bra 	$L__BB6_14;
	setp.gt.u64 	%p39, %rd19, %rd32;
	mov.u64 	%rd912, %rd32;
	mov.u64 	%rd913, %rd31;
	mov.u64 	%rd914, %rd30;
	@%p39 bra 	$L__BB6_15;
	setp.lt.u64 	%p40, %rd20, %rd31;
	@%p40 bra 	$L__BB6_14;
	setp.gt.u64 	%p41, %rd20, %rd31;
	setp.lt.u64 	%p42, %rd30, %rd21;
	or.pred  	%p43, %p41, %p42;
	mov.u64 	%rd912, %rd32;
	mov.u64 	%rd913, %rd31;
	mov.u64 	%rd914, %rd30;
	@%p43 bra 	$L__BB6_15;
$L__BB6_14:
	sub.s64 	%rd914, %rd30, %rd21;
	setp.lt.u64 	%p44, %rd30, %rd21;
	selp.u64 	%rd561, 1, 0, %p44;
	add.s64 	%rd562, %rd20, %rd561;
	sub.s64 	%rd913, %rd31, %rd562;
	setp.lt.u64 	%p45, %rd31, %rd562;
	selp.u64 	%rd563, 1, 0, %p45;
	add.s64 	%rd564, %rd19, %rd563;
	sub.s64 	%rd912, %rd32, %rd564;
	setp.lt.u64 	%p46, %rd32, %rd564;
	selp.u64 	%rd565, 1, 0, %p46;
	add.s64 	%rd566, %rd18, %rd565;
	sub.s64 	%rd911, %rd911, %rd566;
$L__BB6_15:
	ld.const.u64 	%rd42, [P_CONST+24];
	ld.const.u64 	%rd43, [P_CONST+16];
	ld.const.u64 	%rd44, [P_CONST+8];
	ld.const.u64 	%rd45, [P_CONST];
	and.b64  	%rd567, %rd914, 4294967295;
	shr.u64 	%rd568, %rd914, 32;
	mul.lo.s64 	%rd569, %rd22, %rd567;
	mul.lo.s64 	%rd570, %rd23, %rd567;
	mul.lo.s64 	%rd571, %rd22, %rd568;
	shr.u64 	%rd572, %rd569, 32;
	and.b64  	%rd573, %rd570, 4294967295;
	add.s64 	%rd574, %rd572, %rd573;
	and.b64  	%rd575, %rd571, 4294967295;
	add.s64 	%rd576, %rd574, %rd575;
	shr.u64 	%rd577, %rd570, 32;
	mad.lo.s64 	%rd578, %rd23, %rd568, %rd577;
	shr.u64 	%rd579, %rd571, 32;
	add.s64 	%rd580, %rd578, %rd579;
	shr.u64 	%rd581, %rd576, 32;
	shl.b64 	%rd582, %rd576, 32;
	and.b64  	%rd583, %rd569, 4294967295;
	or.b64  	%rd584, %rd582, %rd583;
	add.s64 	%rd585, %rd580, %rd581;
	mul.lo.s64 	%rd586, %rd25, %rd567;
	mul.lo.s64 	%rd587, %rd24, %rd567;
	mul.lo.s64 	%rd588, %rd25, %rd568;
	shr.u64 	%rd589, %rd586, 32;
	and.b64  	%rd590, %rd587, 4294967295;
	add.s64 	%rd591, %rd589, %rd590;
	and.b64  	%rd592, %rd588, 4294967295;
	add.s64 	%rd593, %rd591, %rd592;
	shr.u64 	%rd594, %rd587, 32;
	mad.lo.s64 	%rd595, %rd24, %rd568, %rd594;
	shr.u64 	%rd596, %rd588, 32;
	add.s64 	%rd597, %rd595, %rd596;
	shr.u64 	%rd598, %rd593, 32;
	shl.b64 	%rd599, %rd593, 32;
	and.b64  	%rd600, %rd586, 4294967295;
	or.b64  	%rd601, %rd599, %rd600;
	add.s64 	%rd602, %rd597, %rd598;
	mul.lo.s64 	%rd603, %rd27, %rd567;
	mul.lo.s64 	%rd604, %rd26, %rd567;
	mul.lo.s64 	%rd605, %rd27, %rd568;
	shr.u64 	%rd606, %rd603, 32;
	and.b64  	%rd607, %rd604, 4294967295;
	add.s64 	%rd608, %rd606, %rd607;
	and.b64  	%rd609, %rd605, 4294967295;
	add.s64 	%rd610, %rd608, %rd609;
	shr.u64 	%rd611, %rd604, 32;
	mad.lo.s64 	%rd612, %rd26, %rd568, %rd611;
	shr.u64 	%rd613, %rd605, 32;
	add.s64 	%rd614, %rd612, %rd613;
	shr.u64 	%rd615, %rd610, 32;
	shl.b64 	%rd616, %rd610, 32;
	and.b64  	%rd617, %rd603, 4294967295;
	or.b64  	%rd618, %rd616, %rd617;
	add.s64 	%rd619, %rd614, %rd615;
	mul.lo.s64 	%rd620, %rd29, %rd567;
	mul.lo.s64 	%rd621, %rd28, %rd567;
	mul.lo.s64 	%rd622, %rd29, %rd568;
	shr.u64 	%rd623, %rd620, 32;
	and.b64  	%rd624, %rd621, 4294967295;
	add.s64 	%rd625, %rd623, %rd624;
	and.b64  	%rd626, %rd622, 4294967295;
	add.s64 	%rd627, %rd625, %rd626;
	shr.u64 	%rd628, %rd621, 32;
	mad.lo.s64 	%rd629, %rd28, %rd568, %rd628;
	shr.u64 	%rd630, %rd622, 32;
	add.s64 	%rd631, %rd629, %rd630;
	shr.u64 	%rd632, %rd627, 32;
	shl.b64 	%rd633, %rd627, 32;
	and.b64  	%rd634, %rd620, 4294967295;
	or.b64  	%rd635, %rd633, %rd634;
	add.s64 	%rd636, %rd631, %rd632;
	and.b64  	%rd637, %rd913, 4294967295;
	shr.u64 	%rd638, %rd913, 32;
	mul.lo.s64 	%rd639, %rd22, %rd637;
	mul.lo.s64 	%rd640, %rd23, %rd637;
	mul.lo.s64 	%rd641, %rd22, %rd638;
	shr.u64 	%rd642, %rd639, 32;
	and.b64  	%rd643, %rd640, 4294967295;
	add.s64 	%rd644, %rd642, %rd643;
	and.b64  	%rd645, %rd641, 4294967295;
	add.s64 	%rd646, %rd644, %rd645;
	shr.u64 	%rd647, %rd640, 32;
	mad.lo.s64 	%rd648, %rd23, %rd638, %rd647;
	shr.u64 	%rd649, %rd641, 32;
	add.s64 	%rd650, %rd648, %rd649;
	shr.u64 	%rd651, %rd646, 32;
	shl.b64 	%rd652, %rd646, 32;
	and.b64  	%rd653, %rd639, 4294967295;
	or.b64  	%rd654, %rd652, %rd653;
	add.s64 	%rd655, %rd601, %rd654;
	setp.lt.u64 	%p47, %rd655, %rd601;
	selp.u64 	%rd656, 1, 0, %p47;
	add.s64 	%rd657, %rd650, %rd602;
	add.s64 	%rd658, %rd657, %rd651;
	add.s64 	%rd659, %rd658, %rd656;
	mul.lo.s64 	%rd660, %rd25, %rd637;
	mul.lo.s64 	%rd661, %rd24, %rd637;
	mul.lo.s64 	%rd662, %rd25, %rd638;
	shr.u64 	%rd663, %rd660, 32;
	and.b64  	%rd664, %rd661, 4294967295;
	add.s64 	%rd665, %rd663, %rd664;
	and.b64  	%rd666, %rd662, 4294967295;
	add.s64 	%rd667, %rd665, %rd666;
	shr.u64 	%rd668, %rd661, 32;
	mad.lo.s64 	%rd669, %rd24, %rd638, %rd668;
	shr.u64 	%rd670, %rd662, 32;
	add.s64 	%rd671, %rd669, %rd670;
	shr.u64 	%rd672, %rd667, 32;
	shl.b64 	%rd673, %rd667, 32;
	and.b64  	%rd674, %rd660, 4294967295;
	or.b64  	%rd675, %rd673, %rd674;
	add.s64 	%rd676, %rd618, %rd656;
	add.s64 	%rd677, %rd676, %rd675;
	max.u64 	%rd678, %rd618, %rd676;
	setp.gt.u64 	%p48, %rd678, %rd677;
	selp.u64 	%rd679, 1, 0, %p48;
	add.s64 	%rd680, %rd671, %rd619;
	add.s64 	%rd681, %rd680, %rd672;
	add.s64 	%rd682, %rd681, %rd679;
	mul.lo.s64 	%rd683, %rd27, %rd637;
	mul.lo.s64 	%rd684, %rd26, %rd637;
	mul.lo.s64 	%rd685, %rd27, %rd638;
	shr.u64 	%rd686, %rd683, 32;
	and.b64  	%rd687, %rd684, 4294967295;
	add.s64 	%rd688, %rd686, %rd687;
	and.b64  	%rd689, %rd685, 4294967295;
	add.s64 	%rd690, %rd688, %rd689;
	shr.u64 	%rd691, %rd684, 32;
	mad.lo.s64 	%rd692, %rd26, %rd638, %rd691;
	shr.u64 	%rd693, %rd685, 32;
	add.s64 	%rd694, %rd692, %rd693;
	shr.u64 	%rd695, %rd690, 32;
	shl.b64 	%rd696, %rd690, 32;
	and.b64  	%rd697, %rd683, 4294967295;
	or.b64  	%rd698, %rd696, %rd697;
	add.s64 	%rd699, %rd635, %rd679;
	add.s64 	%rd700, %rd699, %rd698;
	max.u64 	%rd701, %rd635, %rd699;
	setp.gt.u64 	%p49, %rd701, %rd700;
	selp.u64 	%rd702, 1, 0, %p49;
	add.s64 	%rd703, %rd694, %rd636;
	add.s64 	%rd704, %rd703, %rd695;
	add.s64 	%rd705, %rd704, %rd702;
	and.b64  	%rd706, %rd912, 4294967295;
	shr.u64 	%rd707, %rd912, 32;
	mul.lo.s64 	%rd708, %rd22, %rd706;
	mul.lo.s64 	%rd709, %rd23, %rd706;
	mul.lo.s64 	%rd710, %rd22, %rd707;
	shr.u64 	%rd711, %rd708, 32;
	and.b64  	%rd712, %rd709, 4294967295;
	add.s64 	%rd713, %rd711, %rd712;
	and.b64  	%rd714, %rd710, 4294967295;
	add.s64 	%rd715, %rd713, %rd714;
	shr.u64 	%rd716, %rd709, 32;
	mad.lo.s64 	%rd717, %rd23, %rd707, %rd716;
	shr.u64 	%rd718, %rd710, 32;
	add.s64 	%rd719, %rd717, %rd718;
	shr.u64 	%rd720, %rd715, 32;
	shl.b64 	%rd721, %rd715, 32;
	and.b64  	%rd722, %rd708, 4294967295;
	or.b64  	%rd723, %rd721, %rd722;
	add.s64 	%rd724, %rd677, %rd723;
	setp.lt.u64 	%p50, %rd724, %rd677;
	selp.u64 	%rd725, 1, 0, %p50;
	add.s64 	%rd726, %rd719, %rd682;
	add.s64 	%rd727, %rd726, %rd720;
	add.s64 	%rd728, %rd727, %rd725;
	mul.lo.s64 	%rd729, %rd25, %rd706;
	mul.lo.s64 	%rd730, %rd24, %rd706;
	mul.lo.s64 	%rd731, %rd25, %rd707;
	shr.u64 	%rd732, %rd729, 32;
	and.b64  	%rd733, %rd730, 4294967295;
	add.s64 	%rd734, %rd732, %rd733;
	and.b64  	%rd735, %rd731, 4294967295;
	add.s64 	%rd736, %rd734, %rd735;
	shr.u64 	%rd737, %rd730, 32;
	mad.lo.s64 	%rd738, %rd24, %rd707, %rd737;
	shr.u64 	%rd739, %rd731, 32;
	add.s64 	%rd740, %rd738, %rd739;
	shr.u64 	%rd741, %rd736, 32;
	shl.b64 	%rd742, %rd736, 32;
	and.b64  	%rd743, %rd729, 4294967295;
	or.b64  	%rd744, %rd742, %rd743;
	add.s64 	%rd745, %rd700, %rd725;
	add.s64 	%rd746, %rd745, %rd744;
	max.u64 	%rd747, %rd700, %rd745;
	setp.gt.u64 	%p51, %rd747, %rd746;
	selp.u64 	%rd748, 1, 0, %p51;
	add.s64 	%rd749, %rd740, %rd705;
	add.s64 	%rd750, %rd749, %rd741;
	add.s64 	%rd751, %rd750, %rd748;
	and.b64  	%rd752, %rd911, 4294967295;
	shr.u64 	%rd753, %rd911, 32;
	mul.lo.s64 	%rd754, %rd22, %rd752;
	mul.lo.s64 	%rd755, %rd23, %rd752;
	mul.lo.s64 	%rd756, %rd22, %rd753;
	shr.u64 	%rd757, %rd754, 32;
	and.b64  	%rd758, %rd755, 4294967295;
	add.s64 	%rd759, %rd757, %rd758;
	and.b64  	%rd760, %rd756, 4294967295;
	add.s64 	%rd761, %rd759, %rd760;
	shr.u64 	%rd762, %rd755, 32;
	mad.lo.s64 	%rd763, %rd23, %rd753, %rd762;
	shr.u64 	%rd764, %rd756, 32;
	add.s64 	%rd765, %rd763, %rd764;
	shr.u64 	%rd766, %rd761, 32;
	shl.b64 	%rd767, %rd761, 32;
	and.b64  	%rd768, %rd754, 4294967295;
	or.b64  	%rd769, %rd767, %rd768;
	add.s64 	%rd770, %rd746, %rd769;
	setp.lt.u64 	%p52, %rd770, %rd746;
	selp.u64 	%rd771, 1, 0, %p52;
	add.s64 	%rd772, %rd765, %rd751;
	add.s64 	%rd773, %rd772, %rd766;
	add.s64 	%rd774, %rd773, %rd771;
	ld.const.u64 	%rd775, [MU_P];
	mul.lo.s64 	%rd776, %rd775, %rd584;
	mul.lo.s64 	%rd777, %rd45, %rd776;
	mul.hi.u64 	%rd778, %rd45, %rd776;
	add.cc.s64 	%rd779, %rd777, %rd584;
	addc.cc.s64 	%rd780, %rd778, 0;
	mul.lo.s64 	%rd781, %rd44, %rd776;
	mul.hi.u64 	%rd782, %rd44, %rd776;
	mov.b64 	%rd783, 0;
	add.cc.s64 	%rd784, %rd780, %rd655;
	addc.cc.s64 	%rd785, %rd783, 0;
	add.cc.s64 	%rd786, %rd784, %rd781;
	addc.cc.s64 	%rd787, %rd785, %rd782;
	mul.lo.s64 	%rd788, %rd43, %rd776;
	mul.hi.u64 	%rd789, %rd43, %rd776;
	add.cc.s64 	%rd790, %rd787, %rd724;
	addc.cc.s64 	%rd791, %rd783, 0;
	add.cc.s64 	%rd792, %rd790, %rd788;
	addc.cc.s64 	%rd793, %rd791, %rd789;
	mul.lo.s64 	%rd794, %rd42, %rd776;
	mul.hi.u64 	%rd795, %rd42, %rd776;
	add.cc.s64 	%rd796, %rd793, %rd770;
	addc.cc.s64 	%rd797, %rd783, 0;
	add.cc.s64 	%rd798, %rd796, %rd794;
	addc.cc.s64 	%rd799, %rd797, %rd795;
	add.s64 	%rd800, %rd585, %rd799;
	setp.lt.u64 	%p53, %rd800, %rd585;
	selp.u64 	%rd801, 1, 0, %p53;
	add.s64 	%rd802, %rd659, %rd801;
	setp.lt.u64 	%p54, %rd802, %rd659;
	selp.u64 	%rd803, 1, 0, %p54;
	add.s64 	%rd804, %rd728, %rd803;
	setp.lt.u64 	%p55, %rd804, %rd728;
	selp.u64 	%rd805, 1, 0, %p55;
	add.s64 	%rd806, %rd774, %rd805;
	mul.lo.s64 	%rd807, %rd775, %rd786;
	mul.lo.s64 	%rd808, %rd45, %rd807;
	mul.hi.u64 	%rd809, %rd45, %rd807;
	add.cc.s64 	%rd810, %rd808, %rd786;
	addc.cc.s64 	%rd811, %rd809, 0;
	mul.lo.s64 	%rd812, %rd44, %rd807;
	mul.hi.u64 	%rd813, %rd44, %rd807;
	add.cc.s64 	%rd814, %rd811, %rd792;
	addc.cc.s64 	%rd815, %rd783, 0;
	add.cc.s64 	%rd816, %rd814, %rd812;
	addc.cc.s64 	%rd817, %rd815, %rd813;
	mul.lo.s64 	%rd818, %rd43, %rd807;
	mul.hi.u64 	%rd819, %rd43, %rd807;
	add.cc.s64 	%rd820, %rd817, %rd798;
	addc.cc.s64 	%rd821, %rd783, 0;
	add.cc.s64 	%rd822, %rd820, %rd818;
	addc.cc.s64 	%rd823, %rd821, %rd819;
	mul.lo.s64 	%rd824, %rd42, %rd807;
	mul.hi.u64 	%rd825, %rd42, %rd807;
	add.cc.s64 	%rd826, %rd823, %rd800;
	addc.cc.s64 	%rd827, %rd783, 0;
	add.cc.s64 	%rd828, %rd826, %rd824;
	addc.cc.s64 	%rd829, %rd827, %rd825;
	add.s64 	%rd830, %rd802, %rd829;
	setp.lt.u64 	%p56, %rd830, %rd802;
	selp.u64 	%rd831, 1, 0, %p56;
	add.s64 	%rd832, %rd804, %rd831;
	setp.lt.u64 	%p57, %rd832, %rd804;
	selp.u64 	%rd833, 1, 0, %p57;
	add.s64 	%rd834, %rd806, %rd833;
	mul.lo.s64 	%rd835, %rd775, %rd816;
	mul.lo.s64 	%rd836, %rd45, %rd835;
	mul.hi.u64 	%rd837, %rd45, %rd835;
	add.cc.s64 	%rd838, %rd836, %rd816;
	addc.cc.s64 	%rd839, %rd837, 0;
	mul.lo.s64 	%rd840, %rd44, %rd835;
	mul.hi.u64 	%rd841, %rd44, %rd835;
	add.cc.s64 	%rd842, %rd839, %rd822;
	addc.cc.s64 	%rd843, %rd783, 0;
	add.cc.s64 	%rd844, %rd842, %rd840;
	addc.cc.s64 	%rd845, %rd843, %rd841;
	mul.lo.s64 	%rd846, %rd43, %rd835;
	mul.hi.u64 	%rd847, %rd43, %rd835;
	add.cc.s64 	%rd848, %rd845, %rd828;
	addc.cc.s64 	%rd849, %rd783, 0;
	add.cc.s64 	%rd850, %rd848, %rd846;
	addc.cc.s64 	%rd851, %rd849, %rd847;
	mul.lo.s64 	%rd852, %rd42, %rd835;
	mul.hi.u64 	%rd853, %rd42, %rd835;
	add.cc.s64 	%rd854, %rd851, %rd830;
	addc.cc.s64 	%rd855, %rd783, 0;
	add.cc.s64 	%rd856, %rd854, %rd852;
	addc.cc.s64 	%rd857, %rd855, %rd853;
	add.s64 	%rd858, %rd832, %rd857;
	setp.lt.u64 	%p58, %rd858, %rd832;
	selp.u64 	%rd859, 1, 0, %p58;
	add.s64 	%rd860, %rd834, %rd859;
	mul.lo.s64 	%rd861, %rd775, %rd844;
	mul.lo.s64 	%rd862, %rd45, %rd861;
	mul.hi.u64 	%rd863, %rd45, %rd861;
	add.cc.s64 	%rd864, %rd862, %rd844;
	addc.cc.s64 	%rd865, %rd863, 0;
	mul.lo.s64 	%rd866, %rd44, %rd861;
	mul.hi.u64 	%rd867, %rd44, %rd861;
	add.cc.s64 	%rd868, %rd865, %rd850;
	addc.cc.s64 	%rd869, %rd783, 0;
	add.cc.s64 	%rd46, %rd868, %rd866;
	addc.cc.s64 	%rd870, %rd869, %rd867;
	mul.lo.s64 	%rd871, %rd43, %rd861;
	mul.hi.u64 	%rd872, %rd43, %rd861;
	add.cc.s64 	%rd873, %rd870, %rd856;
	addc.cc.s64 	%rd874, %rd783, 0;
	add.cc.s64 	%rd47, %rd873, %rd871;
	addc.cc.s64 	%rd875, %rd874, %rd872;
	mul.lo.s64 	%rd876, %rd42, %rd861;
	mul.hi.u64 	%rd877, %rd42, %rd861;
	add.cc.s64 	%rd878, %rd875, %rd858;
	addc.cc.s64 	%rd879, %rd783, 0;
	add.cc.s64 	%rd48, %rd878, %rd876;
	addc.cc.s64 	%rd880, %rd879, %rd877;
	add.s64 	%rd915, %rd860, %rd880;
	setp.gt.u64 	%p59, %rd915, %rd42;
	@%p59 bra 	$L__BB6_21;
	setp.lt.u64 	%p60, %rd915, %rd42;
	mov.u64 	%rd916, %rd48;
	mov.u64 	%rd917, %rd47;
	mov.u64 	%rd918, %rd46;
	@%p60 bra 	$L__BB6_22;
	setp.lt.u64 	%p61, %rd43, %rd48;
	@%p61 bra 	$L__BB6_21;
	setp.gt.u64 	%p62, %rd43, %rd48;
	mov.u64 	%rd916, %rd48;
	mov.u64 	%rd917, %rd47;
	mov.u64 	%rd918, %rd46;
	@%p62 bra 	$L__BB6_22;
	setp.lt.u64 	%p63, %rd44, %rd47;
	@%p63 bra 	$L__BB6_21;
	setp.gt.u64 	%p64, %rd44, %rd47;
	setp.lt.u64 	%p65, %rd46, %rd45;
	or.pred  	%p66, %p64, %p65;
	mov.u64 	%rd916, %rd48;
	mov.u64 	%rd917, %rd47;
	mov.u64 	%rd918, %rd46;
	@%p66 bra 	$L__BB6_22;
$L__BB6_21:
	sub.s64 	%rd918, %rd46, %rd45;
	setp.lt.u64 	%p67, %rd46, %rd45;
	selp.u64 	%rd881, 1, 0, %p67;
	add.s64 	%rd882, %rd44, %rd881;
	sub.s64 	%rd917, %rd47, %rd882;
	setp.lt.u64 	%p68, %rd47, %rd882;
	selp.u64 	%rd883, 1, 0, %p68;
	add.s64 	%rd884, %rd43, %rd883;
	sub.s64 	%rd916, %rd48, %rd884;
	setp.lt.u64 	%p69, %rd48, %rd884;
	selp.u64 	%rd885, 1, 0, %p69;
	add.s64 	%rd886, %rd42, %rd885;
	sub.s64 	%rd915, %rd915, %rd886;
$L__BB6_22:
	ld.const.u64 	%rd887, [SEVEN_MONT];
	add.s64 	%rd58, %rd918, %rd887;
	setp.ge.u64 	%p70, %rd58, %rd918;
	setp.lt.u64 	%p71, %rd58, %rd918;
	selp.u64 	%rd888, 1, 0, %p71;
	ld.const.u64 	%rd889, [SEVEN_MONT+8];
	add.s64 	%rd890, %rd917, %rd888;
	add.s64 	%rd59, %rd890, %rd889;
	setp.lt.u64 	%p72, %rd59, %rd917;
	setp.eq.s64 	%p73, %rd59, %rd917;
	selp.u32 	%r5, -1, 0, %p73;
	selp.u32 	%r6, -1, 0, %p72;
	selp.b32 	%r7, %r6, %r5, %p70;
	and.b32  	%r9, %r7, 1;
	setp.eq.b32 	%p74, %r9, 1;
	or.pred  	%p75, %p72, %p74;
	selp.u64 	%rd891, 1, 0, %p75;
	ld.const.u64 	%rd892, [SEVEN_MONT+16];
	add.s64 	%rd893, %rd916, %rd891;
	add.s64 	%rd60, %rd893, %rd892;
	setp.ge.u64 	%p76, %rd60, %rd916;
	setp.lt.u64 	%p77, %rd60, %rd916;
	setp.eq.s64 	%p78, %rd60, %rd916;
	selp.u32 	%r10, -1, 0, %p77;
	selp.u32 	%r11, -1, 0, %p78;
	selp.b32 	%r12, %r11, %r10, %p75;
	selp.b32 	%r13, %r12, %r10, %p76;
	and.b32  	%r14, %r13, 1;
	setp.eq.b32 	%p1, %r14, 1;
	cvt.u64.u32 	%rd894, %r13;
	and.b64  	%rd895, %rd894, 1;
	ld.const.u64 	%rd896, [SEVEN_MONT+24];
	add.s64 	%rd897, %rd915, %rd895;
	add.s64 	%rd919, %rd897, %rd896;
	setp.lt.u64 	%p79, %rd919, %rd915;
	@%p79 bra 	$L__BB6_29;
	setp.eq.s64 	%p80, %rd919, %rd915;
	and.pred  	%p81, %p80, %p1;
	setp.gt.u64 	%p82, %rd919, %rd42;
	or.pred  	%p83, %p81, %p82;
	@%p83 bra 	$L__BB6_29;
	setp.lt.u64 	%p84, %rd919, %rd42;
	mov.u64 	%rd920, %rd60;
	mov.u64 	%rd921, %rd59;
	mov.u64 	%rd922, %rd58;
	@%p84 bra 	$L__BB6_30;
	setp.gt.u64 	%p85, %rd60, %rd43;
	@%p85 bra 	$L__BB6_29;
	setp.lt.u64 	%p86, %rd60, %rd43;
	mov.u64 	%rd920, %rd60;
	mov.u64 	%rd921, %rd59;
	mov.u64 	%rd922, %rd58;
	@%p86 bra 	$L__BB6_30;
	setp.gt.u64 	%p87, %rd59, %rd44;
	@%p87 bra 	$L__BB6_29;
	setp.lt.u64 	%p88, %rd59, %rd44;
	setp.lt.u64 	%p89, %rd58, %rd45;
	or.pred  	%p90, %p88, %p89;
	mov.u64 	%rd920, %rd60;
	mov.u64 	%rd921, %rd59;
	mov.u64 	%rd922, %rd58;
	@%p90 bra 	$L__BB6_30;
$L__BB6_29:
	sub.s64 	%rd922, %rd58, %rd45;
	setp.lt.u64 	%p91, %rd58, %rd45;
	selp.u64 	%rd898, 1, 0, %p91;
	add.s64 	%rd899, %rd44, %rd898;
	sub.s64 	%rd921, %rd59, %rd899;
	setp.lt.u64 	%p92, %rd59, %rd899;
	selp.u64 	%rd900, 1, 0, %p92;
	add.s64 	%rd901, %rd43, %rd900;
	sub.s64 	%rd920, %rd60, %rd901;
	setp.lt.u64 	%p93, %rd60, %rd901;
	selp.u64 	%rd902, 1, 0, %p93;
	add.s64 	%rd903, %rd42, %rd902;
	sub.s64 	%rd919, %rd919, %rd903;
$L__BB6_30:
	setp.ne.s64 	%p94, %rd907, %rd919;
	setp.ne.s64 	%p95, %rd908, %rd920;
	or.pred  	%p96, %p94, %p95;
	setp.ne.s64 	%p97, %rd909, %rd921;
	or.pred  	%p98, %p96, %p97;
	setp.gt.u64 	%p99, %rd910, %rd922;
	or.pred  	%p100, %p98, %p99;
	mov.b32 	%r16, 0;
	@%p100 bra 	$L__BB6_32;
	setp.ge.u64 	%p101, %rd910, %rd922;
	selp.u32 	%r16, 1, 0, %p101;
$L__BB6_32:
	ld.param.u64 	%rd905, [_Z14point_is_validPiPK7ECPoint_param_0];
	cvta.to.global.u64 	%rd904, %rd905;
	st.global.u32 	[%rd904], %r16;
	ret;

}
	// .globl	_Z25get_compressed_public_keyPhPK7ECPoint
.visible .entry _Z25get_compressed_public_keyPhPK7ECPoint(
	.param .u64 .ptr .align 1 _Z25get_compressed_public_keyPhPK7ECPoint_param_0,
	.param .u64 .ptr .align 1 _Z25get_compressed_public_keyPhPK7ECPoint_param_1
)
{
	.reg .pred 	%p<2>;
	.reg .b16 	%rs<2>;
	.reg .b64 	%rd<39>;

	ld.param.u64 	%rd1, [_Z25get_compressed_public_keyPhPK7ECPoint_param_0];
	ld.param.u64 	%rd2, [_Z25get_compressed_public_keyPhPK7ECPoint_param_1];
	cvta.to.global.u64 	%rd3, %rd1;
	cvta.to.global.u64 	%rd4, %rd2;
	ld.global.u64 	%rd5, [%rd4+32];
	and.b64  	%rd6, %rd5, 1;
	setp.eq.b64 	%p1, %rd6, 1;
	selp.b16 	%rs1, 3, 2, %p1;
	st.global.u8 	[%rd3], %rs1;
	ld.global.u64 	%rd7, [%rd4+24];
	shr.u64 	%rd8, %rd7, 56;
	st.global.u8 	[%rd3+1], %rd8;
	shr.u64 	%rd9, %rd7, 48;
	st.global.u8 	[%rd3+2], %rd9;
	shr.u64 	%rd10, %rd7, 40;
	st.global.u8 	[%rd3+3], %rd10;
	shr.u64 	%rd11, %rd7, 32;
	st.global.u8 	[%rd3+4], %rd11;
	shr.u64 	%rd12, %rd7, 24;
	st.global.u8 	[%rd3+5], %rd12;
	shr.u64 	%rd13, %rd7, 16;
	st.global.u8 	[%rd3+6], %rd13;
	shr.u64 	%rd14, %rd7, 8;
	st.global.u8 	[%rd3+7], %rd14;
	st.global.u8 	[%rd3+8], %rd7;
	ld.global.u64 	%rd15, [%rd4+16];
	shr.u64 	%rd16, %rd15, 56;
	st.global.u8 	[%rd3+9], %rd16;
	shr.u64 	%rd17, %rd15, 48;
	st.global.u8 	[%rd3+10], %rd17;
	shr.u64 	%rd18, %rd15, 40;
	st.global.u8 	[%rd3+11], %rd18;
	shr.u64 	%rd19, %rd15, 32;
	st.global.u8 	[%rd3+12], %rd19;
	shr.u64 	%rd20, %rd15, 24;
	st.global.u8 	[%rd3+13], %rd20;
	shr.u64 	%rd21, %rd15, 16;
	st.global.u8 	[%rd3+14], %rd21;
	shr.u64 	%rd22, %rd15, 8;
	st.global.u8 	[%rd3+15], %rd22;
	st.global.u8 	[%rd3+16], %rd15;
	ld.global.u64 	%rd23, [%rd4+8];
	shr.u64 	%rd24, %rd23, 56;
	st.global.u8 	[%rd3+17], %rd24;
	shr.u64 	%rd25, %rd23, 48;
	st.global.u8 	[%rd3+18], %rd25;
	shr.u64 	%rd26, %rd23, 40;
	st.global.u8 	[%rd3+19], %rd26;
	shr.u64 	%rd27, %rd23, 32;
	st.global.u8 	[%rd3+20], %rd27;
	shr.u64 	%rd28, %rd23, 24;
	st.global.u8 	[%rd3+21], %rd28;
	shr.u64 	%rd29, %rd23, 16;
	st.global.u8 	[%rd3+22], %rd29;
	shr.u64 	%rd30, %rd23, 8;
	st.global.u8 	[%rd3+23], %rd30;
	st.global.u8 	[%rd3+24], %rd23;
	ld.global.u64 	%rd31, [%rd4];
	shr.u64 	%rd32, %rd31, 56;
	st.global.u8 	[%rd3+25], %rd32;
	shr.u64 	%rd33, %rd31, 48;
	st.global.u8 	[%rd3+26], %rd33;
	shr.u64 	%rd34, %rd31, 40;
	st.global.u8 	[%rd3+27], %rd34;
	shr.u64 	%rd35, %rd31, 32;
	st.global.u8 	[%rd3+28], %rd35;
	shr.u64 	%rd36, %rd31, 24;
	st.global.u8 	[%rd3+29], %rd36;
	shr.u64 	%rd37, %rd31, 16;
	st.global.u8 	[%rd3+30], %rd37;
	shr.u64 	%rd38, %rd31, 8;
	st.global.u8 	[%rd3+31], %rd38;
	st.global.u8 	[%rd3+32], %rd31;
	ret;

}
	// .globl	_Z16test_mod_inverse9uint256_tS_PS_
.visible .entry _Z16test_mod_inverse9uint256_tS_PS_(
	.param .align 16 .b8 _Z16test_mod_inverse9uint256_tS_PS__param_0[32],
	.param .align 16 .b8 _Z16test_mod_inverse9uint256_tS_PS__param_1[32],
	.param .u64 .ptr .align 1 _Z16test_mod_inverse9uint256_tS_PS__param_2
)
{
	.reg .b64 	%rd<4>;

	ld.param.u64 	%rd1, [_Z16test_mod_inverse9uint256_tS_PS__param_2];
	cvta.to.global.u64 	%rd2, %rd1;
	mov.b64 	%rd3, 0;
	st.global.v2.u64 	[%rd2], {%rd3, %rd3};
	st.global.v2.u64 	[%rd2+16], {%rd3, %rd3};
	ret;

}


// ===== COMPILED SASS (sm_100) =====

	.target	sm_100

	.elftype	@"ET_EXEC"


//--------------------- .note.nv.tkinfo           --------------------------
	.section	.note.nv.tkinfo,"",@"SHT_NOTE"
	.sectionflags	@"SHF_NOTE_NV_TKINFO"
	.tkinfo
        /*0018*/ 	.word	0x00000002
        /*0030*/ 	.string	""
        /*0030*/ 	.string	"ptxas"
        /*0030*/ 	.string	"Cuda compilation tools, release 13.0, V13.0.88"
        /*0030*/ 	.string	"Build cuda_13.0.r13.0/compiler.36424714_0"
        /*0030*/ 	.string	"-arch sm_100 -m 64 "



//--------------------- .note.nv.cuinfo           --------------------------
	.section	.note.nv.cuinfo,"",@"SHT_NOTE"
	.sectionflags	@"SHF_NOTE_NV_CUINFO"
        /*0018*/ 	.short	0x0002
        /*001a*/ 	.short	0x0064
        /*001c*/ 	.short	0x0082
	.zero		2


//--------------------- .nv.info                  --------------------------
	.section	.nv.info,"",@"SHT_CUDA_INFO"
	.align	4


	//----- nvinfo : EIATTR_REGCOUNT
	.align		4
        /*0000*/ 	.byte	0x04, 0x2f
        /*0002*/ 	.short	(.L_17 - .L_16)
	.align		4
.L_16:
        /*0004*/ 	.word	index@(_Z19generate_public_keyPhPKm)
        /*0008*/ 	.word	0x000000a8


	//----- nvinfo : EIATTR_FRAME_SIZE
	.align		4
.L_17:
        /*000c*/ 	.byte	0x04, 0x11
        /*000e*/ 	.short	(.L_19 - .L_18)
	.align		4
.L_18:
        /*0010*/ 	.word	index@(_Z19generate_public_keyPhPKm)
        /*0014*/ 	.word	0x00000020


	//----- nvinfo : EIATTR_REGCOUNT
	.align		4
.L_19:
        /*0018*/ 	.byte	0x04, 0x2f
        /*001a*/ 	.short	(.L_21 - .L_20)
	.align		4
.L_20:
        /*001c*/ 	.word	index@(_Z10point_initP7ECPoint)
        /*0020*/ 	.word	0x00000006


	//----- nvinfo : EIATTR_FRAME_SIZE
	.align		4
.L_21:
        /*0024*/ 	.byte	0x04, 0x11
        /*0026*/ 	.short	(.L_23 - .L_22)
	.align		4
.L_22:
        /*0028*/ 	.word	index@(_Z10point_initP7ECPoint)
        /*002c*/ 	.word	0x00000000


	//----- nvinfo : EIATTR_REGCOUNT
	.align		4
.L_23:
        /*0030*/ 	.byte	0x04, 0x2f
        /*0032*/ 	.short	(.L_25 - .L_24)
	.align		4
.L_24:
        /*0034*/ 	.word	index@(_Z9point_addP7ECPointPKS_S2_)
        /*0038*/ 	.word	0x00000080


	//----- nvinfo : EIATTR_FRAME_SIZE
	.align		4
.L_25:
        /*003c*/ 	.byte	0x04, 0x11
        /*003e*/ 	.short	(.L_27 - .L_26)
	.align		4
.L_26:
        /*0040*/ 	.word	index@(_Z9point_addP7ECPointPKS_S2_)
        /*0044*/ 	.word	0x00000000


	//----- nvinfo : EIATTR_REGCOUNT
	.align		4
.L_27:
        /*0048*/ 	.byte	0x04, 0x2f
        /*004a*/ 	.short	(.L_29 - .L_28)
	.align		4
.L_28:
        /*004c*/ 	.word	index@(_Z12point_doubleP7ECPointPKS_)
        /*0050*/ 	.word	0x0000000e


	//----- nvinfo : EIATTR_FRAME_SIZE
	.align		4
.L_29:
        /*0054*/ 	.byte	0x04, 0x11
        /*0056*/ 	.short	(.L_31 - .L_30)
	.align		4
.L_30:
        /*0058*/ 	.word	index@(_Z12point_doubleP7ECPointPKS_)
        /*005c*/ 	.word	0x00000000


	//----- nvinfo : EIATTR_REGCOUNT
	.align		4
.L_31:
        /*0060*/ 	.byte	0x04, 0x2f
        /*0062*/ 	.short	(.L_33 - .L_32)
	.align		4
.L_32:
        /*0064*/ 	.word	index@(_Z11scalar_multP7ECPointPKmPKS_)
        /*0068*/ 	.word	0x000000a8


	//----- nvinfo : EIATTR_FRAME_SIZE
	.align		4
.L_33:
        /*006c*/ 	.byte	0x04, 0x11
        /*006e*/ 	.short	(.L_35 - .L_34)
	.align		4
.L_34:
        /*0070*/ 	.word	index@($_Z11scalar_multP7ECPointPKmPKS_$_Z18kernel_scalar_multP7ECPointPKmPKS_)
        /*0074*/ 	.word	0x00000020


	//----- nvinfo : EIATTR_FRAME_SIZE
	.align		4
.L_35:
        /*0078*/ 	.byte	0x04, 0x11
        /*007a*/ 	.short	(.L_37 - .L_36)
	.align		4
.L_36:
        /*007c*/ 	.word	index@(_Z11scalar_multP7ECPointPKmPKS_)
        /*0080*/ 	.word	0x00000020


	//----- nvinfo : EIATTR_REGCOUNT
	.align		4
.L_37:
        /*0084*/ 	.byte	0x04, 0x2f
        /*0086*/ 	.short	(.L_39 - .L_38)
	.align		4
.L_38:
        /*0088*/ 	.word	index@(_Z14point_is_validPiPK7ECPoint)
        /*008c*/ 	.word	0x00000048


	//----- nvinfo : EIATTR_FRAME_SIZE
	.align		4
.L_39:
        /*0090*/ 	.byte	0x04, 0x11
        /*0092*/ 	.short	(.L_41 - .L_40)
	.align		4
.L_40:
        /*0094*/ 	.word	index@(_Z14point_is_validPiPK7ECPoint)
        /*0098*/ 	.word	0x00000000


	//----- nvinfo : EIATTR_REGCOUNT
	.align		4
.L_41:
        /*009c*/ 	.byte	0x04, 0x2f
        /*009e*/ 	.short	(.L_43 - .L_42)
	.align		4
.L_42:
        /*00a0*/ 	.word	index@(_Z25get_compressed_public_keyPhPK7ECPoint)
        /*00a4*/ 	.word	0x0000001c


	//----- nvinfo : EIATTR_FRAME_SIZE
	.align		4
.L_43:
        /*00a8*/ 	.byte	0x04, 0x11
        /*00aa*/ 	.short	(.L_45 - .L_44)
	.align		4
.L_44:
        /*00ac*/ 	.word	index@(_Z25get_compressed_public_keyPhPK7ECPoint)
        /*00b0*/ 	.word	0x00000000


	//----- nvinfo : EIATTR_REGCOUNT
	.align		4
.L_45:
        /*00b4*/ 	.byte	0x04, 0x2f
        /*00b6*/ 	.short	(.L_47 - .L_46)
	.align		4
.L_46:
        /*00b8*/ 	.word	index@(_Z16test_mod_inverse9uint256_tS_PS_)
        /*00bc*/ 	.word	0x00000006


	//----- nvinfo : EIATTR_FRAME_SIZE
	.align		4
.L_47:
        /*00c0*/ 	.byte	0x04, 0x11
        /*00c2*/ 	.short	(.L_49 - .L_48)
	.align		4
.L_48:
        /*00c4*/ 	.word	index@(_Z16test_mod_inverse9uint256_tS_PS_)
        /*00c8*/ 	.word	0x00000000


	//----- nvinfo : EIATTR_MIN_STACK_SIZE
	.align		4
.L_49:
        /*00cc*/ 	.byte	0x04, 0x12
        /*00ce*/ 	.short	(.L_51 - .L_50)
	.align		4
.L_50:
        /*00d0*/ 	.word	index@(_Z16test_mod_inverse9uint256_tS_PS_)
        /*00d4*/ 	.word	0x00000000


	//----- nvinfo : EIATTR_MIN_STACK_SIZE
	.align		4
.L_51:
        /*00d8*/ 	.byte	0x04, 0x12
        /*00da*/ 	.short	(.L_53 - .L_52)
	.align		4
.L_52:
        /*00dc*/ 	.word	index@(_Z25get_compressed_public_keyPhPK7ECPoint)
        /*00e0*/ 	.word	0x00000000


	//----- nvinfo : EIATTR_MIN_STACK_SIZE
	.align		4
.L_53:
        /*00e4*/ 	.byte	0x04, 0x12
        /*00e6*/ 	.short	(.L_55 - .L_54)
	.align		4
.L_54:
        /*00e8*/ 	.word	index@(_Z14point_is_validPiPK7ECPoint)
        /*00ec*/ 	.word	0x00000000


	//----- nvinfo : EIATTR_MIN_STACK_SIZE
	.align		4
.L_55:
        /*00f0*/ 	.byte	0x04, 0x12
        /*00f2*/ 	.short	(.L_57 - .L_56)
	.align		4
.L_56:
        /*00f4*/ 	.word	index@(_Z11scalar_multP7ECPointPKmPKS_)
        /*00f8*/ 	.word	0x00000020


	//----- nvinfo : EIATTR_MIN_STACK_SIZE
	.align		4
.L_57:
        /*00fc*/ 	.byte	0x04, 0x12
        /*00fe*/ 	.short	(.L_59 - .L_58)
	.align		4
.L_58:
        /*0100*/ 	.word	index@(_Z12point_doubleP7ECPointPKS_)
        /*0104*/ 	.word	0x00000000


	//----- nvinfo : EIATTR_MIN_STACK_SIZE
	.align		4
.L_59:
        /*0108*/ 	.byte	0x04, 0x12
        /*010a*/ 	.short	(.L_61 - .L_60)
	.align		4
.L_60:
        /*010c*/ 	.word	index@(_Z9point_addP7ECPointPKS_S2_)
        /*0110*/ 	.word	0x00000000


	//----- nvinfo : EIATTR_MIN_STACK_SIZE
	.align		4
.L_61:
        /*0114*/ 	.byte	0x04, 0x12
        /*0116*/ 	.short	(.L_63 - .L_62)
	.align		4
.L_62:
        /*0118*/ 	.word	index@(_Z10point_initP7ECPoint)
        /*011c*/ 	.word	0x00000000


	//----- nvinfo : EIATTR_MIN_STACK_SIZE
	.align		4
.L_63:
        /*0120*/ 	.byte	0x04, 0x12
        /*0122*/ 	.short	(.L_65 - .L_64)
	.align		4
.L_64:
        /*0124*/ 	.word	index@(_Z19generate_public_keyPhPKm)
        /*0128*/ 	.word	0x00000020
.L_65:


//--------------------- .nv.compat                --------------------------
	.section	.nv.compat,"",@"SHT_CUDA_COMPAT_INFO"
	.align	4
        /*0000*/ 	.byte	0x02, 0x09, 0x00, 0x00, 0x02, 0x02, 0x01, 0x00, 0x02, 0x05, 0x05, 0x00, 0x03, 0x07, 0x01, 0x01
        /*0010*/ 	.byte	0x02, 0x03, 0x00, 0x00, 0x02, 0x06, 0x01, 0x00, 0x04, 0x0b, 0x08, 0x00, 0x09, 0x00, 0x00, 0x00
        /*0020*/ 	.byte	0x00, 0x00, 0x00, 0x00


//--------------------- .nv.info._Z16test_mod_inverse9uint256_tS_PS_ --------------------------
	.section	.nv.info._Z16test_mod_inverse9uint256_tS_PS_,"",@"SHT_CUDA_INFO"
	.sectionflags	@""
	.align	4


	//----- nvinfo : EIATTR_CUDA_API_VERSION
	.align		4
        /*0000*/ 	.byte	0x04, 0x37
        /*0002*/ 	.short	(.L_67 - .L_66)
.L_66:
        /*0004*/ 	.word	0x00000082


	//----- nvinfo : EIATTR_KPARAM_INFO
	.align		4
.L_67:
        /*0008*/ 	.byte	0x04, 0x17
        /*000a*/ 	.short	(.L_69 - .L_68)
.L_68:
        /*000c*/ 	.word	0x00000000
        /*0010*/ 	.short	0x0002
        /*0012*/ 	.short	0x0040
        /*0014*/ 	.byte	0x00, 0xf5, 0x21, 0x00


	//----- nvinfo : EIATTR_KPARAM_INFO
	.align		4
.L_69:
        /*0018*/ 	.byte	0x04, 0x17
        /*001a*/ 	.short	(.L_71 - .L_70)
.L_70:
        /*001c*/ 	.word	0x00000000
        /*0020*/ 	.short	0x0001
        /*0022*/ 	.short	0x0020
        /*0024*/ 	.byte	0x00, 0xf0, 0x81, 0x00


	//----- nvinfo : EIATTR_KPARAM_INFO
	.align		4
.L_71:
        /*0028*/ 	.byte	0x04, 0x17
        /*002a*/ 	.short	(.L_73 - .L_72)
.L_72:
        /*002c*/ 	.word	0x00000000
        /*0030*/ 	.short	0x0000
        /*0032*/ 	.short	0x0000
        /*0034*/ 	.byte	0x00, 0xf0, 0x81, 0x00


	//----- nvinfo : EIATTR_SPARSE_MMA_MASK
	.align		4
.L_73:
        /*0038*/ 	.byte	0x03, 0x50
        /*003a*/ 	.short	0x0000


	//----- nvinfo : EIATTR_MAXREG_COUNT
	.align		4
        /*003c*/ 	.byte	0x03, 0x1b
        /*003e*/ 	.short	0x00ff


	//----- nvinfo : EIATTR_MERCURY_ISA_VERSION
	.align		4
        /*0040*/ 	.byte	0x03, 0x5f
        /*0042*/ 	.short	0x0101


	//----- nvinfo : EIATTR_VRC_CTA_INIT_COUNT
	.align		4
        /*0044*/ 	.byte	0x02, 0x4a
	.zero		1
	.zero		1


	//----- nvinfo : EIATTR_EXIT_INSTR_OFFSETS
	.align		4
        /*0048*/ 	.byte	0x04, 0x1c
        /*004a*/ 	.short	(.L_75 - .L_74)


	//   ....[0]....
.L_74:
        /*004c*/ 	.word	0x00000050


	//----- nvinfo : EIATTR_CBANK_PARAM_SIZE
	.align		4
.L_75:
        /*0050*/ 	.byte	0x03, 0x19
        /*0052*/ 	.short	0x0048


	//----- nvinfo : EIATTR_PARAM_CBANK
	.align		4
        /*0054*/ 	.byte	0x04, 0x0a
        /*0056*/ 	.short	(.L_77 - .L_76)
	.align		4
.L_76:
        /*0058*/ 	.word	index@(.nv.constant0._Z16test_mod_inverse9uint256_tS_PS_)
        /*005c*/ 	.short	0x0380
        /*005e*/ 	.short	0x0048


	//----- nvinfo : EIATTR_SW_WAR
	.align		4
.L_77:
        /*0060*/ 	.byte	0x04, 0x36
        /*0062*/ 	.short	(.L_79 - .L_78)
.L_78:
        /*0064*/ 	.word	0x00000008
.L_79:


//--------------------- .nv.info._Z25get_compressed_public_keyPhPK7ECPoint --------------------------
	.section	.nv.info._Z25get_compressed_public_keyPhPK7ECPoint,"",@"SHT_CUDA_INFO"
	.sectionflags	@""
	.align	4


	//----- nvinfo : EIATTR_CUDA_API_VERSION
	.align		4
        /*0000*/ 	.byte	0x04, 0x37
        /*0002*/ 	.short	(.L_81 - .L_80)
.L_80:
        /*0004*/ 	.word	0x00000082


	//----- nvinfo : EIATTR_KPARAM_INFO
	.align		4
.L_81:
        /*0008*/ 	.byte	0x04, 0x17
        /*000a*/ 	.short	(.L_83 - .L_82)
.L_82:
        /*000c*/ 	.word	0x00000000
        /*0010*/ 	.short	0x0001
        /*0012*/ 	.short	0x0008
        /*0014*/ 	.byte	0x00, 0xf5, 0x21, 0x00


	//----- nvinfo : EIATTR_KPARAM_INFO
	.align		4
.L_83:
        /*0018*/ 	.byte	0x04, 0x17
        /*001a*/ 	.short	(.L_85 - .L_84)
.L_84:
        /*001c*/ 	.word	0x00000000
        /*0020*/ 	.short	0x0000
        /*0022*/ 	.short	0x0000
        /*0024*/ 	.byte	0x00, 0xf5, 0x21, 0x00


	//----- nvinfo : EIATTR_SPARSE_MMA_MASK
	.align		4
.L_85:
        /*0028*/ 	.byte	0x03, 0x50
        /*002a*/ 	.short	0x0000


	//----- nvinfo : EIATTR_MAXREG_COUNT
	.align		4
        /*002c*/ 	.byte	0x03, 0x1b
        /*002e*/ 	.short	0x00ff


	//----- nvinfo : EIATTR_MERCURY_ISA_VERSION
	.align		4
        /*0030*/ 	.byte	0x03, 0x5f
        /*0032*/ 	.short	0x0101


	//----- nvinfo : EIATTR_VRC_CTA_INIT_COUNT
	.align		4
        /*0034*/ 	.byte	0x02, 0x4a
	.zero		1
	.zero		1


	//----- nvinfo : EIATTR_EXIT_INSTR_OFFSETS
	.align		4
        /*0038*/ 	.byte	0x04, 0x1c
        /*003a*/ 	.short	(.L_87 - .L_86)


	//   ....[0]....
.L_86:
        /*003c*/ 	.word	0x00000470


	//----- nvinfo : EIATTR_CBANK_PARAM_SIZE
	.align		4
.L_87:
        /*0040*/ 	.byte	0x03, 0x19
        /*0042*/ 	.short	0x0010


	//----- nvinfo : EIATTR_PARAM_CBANK
	.align		4
        /*0044*/ 	.byte	0x04, 0x0a
        /*0046*/ 	.short	(.L_89 - .L_88)
	.align		4
.L_88:
        /*0048*/ 	.word	index@(.nv.constant0._Z25get_compressed_public_keyPhPK7ECPoint)
        /*004c*/ 	.short	0x0380
        /*004e*/ 	.short	0x0010


	//----- nvinfo : EIATTR_SW_WAR
	.align		4
.L_89:
        /*0050*/ 	.byte	0x04, 0x36
        /*0052*/ 	.short	(.L_91 - .L_90)
.L_90:
        /*0054*/ 	.word	0x00000008
.L_91:


//--------------------- .nv.info._Z14point_is_validPiPK7ECPoint --------------------------
	.section	.nv.info._Z14point_is_validPiPK7ECPoint,"",@"SHT_CUDA_INFO"
	.sectionflags	@""
	.align	4


	//----- nvinfo : EIATTR_CUDA_API_VERSION
	.align		4
        /*0000*/ 	.byte	0x04, 0x37
        /*0002*/ 	.short	(.L_93 - .L_92)
.L_92:
        /*0004*/ 	.word	0x00000082


	//----- nvinfo : EIATTR_KPARAM_INFO
	.align		4
.L_93:
        /*0008*/ 	.byte	0x04, 0x17
        /*000a*/ 	.short	(.L_95 - .L_94)
.L_94:
        /*000c*/ 	.word	0x00000000
        /*0010*/ 	.short	0x0001
        /*0012*/ 	.short	0x0008
        /*0014*/ 	.byte	0x00, 0xf5, 0x21, 0x00


	//----- nvinfo : EIATTR_KPARAM_INFO
	.align		4
.L_95:
        /*0018*/ 	.byte	0x04, 0x17
        /*001a*/ 	.short	(.L_97 - .L_96)
.L_96:
        /*001c*/ 	.word	0x00000000
        /*0020*/ 	.short	0x0000
        /*0022*/ 	.short	0x0000
        /*0024*/ 	.byte	0x00, 0xf5, 0x21, 0x00


	//----- nvinfo : EIATTR_SPARSE_MMA_MASK
	.align		4
.L_97:
        /*0028*/ 	.byte	0x03, 0x50
        /*002a*/ 	.short	0x0000


	//----- nvinfo : EIATTR_MAXREG_COUNT
	.align		4
        /*002c*/ 	.byte	0x03, 0x1b
        /*002e*/ 	.short	0x00ff


	//----- nvinfo : EIATTR_MERCURY_ISA_VERSION
	.align		4
        /*0030*/ 	.byte	0x03, 0x5f
        /*0032*/ 	.short	0x0101


	//----- nvinfo : EIATTR_VRC_CTA_INIT_COUNT
	.align		4
        /*0034*/ 	.byte	0x02, 0x4a
	.zero		1
	.zero		1


	//----- nvinfo : EIATTR_EXIT_INSTR_OFFSETS
	.align		4
        /*0038*/ 	.byte	0x04, 0x1c
        /*003a*/ 	.short	(.L_99 - .L_98)


	//   ....[0]....
.L_98:
        /*003c*/ 	.word	0x00005e40


	//----- nvinfo : EIATTR_CBANK_PARAM_SIZE
	.align		4
.L_99:
        /*0040*/ 	.byte	0x03, 0x19
        /*0042*/ 	.short	0x0010


	//----- nvinfo : EIATTR_PARAM_CBANK
	.align		4
        /*0044*/ 	.byte	0x04, 0x0a
        /*0046*/ 	.short	(.L_101 - .L_100)
	.align		4
.L_100:
        /*0048*/ 	.word	index@(.nv.constant0._Z14point_is_validPiPK7ECPoint)
        /*004c*/ 	.short	0x0380
        /*004e*/ 	.short	0x0010


	//----- nvinfo : EIATTR_SW_WAR
	.align		4
.L_101:
        /*0050*/ 	.byte	0x04, 0x36
        /*0052*/ 	.short	(.L_103 - .L_102)
.L_102:
        /*0054*/ 	.word	0x00000008
.L_103:


//--------------------- .nv.info._Z11scalar_multP7ECPointPKmPKS_ --------------------------
	.section	.nv.info._Z11scalar_multP7ECPointPKmPKS_,"",@"SHT_CUDA_INFO"
	.sectionflags	@""
	.align	4


	//----- nvinfo : EIATTR_CUDA_API_VERSION
	.align		4
        /*0000*/ 	.byte	0x04, 0x37
        /*0002*/ 	.short	(.L_105 - .L_104)
.L_104:
        /*0004*/ 	.word	0x00000082


	//----- nvinfo : EIATTR_KPARAM_INFO
	.align		4
.L_105:
        /*0008*/ 	.byte	0x04, 0x17
        /*000a*/ 	.short	(.L_107 - .L_106)
.L_106:
        /*000c*/ 	.word	0x00000000
        /*0010*/ 	.short	0x0002
        /*0012*/ 	.short	0x0010
        /*0014*/ 	.byte	0x00, 0xf5, 0x21, 0x00


	//----- nvinfo : EIATTR_KPARAM_INFO
	.align		4
.L_107:
        /*0018*/ 	.byte	0x04, 0x17
        /*001a*/ 	.short	(.L_109 - .L_108)
.L_108:
        /*001c*/ 	.word	0x00000000
        /*0020*/ 	.short	0x0001
        /*0022*/ 	.short	0x0008
        /*0024*/ 	.byte	0x00, 0xf5, 0x21, 0x00


	//----- nvinfo : EIATTR_KPARAM_INFO
	.align		4
.L_109:
        /*0028*/ 	.byte	0x04, 0x17
        /*002a*/ 	.short	(.L_111 - .L_110)
.L_110:
        /*002c*/ 	.word	0x00000000
        /*0030*/ 	.short	0x0000
        /*0032*/ 	.short	0x0000
        /*0034*/ 	.byte	0x00, 0xf5, 0x21, 0x00


	//----- nvinfo : EIATTR_SPARSE_MMA_MASK
	.align		4
.L_111:
        /*0038*/ 	.byte	0x03, 0x50
        /*003a*/ 	.short	0x0000


	//----- nvinfo : EIATTR_MAXREG_COUNT
	.align		4
        /*003c*/ 	.byte	0x03, 0x1b
        /*003e*/ 	.short	0x00ff


	//----- nvinfo : EIATTR_MERCURY_ISA_VERSION
	.align		4
        /*0040*/ 	.byte	0x03, 0x5f
        /*0042*/ 	.short	0x0101


	//----- nvinfo : EIATTR_VRC_CTA_INIT_COUNT
	.align		4
        /*0044*/ 	.byte	0x02, 0x4a
	.zero		1
	.zero		1


	//----- nvinfo : EIATTR_EXIT_INSTR_OFFSETS
	.align		4
        /*0048*/ 	.byte	0x04, 0x1c
        /*004a*/ 	.short	(.L_113 - .L_112)


	//   ....[0]....
.L_112:
        /*004c*/ 	.word	0x00000040


	//----- nvinfo : EIATTR_CRS_STACK_SIZE
	.align		4
.L_113:
        /*0050*/ 	.byte	0x04, 0x1e
        /*0052*/ 	.short	(.L_115 - .L_114)
.L_114:
        /*0054*/ 	.word	0x00000000


	//----- nvinfo : EIATTR_CBANK_PARAM_SIZE
	.align		4
.L_115:
        /*0058*/ 	.byte	0x03, 0x19
        /*005a*/ 	.short	0x0018


	//----- nvinfo : EIATTR_PARAM_CBANK
	.align		4
        /*005c*/ 	.byte	0x04, 0x0a
        /*005e*/ 	.short	(.L_117 - .L_116)
	.align		4
.L_116:
        /*0060*/ 	.word	index@(.nv.constant0._Z11scalar_multP7ECPointPKmPKS_)
        /*0064*/ 	.short	0x0380
        /*0066*/ 	.short	0x0018


	//----- nvinfo : EIATTR_SW_WAR
	.align		4
.L_117:
        /*0068*/ 	.byte	0x04, 0x36
        /*006a*/ 	.short	(.L_119 - .L_118)
.L_118:
        /*006c*/ 	.word	0x00000008
.L_119:


//--------------------- .nv.info._Z12point_doubleP7ECPointPKS_ --------------------------
	.section	.nv.info._Z12point_doubleP7ECPointPKS_,"",@"SHT_CUDA_INFO"
	.sectionflags	@""
	.align	4


	//----- nvinfo : EIATTR_CUDA_API_VERSION
	.align		4
        /*0000*/ 	.byte	0x04, 0x37
        /*0002*/ 	.short	(.L_121 - .L_120)
.L_120:
        /*0004*/ 	.word	0x00000082


	//----- nvinfo : EIATTR_KPARAM_INFO
	.align		4
.L_121:
        /*0008*/ 	.byte	0x04, 0x17
        /*000a*/ 	.short	(.L_123 - .L_122)
.L_122:
        /*000c*/ 	.word	0x00000000
        /*0010*/ 	.short	0x0001
        /*0012*/ 	.short	0x0008
        /*0014*/ 	.byte	0x00, 0xf5, 0x21, 0x00


	//----- nvinfo : EIATTR_KPARAM_INFO
	.align		4
.L_123:
        /*0018*/ 	.byte	0x04, 0x17
        /*001a*/ 	.short	(.L_125 - .L_124)
.L_124:
        /*001c*/ 	.word	0x00000000
        /*0020*/ 	.short	0x0000
        /*0022*/ 	.short	0x0000
        /*0024*/ 	.byte	0x00, 0xf5, 0x21, 0x00


	//----- nvinfo : EIATTR_SPARSE_MMA_MASK
	.align		4
.L_125:
        /*0028*/ 	.byte	0x03, 0x50
        /*002a*/ 	.short	0x0000


	//----- nvinfo : EIATTR_MAXREG_COUNT
	.align		4
        /*002c*/ 	.byte	0x03, 0x1b
        /*002e*/ 	.short	0x00ff


	//----- nvinfo : EIATTR_MERCURY_ISA_VERSION
	.align		4
        /*0030*/ 	.byte	0x03, 0x5f
        /*0032*/ 	.short	0x0101


	//----- nvinfo : EIATTR_VRC_CTA_INIT_COUNT
	.align		4
        /*0034*/ 	.byte	0x02, 0x4a
	.zero		1
	.zero		1


	//----- nvinfo : EIATTR_EXIT_INSTR_OFFSETS
	.align		4
        /*0038*/ 	.byte	0x04, 0x1c
        /*003a*/ 	.short	(.L_127 - .L_126)


	//   ....[0]....
.L_126:
        /*003c*/ 	.word	0x000028e0


	//   ....[1]....
        /*0040*/ 	.word	0x000051f0


	//----- nvinfo : EIATTR_CBANK_PARAM_SIZE
	.align		4
.L_127:
        /*0044*/ 	.byte	0x03, 0x19
        /*0046*/ 	.short	0x0010


	//----- nvinfo : EIATTR_PARAM_CBANK
	.align		4
        /*0048*/ 	.byte	0x04, 0x0a
        /*004a*/ 	.short	(.L_129 - .L_128)
	.align		4
.L_128:
        /*004c*/ 	.word	index@(.nv.constant0._Z12point_doubleP7ECPointPKS_)
        /*0050*/ 	.short	0x0380
        /*0052*/ 	.short	0x0010


	//----- nvinfo : EIATTR_SW_WAR
	.align		4
.L_129:
        /*0054*/ 	.byte	0x04, 0x36
        /*0056*/ 	.short	(.L_131 - .L_130)
.L_130:
        /*0058*/ 	.word	0x00000008
.L_131:


//--------------------- .nv.info._Z9point_addP7ECPointPKS_S2_ --------------------------
	.section	.nv.info._Z9point_addP7ECPointPKS_S2_,"",@"SHT_CUDA_INFO"
	.sectionflags	@""
	.align	4


	//----- nvinfo : EIATTR_CUDA_API_VERSION
	.align		4
        /*0000*/ 	.byte	0x04, 0x37
        /*0002*/ 	.short	(.L_133 - .L_132)
.L_132:
        /*0004*/ 	.word	0x00000082


	//----- nvinfo : EIATTR_KPARAM_INFO
	.align		4
.L_133:
        /*0008*/ 	.byte	0x04, 0x17
        /*000a*/ 	.short	(.L_135 - .L_134)
.L_134:
        /*000c*/ 	.word	0x00000000
        /*0010*/ 	.short	0x0002
        /*0012*/ 	.short	0x0010
        /*0014*/ 	.byte	0x00, 0xf5, 0x21, 0x00


	//----- nvinfo : EIATTR_KPARAM_INFO
	.align		4
.L_135:
        /*0018*/ 	.byte	0x04, 0x17
        /*001a*/ 	.short	(.L_137 - .L_136)
.L_136:
        /*001c*/ 	.word	0x00000000
        /*0020*/ 	.short	0x0001
        /*0022*/ 	.short	0x0008
        /*0024*/ 	.byte	0x00, 0xf5, 0x21, 0x00


	//----- nvinfo : EIATTR_KPARAM_INFO
	.align		4
.L_137:
        /*0028*/ 	.byte	0x04, 0x17
        /*002a*/ 	.short	(.L_139 - .L_138)
.L_138:
        /*002c*/ 	.word	0x00000000
        /*0030*/ 	.short	0x0000
        /*0032*/ 	.short	0x0000
        /*0034*/ 	.byte	0x00, 0xf5, 0x21, 0x00


	//----- nvinfo : EIATTR_SPARSE_MMA_MASK
	.align		4
.L_139:
        /*0038*/ 	.byte	0x03, 0x50
        /*003a*/ 	.short	0x0000


	//----- nvinfo : EIATTR_MAXREG_COUNT
	.align		4
        /*003c*/ 	.byte	0x03, 0x1b
        /*003e*/ 	.short	0x00ff


	//----- nvinfo : EIATTR_MERCURY_ISA_VERSION
	.align		4
        /*0040*/ 	.byte	0x03, 0x5f
        /*0042*/ 	.short	0x0101


	//----- nvinfo : EIATTR_VRC_CTA_INIT_COUNT
	.align		4
        /*0044*/ 	.byte	0x02, 0x4a
	.zero		1
	.zero		1


	//----- nvinfo : EIATTR_EXIT_INSTR_OFFSETS
	.align		4
        /*0048*/ 	.byte	0x04, 0x1c
        /*004a*/ 	.short	(.L_141 - .L_140)


	//   ....[0]....
.L_140:
        /*004c*/ 	.word	0x000170f0


	//   ....[1]....
        /*0050*/ 	.word	0x00019a00


	//----- nvinfo : EIATTR_CBANK_PARAM_SIZE
	.align		4
.L_141:
        /*0054*/ 	.byte	0x03, 0x19
        /*0056*/ 	.short	0x0018


	//----- nvinfo : EIATTR_PARAM_CBANK
	.align		4
        /*0058*/ 	.byte	0x04, 0x0a
        /*005a*/ 	.short	(.L_143 - .L_142)
	.align		4
.L_142:
        /*005c*/ 	.word	index@(.nv.constant0._Z9point_addP7ECPointPKS_S2_)
        /*0060*/ 	.short	0x0380
        /*0062*/ 	.short	0x0018


	//----- nvinfo : EIATTR_SW_WAR
	.align		4
.L_143:
        /*0064*/ 	.byte	0x04, 0x36
        /*0066*/ 	.short	(.L_145 - .L_144)
.L_144:
        /*0068*/ 	.word	0x00000008
.L_145:


//--------------------- .nv.info._Z10point_initP7ECPoint --------------------------
	.section	.nv.info._Z10point_initP7ECPoint,"",@"SHT_CUDA_INFO"
	.sectionflags	@""
	.align	4


	//----- nvinfo : EIATTR_CUDA_API_VERSION
	.align		4
        /*0000*/ 	.byte	0x04, 0x37
        /*0002*/ 	.short	(.L_147 - .L_146)
.L_146:
        /*0004*/ 	.word	0x00000082


	//----- nvinfo : EIATTR_KPARAM_INFO
	.align		4
.L_147:
        /*0008*/ 	.byte	0x04, 0x17
        /*000a*/ 	.short	(.L_149 - .L_148)
.L_148:
        /*000c*/ 	.word	0x00000000
        /*0010*/ 	.short	0x0000
        /*0012*/ 	.short	0x0000
        /*0014*/ 	.byte	0x00, 0xf5, 0x21, 0x00


	//----- nvinfo : EIATTR_SPARSE_MMA_MASK
	.align		4
.L_149:
        /*0018*/ 	.byte	0x03, 0x50
        /*001a*/ 	.short	0x0000


	//----- nvinfo : EIATTR_MAXREG_COUNT
	.align		4
        /*001c*/ 	.byte	0x03, 0x1b
        /*001e*/ 	.short	0x00ff


	//----- nvinfo : EIATTR_MERCURY_ISA_VERSION
	.align		4
        /*0020*/ 	.byte	0x03, 0x5f
        /*0022*/ 	.short	0x0101


	//----- nvinfo : EIATTR_VRC_CTA_INIT_COUNT
	.align		4
        /*0024*/ 	.byte	0x02, 0x4a
	.zero		1
	.zero		1


	//----- nvinfo : EIATTR_EXIT_INSTR_OFFSETS
	.align		4
        /*0028*/ 	.byte	0x04, 0x1c
        /*002a*/ 	.short	(.L_151 - .L_150)


	//   ....[0]....
.L_150:
        /*002c*/ 	.word	0x000000c0


	//----- nvinfo : EIATTR_CBANK_PARAM_SIZE
	.align		4
.L_151:
        /*0030*/ 	.byte	0x03, 0x19
        /*0032*/ 	.short	0x0008


	//----- nvinfo : EIATTR_PARAM_CBANK
	.align		4
        /*0034*/ 	.byte	0x04, 0x0a
        /*0036*/ 	.short	(.L_153 - .L_152)
	.align		4
.L_152:
        /*0038*/ 	.word	index@(.nv.constant0._Z10point_initP7ECPoint)
        /*003c*/ 	.short	0x0380
        /*003e*/ 	.short	0x0008


	//----- nvinfo : EIATTR_SW_WAR
	.align		4
.L_153:
        /*0040*/ 	.byte	0x04, 0x36
        /*0042*/ 	.short	(.L_155 - .L_154)
.L_154:
        /*0044*/ 	.word	0x00000008
.L_155:


//--------------------- .nv.info._Z19generate_public_keyPhPKm --------------------------
	.section	.nv.info._Z19generate_public_keyPhPKm,"",@"SHT_CUDA_INFO"
	.sectionflags	@""
	.align	4


	//----- nvinfo : EIATTR_CUDA_API_VERSION
	.align		4
        /*0000*/ 	.byte	0x04, 0x37
        /*0002*/ 	.short	(.L_157 - .L_156)
.L_156:
        /*0004*/ 	.word	0x00000082


	//----- nvinfo : EIATTR_KPARAM_INFO
	.align		4
.L_157:
        /*0008*/ 	.byte	0x04, 0x17
        /*000a*/ 	.short	(.L_159 - .L_158)
.L_158:
        /*000c*/ 	.word	0x00000000
        /*0010*/ 	.short	0x0001
        /*0012*/ 	.short	0x0008
        /*0014*/ 	.byte	0x00, 0xf5, 0x21, 0x00


	//----- nvinfo : EIATTR_KPARAM_INFO
	.align		4
.L_159:
        /*0018*/ 	.byte	0x04, 0x17
        /*001a*/ 	.short	(.L_161 - .L_160)
.L_160:
        /*001c*/ 	.word	0x00000000
        /*0020*/ 	.short	0x0000
        /*0022*/ 	.short	0x0000
        /*0024*/ 	.byte	0x00, 0xf5, 0x21, 0x00


	//----- nvinfo : EIATTR_SPARSE_MMA_MASK
	.align		4
.L_161:
        /*0028*/ 	.byte	0x03, 0x50
        /*002a*/ 	.short	0x0000


	//----- nvinfo : EIATTR_MAXREG_COUNT
	.align		4
        /*002c*/ 	.byte	0x03, 0x1b
        /*002e*/ 	.short	0x00ff


	//----- nvinfo : EIATTR_MERCURY_ISA_VERSION
	.align		4
        /*0030*/ 	.byte	0x03, 0x5f
        /*0032*/ 	.short	0x0101


	//----- nvinfo : EIATTR_VRC_CTA_INIT_COUNT
	.align		4
        /*0034*/ 	.byte	0x02, 0x4a
	.zero		1
	.zero		1


	//----- nvinfo : EIATTR_EXIT_INSTR_OFFSETS
	.align		4
        /*0038*/ 	.byte	0x04, 0x1c
        /*003a*/ 	.short	(.L_163 - .L_162)


	//   ....[0]....
.L_162:
        /*003c*/ 	.word	0x000918a0


	//----- nvinfo : EIATTR_CBANK_PARAM_SIZE
	.align		4
.L_163:
        /*0040*/ 	.byte	0x03, 0x19
        /*0042*/ 	.short	0x0010


	//----- nvinfo : EIATTR_PARAM_CBANK
	.align		4
        /*0044*/ 	.byte	0x04, 0x0a
        /*0046*/ 	.short	(.L_165 - .L_164)
	.align		4
.L_164:
        /*0048*/ 	.word	index@(.nv.constant0._Z19generate_public_keyPhPKm)
        /*004c*/ 	.short	0x0380
        /*004e*/ 	.short	0x0010


	//----- nvinfo : EIATTR_SW_WAR
	.align		4
.L_165:
        /*0050*/ 	.byte	0x04, 0x36
        /*0052*/ 	.short	(.L_167 - .L_166)
.L_166:
        /*0054*/ 	.word	0x00000008
.L_167:


//--------------------- .nv.callgraph             --------------------------
	.section	.nv.callgraph,"",@"SHT_CUDA_CALLGRAPH"
	.align	4
	.sectionentsize	8
	.align		4
        /*0000*/ 	.word	0x00000000
	.align		4
        /*0004*/ 	.word	0xffffffff
	.align		4
        /*0008*/ 	.word	0x00000000
	.align		4
        /*000c*/ 	.word	0xfffffffe
	.align		4
        /*0010*/ 	.word	0x00000000
	.align		4
        /*0014*/ 	.word	0xfffffffd
	.align		4
        /*0018*/ 	.word	0x00000000
	.align		4
        /*001c*/ 	.word	0xfffffffc


//--------------------- .nv.constant3             --------------------------
	.section	.nv.constant3,"a",@progbits
	.align	8
.nv.constant3:
	.type		P_CONST,@object
	.size		P_CONST,(N_CONST - P_CONST)
P_CONST:
        /*0000*/ 	.byte	0x2f, 0xfc, 0xff, 0xff, 0xfe, 0xff, 0xff, 0xff, 0xff, 0xff, 0xff, 0xff, 0xff, 0xff, 0xff, 0xff
        /*0010*/ 	.byte	0xff, 0xff, 0xff, 0xff, 0xff, 0xff, 0xff, 0xff, 0xff, 0xff, 0xff, 0xff, 0xff, 0xff, 0xff, 0xff
	.type		N_CONST,@object
	.size		N_CONST,(GX_CONST - N_CONST)
N_CONST:
        /*0020*/ 	.byte	0x41, 0x41, 0x36, 0xd0, 0x8c, 0x5e, 0xd2, 0xbf, 0x3b, 0xa0, 0x48, 0xaf, 0xe6, 0xdc, 0xae, 0xba
        /*0030*/ 	.byte	0xfe, 0xff, 0xff, 0xff, 0xff, 0xff, 0xff, 0xff, 0xff, 0xff, 0xff, 0xff, 0xff, 0xff, 0xff, 0xff
	.type		GX_CONST,@object
	.size		GX_CONST,(GY_CONST - GX_CONST)
GX_CONST:
        /*0040*/ 	.byte	0x98, 0x17, 0xf8, 0x16, 0x5b, 0x81, 0xf2, 0x59, 0xd9, 0x28, 0xce, 0x2d, 0xdb, 0xfc, 0x9b, 0x02
        /*0050*/ 	.byte	0x07, 0x0b, 0x87, 0xce, 0x95, 0x62, 0xa0, 0x55, 0xac, 0xbb, 0xdc, 0xf9, 0x7e, 0x66, 0xbe, 0x79
	.type		GY_CONST,@object
	.size		GY_CONST,(R_MOD_P - GY_CONST)
GY_CONST:
        /*0060*/ 	.byte	0xb8, 0xd4, 0x10, 0xfb, 0x8f, 0xd0, 0x47, 0x9c, 0x19, 0x54, 0x85, 0xa6, 0x48, 0xb4, 0x17, 0xfd
        /*0070*/ 	.byte	0xa8, 0x08, 0x11, 0x0e, 0xfc, 0xfb, 0xa4, 0x5d, 0x65, 0xc4, 0xa3, 0x26, 0x77, 0xda, 0x3a, 0x48
	.type		R_MOD_P,@object
	.size		R_MOD_P,(R2_MOD_P - R_MOD_P)
R_MOD_P:
        /*0080*/ 	.byte	0xd1, 0x03, 0x00, 0x00, 0x01, 0x00, 0x00, 0x00, 0x00, 0x00, 0x00, 0x00, 0x00, 0x00, 0x00, 0x00
        /*0090*/ 	.byte	0x00, 0x00, 0x00, 0x00, 0x00, 0x00, 0x00, 0x00, 0x00, 0x00, 0x00, 0x00, 0x00, 0x00, 0x00, 0x00
	.type		R2_MOD_P,@object
	.size		R2_MOD_P,(R2_MOD_N - R2_MOD_P)
R2_MOD_P:
        /*00a0*/ 	.byte	0xa1, 0x90, 0x0e, 0x00, 0xa2, 0x07, 0x00, 0x00, 0x00, 0x00, 0x00, 0x00, 0x01, 0x00, 0x00, 0x00
        /*00b0*/ 	.byte	0x00, 0x00, 0x00, 0x00, 0x00, 0x00, 0x00, 0x00, 0x00, 0x00, 0x00, 0x00, 0x00, 0x00, 0x00, 0x00
	.type		R2_MOD_N,@object
	.size		R2_MOD_N,(MU_P - R2_MOD_N)
R2_MOD_N:
        /*00c0*/ 	.byte	0x40, 0xd1, 0xd7, 0x67, 0x14, 0xf2, 0x6c, 0x89, 0x78, 0xf8, 0x7c, 0x0e, 0xc2, 0x96, 0x14, 0x74
        /*00d0*/ 	.byte	0xc6, 0x07, 0xcd, 0x5b, 0xe4, 0xf5, 0x97, 0xe6, 0xc5, 0x9b, 0xc6, 0x81, 0xd5, 0x1c, 0x67, 0x9d
	.type		MU_P,@object
	.size		MU_P,(MU_N - MU_P)
MU_P:
        /*00e0*/ 	.byte	0x31, 0x35, 0x25, 0xd2, 0x00, 0x00, 0x00, 0x00
	.type		MU_N,@object
	.size		MU_N,(ZERO - MU_N)
MU_N:
        /*00e8*/ 	.byte	0x3f, 0xb1, 0x88, 0x55, 0x00, 0x00, 0x00, 0x00
	.type		ZERO,@object
	.size		ZERO,(ONE - ZERO)
ZERO:
	.zero		32
	.type		ONE,@object
	.size		ONE,(TWO - ONE)
ONE:
        /*0110*/ 	.byte	0x01, 0x00, 0x00, 0x00, 0x00, 0x00, 0x00, 0x00, 0x00, 0x00, 0x00, 0x00, 0x00, 0x00, 0x00, 0x00
        /*0120*/ 	.byte	0x00, 0x00, 0x00, 0x00, 0x00, 0x00, 0x00, 0x00, 0x00, 0x00, 0x00, 0x00, 0x00, 0x00, 0x00, 0x00
	.type		TWO,@object
	.size		TWO,(THREE - TWO)
TWO:
        /*0130*/ 	.byte	0x02, 0x00, 0x00, 0x00, 0x00, 0x00, 0x00, 0x00, 0x00, 0x00, 0x00, 0x00, 0x00, 0x00, 0x00, 0x00
        /*0140*/ 	.byte	0x00, 0x00, 0x00, 0x00, 0x00, 0x00, 0x00, 0x00, 0x00, 0x00, 0x00, 0x00, 0x00, 0x00, 0x00, 0x00
	.type		THREE,@object
	.size		THREE,(SEVEN - THREE)
THREE:
        /*0150*/ 	.byte	0x03, 0x00, 0x00, 0x00, 0x00, 0x00, 0x00, 0x00, 0x00, 0x00, 0x00, 0x00, 0x00, 0x00, 0x00, 0x00
        /*0160*/ 	.byte	0x00, 0x00, 0x00, 0x00, 0x00, 0x00, 0x00, 0x00, 0x00, 0x00, 0x00, 0x00, 0x00, 0x00, 0x00, 0x00
	.type		SEVEN,@object
	.size		SEVEN,(ONE_MONT - SEVEN)
SEVEN:
        /*0170*/ 	.byte	0x07, 0x00, 0x00, 0x00, 0x00, 0x00, 0x00, 0x00, 0x00, 0x00, 0x00, 0x00, 0x00, 0x00, 0x00, 0x00
        /*0180*/ 	.byte	0x00, 0x00, 0x00, 0x00, 0x00, 0x00, 0x00, 0x00, 0x00, 0x00, 0x00, 0x00, 0x00, 0x00, 0x00, 0x00
	.type		ONE_MONT,@object
	.size		ONE_MONT,(SEVEN_MONT - ONE_MONT)
ONE_MONT:
        /*0190*/ 	.byte	0xd1, 0x03, 0x00, 0x00, 0x01, 0x00, 0x00, 0x00, 0x00, 0x00, 0x00, 0x00, 0x00, 0x00, 0x00, 0x00
        /*01a0*/ 	.byte	0x00, 0x00, 0x00, 0x00, 0x00, 0x00, 0x00, 0x00, 0x00, 0x00, 0x00, 0x00, 0x00, 0x00, 0x00, 0x00
	.type		SEVEN_MONT,@object
	.size		SEVEN_MONT,(.L_15 - SEVEN_MONT)
SEVEN_MONT:
        /*01b0*/ 	.byte	0x97, 0x1a, 0x00, 0x00, 0x07, 0x00, 0x00, 0x00, 0x00, 0x00, 0x00, 0x00, 0x00, 0x00, 0x00, 0x00
        /*01c0*/ 	.byte	0x00, 0x00, 0x00, 0x00, 0x00, 0x00, 0x00, 0x00, 0x00, 0x00, 0x00, 0x00, 0x00, 0x00, 0x00, 0x00
.L_15:


//--------------------- .text._Z16test_mod_inverse9uint256_tS_PS_ --------------------------
	.section	.text._Z16test_mod_inverse9uint256_tS_PS_,"ax",@progbits
	.align	128
        .global         _Z16test_mod_inverse9uint256_tS_PS_
        .type           _Z16test_mod_inverse9uint256_tS_PS_,@function
        .size           _Z16test_mod_inverse9uint256_tS_PS_,(.L_x_566 - _Z16test_mod_inverse9uint256_tS_PS_)
        .other          _Z16test_mod_inverse9uint256_tS_PS_,@"STO_CUDA_ENTRY STV_DEFAULT"
_Z16test_mod_inverse9uint256_tS_PS_:
.text._Z16test_mod_inverse9uint256_tS_PS_:
[----:B------:R-:W-:Y:S08]  /*0000*/  LDC R1, c[0x0][0x37c] ;  /* 0x0000df00ff017b82 */ /* 0x000ff00000000800 */
[----:B------:R-:W0:Y:S01]  /*0010*/  LDC.64 R2, c[0x0][0x3c0] ;  /* 0x0000f000ff027b82 */ /* 0x000e220000000a00 */
[----:B------:R-:W0:Y:S02]  /*0020*/  LDCU.64 UR4, c[0x0][0x358] ;  /* 0x00006b00ff0477ac */ /* 0x000e240008000a00 */
[----:B0-----:R-:W-:Y:S04]  /*0030*/  STG.E.128 desc[UR4][R2.64], RZ ;  /* 0x000000ff02007986 */ /* 0x001fe8000c101d04 */
[----:B------:R-:W-:Y:S01]  /*0040*/  STG.E.128 desc[UR4][R2.64+0x10], RZ ;  /* 0x000010ff02007986 */ /* 0x000fe2000c101d04 */
[----:B------:R-:W-:Y:S05]  /*0050*/  EXIT ;  /* 0x000000000000794d */ /* 0x000fea0003800000 */
.L_x_0:
[----:B------:R-:W-:-:S00]  /*0060*/  BRA `(.L_x_0) ;  /* 0xfffffffc00fc7947 */ /* 0x000fc0000383ffff */
[----:B------:R-:W-:-:S00]  /*0070*/  NOP ;  /* 0x0000000000007918 */ /* 0x000fc00000000000 */
        /* <DEDUP_REMOVED lines=8> */
.L_x_566:


//--------------------- .text._Z25get_compressed_public_keyPhPK7ECPoint --------------------------
	.section	.text._Z25get_compressed_public_keyPhPK7ECPoint,"ax",@progbits
	.align	128
        .global         _Z25get_compressed_public_keyPhPK7ECPoint
        .type           _Z25get_compressed_public_keyPhPK7ECPoint,@function
        .size           _Z25get_compressed_public_keyPhPK7ECPoint,(.L_x_567 - _Z25get_compressed_public_keyPhPK7ECPoint)
        .other          _Z25get_compressed_public_keyPhPK7ECPoint,@"STO_CUDA_ENTRY STV_DEFAULT"
_Z25get_compressed_public_keyPhPK7ECPoint:
.text._Z25get_compressed_public_keyPhPK7ECPoint:
[----:B------:R-:W-:Y:S08]  /*0000*/  LDC R1, c[0x0][0x37c] ;  /* 0x0000df00ff017b82 */ /* 0x000ff00000000800 */
[----:B------:R-:W0:Y:S01]  /*0010*/  LDC.64 R4, c[0x0][0x388] ;  /* 0x0000e200ff047b82 */ /* 0x000e220000000a00 */
[----:B------:R-:W0:Y:S02]  /*0020*/  LDCU.64 UR4, c[0x0][0x358] ;  /* 0x00006b00ff0477ac */ /* 0x000e240008000a00 */
[----:B0-----:R-:W2:Y:S05]  /*0030*/  LDG.E R0, desc[UR4][R4.64+0x20] ;  /* 0x0000200404007981 */ /* 0x001eaa000c1e1900 */
[----:B------:R-:W0:Y:S01]  /*0040*/  LDC.64 R2, c[0x0][0x380] ;  /* 0x0000e000ff027b82 */ /* 0x000e220000000a00 */
[----:B------:R-:W-:Y:S01]  /*0050*/  IMAD.MOV.U32 R7, RZ, RZ, 0x3 ;  /* 0x00000003ff077424 */ /* 0x000fe200078e00ff */
[----:B--2---:R-:W-:-:S04]  /*0060*/  LOP3.LUT R0, R0, 0x1, RZ, 0xc0, !PT ;  /* 0x0000000100007812 */ /* 0x004fc800078ec0ff */
[----:B------:R-:W-:-:S04]  /*0070*/  ISETP.NE.U32.AND P0, PT, R0, 0x1, PT ;  /* 0x000000010000780c */ /* 0x000fc80003f05070 */
[----:B------:R-:W-:-:S04]  /*0080*/  ISETP.NE.U32.AND.EX P0, PT, RZ, RZ, PT, P0 ;  /* 0x000000ffff00720c */ /* 0x000fc80003f05100 */
[----:B------:R-:W-:-:S05]  /*0090*/  SEL R7, R7, 0x2, !P0 ;  /* 0x0000000207077807 */ /* 0x000fca0004000000 */
[----:B0-----:R0:W-:Y:S04]  /*00a0*/  STG.E.U8 desc[UR4][R2.64], R7 ;  /* 0x0000000702007986 */ /* 0x0011e8000c101104 */
[----:B------:R-:W2:Y:S02]  /*00b0*/  LDG.E.64 R18, desc[UR4][R4.64+0x18] ;  /* 0x0000180404127981 */ /* 0x000ea4000c1e1b00 */
[--C-:B--2---:R-:W-:Y:S02]  /*00c0*/  SHF.R.U32.HI R17, RZ, 0x18, R19.reuse ;  /* 0x00000018ff117819 */ /* 0x104fe40000011613 */
[----:B------:R1:W-:Y:S01]  /*00d0*/  STG.E.U8 desc[UR4][R2.64+0x4], R19 ;  /* 0x0000041302007986 */ /* 0x0003e2000c101104 */
[--C-:B------:R-:W-:Y:S02]  /*00e0*/  SHF.R.U32.HI R15, RZ, 0x10, R19.reuse ;  /* 0x00000010ff0f7819 */ /* 0x100fe40000011613 */
[--C-:B------:R-:W-:Y:S01]  /*00f0*/  SHF.R.U32.HI R13, RZ, 0x8, R19.reuse ;  /* 0x00000008ff0d7819 */ /* 0x100fe20000011613 */
[----:B------:R-:W-:Y:S01]  /*0100*/  STG.E.U8 desc[UR4][R2.64+0x8], R18 ;  /* 0x0000081202007986 */ /* 0x000fe2000c101104 */
[----:B------:R-:W-:-:S02]  /*0110*/  SHF.R.U64 R25, R18, 0x18, R19 ;  /* 0x0000001812197819 */ /* 0x000fc40000001213 */
[C-C-:B------:R-:W-:Y:S01]  /*0120*/  SHF.R.U64 R11, R18.reuse, 0x10, R19.reuse ;  /* 0x00000010120b7819 */ /* 0x140fe20000001213 */
[----:B------:R2:W-:Y:S01]  /*0130*/  STG.E.U8 desc[UR4][R2.64+0x1], R17 ;  /* 0x0000011102007986 */ /* 0x0005e2000c101104 */
[----:B------:R-:W-:-:S03]  /*0140*/  SHF.R.U64 R9, R18, 0x8, R19 ;  /* 0x0000000812097819 */ /* 0x000fc60000001213 */
[----:B------:R3:W-:Y:S04]  /*0150*/  STG.E.U8 desc[UR4][R2.64+0x2], R15 ;  /* 0x0000020f02007986 */ /* 0x0007e8000c101104 */
[----:B------:R4:W-:Y:S04]  /*0160*/  STG.E.U8 desc[UR4][R2.64+0x3], R13 ;  /* 0x0000030d02007986 */ /* 0x0009e8000c101104 */
[----:B------:R5:W-:Y:S04]  /*0170*/  STG.E.U8 desc[UR4][R2.64+0x5], R25 ;  /* 0x0000051902007986 */ /* 0x000be8000c101104 */
[----:B------:R5:W-:Y:S04]  /*0180*/  STG.E.U8 desc[UR4][R2.64+0x6], R11 ;  /* 0x0000060b02007986 */ /* 0x000be8000c101104 */
[----:B------:R5:W-:Y:S04]  /*0190*/  STG.E.U8 desc[UR4][R2.64+0x7], R9 ;  /* 0x0000070902007986 */ /* 0x000be8000c101104 */
[----:B0-----:R-:W2:Y:S02]  /*01a0*/  LDG.E.64 R6, desc[UR4][R4.64+0x10] ;  /* 0x0000100404067981 */ /* 0x001ea4000c1e1b00 */
[----:B--2---:R-:W-:-:S02]  /*01b0*/  SHF.R.U32.HI R23, RZ, 0x18, R7 ;  /* 0x00000018ff177819 */ /* 0x004fc40000011607 */
[----:B------:R0:W-:Y:S01]  /*01c0*/  STG.E.U8 desc[UR4][R2.64+0xc], R7 ;  /* 0x00000c0702007986 */ /* 0x0001e2000c101104 */
[--C-:B------:R-:W-:Y:S02]  /*01d0*/  SHF.R.U32.HI R21, RZ, 0x10, R7.reuse ;  /* 0x00000010ff157819 */ /* 0x100fe40000011607 */
[--C-:B-1----:R-:W-:Y:S01]  /*01e0*/  SHF.R.U32.HI R19, RZ, 0x8, R7.reuse ;  /* 0x00000008ff137819 */ /* 0x102fe20000011607 */
[----:B------:R-:W-:Y:S01]  /*01f0*/  STG.E.U8 desc[UR4][R2.64+0x10], R6 ;  /* 0x0000100602007986 */ /* 0x000fe2000c101104 */
[C-C-:B------:R-:W-:Y:S02]  /*0200*/  SHF.R.U64 R17, R6.reuse, 0x18, R7.reuse ;  /* 0x0000001806117819 */ /* 0x140fe40000001207 */
[C-C-:B---3--:R-:W-:Y:S01]  /*0210*/  SHF.R.U64 R15, R6.reuse, 0x10, R7.reuse ;  /* 0x00000010060f7819 */ /* 0x148fe20000001207 */
[----:B------:R1:W-:Y:S01]  /*0220*/  STG.E.U8 desc[UR4][R2.64+0x9], R23 ;  /* 0x0000091702007986 */ /* 0x0003e2000c101104 */
[----:B----4-:R-:W-:-:S03]  /*0230*/  SHF.R.U64 R13, R6, 0x8, R7 ;  /* 0x00000008060d7819 */ /* 0x010fc60000001207 */
[----:B------:R2:W-:Y:S04]  /*0240*/  STG.E.U8 desc[UR4][R2.64+0xa], R21 ;  /* 0x00000a1502007986 */ /* 0x0005e8000c101104 */
[----:B------:R3:W-:Y:S04]  /*0250*/  STG.E.U8 desc[UR4][R2.64+0xb], R19 ;  /* 0x00000b1302007986 */ /* 0x0007e8000c101104 */
[----:B------:R4:W-:Y:S04]  /*0260*/  STG.E.U8 desc[UR4][R2.64+0xd], R17 ;  /* 0x00000d1102007986 */ /* 0x0009e8000c101104 */
[----:B------:R4:W-:Y:S04]  /*0270*/  STG.E.U8 desc[UR4][R2.64+0xe], R15 ;  /* 0x00000e0f02007986 */ /* 0x0009e8000c101104 */
[----:B------:R4:W-:Y:S04]  /*0280*/  STG.E.U8 desc[UR4][R2.64+0xf], R13 ;  /* 0x00000f0d02007986 */ /* 0x0009e8000c101104 */
[----:B-----5:R-:W5:Y:S02]  /*0290*/  LDG.E.64 R24, desc[UR4][R4.64+0x8] ;  /* 0x0000080404187981 */ /* 0x020f64000c1e1b00 */
[----:B-----5:R-:W-:-:S02]  /*02a0*/  SHF.R.U32.HI R11, RZ, 0x18, R25 ;  /* 0x00000018ff0b7819 */ /* 0x020fc40000011619 */
[----:B------:R-:W-:Y:S01]  /*02b0*/  STG.E.U8 desc[UR4][R2.64+0x14], R25 ;  /* 0x0000141902007986 */ /* 0x000fe2000c101104 */
[--C-:B------:R-:W-:Y:S02]  /*02c0*/  SHF.R.U32.HI R9, RZ, 0x10, R25.reuse ;  /* 0x00000010ff097819 */ /* 0x100fe40000011619 */
[--C-:B0-----:R-:W-:Y:S01]  /*02d0*/  SHF.R.U32.HI R7, RZ, 0x8, R25.reuse ;  /* 0x00000008ff077819 */ /* 0x101fe20000011619 */
[----:B------:R-:W-:Y:S01]  /*02e0*/  STG.E.U8 desc[UR4][R2.64+0x18], R24 ;  /* 0x0000181802007986 */ /* 0x000fe2000c101104 */
[C-C-:B-1----:R-:W-:Y:S02]  /*02f0*/  SHF.R.U64 R23, R24.reuse, 0x18, R25.reuse ;  /* 0x0000001818177819 */ /* 0x142fe40000001219 */
[C-C-:B--2---:R-:W-:Y:S01]  /*0300*/  SHF.R.U64 R21, R24.reuse, 0x10, R25.reuse ;  /* 0x0000001018157819 */ /* 0x144fe20000001219 */
[----:B------:R0:W-:Y:S01]  /*0310*/  STG.E.U8 desc[UR4][R2.64+0x11], R11 ;  /* 0x0000110b02007986 */ /* 0x0001e2000c101104 */
[----:B---3--:R-:W-:-:S03]  /*0320*/  SHF.R.U64 R19, R24, 0x8, R25 ;  /* 0x0000000818137819 */ /* 0x008fc60000001219 */
[----:B------:R1:W-:Y:S04]  /*0330*/  STG.E.U8 desc[UR4][R2.64+0x12], R9 ;  /* 0x0000120902007986 */ /* 0x0003e8000c101104 */
[----:B------:R2:W-:Y:S04]  /*0340*/  STG.E.U8 desc[UR4][R2.64+0x13], R7 ;  /* 0x0000130702007986 */ /* 0x0005e8000c101104 */
[----:B------:R-:W-:Y:S04]  /*0350*/  STG.E.U8 desc[UR4][R2.64+0x15], R23 ;  /* 0x0000151702007986 */ /* 0x000fe8000c101104 */
[----:B------:R-:W-:Y:S04]  /*0360*/  STG.E.U8 desc[UR4][R2.64+0x16], R21 ;  /* 0x0000161502007986 */ /* 0x000fe8000c101104 */
[----:B------:R-:W-:Y:S04]  /*0370*/  STG.E.U8 desc[UR4][R2.64+0x17], R19 ;  /* 0x0000171302007986 */ /* 0x000fe8000c101104 */
[----:B------:R-:W4:Y:S02]  /*0380*/  LDG.E.64 R4, desc[UR4][R4.64] ;  /* 0x0000000404047981 */ /* 0x000f24000c1e1b00 */
[----:B----4-:R-:W-:-:S02]  /*0390*/  SHF.R.U32.HI R17, RZ, 0x18, R5 ;  /* 0x00000018ff117819 */ /* 0x010fc40000011605 */
[----:B------:R-:W-:Y:S01]  /*03a0*/  STG.E.U8 desc[UR4][R2.64+0x1c], R5 ;  /* 0x00001c0502007986 */ /* 0x000fe2000c101104 */
[--C-:B------:R-:W-:Y:S02]  /*03b0*/  SHF.R.U32.HI R15, RZ, 0x10, R5.reuse ;  /* 0x00000010ff0f7819 */ /* 0x100fe40000011605 */
[--C-:B------:R-:W-:Y:S01]  /*03c0*/  SHF.R.U32.HI R13, RZ, 0x8, R5.reuse ;  /* 0x00000008ff0d7819 */ /* 0x100fe20000011605 */
[----:B------:R-:W-:Y:S01]  /*03d0*/  STG.E.U8 desc[UR4][R2.64+0x20], R4 ;  /* 0x0000200402007986 */ /* 0x000fe2000c101104 */
[C-C-:B0-----:R-:W-:Y:S02]  /*03e0*/  SHF.R.U64 R11, R4.reuse, 0x18, R5.reuse ;  /* 0x00000018040b7819 */ /* 0x141fe40000001205 */
[C-C-:B-1----:R-:W-:Y:S01]  /*03f0*/  SHF.R.U64 R9, R4.reuse, 0x10, R5.reuse ;  /* 0x0000001004097819 */ /* 0x142fe20000001205 */
[----:B------:R-:W-:Y:S01]  /*0400*/  STG.E.U8 desc[UR4][R2.64+0x19], R17 ;  /* 0x0000191102007986 */ /* 0x000fe2000c101104 */
[----:B--2---:R-:W-:-:S03]  /*0410*/  SHF.R.U64 R7, R4, 0x8, R5 ;  /* 0x0000000804077819 */ /* 0x004fc60000001205 */
[----:B------:R-:W-:Y:S04]  /*0420*/  STG.E.U8 desc[UR4][R2.64+0x1a], R15 ;  /* 0x00001a0f02007986 */ /* 0x000fe8000c101104 */
[----:B------:R-:W-:Y:S04]  /*0430*/  STG.E.U8 desc[UR4][R2.64+0x1b], R13 ;  /* 0x00001b0d02007986 */ /* 0x000fe8000c101104 */
[----:B------:R-:W-:Y:S04]  /*0440*/  STG.E.U8 desc[UR4][R2.64+0x1d], R11 ;  /* 0x00001d0b02007986 */ /* 0x000fe8000c101104 */
[----:B------:R-:W-:Y:S04]  /*0450*/  STG.E.U8 desc[UR4][R2.64+0x1e], R9 ;  /* 0x00001e0902007986 */ /* 0x000fe8000c101104 */
[----:B------:R-:W-:Y:S01]  /*0460*/  STG.E.U8 desc[UR4][R2.64+0x1f], R7 ;  /* 0x00001f0702007986 */ /* 0x000fe2000c101104 */
[----:B------:R-:W-:Y:S05]  /*0470*/  EXIT ;  /* 0x000000000000794d */ /* 0x000fea0003800000 */
.L_x_1:
        /* <DEDUP_REMOVED lines=16> */
.L_x_567:


//--------------------- .text._Z14point_is_validPiPK7ECPoint --------------------------
	.section	.text._Z14point_is_validPiPK7ECPoint,"ax",@progbits
	.align	128
        .global         _Z14point_is_validPiPK7ECPoint
        .type           _Z14point_is_validPiPK7ECPoint,@function
        .size           _Z14point_is_validPiPK7ECPoint,(.L_x_568 - _Z14point_is_validPiPK7ECPoint)
        .other          _Z14point_is_validPiPK7ECPoint,@"STO_CUDA_ENTRY STV_DEFAULT"
_Z14point_is_validPiPK7ECPoint:
.text._Z14point_is_validPiPK7ECPoint:
[----:B------:R-:W-:Y:S08]  /*0000*/  LDC R1, c[0x0][0x37c] ;  /* 0x0000df00ff017b82 */ /* 0x000ff00000000800 */
[----:B------:R-:W0:Y:S01]  /*0010*/  LDC.64 R12, c[0x0][0x388] ;  /* 0x0000e200ff0c7b82 */ /* 0x000e220000000a00 */
[----:B------:R-:W0:Y:S02]  /*0020*/  LDCU.64 UR4, c[0x0][0x358] ;  /* 0x00006b00ff0477ac */ /* 0x000e240008000a00 */
[----:B0-----:R-:W2:Y:S01]  /*0030*/  LDG.E R0, desc[UR4][R12.64+0x40] ;  /* 0x000040040c007981 */ /* 0x001ea2000c1e1900 */
[----:B------:R-:W-:Y:S01]  /*0040*/  IMAD.MOV.U32 R5, RZ, RZ, 0x1 ;  /* 0x00000001ff057424 */ /* 0x000fe200078e00ff */
[----:B--2---:R-:W-:-:S13]  /*0050*/  ISETP.NE.AND P0, PT, R0, RZ, PT ;  /* 0x000000ff0000720c */ /* 0x004fda0003f05270 */
[----:B------:R-:W-:Y:S05]  /*0060*/  @P0 BRA `(.L_x_2) ;  /* 0x0000005c006c0947 */ /* 0x000fea0003800000 */
[----:B------:R-:W2:Y:S04]  /*0070*/  LDG.E.64 R40, desc[UR4][R12.64+0x20] ;  /* 0x000020040c287981 */ /* 0x000ea8000c1e1b00 */
[----:B------:R-:W3:Y:S04]  /*0080*/  LDG.E.64 R8, desc[UR4][R12.64+0x28] ;  /* 0x000028040c087981 */ /* 0x000ee8000c1e1b00 */
[----:B------:R-:W3:Y:S04]  /*0090*/  LDG.E.64 R28, desc[UR4][R12.64+0x30] ;  /* 0x000030040c1c7981 */ /* 0x000ee8000c1e1b00 */
[----:B------:R-:W4:Y:S01]  /*00a0*/  LDG.E.64 R16, desc[UR4][R12.64+0x38] ;  /* 0x000038040c107981 */ /* 0x000f22000c1e1b00 */
[----:B------:R-:W-:Y:S01]  /*00b0*/  IMAD.MOV.U32 R21, RZ, RZ, RZ ;  /* 0x000000ffff157224 */ /* 0x000fe200078e00ff */
[----:B------:R-:W0:Y:S01]  /*00c0*/  LDC.64 R24, c[0x3][0xe0] ;  /* 0x00c03800ff187b82 */ /* 0x000e220000000a00 */
[----:B------:R-:W-:-:S02]  /*00d0*/  IMAD.MOV.U32 R7, RZ, RZ, RZ ;  /* 0x000000ffff077224 */ /* 0x000fc400078e00ff */
[----:B------:R-:W-:Y:S02]  /*00e0*/  IMAD.MOV.U32 R43, RZ, RZ, RZ ;  /* 0x000000ffff2b7224 */ /* 0x000fe400078e00ff */
[----:B------:R-:W-:Y:S02]  /*00f0*/  IMAD.MOV.U32 R23, RZ, RZ, RZ ;  /* 0x000000ffff177224 */ /* 0x000fe400078e00ff */
[----:B------:R-:W-:Y:S02]  /*0100*/  IMAD.MOV.U32 R11, RZ, RZ, RZ ;  /* 0x000000ffff0b7224 */ /* 0x000fe400078e00ff */
[----:B------:R-:W-:Y:S02]  /*0110*/  IMAD.MOV.U32 R37, RZ, RZ, RZ ;  /* 0x000000ffff257224 */ /* 0x000fe400078e00ff */
[----:B------:R-:W-:Y:S02]  /*0120*/  IMAD.MOV.U32 R35, RZ, RZ, RZ ;  /* 0x000000ffff237224 */ /* 0x000fe400078e00ff */
[----:B------:R-:W-:-:S02]  /*0130*/  IMAD.MOV.U32 R31, RZ, RZ, RZ ;  /* 0x000000ffff1f7224 */ /* 0x000fc400078e00ff */
[----:B------:R-:W-:Y:S02]  /*0140*/  IMAD.MOV.U32 R57, RZ, RZ, RZ ;  /* 0x000000ffff397224 */ /* 0x000fe400078e00ff */
[----:B--2---:R-:W-:-:S04]  /*0150*/  IMAD.WIDE.U32 R2, R41, R40, RZ ;  /* 0x0000002829027225 */ /* 0x004fc800078e00ff */
[----:B------:R-:W-:Y:S02]  /*0160*/  IMAD.IADD R3, R3, 0x1, R21 ;  /* 0x0000000103037824 */ /* 0x000fe400078e0215 */
[----:B------:R-:W-:-:S03]  /*0170*/  IMAD.WIDE.U32 R32, R40, R40, RZ ;  /* 0x0000002828207225 */ /* 0x000fc600078e00ff */
[C-C-:B------:R-:W-:Y:S01]  /*0180*/  SHF.L.U64.HI R5, R2.reuse, 0x1, R3.reuse ;  /* 0x0000000102057819 */ /* 0x140fe20000010203 */
[C---:B------:R-:W-:Y:S01]  /*0190*/  IMAD.SHL.U32 R55, R2.reuse, 0x2, RZ ;  /* 0x0000000202377824 */ /* 0x040fe200078e00ff */
[----:B------:R-:W-:Y:S01]  /*01a0*/  SHF.R.U64 R2, R2, 0x1f, R3 ;  /* 0x0000001f02027819 */ /* 0x000fe20000001203 */
[----:B------:R-:W-:Y:S01]  /*01b0*/  IMAD.IADD R4, R33, 0x1, R7 ;  /* 0x0000000121047824 */ /* 0x000fe200078e0207 */
[----:B------:R-:W-:Y:S01]  /*01c0*/  SHF.R.U32.HI R0, RZ, 0x1f, R3 ;  /* 0x0000001fff007819 */ /* 0x000fe20000011603 */
[----:B---3--:R-:W-:Y:S01]  /*01d0*/  IMAD.WIDE.U32 R46, R29, R8, RZ ;  /* 0x000000081d2e7225 */ /* 0x008fe200078e00ff */
[----:B------:R-:W-:Y:S02]  /*01e0*/  LOP3.LUT R55, R55, 0xfffffffe, RZ, 0xc0, !PT ;  /* 0xfffffffe37377812 */ /* 0x000fe400078ec0ff */
[----:B------:R-:W-:Y:S01]  /*01f0*/  LOP3.LUT R2, R2, 0xfffffffe, RZ, 0xc0, !PT ;  /* 0xfffffffe02027812 */ /* 0x000fe200078ec0ff */
[----:B------:R-:W-:Y:S01]  /*0200*/  IMAD.IADD R10, R43, 0x1, R47 ;  /* 0x000000012b0a7824 */ /* 0x000fe200078e022f */
[----:B------:R-:W-:Y:S01]  /*0210*/  LOP3.LUT R3, R0, 0x1, RZ, 0xc0, !PT ;  /* 0x0000000100037812 */ /* 0x000fe200078ec0ff */
[----:B------:R-:W-:Y:S01]  /*0220*/  IMAD.WIDE.U32 R6, R28, R9, RZ ;  /* 0x000000091c067225 */ /* 0x000fe200078e00ff */
[----:B------:R-:W-:-:S02]  /*0230*/  IADD3 R55, P0, PT, R55, R4, RZ ;  /* 0x0000000437377210 */ /* 0x000fc40007f1e0ff */
[----:B------:R-:W-:Y:S01]  /*0240*/  LOP3.LUT R5, R5, 0x1, RZ, 0xc0, !PT ;  /* 0x0000000105057812 */ /* 0x000fe200078ec0ff */
[----:B------:R-:W-:-:S04]  /*0250*/  IMAD.WIDE.U32 R2, R41, R41, R2 ;  /* 0x0000002929027225 */ /* 0x000fc800078e0002 */
[----:B------:R-:W-:Y:S02]  /*0260*/  IMAD.X R5, RZ, RZ, R5, P0 ;  /* 0x000000ffff057224 */ /* 0x000fe400000e0605 */
[----:B------:R-:W-:-:S03]  /*0270*/  IMAD.WIDE.U32 R10, R9, R29, R10 ;  /* 0x0000001d090a7225 */ /* 0x000fc600078e000a */
[----:B------:R-:W-:Y:S01]  /*0280*/  IADD3 R22, P0, PT, R5, R2, RZ ;  /* 0x0000000205167210 */ /* 0x000fe20007f1e0ff */
[----:B------:R-:W-:-:S04]  /*0290*/  IMAD.WIDE.U32 R4, R9, R8, RZ ;  /* 0x0000000809047225 */ /* 0x000fc800078e00ff */
[----:B------:R-:W-:Y:S02]  /*02a0*/  IMAD.X R21, R21, 0x1, R3, P0 ;  /* 0x0000000115157824 */ /* 0x000fe400000e0603 */
[----:B------:R-:W-:-:S04]  /*02b0*/  IMAD.WIDE.U32 R2, R8, R8, RZ ;  /* 0x0000000808027225 */ /* 0x000fc800078e00ff */
[----:B------:R-:W-:Y:S02]  /*02c0*/  IMAD.SHL.U32 R0, R4, 0x2, RZ ;  /* 0x0000000204007824 */ /* 0x000fe400078e00ff */
[----:B------:R-:W-:Y:S02]  /*02d0*/  IMAD.IADD R39, R23, 0x1, R7 ;  /* 0x0000000117277824 */ /* 0x000fe400078e0207 */
[----:B------:R-:W-:Y:S01]  /*02e0*/  IMAD.IADD R20, R37, 0x1, R5 ;  /* 0x0000000125147824 */ /* 0x000fe200078e0205 */
[----:B------:R-:W-:Y:S01]  /*02f0*/  LOP3.LUT R0, R0, 0xfffffffe, RZ, 0xc0, !PT ;  /* 0xfffffffe00007812 */ /* 0x000fe200078ec0ff */
[----:B------:R-:W-:Y:S01]  /*0300*/  IMAD.IADD R5, R35, 0x1, R3 ;  /* 0x0000000123057824 */ /* 0x000fe200078e0203 */
[----:B------:R-:W-:Y:S01]  /*0310*/  IADD3 R39, P3, PT, R39, R10, RZ ;  /* 0x0000000a27277210 */ /* 0x000fe20007f7e0ff */
[----:B------:R-:W-:Y:S01]  /*0320*/  IMAD.WIDE.U32 R14, R28, R8, RZ ;  /* 0x000000081c0e7225 */ /* 0x000fe200078e00ff */
[C-C-:B------:R-:W-:Y:S02]  /*0330*/  SHF.L.U64.HI R36, R4.reuse, 0x1, R20.reuse ;  /* 0x0000000104247819 */ /* 0x140fe40000010214 */
[----:B------:R-:W-:Y:S01]  /*0340*/  SHF.R.U64 R3, R4, 0x1f, R20 ;  /* 0x0000001f04037819 */ /* 0x000fe20000001214 */
[----:B------:R-:W-:Y:S01]  /*0350*/  IMAD.WIDE.U32 R18, R28, R40, RZ ;  /* 0x000000281c127225 */ /* 0x000fe200078e00ff */
[----:B------:R-:W-:-:S02]  /*0360*/  IADD3 R0, P4, PT, R0, R5, RZ ;  /* 0x0000000500007210 */ /* 0x000fc40007f9e0ff */
[----:B------:R-:W-:Y:S01]  /*0370*/  SHF.R.U32.HI R20, RZ, 0x1f, R20 ;  /* 0x0000001fff147819 */ /* 0x000fe20000011614 */
[----:B------:R-:W-:Y:S02]  /*0380*/  IMAD.IADD R7, R23, 0x1, R15 ;  /* 0x0000000117077824 */ /* 0x000fe400078e020f */
[----:B------:R-:W-:-:S03]  /*0390*/  IMAD.WIDE.U32 R4, R29, R40, RZ ;  /* 0x000000281d047225 */ /* 0x000fc600078e00ff */
[----:B------:R-:W-:Y:S01]  /*03a0*/  IADD3 R46, P0, P6, R6, R7, R46 ;  /* 0x00000007062e7210 */ /* 0x000fe20007e1e02e */
[----:B------:R-:W-:-:S04]  /*03b0*/  IMAD.WIDE.U32 R26, R28, R41, RZ ;  /* 0x000000291c1a7225 */ /* 0x000fc800078e00ff */
[----:B------:R-:W-:Y:S02]  /*03c0*/  IMAD.IADD R15, R19, 0x1, R23 ;  /* 0x00000001130f7824 */ /* 0x000fe400078e0217 */
[----:B------:R-:W-:Y:S02]  /*03d0*/  IMAD.X R34, R43, 0x1, R11, P3 ;  /* 0x000000012b227824 */ /* 0x000fe400018e060b */
[----:B------:R-:W-:Y:S01]  /*03e0*/  IMAD.WIDE.U32 R10, R8, R40, RZ ;  /* 0x00000028080a7225 */ /* 0x000fe200078e00ff */
[----:B------:R-:W-:-:S03]  /*03f0*/  IADD3 R38, P1, P2, R26, R15, R4 ;  /* 0x0000000f1a267210 */ /* 0x000fc60007a3e004 */
[----:B------:R-:W-:Y:S02]  /*0400*/  IMAD.IADD R30, R5, 0x1, R43 ;  /* 0x00000001051e7824 */ /* 0x000fe400078e022b */
[----:B------:R-:W-:-:S04]  /*0410*/  IMAD.WIDE.U32 R44, R9, R40, RZ ;  /* 0x00000028092c7225 */ /* 0x000fc800078e00ff */
[----:B------:R-:W-:-:S04]  /*0420*/  IMAD.WIDE.U32 R4, R8, R41, RZ ;  /* 0x0000002908047225 */ /* 0x000fc800078e00ff */
[----:B------:R-:W-:Y:S02]  /*0430*/  IMAD.IADD R11, R11, 0x1, R35 ;  /* 0x000000010b0b7824 */ /* 0x000fe400078e0223 */
[----:B------:R-:W-:Y:S02]  /*0440*/  IMAD.MOV.U32 R33, RZ, RZ, RZ ;  /* 0x000000ffff217224 */ /* 0x000fe400078e00ff */
[----:B----4-:R-:W-:Y:S01]  /*0450*/  IMAD.WIDE.U32 R6, R16, R40, RZ ;  /* 0x0000002810067225 */ /* 0x010fe200078e00ff */
[----:B------:R-:W-:Y:S02]  /*0460*/  IADD3 R11, P3, P5, R4, R11, R44 ;  /* 0x0000000b040b7210 */ /* 0x000fe40007d7e02c */
[----:B------:R-:W-:Y:S01]  /*0470*/  LOP3.LUT R4, R36, 0x1, RZ, 0xc0, !PT ;  /* 0x0000000124047812 */ /* 0x000fe200078ec0ff */
[----:B------:R-:W-:Y:S01]  /*0480*/  IMAD.WIDE.U32 R48, R16, R41, RZ ;  /* 0x0000002910307225 */ /* 0x000fe200078e00ff */
[----:B------:R-:W-:-:S03]  /*0490*/  IADD3.X R16, PT, PT, RZ, RZ, RZ, P0, P6 ;  /* 0x000000ffff107210 */ /* 0x000fc600007ec4ff */
[----:B------:R-:W-:-:S04]  /*04a0*/  IMAD.WIDE.U32 R50, R17, R40, RZ ;  /* 0x0000002811327225 */ /* 0x000fc800078e00ff */
[----:B------:R-:W-:Y:S01]  /*04b0*/  IMAD.IADD R19, R7, 0x1, R33 ;  /* 0x0000000107137824 */ /* 0x000fe200078e0221 */
[----:B------:R-:W-:Y:S01]  /*04c0*/  SHF.R.U32.HI R7, RZ, 0x1f, R11 ;  /* 0x0000001fff077819 */ /* 0x000fe2000001160b */
[----:B------:R-:W-:Y:S01]  /*04d0*/  IMAD.WIDE.U32 R28, R41, R29, R30 ;  /* 0x0000001d291c7225 */ /* 0x000fe200078e001e */
[----:B------:R-:W-:Y:S02]  /*04e0*/  IADD3.X R31, PT, PT, RZ, RZ, RZ, P1, P2 ;  /* 0x000000ffff1f7210 */ /* 0x000fe40000fe44ff */
[----:B------:R-:W-:Y:S01]  /*04f0*/  IADD3 R19, P1, P2, R48, R19, R50 ;  /* 0x0000001330137210 */ /* 0x000fe20007a3e032 */
[----:B------:R-:W-:Y:S01]  /*0500*/  IMAD.IADD R23, R23, 0x1, R27 ;  /* 0x0000000117177824 */ /* 0x000fe200078e021b */
[----:B------:R-:W-:Y:S01]  /*0510*/  IADD3 R15, P0, PT, R7, R18, RZ ;  /* 0x00000012070f7210 */ /* 0x000fe20007f1e0ff */
[----:B------:R-:W1:Y:S01]  /*0520*/  LDC.64 R26, c[0x3][RZ] ;  /* 0x00c00000ff1a7b82 */ /* 0x000e620000000a00 */
[----:B------:R-:W-:Y:S01]  /*0530*/  IADD3.X R53, PT, PT, RZ, RZ, RZ, P1, P2 ;  /* 0x000000ffff357210 */ /* 0x000fe20000fe44ff */
[----:B------:R-:W-:Y:S01]  /*0540*/  IMAD.IADD R8, R43, 0x1, R29 ;  /* 0x000000012b087824 */ /* 0x000fe200078e021d */
[----:B------:R-:W-:Y:S01]  /*0550*/  IADD3 R23, P2, P1, R31, R28, R23 ;  /* 0x0000001c1f177210 */ /* 0x000fe2000795e017 */
[----:B------:R-:W-:Y:S01]  /*0560*/  IMAD.X R31, RZ, RZ, R38, P0 ;  /* 0x000000ffff1f7224 */ /* 0x000fe200000e0626 */
[----:B------:R-:W-:Y:S01]  /*0570*/  ISETP.GT.U32.AND P0, PT, R18, R15, PT ;  /* 0x0000000f1200720c */ /* 0x000fe20003f04070 */
[----:B------:R-:W-:Y:S01]  /*0580*/  IMAD.X R4, RZ, RZ, R4, P4 ;  /* 0x000000ffff047224 */ /* 0x000fe200020e0604 */
[----:B------:R-:W-:Y:S01]  /*0590*/  IADD3 R43, P4, PT, R15, R2, RZ ;  /* 0x000000020f2b7210 */ /* 0x000fe20007f9e0ff */
[----:B------:R-:W-:Y:S01]  /*05a0*/  IMAD.IADD R50, R51, 0x1, R57 ;  /* 0x0000000133327824 */ /* 0x000fe200078e0239 */
[----:B------:R-:W-:Y:S01]  /*05b0*/  ISETP.GT.U32.AND.EX P0, PT, R38, R31, PT, P0 ;  /* 0x0000001f2600720c */ /* 0x000fe20003f04100 */
[----:B------:R-:W-:Y:S01]  /*05c0*/  IMAD.MOV.U32 R51, RZ, RZ, RZ ;  /* 0x000000ffff337224 */ /* 0x000fe200078e00ff */
[----:B------:R-:W-:Y:S01]  /*05d0*/  LOP3.LUT R29, R20, 0x1, RZ, 0xc0, !PT ;  /* 0x00000001141d7812 */ /* 0x000fe200078ec0ff */
[-C--:B0-----:R-:W-:Y:S01]  /*05e0*/  IMAD R20, R55, R24.reuse, RZ ;  /* 0x0000001837147224 */ /* 0x081fe200078e02ff */
[----:B------:R-:W-:Y:S01]  /*05f0*/  SEL R2, R18, R15, P0 ;  /* 0x0000000f12027207 */ /* 0x000fe20000000000 */
[----:B------:R-:W-:Y:S01]  /*0600*/  IMAD.X R15, R31, 0x1, R0, P4 ;  /* 0x000000011f0f7824 */ /* 0x000fe200020e0600 */
[----:B------:R-:W-:Y:S01]  /*0610*/  LOP3.LUT R28, R3, 0xfffffffe, RZ, 0xc0, !PT ;  /* 0xfffffffe031c7812 */ /* 0x000fe200078ec0ff */
[----:B------:R-:W-:Y:S01]  /*0620*/  IMAD R47, R32, R25, R20 ;  /* 0x00000019202f7224 */ /* 0x000fe200078e0214 */
[----:B------:R-:W-:Y:S01]  /*0630*/  ISETP.GT.U32.AND P6, PT, R2, R43, PT ;  /* 0x0000002b0200720c */ /* 0x000fe20003fc4070 */
[----:B------:R-:W-:Y:S01]  /*0640*/  IMAD.WIDE.U32 R2, R32, R24, RZ ;  /* 0x0000001820027225 */ /* 0x000fe200078e00ff */
[----:B------:R-:W-:-:S02]  /*0650*/  SEL R0, R38, R31, P0 ;  /* 0x0000001f26007207 */ /* 0x000fc40000000000 */
[----:B------:R-:W-:Y:S01]  /*0660*/  IADD3 R48, P4, PT, R43, R18, RZ ;  /* 0x000000122b307210 */ /* 0x000fe20007f9e0ff */
[----:B------:R-:W-:Y:S01]  /*0670*/  IMAD.WIDE.U32 R28, R9, R9, R28 ;  /* 0x00000009091c7225 */ /* 0x000fe200078e001c */
[----:B------:R-:W-:-:S03]  /*0680*/  ISETP.GT.U32.AND.EX P0, PT, R0, R15, PT, P6 ;  /* 0x0000000f0000720c */ /* 0x000fc60003f04160 */
[----:B------:R-:W-:Y:S01]  /*0690*/  IMAD.IADD R20, R3, 0x1, R47 ;  /* 0x0000000103147824 */ /* 0x000fe200078e022f */
[----:B------:R-:W-:Y:S01]  /*06a0*/  IADD3.X R3, PT, PT, RZ, R8, RZ, P2, P1 ;  /* 0x00000008ff037210 */ /* 0x000fe200017e24ff */
[----:B------:R-:W-:Y:S01]  /*06b0*/  IMAD.IADD R18, R37, 0x1, R29 ;  /* 0x0000000125127824 */ /* 0x000fe200078e021d */
[----:B------:R-:W-:Y:S01]  /*06c0*/  IADD3 R4, P2, P6, R4, R28, R23 ;  /* 0x0000001c04047210 */ /* 0x000fe20007e5e017 */
[-C--:B-1----:R-:W-:Y:S01]  /*06d0*/  IMAD.WIDE.U32 R30, R20, R26.reuse, RZ ;  /* 0x0000001a141e7225 */ /* 0x082fe200078e00ff */
[----:B------:R-:W0:Y:S01]  /*06e0*/  LDC.64 R28, c[0x3][0x8] ;  /* 0x00c00200ff1c7b82 */ /* 0x000e220000000a00 */
[----:B------:R-:W-:Y:S02]  /*06f0*/  SEL R47, RZ, 0x1, !P0 ;  /* 0x00000001ff2f7807 */ /* 0x000fe40004000000 */
[----:B------:R-:W-:Y:S01]  /*0700*/  ISETP.GE.U32.AND P1, PT, R48, R43, PT ;  /* 0x0000002b3000720c */ /* 0x000fe20003f26070 */
[----:B------:R-:W-:Y:S01]  /*0710*/  IMAD.WIDE.U32 R42, R2, R26, RZ ;  /* 0x0000001a022a7225 */ /* 0x000fe200078e00ff */
[----:B------:R-:W-:-:S02]  /*0720*/  IADD3.X R18, PT, PT, RZ, R18, R3, P2, P6 ;  /* 0x00000012ff127210 */ /* 0x000fc400017ec403 */
[----:B------:R-:W-:Y:S01]  /*0730*/  IADD3 R23, P0, P2, R23, R4, R47 ;  /* 0x0000000417177210 */ /* 0x000fe20007a1e02f */
[----:B------:R-:W-:Y:S01]  /*0740*/  IMAD.WIDE.U32 R30, P6, R2, R27, R30 ;  /* 0x0000001b021e7225 */ /* 0x000fe200078c001e */
[----:B------:R-:W-:Y:S02]  /*0750*/  SHF.L.U64.HI R4, R10, 0x1, R11 ;  /* 0x000000010a047819 */ /* 0x000fe4000001020b */
[----:B------:R-:W-:Y:S01]  /*0760*/  IADD3.X R18, PT, PT, R3, R18, RZ, P0, P2 ;  /* 0x0000001203127210 */ /* 0x000fe200007e44ff */
[----:B------:R-:W-:Y:S01]  /*0770*/  IMAD.IADD R3, R33, 0x1, R49 ;  /* 0x0000000121037824 */ /* 0x000fe200078e0231 */
[----:B------:R-:W-:Y:S01]  /*0780*/  IADD3 R0, P0, PT, R43, R30, RZ ;  /* 0x0000001e2b007210 */ /* 0x000fe20007f1e0ff */
[----:B------:R-:W-:Y:S01]  /*0790*/  IMAD.X R33, RZ, RZ, RZ, P6 ;  /* 0x000000ffff217224 */ /* 0x000fe200030e06ff */
[----:B------:R-:W-:Y:S01]  /*07a0*/  IADD3 RZ, P2, PT, R32, R42, RZ ;  /* 0x0000002a20ff7210 */ /* 0x000fe20007f5e0ff */
[----:B------:R-:W-:Y:S02]  /*07b0*/  IMAD.MOV.U32 R32, RZ, RZ, R31 ;  /* 0x000000ffff207224 */ /* 0x000fe400078e001f */
[----:B------:R-:W-:Y:S01]  /*07c0*/  IMAD.WIDE.U32 R50, R41, R17, R50 ;  /* 0x0000001129327225 */ /* 0x000fe200078e0032 */
[----:B------:R-:W-:-:S03]  /*07d0*/  IADD3.X RZ, P2, PT, R55, R0, RZ, P2, !PT ;  /* 0x0000000037ff7210 */ /* 0x000fc6000175e4ff */
[----:B------:R-:W-:-:S04]  /*07e0*/  IMAD.WIDE.U32.X R32, R20, R27, R32, P0 ;  /* 0x0000001b14207225 */ /* 0x000fc800000e0420 */
[----:B------:R-:W-:Y:S01]  /*07f0*/  IMAD.X R38, R15, 0x1, R38, P4 ;  /* 0x000000010f267824 */ /* 0x000fe200020e0626 */
[----:B------:R-:W-:Y:S01]  /*0800*/  IADD3 R3, P0, P4, R53, R50, R3 ;  /* 0x0000003235037210 */ /* 0x000fe20007c1e003 */
[----:B------:R-:W-:Y:S01]  /*0810*/  IMAD.IADD R17, R57, 0x1, R51 ;  /* 0x0000000139117824 */ /* 0x000fe200078e0233 */
[----:B------:R-:W-:Y:S01]  /*0820*/  IADD3.X R51, P2, PT, RZ, R32, RZ, P2, !PT ;  /* 0x00000020ff337210 */ /* 0x000fe2000175e4ff */
[----:B0-----:R-:W-:Y:S01]  /*0830*/  IMAD.WIDE.U32 R30, R20, R28, RZ ;  /* 0x0000001c141e7225 */ /* 0x001fe200078e00ff */
[----:B------:R-:W-:Y:S02]  /*0840*/  ISETP.GE.U32.AND.EX P1, PT, R38, R15, PT, P1 ;  /* 0x0000000f2600720c */ /* 0x000fe40003f26110 */
[----:B------:R-:W-:Y:S01]  /*0850*/  IADD3.X R17, PT, PT, RZ, R17, RZ, P0, P4 ;  /* 0x00000011ff117210 */ /* 0x000fe200007e84ff */
[----:B------:R-:W-:Y:S01]  /*0860*/  IMAD.X R49, RZ, RZ, R33, P2 ;  /* 0x000000ffff317224 */ /* 0x000fe200010e0621 */
[----:B------:R-:W-:Y:S01]  /*0870*/  IADD3 R8, P4, P6, R16, R39, R3 ;  /* 0x0000002710087210 */ /* 0x000fe20007e9e003 */
[----:B------:R-:W-:Y:S01]  /*0880*/  IMAD.IADD R35, R35, 0x1, R5 ;  /* 0x0000000123237824 */ /* 0x000fe200078e0205 */
[----:B------:R-:W-:Y:S01]  /*0890*/  IADD3 R47, P2, PT, R47, R6, RZ ;  /* 0x000000062f2f7210 */ /* 0x000fe20007f5e0ff */
[----:B------:R-:W-:Y:S01]  /*08a0*/  IMAD.IADD R44, R45, 0x1, R37 ;  /* 0x000000012d2c7824 */ /* 0x000fe200078e0225 */
[----:B------:R-:W-:Y:S01]  /*08b0*/  IADD3.X R43, PT, PT, RZ, R34, R17, P4, P6 ;  /* 0x00000022ff2b7210 */ /* 0x000fe200027ec411 */
[----:B------:R-:W-:Y:S01]  /*08c0*/  IMAD.WIDE.U32 R32, P4, R2, R29, R30 ;  /* 0x0000001d02207225 */ /* 0x000fe2000788001e */
[----:B------:R-:W-:-:S02]  /*08d0*/  SEL R0, RZ, 0x1, P1 ;  /* 0x00000001ff007807 */ /* 0x000fc40000800000 */
[----:B------:R-:W-:Y:S01]  /*08e0*/  LEA R51, P0, R10, R51, 0x1 ;  /* 0x000000330a337211 */ /* 0x000fe200078008ff */
[----:B------:R-:W-:Y:S01]  /*08f0*/  IMAD.X R30, RZ, RZ, R19, P2 ;  /* 0x000000ffff1e7224 */ /* 0x000fe200010e0613 */
[----:B------:R-:W-:Y:S01]  /*0900*/  ISETP.GT.U32.AND P1, PT, R6, R47, PT ;  /* 0x0000002f0600720c */ /* 0x000fe20003f24070 */
[----:B------:R-:W-:Y:S01]  /*0910*/  IMAD.WIDE.U32 R10, R2, R28, RZ ;  /* 0x0000001c020a7225 */ /* 0x000fe200078e00ff */
[----:B------:R-:W-:Y:S02]  /*0920*/  IADD3 R15, P6, PT, R47, R14, RZ ;  /* 0x0000000e2f0f7210 */ /* 0x000fe40007fde0ff */
[----:B------:R-:W-:Y:S01]  /*0930*/  ISETP.GT.U32.AND.EX P1, PT, R19, R30, PT, P1 ;  /* 0x0000001e1300720c */ /* 0x000fe20003f24110 */
[----:B------:R-:W-:Y:S01]  /*0940*/  IMAD.MOV.U32 R45, RZ, RZ, RZ ;  /* 0x000000ffff2d7224 */ /* 0x000fe200078e00ff */
[----:B------:R-:W-:Y:S01]  /*0950*/  IADD3.X R49, P0, PT, R49, R4, RZ, P0, !PT ;  /* 0x0000000431317210 */ /* 0x000fe2000071e4ff */
[----:B------:R-:W-:Y:S01]  /*0960*/  IMAD.X R42, R30, 0x1, R46, P6 ;  /* 0x000000011e2a7824 */ /* 0x000fe200030e062e */
[----:B------:R-:W-:-:S02]  /*0970*/  IADD3 R32, P2, PT, R11, R32, RZ ;  /* 0x000000200b207210 */ /* 0x000fc40007f5e0ff */
[----:B------:R-:W-:Y:S02]  /*0980*/  IADD3 R51, P6, PT, R51, R10, RZ ;  /* 0x0000000a33337210 */ /* 0x000fe40007fde0ff */
[----:B------:R-:W-:Y:S02]  /*0990*/  SEL R4, R6, R47, P1 ;  /* 0x0000002f06047207 */ /* 0x000fe40000800000 */
[----:B------:R-:W-:Y:S02]  /*09a0*/  IADD3.X R49, P6, PT, R49, R32, RZ, P6, !PT ;  /* 0x0000002031317210 */ /* 0x000fe400037de4ff */
[----:B------:R-:W-:Y:S02]  /*09b0*/  SEL R11, R19, R30, P1 ;  /* 0x0000001e130b7207 */ /* 0x000fe40000800000 */
[----:B------:R-:W-:Y:S01]  /*09c0*/  ISETP.GT.U32.AND P1, PT, R4, R15, PT ;  /* 0x0000000f0400720c */ /* 0x000fe20003f24070 */
[-C--:B------:R-:W-:Y:S01]  /*09d0*/  IMAD R10, R49, R24.reuse, RZ ;  /* 0x00000018310a7224 */ /* 0x080fe200078e02ff */
[----:B------:R-:W0:Y:S01]  /*09e0*/  LDC.64 R30, c[0x3][0x10] ;  /* 0x00c00400ff1e7b82 */ /* 0x000e220000000a00 */
[----:B------:R-:W-:Y:S01]  /*09f0*/  IMAD.WIDE.U32 R4, R51, R24, RZ ;  /* 0x0000001833047225 */ /* 0x000fe200078e00ff */
[----:B------:R-:W-:-:S03]  /*0a00*/  ISETP.GT.U32.AND.EX P1, PT, R11, R42, PT, P1 ;  /* 0x0000002a0b00720c */ /* 0x000fc60003f24110 */
[----:B------:R-:W-:Y:S01]  /*0a10*/  IMAD R47, R51, R25, R10 ;  /* 0x00000019332f7224 */ /* 0x000fe200078e020a */
[----:B------:R-:W-:Y:S01]  /*0a20*/  SEL R10, RZ, 0x1, !P1 ;  /* 0x00000001ff0a7807 */ /* 0x000fe20004800000 */
[----:B------:R-:W-:Y:S01]  /*0a30*/  IMAD.X R11, RZ, RZ, RZ, P4 ;  /* 0x000000ffff0b7224 */ /* 0x000fe200020e06ff */
[----:B------:R-:W-:Y:S01]  /*0a40*/  IADD3 R36, P1, PT, R0, R15, RZ ;  /* 0x0000000f00247210 */ /* 0x000fe20007f3e0ff */
[----:B------:R-:W-:-:S04]  /*0a50*/  IMAD.IADD R5, R5, 0x1, R47 ;  /* 0x0000000105057824 */ /* 0x000fc800078e022f */
[----:B------:R-:W-:Y:S01]  /*0a60*/  IMAD.X R47, RZ, RZ, R42, P1 ;  /* 0x000000ffff2f7224 */ /* 0x000fe200008e062a */
[----:B------:R-:W-:Y:S01]  /*0a70*/  IADD3 R39, P1, P4, R39, R8, R10 ;  /* 0x0000000827277210 */ /* 0x000fe20007c3e00a */
[----:B------:R-:W-:Y:S02]  /*0a80*/  IMAD.MOV.U32 R10, RZ, RZ, R33 ;  /* 0x000000ffff0a7224 */ /* 0x000fe400078e0021 */
[----:B------:R-:W-:Y:S01]  /*0a90*/  IMAD.WIDE.U32 R32, R5, R26, RZ ;  /* 0x0000001a05207225 */ /* 0x000fe200078e00ff */
[----:B------:R-:W-:Y:S02]  /*0aa0*/  IADD3.X R34, PT, PT, R34, R43, RZ, P1, P4 ;  /* 0x0000002b22227210 */ /* 0x000fe40000fe84ff */
[----:B------:R-:W-:Y:S01]  /*0ab0*/  IADD3 R43, P4, PT, R36, R14, RZ ;  /* 0x0000000e242b7210 */ /* 0x000fe20007f9e0ff */
[----:B------:R-:W-:Y:S01]  /*0ac0*/  IMAD.WIDE.U32.X R10, R20, R29, R10, P2 ;  /* 0x0000001d140a7225 */ /* 0x000fe200010e040a */
[----:B------:R-:W-:-:S03]  /*0ad0*/  ISETP.GT.U32.AND P2, PT, R15, R36, PT ;  /* 0x000000240f00720c */ /* 0x000fc60003f44070 */
[----:B------:R-:W-:Y:S01]  /*0ae0*/  IMAD.WIDE.U32 R8, R41, R9, R44 ;  /* 0x0000000929087225 */ /* 0x000fe200078e002c */
[----:B------:R-:W-:Y:S02]  /*0af0*/  ISETP.GT.U32.AND.EX P1, PT, R42, R47, PT, P2 ;  /* 0x0000002f2a00720c */ /* 0x000fe40003f24120 */
[----:B------:R-:W-:Y:S01]  /*0b00*/  IADD3.X R45, P0, P6, R10, RZ, RZ, P6, P0 ;  /* 0x000000ff0a2d7210 */ /* 0x000fe200036004ff */
[C---:B------:R-:W-:Y:S01]  /*0b10*/  IMAD.WIDE.U32 R32, P2, R4.reuse, R27, R32 ;  /* 0x0000001b04207225 */ /* 0x040fe20007840020 */
[----:B------:R-:W-:Y:S02]  /*0b20*/  SEL R36, R15, R36, P1 ;  /* 0x000000240f247207 */ /* 0x000fe40000800000 */
[----:B------:R-:W-:Y:S01]  /*0b30*/  IADD3.X R53, PT, PT, R11, RZ, RZ, P0, P6 ;  /* 0x000000ff0b357210 */ /* 0x000fe200007ec4ff */
[----:B------:R-:W-:-:S04]  /*0b40*/  IMAD.WIDE.U32 R40, R4, R26, RZ ;  /* 0x0000001a04287225 */ /* 0x000fc800078e00ff */
[----:B------:R-:W-:Y:S01]  /*0b50*/  IMAD.X R15, RZ, RZ, RZ, P2 ;  /* 0x000000ffff0f7224 */ /* 0x000fe200010e06ff */
[----:B------:R-:W-:Y:S01]  /*0b60*/  IADD3 RZ, P2, PT, R51, R40, RZ ;  /* 0x0000002833ff7210 */ /* 0x000fe20007f5e0ff */
[----:B------:R-:W-:Y:S01]  /*0b70*/  IMAD.MOV.U32 R14, RZ, RZ, R33 ;  /* 0x000000ffff0e7224 */ /* 0x000fe200078e0021 */
[----:B------:R-:W-:Y:S01]  /*0b80*/  IADD3 R40, P6, PT, R41, R32, RZ ;  /* 0x0000002029287210 */ /* 0x000fe20007fde0ff */
[----:B0-----:R-:W-:Y:S01]  /*0b90*/  IMAD.WIDE.U32 R10, R20, R30, RZ ;  /* 0x0000001e140a7225 */ /* 0x001fe200078e00ff */
[----:B------:R-:W0:Y:S01]  /*0ba0*/  LDC.64 R32, c[0x3][0x18] ;  /* 0x00c00600ff207b82 */ /* 0x000e220000000a00 */
[----:B------:R-:W-:Y:S02]  /*0bb0*/  IADD3 R51, P0, PT, R45, R48, RZ ;  /* 0x000000302d337210 */ /* 0x000fe40007f1e0ff */
[----:B------:R-:W-:Y:S01]  /*0bc0*/  IMAD.WIDE.U32.X R14, R5, R27, R14, P6 ;  /* 0x0000001b050e7225 */ /* 0x000fe200030e040e */
[----:B------:R-:W-:Y:S02]  /*0bd0*/  IADD3.X RZ, P2, PT, R49, R40, RZ, P2, !PT ;  /* 0x0000002831ff7210 */ /* 0x000fe4000175e4ff */
[----:B------:R-:W-:Y:S01]  /*0be0*/  SEL R49, R42, R47, P1 ;  /* 0x0000002f2a317207 */ /* 0x000fe20000800000 */
[----:B------:R-:W-:Y:S01]  /*0bf0*/  IMAD.WIDE.U32 R40, R2, R30, RZ ;  /* 0x0000001e02287225 */ /* 0x000fe200078e00ff */
[----:B------:R-:W-:-:S02]  /*0c00*/  IADD3.X R14, P2, PT, RZ, R14, RZ, P2, !PT ;  /* 0x0000000eff0e7210 */ /* 0x000fc4000175e4ff */
[----:B------:R-:W-:Y:S01]  /*0c10*/  IADD3.X R42, P0, PT, R53, R38, RZ, P0, !PT ;  /* 0x00000026352a7210 */ /* 0x000fe2000071e4ff */
[----:B------:R-:W-:Y:S01]  /*0c20*/  IMAD.X R48, R47, 0x1, R46, P4 ;  /* 0x000000012f307824 */ /* 0x000fe200020e062e */
[----:B------:R-:W-:Y:S01]  /*0c30*/  IADD3 R51, P1, PT, R51, R40, RZ ;  /* 0x0000002833337210 */ /* 0x000fe20007f3e0ff */
[----:B------:R-:W-:-:S04]  /*0c40*/  IMAD.WIDE.U32 R10, P4, R2, R31, R10 ;  /* 0x0000001f020a7225 */ /* 0x000fc8000788000a */
[----:B------:R-:W-:-:S04]  /*0c50*/  IMAD.WIDE.U32 R44, R5, R28, RZ ;  /* 0x0000001c052c7225 */ /* 0x000fc800078e00ff */
[----:B------:R-:W-:Y:S01]  /*0c60*/  IMAD.X R38, RZ, RZ, R15, P2 ;  /* 0x000000ffff267224 */ /* 0x000fe200010e060f */
[----:B------:R-:W-:Y:S01]  /*0c70*/  IADD3 R53, P2, PT, R41, R10, RZ ;  /* 0x0000000a29357210 */ /* 0x000fe20007f5e0ff */
[----:B------:R-:W-:Y:S02]  /*0c80*/  IMAD.X R15, RZ, RZ, RZ, P4 ;  /* 0x000000ffff0f7224 */ /* 0x000fe400020e06ff */
[----:B------:R-:W-:Y:S01]  /*0c90*/  IMAD.WIDE.U32 R40, P4, R4, R29, R44 ;  /* 0x0000001d04287225 */ /* 0x000fe2000788002c */
[----:B------:R-:W-:Y:S02]  /*0ca0*/  IADD3.X R44, PT, PT, RZ, RZ, RZ, P3, P5 ;  /* 0x000000ffff2c7210 */ /* 0x000fe40001fea4ff */
[----:B------:R-:W-:Y:S01]  /*0cb0*/  IADD3 R45, P5, PT, R14, R51, RZ ;  /* 0x000000330e2d7210 */ /* 0x000fe20007fbe0ff */
[----:B------:R-:W-:-:S04]  /*0cc0*/  IMAD.WIDE.U32 R46, R4, R28, RZ ;  /* 0x0000001c042e7225 */ /* 0x000fc800078e00ff */
[----:B------:R-:W-:Y:S01]  /*0cd0*/  IMAD.MOV.U32 R14, RZ, RZ, R11 ;  /* 0x000000ffff0e7224 */ /* 0x000fe200078e000b */
[----:B------:R-:W-:Y:S01]  /*0ce0*/  IADD3.X R11, P1, PT, R42, R53, RZ, P1, !PT ;  /* 0x000000352a0b7210 */ /* 0x000fe20000f3e4ff */
[----:B------:R-:W-:Y:S01]  /*0cf0*/  IMAD.IADD R37, R37, 0x1, R9 ;  /* 0x0000000125257824 */ /* 0x000fe200078e0209 */
[----:B------:R-:W-:Y:S01]  /*0d00*/  IADD3 R47, P6, PT, R47, R40, RZ ;  /* 0x000000282f2f7210 */ /* 0x000fe20007fde0ff */
[----:B------:R-:W-:Y:S01]  /*0d10*/  IMAD.WIDE.U32.X R14, R20, R31, R14, P2 ;  /* 0x0000001f140e7225 */ /* 0x000fe200010e040e */
[----:B------:R-:W-:Y:S02]  /*0d20*/  IADD3 R46, P3, PT, R45, R46, RZ ;  /* 0x0000002e2d2e7210 */ /* 0x000fe40007f7e0ff */
[----:B------:R-:W-:Y:S01]  /*0d30*/  IADD3.X R40, P5, PT, R38, R11, RZ, P5, !PT ;  /* 0x0000000b26287210 */ /* 0x000fe20002fbe4ff */
[----:B------:R-:W-:Y:S01]  /*0d40*/  IMAD.X R45, RZ, RZ, RZ, P4 ;  /* 0x000000ffff2d7224 */ /* 0x000fe200020e06ff */
[----:B------:R-:W-:Y:S01]  /*0d50*/  IADD3 R38, P2, P4, R44, R8, R35 ;  /* 0x000000082c267210 */ /* 0x000fe20007c5e023 */
[----:B0-----:R-:W-:Y:S01]  /*0d60*/  IMAD.WIDE.U32 R10, R20, R32, RZ ;  /* 0x00000020140a7225 */ /* 0x001fe200078e00ff */
[----:B------:R-:W-:-:S02]  /*0d70*/  IADD3.X R35, P3, PT, R40, R47, RZ, P3, !PT ;  /* 0x0000002f28237210 */ /* 0x000fc40001f7e4ff */
[----:B------:R-:W-:Y:S01]  /*0d80*/  IADD3.X R51, P1, P0, R14, RZ, RZ, P1, P0 ;  /* 0x000000ff0e337210 */ /* 0x000fe200008204ff */
[----:B------:R-:W-:Y:S01]  /*0d90*/  IMAD.MOV.U32 R44, RZ, RZ, R41 ;  /* 0x000000ffff2c7224 */ /* 0x000fe200078e0029 */
[----:B------:R-:W-:Y:S01]  /*0da0*/  IADD3.X R37, PT, PT, RZ, R37, RZ, P2, P4 ;  /* 0x00000025ff257210 */ /* 0x000fe200017e84ff */
[----:B------:R-:W-:-:S04]  /*0db0*/  IMAD.WIDE.U32 R40, R2, R32, RZ ;  /* 0x0000002002287225 */ /* 0x000fc800078e00ff */
[----:B------:R-:W-:-:S04]  /*0dc0*/  IMAD.WIDE.U32.X R44, R5, R29, R44, P6 ;  /* 0x0000001d052c7225 */ /* 0x000fc800030e042c */
[----:B------:R-:W-:Y:S01]  /*0dd0*/  IMAD.WIDE.U32 R10, P6, R2, R33, R10 ;  /* 0x00000021020a7225 */ /* 0x000fe200078c000a */
[----:B------:R-:W-:Y:S02]  /*0de0*/  IADD3.X R47, P3, P5, R44, RZ, RZ, P3, P5 ;  /* 0x000000ff2c2f7210 */ /* 0x000fe40001d6a4ff */
[----:B------:R-:W-:Y:S01]  /*0df0*/  IADD3.X R2, PT, PT, R15, RZ, RZ, P1, P0 ;  /* 0x000000ff0f027210 */ /* 0x000fe20000fe04ff */
[----:B------:R-:W-:Y:S01]  /*0e00*/  IMAD.X R9, RZ, RZ, RZ, P6 ;  /* 0x000000ffff097224 */ /* 0x000fe200030e06ff */
[----:B------:R-:W-:Y:S01]  /*0e10*/  IADD3 R6, P6, PT, R43, R6, RZ ;  /* 0x000000062b067210 */ /* 0x000fe20007fde0ff */
[----:B------:R-:W-:Y:S01]  /*0e20*/  IMAD.MOV.U32 R8, RZ, RZ, R11 ;  /* 0x000000ffff087224 */ /* 0x000fe200078e000b */
[----:B------:R-:W-:Y:S01]  /*0e30*/  IADD3 R44, P0, PT, R41, R10, RZ ;  /* 0x0000000a292c7210 */ /* 0x000fe20007f1e0ff */
[----:B------:R-:W-:Y:S01]  /*0e40*/  IMAD.WIDE.U32 R14, R5, R30, RZ ;  /* 0x0000001e050e7225 */ /* 0x000fe200078e00ff */
[----:B------:R-:W-:Y:S02]  /*0e50*/  IADD3 R11, P1, PT, R51, R6, RZ ;  /* 0x00000006330b7210 */ /* 0x000fe40007f3e0ff */
[----:B------:R-:W-:Y:S01]  /*0e60*/  IADD3.X R42, PT, PT, R45, RZ, RZ, P3, P5 ;  /* 0x000000ff2d2a7210 */ /* 0x000fe20001fea4ff */
[----:B------:R-:W-:Y:S01]  /*0e70*/  IMAD.X R19, R48, 0x1, R19, P6 ;  /* 0x0000000130137824 */ /* 0x000fe200030e0613 */
[----:B------:R-:W-:Y:S01]  /*0e80*/  IADD3 R40, P3, PT, R11, R40, RZ ;  /* 0x000000280b287210 */ /* 0x000fe20007f7e0ff */
[----:B------:R-:W-:-:S02]  /*0e90*/  IMAD R41, R35, R24, RZ ;  /* 0x0000001823297224 */ /* 0x000fc400078e02ff */
[----:B------:R-:W-:Y:S01]  /*0ea0*/  IMAD.WIDE.U32 R10, R46, R24, RZ ;  /* 0x000000182e0a7225 */ /* 0x000fe200078e00ff */
[----:B------:R-:W-:-:S03]  /*0eb0*/  IADD3.X R55, P1, PT, R2, R19, RZ, P1, !PT ;  /* 0x0000001302377210 */ /* 0x000fc60000f3e4ff */
[----:B------:R-:W-:Y:S01]  /*0ec0*/  IMAD R41, R46, R25, R41 ;  /* 0x000000192e297224 */ /* 0x000fe200078e0229 */
[----:B------:R-:W-:Y:S01]  /*0ed0*/  IADD3.X R55, P3, PT, R55, R44, RZ, P3, !PT ;  /* 0x0000002c37377210 */ /* 0x000fe20001f7e4ff */
[----:B------:R-:W-:-:S04]  /*0ee0*/  IMAD.WIDE.U32 R14, P5, R4, R31, R14 ;  /* 0x0000001f040e7225 */ /* 0x000fc800078a000e */
[----:B------:R-:W-:-:S04]  /*0ef0*/  IMAD.WIDE.U32.X R50, R20, R33, R8, P0 ;  /* 0x0000002114327225 */ /* 0x000fc800000e0408 */
[----:B------:R-:W-:Y:S01]  /*0f00*/  IMAD.IADD R2, R11, 0x1, R41 ;  /* 0x000000010b027824 */ /* 0x000fe200078e0229 */
[----:B------:R-:W-:Y:S01]  /*0f10*/  IADD3 R11, P0, PT, R47, R40, RZ ;  /* 0x000000282f0b7210 */ /* 0x000fe20007f1e0ff */
[----:B------:R-:W-:Y:S01]  /*0f20*/  IMAD.X R9, RZ, RZ, RZ, P5 ;  /* 0x000000ffff097224 */ /* 0x000fe200028e06ff */
[----:B------:R-:W-:Y:S01]  /*0f30*/  IADD3.X R53, P1, P5, R50, RZ, RZ, P3, P1 ;  /* 0x000000ff32357210 */ /* 0x000fe20001d224ff */
[----:B------:R-:W-:Y:S01]  /*0f40*/  IMAD.WIDE.U32 R44, R4, R30, RZ ;  /* 0x0000001e042c7225 */ /* 0x000fe200078e00ff */
[----:B------:R-:W-:Y:S02]  /*0f50*/  IADD3.X R20, P0, PT, R42, R55, RZ, P0, !PT ;  /* 0x000000372a147210 */ /* 0x000fe4000071e4ff */
[----:B------:R-:W-:Y:S01]  /*0f60*/  IADD3.X R52, PT, PT, R51, RZ, RZ, P1, P5 ;  /* 0x000000ff33347210 */ /* 0x000fe20000fea4ff */
[----:B------:R-:W-:Y:S01]  /*0f70*/  IMAD.WIDE.U32 R40, R2, R26, RZ ;  /* 0x0000001a02287225 */ /* 0x000fe200078e00ff */
[----:B------:R-:W-:Y:S02]  /*0f80*/  IADD3 R47, P3, PT, R45, R14, RZ ;  /* 0x0000000e2d2f7210 */ /* 0x000fe40007f7e0ff */
[----:B------:R-:W-:Y:S01]  /*0f90*/  IADD3 R11, P1, PT, R11, R44, RZ ;  /* 0x0000002c0b0b7210 */ /* 0x000fe20007f3e0ff */
[----:B------:R-:W-:-:S03]  /*0fa0*/  IMAD.WIDE.U32 R44, R10, R26, RZ ;  /* 0x0000001a0a2c7225 */ /* 0x000fc600078e00ff */
[----:B------:R-:W-:Y:S01]  /*0fb0*/  IADD3.X R20, P1, PT, R20, R47, RZ, P1, !PT ;  /* 0x0000002f14147210 */ /* 0x000fe20000f3e4ff */
[----:B------:R-:W-:Y:S01]  /*0fc0*/  IMAD.WIDE.U32 R40, P6, R10, R27, R40 ;  /* 0x0000001b0a287225 */ /* 0x000fe200078c0028 */
[----:B------:R-:W-:-:S03]  /*0fd0*/  IADD3 RZ, P2, PT, R46, R44, RZ ;  /* 0x0000002c2eff7210 */ /* 0x000fc60007f5e0ff */
[----:B------:R-:W-:Y:S01]  /*0fe0*/  IMAD.MOV.U32 R8, RZ, RZ, R15 ;  /* 0x000000ffff087224 */ /* 0x000fe200078e000f */
[----:B------:R-:W-:Y:S01]  /*0ff0*/  IADD3 R44, P5, PT, R45, R40, RZ ;  /* 0x000000282d2c7210 */ /* 0x000fe20007fbe0ff */
[----:B------:R-:W-:-:S03]  /*1000*/  IMAD.WIDE.U32 R14, R5, R32, RZ ;  /* 0x00000020050e7225 */ /* 0x000fc600078e00ff */
[----:B------:R-:W-:Y:S01]  /*1010*/  IADD3.X RZ, P2, PT, R35, R44, RZ, P2, !PT ;  /* 0x0000002c23ff7210 */ /* 0x000fe2000175e4ff */
[----:B------:R-:W-:-:S04]  /*1020*/  IMAD.WIDE.U32.X R8, R5, R31, R8, P3 ;  /* 0x0000001f05087225 */ /* 0x000fc800018e0408 */
[----:B------:R-:W-:Y:S01]  /*1030*/  IMAD.WIDE.U32 R14, P4, R4, R33, R14 ;  /* 0x00000021040e7225 */ /* 0x000fe2000788000e */
[----:B------:R-:W-:-:S03]  /*1040*/  IADD3.X R8, P0, P1, R8, RZ, RZ, P1, P0 ;  /* 0x000000ff08087210 */ /* 0x000fc600009004ff */
[----:B------:R-:W-:Y:S01]  /*1050*/  IMAD.X R47, RZ, RZ, RZ, P6 ;  /* 0x000000ffff2f7224 */ /* 0x000fe200030e06ff */
[----:B------:R-:W-:Y:S01]  /*1060*/  IADD3 R35, P6, PT, R53, R22, RZ ;  /* 0x0000001635237210 */ /* 0x000fe20007fde0ff */
[----:B------:R-:W-:-:S04]  /*1070*/  IMAD.WIDE.U32 R50, R4, R32, RZ ;  /* 0x0000002004327225 */ /* 0x000fc800078e00ff */
[----:B------:R-:W-:Y:S01]  /*1080*/  IMAD.X R45, RZ, RZ, RZ, P4 ;  /* 0x000000ffff2d7224 */ /* 0x000fe200020e06ff */
[----:B------:R-:W-:Y:S01]  /*1090*/  IADD3 R7, P4, P3, R7, R38, R38 ;  /* 0x0000002607077210 */ /* 0x000fe20007b9e026 */
[----:B------:R-:W-:Y:S01]  /*10a0*/  IMAD.MOV.U32 R46, RZ, RZ, R41 ;  /* 0x000000ffff2e7224 */ /* 0x000fe200078e0029 */
[----:B------:R-:W-:Y:S01]  /*10b0*/  IADD3.X R41, PT, PT, R9, RZ, RZ, P0, P1 ;  /* 0x000000ff09297210 */ /* 0x000fe200007e24ff */
[----:B------:R-:W-:Y:S01]  /*10c0*/  IMAD.X R38, R52, 0x1, R21, P6 ;  /* 0x0000000134267824 */ /* 0x000fe200030e0615 */
[----:B------:R-:W-:Y:S01]  /*10d0*/  IADD3 R9, P1, PT, R8, R35, RZ ;  /* 0x0000002308097210 */ /* 0x000fe20007f3e0ff */
[----:B------:R-:W-:Y:S01]  /*10e0*/  IMAD.MOV.U32 R44, RZ, RZ, R15 ;  /* 0x000000ffff2c7224 */ /* 0x000fe200078e000f */
[----:B------:R-:W-:Y:S01]  /*10f0*/  IADD3 R4, P0, PT, R51, R14, RZ ;  /* 0x0000000e33047210 */ /* 0x000fe20007f1e0ff */
[----:B------:R-:W-:Y:S01]  /*1100*/  IMAD.WIDE.U32.X R46, R2, R27, R46, P5 ;  /* 0x0000001b022e7225 */ /* 0x000fe200028e042e */
[----:B------:R-:W-:Y:S02]  /*1110*/  IADD3 R50, P6, PT, R9, R50, RZ ;  /* 0x0000003209327210 */ /* 0x000fe40007fde0ff */
[----:B------:R-:W-:Y:S01]  /*1120*/  IADD3.X R15, P1, PT, R41, R38, RZ, P1, !PT ;  /* 0x00000026290f7210 */ /* 0x000fe20000f3e4ff */
[----:B------:R-:W-:Y:S01]  /*1130*/  IMAD.WIDE.U32.X R44, R5, R33, R44, P0 ;  /* 0x00000021052c7225 */ /* 0x000fe200000e042c */
[----:B------:R-:W-:-:S02]  /*1140*/  ISETP.GT.U32.AND P0, PT, R36, R43, PT ;  /* 0x0000002b2400720c */ /* 0x000fc40003f04070 */
[----:B------:R-:W-:Y:S01]  /*1150*/  IADD3.X R36, P2, PT, RZ, R46, RZ, P2, !PT ;  /* 0x0000002eff247210 */ /* 0x000fe2000175e4ff */
[----:B------:R-:W-:Y:S01]  /*1160*/  IMAD.WIDE.U32 R8, R2, R28, RZ ;  /* 0x0000001c02087225 */ /* 0x000fe200078e00ff */
[----:B------:R-:W-:Y:S02]  /*1170*/  IADD3.X R15, P6, PT, R15, R4, RZ, P6, !PT ;  /* 0x000000040f0f7210 */ /* 0x000fe400037de4ff */
[----:B------:R-:W-:Y:S01]  /*1180*/  ISETP.GT.U32.AND.EX P0, PT, R49, R48, PT, P0 ;  /* 0x000000303100720c */ /* 0x000fe20003f04100 */
[----:B------:R-:W-:Y:S01]  /*1190*/  IMAD.WIDE.U32 R4, R10, R28, RZ ;  /* 0x0000001c0a047225 */ /* 0x000fe200078e00ff */
[----:B------:R-:W-:Y:S02]  /*11a0*/  IADD3.X R14, P1, P6, R44, RZ, RZ, P6, P1 ;  /* 0x000000ff2c0e7210 */ /* 0x000fe400036224ff */
[----:B------:R-:W-:Y:S01]  /*11b0*/  IADD3.X R37, PT, PT, RZ, R37, R37, P4, P3 ;  /* 0x00000025ff257210 */ /* 0x000fe200027e6425 */
[----:B------:R-:W-:Y:S01]  /*11c0*/  IMAD.WIDE.U32 R8, P5, R10, R29, R8 ;  /* 0x0000001d0a087225 */ /* 0x000fe200078a0008 */
[----:B------:R-:W-:-:S03]  /*11d0*/  IADD3.X R44, PT, PT, R45, RZ, RZ, P1, P6 ;  /* 0x000000ff2d2c7210 */ /* 0x000fc60000fec4ff */
[----:B------:R-:W-:Y:S01]  /*11e0*/  IMAD.X R47, RZ, RZ, R47, P2 ;  /* 0x000000ffff2f7224 */ /* 0x000fe200010e062f */
[----:B------:R-:W-:Y:S02]  /*11f0*/  IADD3 R11, P2, PT, R36, R11, RZ ;  /* 0x0000000b240b7210 */ /* 0x000fe40007f5e0ff */
[----:B------:R-:W-:Y:S01]  /*1200*/  IADD3 R41, P6, PT, R5, R8, RZ ;  /* 0x0000000805297210 */ /* 0x000fe20007fde0ff */
[----:B------:R-:W-:Y:S01]  /*1210*/  IMAD.X R5, RZ, RZ, RZ, P5 ;  /* 0x000000ffff057224 */ /* 0x000fe200028e06ff */
[----:B------:R-:W-:Y:S01]  /*1220*/  IADD3 R11, P1, PT, R11, R4, RZ ;  /* 0x000000040b0b7210 */ /* 0x000fe20007f3e0ff */
[----:B------:R-:W-:Y:S01]  /*1230*/  IMAD.MOV.U32 R4, RZ, RZ, R9 ;  /* 0x000000ffff047224 */ /* 0x000fe200078e0009 */
[----:B------:R-:W-:Y:S01]  /*1240*/  IADD3.X R20, P2, PT, R47, R20, RZ, P2, !PT ;  /* 0x000000142f147210 */ /* 0x000fe2000175e4ff */
[-C--:B------:R-:W-:Y:S01]  /*1250*/  IMAD.WIDE.U32 R8, R2, R30.reuse, RZ ;  /* 0x0000001e02087225 */ /* 0x080fe200078e00ff */
[----:B------:R-:W-:Y:S02]  /*1260*/  SEL R36, RZ, 0x1, !P0 ;  /* 0x00000001ff247807 */ /* 0x000fe40004000000 */
[----:B------:R-:W-:Y:S01]  /*1270*/  ISETP.GE.U32.AND P0, PT, R6, R43, PT ;  /* 0x0000002b0600720c */ /* 0x000fe20003f06070 */
[----:B------:R-:W-:Y:S01]  /*1280*/  IMAD.WIDE.U32 R46, R10, R30, RZ ;  /* 0x0000001e0a2e7225 */ /* 0x000fe200078e00ff */
[----:B------:R-:W-:-:S02]  /*1290*/  IADD3.X R43, P1, PT, R20, R41, RZ, P1, !PT ;  /* 0x00000029142b7210 */ /* 0x000fc40000f3e4ff */
[----:B------:R-:W-:Y:S01]  /*12a0*/  IADD3 R0, P5, PT, R23, R0, RZ ;  /* 0x0000000017007210 */ /* 0x000fe20007fbe0ff */
[----:B------:R-:W-:Y:S01]  /*12b0*/  IMAD.WIDE.U32.X R40, R2, R29, R4, P6 ;  /* 0x0000001d02287225 */ /* 0x000fe200030e0404 */
[----:B------:R-:W-:Y:S02]  /*12c0*/  IADD3 R16, P4, P3, R36, R39, R16 ;  /* 0x0000002724107210 */ /* 0x000fe40007b9e010 */
[----:B------:R-:W-:Y:S01]  /*12d0*/  ISETP.GE.U32.AND.EX P0, PT, R19, R48, PT, P0 ;  /* 0x000000301300720c */ /* 0x000fe20003f06100 */
[-C--:B------:R-:W-:Y:S01]  /*12e0*/  IMAD R6, R43, R24.reuse, RZ ;  /* 0x000000182b067224 */ /* 0x080fe200078e02ff */
[----:B------:R-:W-:Y:S01]  /*12f0*/  IADD3.X R39, P1, P2, R40, RZ, RZ, P1, P2 ;  /* 0x000000ff28277210 */ /* 0x000fe20000a244ff */
[----:B------:R-:W-:Y:S01]  /*1300*/  IMAD.WIDE.U32 R4, R11, R24, RZ ;  /* 0x000000180b047225 */ /* 0x000fe200078e00ff */
[----:B------:R-:W-:-:S03]  /*1310*/  IADD3.X R34, PT, PT, RZ, R34, RZ, P4, P3 ;  /* 0x00000022ff227210 */ /* 0x000fc600027e64ff */
[----:B------:R-:W-:Y:S01]  /*1320*/  IMAD R23, R11, R25, R6 ;  /* 0x000000190b177224 */ /* 0x000fe200078e0206 */
[----:B------:R-:W-:Y:S01]  /*1330*/  IADD3.X R6, PT, PT, R41, RZ, RZ, P1, P2 ;  /* 0x000000ff29067210 */ /* 0x000fe20000fe44ff */
[----:B------:R-:W-:Y:S01]  /*1340*/  IMAD.WIDE.U32 R8, P6, R10, R31, R8 ;  /* 0x0000001f0a087225 */ /* 0x000fe200078c0008 */
[----:B------:R-:W-:Y:S02]  /*1350*/  ISETP.GE.U32.AND P2, PT, R35, R22, PT ;  /* 0x000000162300720c */ /* 0x000fe40003f46070 */
[----:B------:R-:W-:Y:S01]  /*1360*/  IADD3 R35, P1, PT, R39, R50, RZ ;  /* 0x0000003227237210 */ /* 0x000fe20007f3e0ff */
[----:B------:R-:W-:Y:S01]  /*1370*/  IMAD.IADD R5, R5, 0x1, R23 ;  /* 0x0000000105057824 */ /* 0x000fe200078e0217 */
[----:B------:R-:W-:Y:S01]  /*1380*/  IADD3 R36, P3, PT, R47, R8, RZ ;  /* 0x000000082f247210 */ /* 0x000fe20007f7e0ff */
[----:B------:R-:W-:Y:S01]  /*1390*/  IMAD.MOV.U32 R22, RZ, RZ, R9 ;  /* 0x000000ffff167224 */ /* 0x000fe200078e0009 */
[----:B------:R-:W-:Y:S01]  /*13a0*/  ISETP.GE.U32.AND.EX P2, PT, R38, R21, PT, P2 ;  /* 0x000000152600720c */ /* 0x000fe20003f46120 */
[----:B------:R-:W-:Y:S01]  /*13b0*/  IMAD.WIDE.U32 R40, R5, R26, RZ ;  /* 0x0000001a05287225 */ /* 0x000fe200078e00ff */
[----:B------:R-:W-:-:S02]  /*13c0*/  IADD3 R20, P4, PT, R35, R46, RZ ;  /* 0x0000002e23147210 */ /* 0x000fc40007f9e0ff */
[----:B------:R-:W-:Y:S01]  /*13d0*/  IADD3.X R15, P1, PT, R6, R15, RZ, P1, !PT ;  /* 0x0000000f060f7210 */ /* 0x000fe20000f3e4ff */
[----:B------:R-:W-:Y:S01]  /*13e0*/  IMAD.X R23, RZ, RZ, RZ, P6 ;  /* 0x000000ffff177224 */ /* 0x000fe200030e06ff */
[----:B------:R-:W-:Y:S01]  /*13f0*/  SEL R6, RZ, 0x1, P2 ;  /* 0x00000001ff067807 */ /* 0x000fe20001000000 */
[----:B------:R-:W-:Y:S01]  /*1400*/  IMAD.WIDE.U32 R8, R4, R26, RZ ;  /* 0x0000001a04087225 */ /* 0x000fe200078e00ff */
[----:B------:R-:W-:-:S03]  /*1410*/  IADD3.X R15, P4, PT, R15, R36, RZ, P4, !PT ;  /* 0x000000240f0f7210 */ /* 0x000fc6000279e4ff */
[----:B------:R-:W-:-:S04]  /*1420*/  IMAD.WIDE.U32 R38, P6, R4, R27, R40 ;  /* 0x0000001b04267225 */ /* 0x000fc800078c0028 */
[C---:B------:R-:W-:Y:S01]  /*1430*/  IMAD.WIDE.U32.X R22, R2.reuse, R31, R22, P3 ;  /* 0x0000001f02167225 */ /* 0x040fe200018e0416 */
[----:B------:R-:W-:Y:S02]  /*1440*/  IADD3 RZ, P3, PT, R11, R8, RZ ;  /* 0x000000080bff7210 */ /* 0x000fe40007f7e0ff */
[----:B------:R-:W-:Y:S01]  /*1450*/  IADD3 R8, P2, PT, R9, R38, RZ ;  /* 0x0000002609087210 */ /* 0x000fe20007f5e0ff */
[----:B------:R-:W-:Y:S01]  /*1460*/  IMAD.WIDE.U32 R40, R2, R32, RZ ;  /* 0x0000002002287225 */ /* 0x000fe200078e00ff */
[----:B------:R-:W-:Y:S02]  /*1470*/  IADD3.X R11, P1, P4, R22, RZ, RZ, P4, P1 ;  /* 0x000000ff160b7210 */ /* 0x000fe400024224ff */
[----:B------:R-:W-:Y:S01]  /*1480*/  IADD3.X RZ, P3, PT, R43, R8, RZ, P3, !PT ;  /* 0x000000082bff7210 */ /* 0x000fe20001f7e4ff */
[----:B------:R-:W-:Y:S01]  /*1490*/  IMAD.X R9, RZ, RZ, RZ, P6 ;  /* 0x000000ffff097224 */ /* 0x000fe200030e06ff */
[----:B------:R-:W-:Y:S01]  /*14a0*/  IADD3 R6, P6, PT, R6, R7, RZ ;  /* 0x0000000706067210 */ /* 0x000fe20007fde0ff */
[----:B------:R-:W-:Y:S01]  /*14b0*/  IMAD.MOV.U32 R8, RZ, RZ, R39 ;  /* 0x000000ffff087224 */ /* 0x000fe200078e0027 */
[----:B------:R-:W-:Y:S01]  /*14c0*/  IADD3.X R19, PT, PT, R23, RZ, RZ, P1, P4 ;  /* 0x000000ff17137210 */ /* 0x000fe20000fe84ff */
[----:B------:R-:W-:Y:S01]  /*14d0*/  IMAD.WIDE.U32 R40, P4, R10, R33, R40 ;  /* 0x000000210a287225 */ /* 0x000fe20007880028 */
[----:B------:R-:W-:-:S03]  /*14e0*/  ISETP.GE.U32.AND P1, PT, R6, R7, PT ;  /* 0x000000070600720c */ /* 0x000fc60003f26070 */
[----:B------:R-:W-:-:S04]  /*14f0*/  IMAD.WIDE.U32 R38, R10, R32, RZ ;  /* 0x000000200a267225 */ /* 0x000fc800078e00ff */
[----:B------:R-:W-:-:S04]  /*1500*/  IMAD.WIDE.U32.X R42, R5, R27, R8, P2 ;  /* 0x0000001b052a7225 */ /* 0x000fc800010e0408 */
[----:B------:R-:W-:Y:S01]  /*1510*/  IMAD.X R10, RZ, RZ, R37, P6 ;  /* 0x000000ffff0a7224 */ /* 0x000fe200030e0625 */
[----:B------:R-:W-:Y:S01]  /*1520*/  IADD3 R14, P6, PT, R14, R6, RZ ;  /* 0x000000060e0e7210 */ /* 0x000fe20007fde0ff */
[----:B------:R-:W-:Y:S01]  /*1530*/  IMAD.X R9, RZ, RZ, RZ, P4 ;  /* 0x000000ffff097224 */ /* 0x000fe200020e06ff */
[----:B------:R-:W-:Y:S01]  /*1540*/  IADD3 R40, P4, PT, R39, R40, RZ ;  /* 0x0000002827287210 */ /* 0x000fe20007f9e0ff */
[----:B------:R-:W-:Y:S01]  /*1550*/  IMAD.WIDE.U32 R22, R5, R28, RZ ;  /* 0x0000001c05167225 */ /* 0x000fe200078e00ff */
[----:B------:R-:W-:Y:S02]  /*1560*/  IADD3.X R7, P3, PT, RZ, R42, RZ, P3, !PT ;  /* 0x0000002aff077210 */ /* 0x000fe40001f7e4ff */
[----:B------:R-:W-:Y:S01]  /*1570*/  IADD3 R11, P2, PT, R11, R14, RZ ;  /* 0x0000000e0b0b7210 */ /* 0x000fe20007f5e0ff */
[----:B------:R-:W-:Y:S02]  /*1580*/  IMAD.MOV.U32 R8, RZ, RZ, R41 ;  /* 0x000000ffff087224 */ /* 0x000fe400078e0029 */
[----:B------:R-:W-:-:S02]  /*1590*/  IMAD.X R44, R44, 0x1, R10, P6 ;  /* 0x000000012c2c7824 */ /* 0x000fc400030e060a */
[----:B------:R-:W-:Y:S01]  /*15a0*/  IMAD.WIDE.U32.X R8, R2, R33, R8, P4 ;  /* 0x0000002102087225 */ /* 0x000fe200020e0408 */
[----:B------:R-:W-:Y:S02]  /*15b0*/  IADD3 R36, P4, PT, R11, R38, RZ ;  /* 0x000000260b247210 */ /* 0x000fe40007f9e0ff */
[----:B------:R-:W-:Y:S01]  /*15c0*/  SEL R11, RZ, 0x1, P0 ;  /* 0x00000001ff0b7807 */ /* 0x000fe20000000000 */
[----:B------:R-:W-:Y:S01]  /*15d0*/  IMAD.X R42, RZ, RZ, R43, P3 ;  /* 0x000000ffff2a7224 */ /* 0x000fe200018e062b */
[----:B------:R-:W-:Y:S01]  /*15e0*/  IADD3.X R19, P2, PT, R19, R44, RZ, P2, !PT ;  /* 0x0000002c13137210 */ /* 0x000fe2000175e4ff */
[C---:B------:R-:W-:Y:S01]  /*15f0*/  IMAD.WIDE.U32 R22, P3, R4.reuse, R29, R22 ;  /* 0x0000001d04167225 */ /* 0x040fe20007860016 */
[----:B------:R-:W-:Y:S02]  /*1600*/  IADD3 R7, P0, PT, R7, R20, RZ ;  /* 0x0000001407077210 */ /* 0x000fe40007f1e0ff */
[----:B------:R-:W-:Y:S01]  /*1610*/  IADD3.X R19, P4, PT, R19, R40, RZ, P4, !PT ;  /* 0x0000002813137210 */ /* 0x000fe2000279e4ff */
[----:B------:R-:W-:Y:S01]  /*1620*/  IMAD.WIDE.U32 R38, R4, R28, RZ ;  /* 0x0000001c04267225 */ /* 0x000fe200078e00ff */
[----:B------:R-:W-:-:S02]  /*1630*/  IADD3.X R15, P0, PT, R42, R15, RZ, P0, !PT ;  /* 0x0000000f2a0f7210 */ /* 0x000fc4000071e4ff */
[----:B------:R-:W-:Y:S01]  /*1640*/  IADD3.X R2, P2, P4, R8, RZ, RZ, P4, P2 ;  /* 0x000000ff08027210 */ /* 0x000fe200024444ff */
[----:B------:R-:W-:Y:S01]  /*1650*/  IMAD.X R21, RZ, RZ, RZ, P3 ;  /* 0x000000ffff157224 */ /* 0x000fe200018e06ff */
[----:B------:R-:W-:Y:S01]  /*1660*/  IADD3 R22, P6, PT, R39, R22, RZ ;  /* 0x0000001627167210 */ /* 0x000fe20007fde0ff */
[----:B------:R-:W-:Y:S01]  /*1670*/  IMAD.MOV.U32 R20, RZ, RZ, R23 ;  /* 0x000000ffff147224 */ /* 0x000fe200078e0017 */
[----:B------:R-:W-:-:S03]  /*1680*/  IADD3 R7, P3, PT, R7, R38, RZ ;  /* 0x0000002607077210 */ /* 0x000fc60007f7e0ff */
[----:B------:R-:W-:Y:S01]  /*1690*/  IMAD.WIDE.U32.X R20, R5, R29, R20, P6 ;  /* 0x0000001d05147225 */ /* 0x000fe200030e0414 */
[----:B------:R-:W-:Y:S02]  /*16a0*/  IADD3.X R8, P3, PT, R15, R22, RZ, P3, !PT ;  /* 0x000000160f087210 */ /* 0x000fe40001f7e4ff */
[----:B------:R-:W-:Y:S01]  /*16b0*/  ISETP.GE.U32.AND.EX P6, PT, R10, R37, PT, P1 ;  /* 0x000000250a00720c */ /* 0x000fe20003fc6110 */
[----:B------:R-:W-:Y:S01]  /*16c0*/  IMAD.WIDE.U32 R22, R5, R30, RZ ;  /* 0x0000001e05167225 */ /* 0x000fe200078e00ff */
[----:B------:R-:W-:Y:S02]  /*16d0*/  ISETP.GE.U32.AND P1, PT, R14, R6, PT ;  /* 0x000000060e00720c */ /* 0x000fe40003f26070 */
[----:B------:R-:W-:Y:S01]  /*16e0*/  IADD3.X R14, PT, PT, R9, RZ, RZ, P2, P4 ;  /* 0x000000ff090e7210 */ /* 0x000fe200017e84ff */
[----:B------:R-:W-:Y:S01]  /*16f0*/  IMAD.X R15, RZ, RZ, R18, P5 ;  /* 0x000000ffff0f7224 */ /* 0x000fe200028e0612 */
[----:B------:R-:W-:Y:S02]  /*1700*/  IADD3.X R9, P0, P3, R20, RZ, RZ, P3, P0 ;  /* 0x000000ff14097210 */ /* 0x000fe40001b004ff */
[----:B------:R-:W-:-:S02]  /*1710*/  IADD3 R16, P4, P2, R11, R3, R16 ;  /* 0x000000030b107210 */ /* 0x000fc40007a9e010 */
[----:B------:R-:W-:Y:S02]  /*1720*/  SEL R3, RZ, 0x1, P6 ;  /* 0x00000001ff037807 */ /* 0x000fe40003000000 */
[----:B------:R-:W-:Y:S02]  /*1730*/  ISETP.GE.U32.AND.EX P1, PT, R44, R10, PT, P1 ;  /* 0x0000000a2c00720c */ /* 0x000fe40003f26110 */
[----:B------:R-:W-:Y:S01]  /*1740*/  IADD3.X R6, PT, PT, R21, RZ, RZ, P0, P3 ;  /* 0x000000ff15067210 */ /* 0x000fe200007e64ff */
[C---:B------:R-:W-:Y:S01]  /*1750*/  IMAD.WIDE.U32 R20, R4.reuse, R30, RZ ;  /* 0x0000001e04147225 */ /* 0x040fe200078e00ff */
[----:B------:R-:W-:Y:S02]  /*1760*/  IADD3 R3, P5, PT, R3, R0, RZ ;  /* 0x0000000003037210 */ /* 0x000fe40007fbe0ff */
[----:B------:R-:W-:Y:S01]  /*1770*/  IADD3 R9, P0, PT, R9, R36, RZ ;  /* 0x0000002409097210 */ /* 0x000fe20007f1e0ff */
[----:B------:R-:W-:Y:S01]  /*1780*/  IMAD.WIDE.U32 R10, P3, R4, R31, R22 ;  /* 0x0000001f040a7225 */ /* 0x000fe20007860016 */
[----:B------:R-:W-:-:S02]  /*1790*/  SEL R22, RZ, 0x1, P1 ;  /* 0x00000001ff167807 */ /* 0x000fc40000800000 */
[----:B------:R-:W-:Y:S01]  /*17a0*/  IADD3 R9, P1, PT, R9, R20, RZ ;  /* 0x0000001409097210 */ /* 0x000fe20007f3e0ff */
[----:B------:R-:W-:Y:S01]  /*17b0*/  IMAD.X R36, RZ, RZ, R15, P5 ;  /* 0x000000ffff247224 */ /* 0x000fe200028e060f */
[----:B------:R-:W-:Y:S01]  /*17c0*/  IADD3 R23, P6, PT, R21, R10, RZ ;  /* 0x0000000a15177210 */ /* 0x000fe20007fde0ff */
[----:B------:R-:W-:Y:S01]  /*17d0*/  IMAD.WIDE.U32 R20, R5, R32, RZ ;  /* 0x0000002005147225 */ /* 0x000fe200078e00ff */
[----:B------:R-:W-:Y:S02]  /*17e0*/  IADD3.X R6, P0, PT, R6, R19, RZ, P0, !PT ;  /* 0x0000001306067210 */ /* 0x000fe4000071e4ff */
[----:B------:R-:W-:Y:S01]  /*17f0*/  IADD3 R22, P5, PT, R22, R3, RZ ;  /* 0x0000000316167210 */ /* 0x000fe20007fbe0ff */
[----:B------:R-:W-:Y:S01]  /*1800*/  IMAD.X R19, RZ, RZ, RZ, P3 ;  /* 0x000000ffff137224 */ /* 0x000fe200018e06ff */
[----:B------:R-:W-:Y:S01]  /*1810*/  IADD3.X R6, P1, PT, R6, R23, RZ, P1, !PT ;  /* 0x0000001706067210 */ /* 0x000fe20000f3e4ff */
[----:B------:R-:W-:Y:S01]  /*1820*/  IMAD.MOV.U32 R18, RZ, RZ, R11 ;  /* 0x000000ffff127224 */ /* 0x000fe200078e000b */
[----:B------:R-:W-:Y:S01]  /*1830*/  ISETP.GE.U32.AND P3, PT, R3, R0, PT ;  /* 0x000000000300720c */ /* 0x000fe20003f66070 */
[----:B------:R-:W-:-:S02]  /*1840*/  IMAD.X R23, RZ, RZ, R36, P5 ;  /* 0x000000ffff177224 */ /* 0x000fc400028e0624 */
[----:B------:R-:W-:Y:S01]  /*1850*/  IMAD.WIDE.U32.X R10, R5, R31, R18, P6 ;  /* 0x0000001f050a7225 */ /* 0x000fe200030e0412 */
[----:B------:R-:W-:Y:S02]  /*1860*/  ISETP.GE.U32.AND P6, PT, R22, R3, PT ;  /* 0x000000031600720c */ /* 0x000fe40003fc6070 */
[----:B------:R-:W-:Y:S01]  /*1870*/  ISETP.GE.U32.AND.EX P3, PT, R36, R15, PT, P3 ;  /* 0x0000000f2400720c */ /* 0x000fe20003f66130 */
[----:B------:R-:W-:Y:S01]  /*1880*/  IMAD.WIDE.U32 R20, P5, R4, R33, R20 ;  /* 0x0000002104147225 */ /* 0x000fe200078a0014 */
[----:B------:R-:W-:Y:S02]  /*1890*/  IADD3.X R0, P1, P0, R10, RZ, RZ, P1, P0 ;  /* 0x000000ff0a007210 */ /* 0x000fe400008204ff */
[----:B------:R-:W-:Y:S01]  /*18a0*/  ISETP.GE.U32.AND.EX P6, PT, R23, R36, PT, P6 ;  /* 0x000000241700720c */ /* 0x000fe20003fc6160 */
[----:B------:R-:W-:Y:S01]  /*18b0*/  IMAD.WIDE.U32 R18, R4, R32, RZ ;  /* 0x0000002004127225 */ /* 0x000fe200078e00ff */
[----:B------:R-:W-:-:S03]  /*18c0*/  IADD3.X R10, PT, PT, R11, RZ, RZ, P1, P0 ;  /* 0x000000ff0b0a7210 */ /* 0x000fc60000fe04ff */
[----:B------:R-:W-:Y:S01]  /*18d0*/  IMAD.X R3, RZ, RZ, RZ, P5 ;  /* 0x000000ffff037224 */ /* 0x000fe200028e06ff */
[----:B------:R-:W-:Y:S01]  /*18e0*/  IADD3 R15, P5, PT, R2, R22, RZ ;  /* 0x00000016020f7210 */ /* 0x000fe20007fbe0ff */
[----:B------:R-:W-:Y:S01]  /*18f0*/  IMAD.MOV.U32 R2, RZ, RZ, R21 ;  /* 0x000000ffff027224 */ /* 0x000fe200078e0015 */
[----:B------:R-:W-:Y:S02]  /*1900*/  IADD3 R35, P1, PT, R19, R20, RZ ;  /* 0x0000001413237210 */ /* 0x000fe40007f3e0ff */
[----:B------:R-:W-:Y:S01]  /*1910*/  IADD3 R11, P0, PT, R0, R15, RZ ;  /* 0x0000000f000b7210 */ /* 0x000fe20007f1e0ff */
[----:B------:R-:W-:Y:S01]  /*1920*/  IMAD.X R19, R14, 0x1, R23, P5 ;  /* 0x000000010e137824 */ /* 0x000fe200028e0617 */
[----:B------:R-:W-:Y:S01]  /*1930*/  SEL R0, RZ, 0x1, P3 ;  /* 0x00000001ff007807 */ /* 0x000fe20001800000 */
[----:B------:R-:W-:Y:S01]  /*1940*/  IMAD.WIDE.U32.X R2, R5, R33, R2, P1 ;  /* 0x0000002105027225 */ /* 0x000fe200008e0402 */
[----:B------:R-:W-:Y:S02]  /*1950*/  ISETP.GE.U32.AND P5, PT, R15, R22, PT ;  /* 0x000000160f00720c */ /* 0x000fe40003fa6070 */
[----:B------:R-:W-:-:S02]  /*1960*/  IADD3 R18, P3, PT, R11, R18, RZ ;  /* 0x000000120b127210 */ /* 0x000fc40007f7e0ff */
[----:B------:R-:W-:Y:S02]  /*1970*/  IADD3.X R14, P0, PT, R10, R19, RZ, P0, !PT ;  /* 0x000000130a0e7210 */ /* 0x000fe4000071e4ff */
[----:B------:R-:W-:Y:S02]  /*1980*/  SEL R5, RZ, 0x1, P6 ;  /* 0x00000001ff057807 */ /* 0x000fe40003000000 */
[----:B------:R-:W-:Y:S02]  /*1990*/  ISETP.GE.U32.AND.EX P5, PT, R19, R23, PT, P5 ;  /* 0x000000171300720c */ /* 0x000fe40003fa6150 */
[----:B------:R-:W-:Y:S02]  /*19a0*/  IADD3.X R14, P3, PT, R14, R35, RZ, P3, !PT ;  /* 0x000000230e0e7210 */ /* 0x000fe40001f7e4ff */
[----:B------:R-:W-:Y:S02]  /*19b0*/  IADD3.X R11, PT, PT, RZ, R17, R34, P4, P2 ;  /* 0x00000011ff0b7210 */ /* 0x000fe400027e4422 */
[----:B------:R-:W-:-:S02]  /*19c0*/  IADD3 R16, P1, P2, R5, R16, R0 ;  /* 0x0000001005107210 */ /* 0x000fc40007a3e000 */
[----:B------:R-:W-:Y:S02]  /*19d0*/  SEL R5, RZ, 0x1, P5 ;  /* 0x00000001ff057807 */ /* 0x000fe40002800000 */
[----:B------:R-:W-:Y:S02]  /*19e0*/  IADD3.X R0, P0, P3, R2, RZ, RZ, P3, P0 ;  /* 0x000000ff02007210 */ /* 0x000fe40001b004ff */
[----:B------:R-:W-:Y:S02]  /*19f0*/  IADD3.X R11, PT, PT, RZ, R11, RZ, P1, P2 ;  /* 0x0000000bff0b7210 */ /* 0x000fe40000fe44ff */
[----:B------:R-:W-:Y:S02]  /*1a00*/  IADD3 R0, P1, P2, R0, R16, R5 ;  /* 0x0000001000007210 */ /* 0x000fe40007a3e005 */
[----:B------:R-:W-:Y:S02]  /*1a10*/  IADD3.X R2, PT, PT, R3, RZ, RZ, P0, P3 ;  /* 0x000000ff03027210 */ /* 0x000fe400007e64ff */
[----:B------:R-:W-:-:S02]  /*1a20*/  ISETP.GT.U32.AND P0, PT, R0, R32, PT ;  /* 0x000000200000720c */ /* 0x000fc40003f04070 */
[----:B------:R-:W-:-:S04]  /*1a30*/  IADD3.X R2, PT, PT, R2, R11, RZ, P1, P2 ;  /* 0x0000000b02027210 */ /* 0x000fc80000fe44ff */
[----:B------:R-:W-:-:S13]  /*1a40*/  ISETP.GT.U32.AND.EX P0, PT, R2, R33, PT, P0 ;  /* 0x000000210200720c */ /* 0x000fda0003f04100 */
[----:B------:R-:W-:Y:S05]  /*1a50*/  @P0 BRA `(.L_x_3) ;  /* 0x0000000000500947 */ /* 0x000fea0003800000 */
[----:B------:R-:W-:Y:S01]  /*1a60*/  ISETP.GE.U32.AND P0, PT, R0, R32, PT ;  /* 0x000000200000720c */ /* 0x000fe20003f06070 */
[----:B------:R-:W-:Y:S02]  /*1a70*/  IMAD.MOV.U32 R3, RZ, RZ, R18 ;  /* 0x000000ffff037224 */ /* 0x000fe400078e0012 */
[----:B------:R-:W-:Y:S01]  /*1a80*/  IMAD.MOV.U32 R4, RZ, RZ, R14 ;  /* 0x000000ffff047224 */ /* 0x000fe200078e000e */
[----:B------:R-:W-:Y:S01]  /*1a90*/  ISETP.GE.U32.AND.EX P0, PT, R2, R33, PT, P0 ;  /* 0x000000210200720c */ /* 0x000fe20003f06100 */
[----:B------:R-:W-:-:S12]  /*1aa0*/  IMAD.MOV.U32 R5, RZ, RZ, R9 ;  /* 0x000000ffff057224 */ /* 0x000fd800078e0009 */
[----:B------:R-:W-:Y:S05]  /*1ab0*/  @!P0 BRA `(.L_x_4) ;  /* 0x00000000008c8947 */ /* 0x000fea0003800000 */
[----:B------:R-:W-:-:S04]  /*1ac0*/  ISETP.GT.U32.AND P0, PT, R18, R30, PT ;  /* 0x0000001e1200720c */ /* 0x000fc80003f04070 */
[----:B------:R-:W-:-:S13]  /*1ad0*/  ISETP.GT.U32.AND.EX P0, PT, R14, R31, PT, P0 ;  /* 0x0000001f0e00720c */ /* 0x000fda0003f04100 */
[----:B------:R-:W-:Y:S05]  /*1ae0*/  @P0 BRA `(.L_x_3) ;  /* 0x00000000002c0947 */ /* 0x000fea0003800000 */
[----:B------:R-:W-:-:S04]  /*1af0*/  ISETP.GE.U32.AND P0, PT, R18, R30, PT ;  /* 0x0000001e1200720c */ /* 0x000fc80003f06070 */
[----:B------:R-:W-:-:S13]  /*1b00*/  ISETP.GE.U32.AND.EX P0, PT, R14, R31, PT, P0 ;  /* 0x0000001f0e00720c */ /* 0x000fda0003f06100 */
[----:B------:R-:W-:Y:S05]  /*1b10*/  @!P0 BRA `(.L_x_4) ;  /* 0x0000000000748947 */ /* 0x000fea0003800000 */
[----:B------:R-:W-:-:S04]  /*1b20*/  ISETP.GT.U32.AND P0, PT, R9, R28, PT ;  /* 0x0000001c0900720c */ /* 0x000fc80003f04070 */
[----:B------:R-:W-:-:S13]  /*1b30*/  ISETP.GT.U32.AND.EX P0, PT, R6, R29, PT, P0 ;  /* 0x0000001d0600720c */ /* 0x000fda0003f04100 */
[----:B------:R-:W-:Y:S05]  /*1b40*/  @P0 BRA `(.L_x_3) ;  /* 0x0000000000140947 */ /* 0x000fea0003800000 */
[----:B------:R-:W-:Y:S02]  /*1b50*/  ISETP.GE.U32.AND P0, PT, R7, R26, PT ;  /* 0x0000001a0700720c */ /* 0x000fe40003f06070 */
[----:B------:R-:W-:Y:S02]  /*1b60*/  ISETP.LT.U32.AND P1, PT, R9, R28, PT ;  /* 0x0000001c0900720c */ /* 0x000fe40003f21070 */
[----:B------:R-:W-:-:S04]  /*1b70*/  ISETP.GE.U32.AND.EX P0, PT, R8, R27, PT, P0 ;  /* 0x0000001b0800720c */ /* 0x000fc80003f06100 */
[----:B------:R-:W-:-:S13]  /*1b80*/  ISETP.LT.U32.OR.EX P0, PT, R6, R29, !P0, P1 ;  /* 0x0000001d0600720c */ /* 0x000fda0004701510 */
[----:B------:R-:W-:Y:S05]  /*1b90*/  @P0 BRA `(.L_x_4) ;  /* 0x0000000000540947 */ /* 0x000fea0003800000 */
.L_x_3:
[----:B------:R-:W-:-:S04]  /*1ba0*/  ISETP.GE.U32.AND P0, PT, R7, R26, PT ;  /* 0x0000001a0700720c */ /* 0x000fc80003f06070 */
[----:B------:R-:W-:-:S04]  /*1bb0*/  ISETP.GE.U32.AND.EX P0, PT, R8, R27, PT, P0 ;  /* 0x0000001b0800720c */ /* 0x000fc80003f06100 */
[----:B------:R-:W-:-:S04]  /*1bc0*/  SEL R3, RZ, 0x1, P0 ;  /* 0x00000001ff037807 */ /* 0x000fc80000000000 */
[----:B------:R-:W-:-:S04]  /*1bd0*/  IADD3 R10, P1, PT, R3, R28, RZ ;  /* 0x0000001c030a7210 */ /* 0x000fc80007f3e0ff */
[----:B------:R-:W-:Y:S01]  /*1be0*/  ISETP.GE.U32.AND P0, PT, R9, R10, PT ;  /* 0x0000000a0900720c */ /* 0x000fe20003f06070 */
[----:B------:R-:W-:-:S05]  /*1bf0*/  IMAD.X R15, RZ, RZ, R29, P1 ;  /* 0x000000ffff0f7224 */ /* 0x000fca00008e061d */
[----:B------:R-:W-:-:S04]  /*1c00*/  ISETP.GE.U32.AND.EX P0, PT, R6, R15, PT, P0 ;  /* 0x0000000f0600720c */ /* 0x000fc80003f06100 */
[----:B------:R-:W-:-:S04]  /*1c10*/  SEL R3, RZ, 0x1, P0 ;  /* 0x00000001ff037807 */ /* 0x000fc80000000000 */
[----:B------:R-:W-:-:S04]  /*1c20*/  IADD3 R3, P1, PT, R3, R30, RZ ;  /* 0x0000001e03037210 */ /* 0x000fc80007f3e0ff */
[----:B------:R-:W-:Y:S01]  /*1c30*/  ISETP.GE.U32.AND P0, PT, R18, R3, PT ;  /* 0x000000031200720c */ /* 0x000fe20003f06070 */
[----:B------:R-:W-:Y:S01]  /*1c40*/  IMAD.X R4, RZ, RZ, R31, P1 ;  /* 0x000000ffff047224 */ /* 0x000fe200008e061f */
[----:B------:R-:W-:Y:S02]  /*1c50*/  IADD3 R5, P1, PT, -R10, R9, RZ ;  /* 0x000000090a057210 */ /* 0x000fe40007f3e1ff */
[----:B------:R-:W-:Y:S02]  /*1c60*/  IADD3 R3, P2, PT, -R3, R18, RZ ;  /* 0x0000001203037210 */ /* 0x000fe40007f5e1ff */
[----:B------:R-:W-:Y:S01]  /*1c70*/  ISETP.GE.U32.AND.EX P0, PT, R14, R4, PT, P0 ;  /* 0x000000040e00720c */ /* 0x000fe20003f06100 */
[----:B------:R-:W-:Y:S02]  /*1c80*/  IMAD.X R6, R6, 0x1, ~R15, P1 ;  /* 0x0000000106067824 */ /* 0x000fe400008e0e0f */
[----:B------:R-:W-:Y:S01]  /*1c90*/  IMAD.X R4, R14, 0x1, ~R4, P2 ;  /* 0x000000010e047824 */ /* 0x000fe200010e0e04 */
[----:B------:R-:W-:-:S02]  /*1ca0*/  SEL R11, RZ, 0x1, P0 ;  /* 0x00000001ff0b7807 */ /* 0x000fc40000000000 */
[----:B------:R-:W-:Y:S02]  /*1cb0*/  IADD3 R7, P0, PT, R7, -R26, RZ ;  /* 0x8000001a07077210 */ /* 0x000fe40007f1e0ff */
[----:B------:R-:W-:-:S03]  /*1cc0*/  IADD3 R0, P3, P4, R0, -R32, -R11 ;  /* 0x8000002000007210 */ /* 0x000fc60007c7e80b */
[----:B------:R-:W-:Y:S01]  /*1cd0*/  IMAD.X R8, R8, 0x1, ~R27, P0 ;  /* 0x0000000108087824 */ /* 0x000fe200000e0e1b */
[----:B------:R-:W-:-:S09]  /*1ce0*/  IADD3.X R2, PT, PT, R2, -0x1, ~R33, P3, P4 ;  /* 0xffffffff02027810 */ /* 0x000fd20001fe8c21 */
.L_x_4:
[----:B------:R-:W2:Y:S04]  /*1cf0*/  LDG.E.64 R34, desc[UR4][R12.64] ;  /* 0x000000040c227981 */ /* 0x000ea8000c1e1b00 */
[----:B------:R-:W3:Y:S04]  /*1d00*/  LDG.E.64 R36, desc[UR4][R12.64+0x10] ;  /* 0x000010040c247981 */ /* 0x000ee8000c1e1b00 */
[----:B------:R-:W4:Y:S04]  /*1d10*/  LDG.E.64 R38, desc[UR4][R12.64+0x8] ;  /* 0x000008040c267981 */ /* 0x000f28000c1e1b00 */
[----:B------:R0:W5:Y:S01]  /*1d20*/  LDG.E.64 R40, desc[UR4][R12.64+0x18] ;  /* 0x000018040c287981 */ /* 0x000162000c1e1b00 */
[----:B------:R-:W-:-:S02]  /*1d30*/  IMAD.MOV.U32 R9, RZ, RZ, RZ ;  /* 0x000000ffff097224 */ /* 0x000fc400078e00ff */
[----:B------:R-:W-:Y:S02]  /*1d40*/  IMAD.MOV.U32 R53, RZ, RZ, RZ ;  /* 0x000000ffff357224 */ /* 0x000fe400078e00ff */
[----:B------:R-:W-:Y:S02]  /*1d50*/  IMAD.MOV.U32 R59, RZ, RZ, RZ ;  /* 0x000000ffff3b7224 */ /* 0x000fe400078e00ff */
[----:B------:R-:W-:Y:S02]  /*1d60*/  IMAD.MOV.U32 R67, RZ, RZ, RZ ;  /* 0x000000ffff437224 */ /* 0x000fe400078e00ff */
[----:B--2---:R-:W-:-:S04]  /*1d70*/  IMAD.WIDE.U32 R10, R34, R34, RZ ;  /* 0x00000022220a7225 */ /* 0x004fc800078e00ff */
[----:B------:R-:W-:Y:S01]  /*1d80*/  IMAD.IADD R18, R11, 0x1, R9 ;  /* 0x000000010b127824 */ /* 0x000fe200078e0209 */
[----:B------:R-:W-:Y:S01]  /*1d90*/  CS2R R10, SRZ ;  /* 0x00000000000a7805 */ /* 0x000fe2000001ff00 */
[----:B---3--:R-:W-:-:S04]  /*1da0*/  IMAD.WIDE.U32 R14, R36, R34, RZ ;  /* 0x00000022240e7225 */ /* 0x008fc800078e00ff */
[----:B------:R-:W-:-:S04]  /*1db0*/  IMAD.WIDE.U32 R44, R35, R34, RZ ;  /* 0x00000022232c7225 */ /* 0x000fc800078e00ff */
[----:B------:R-:W-:-:S04]  /*1dc0*/  IMAD.WIDE.U32 R16, R37, R34, RZ ;  /* 0x0000002225107225 */ /* 0x000fc800078e00ff */
[----:B0-----:R-:W-:-:S04]  /*1dd0*/  IMAD.WIDE.U32 R12, R36, R35, RZ ;  /* 0x00000023240c7225 */ /* 0x001fc800078e00ff */
[----:B------:R-:W-:Y:S02]  /*1de0*/  IMAD.IADD R15, R15, 0x1, R10 ;  /* 0x000000010f0f7824 */ /* 0x000fe400078e020a */
[----:B------:R-:W-:Y:S02]  /*1df0*/  IMAD.SHL.U32 R63, R44, 0x2, RZ ;  /* 0x000000022c3f7824 */ /* 0x000fe400078e00ff */
[----:B------:R-:W-:Y:S01]  /*1e00*/  IMAD.IADD R20, R10, 0x1, R13 ;  /* 0x000000010a147824 */ /* 0x000fe200078e020d */
[----:B------:R-:W-:Y:S02]  /*1e10*/  IADD3 R55, P0, P1, R12, R15, R16 ;  /* 0x0000000f0c377210 */ /* 0x000fe4000791e010 */
[----:B------:R-:W-:Y:S02]  /*1e20*/  CS2R R12, SRZ ;  /* 0x00000000000c7805 */ /* 0x000fe4000001ff00 */
[----:B------:R-:W-:Y:S01]  /*1e30*/  LOP3.LUT R63, R63, 0xfffffffe, RZ, 0xc0, !PT ;  /* 0xfffffffe3f3f7812 */ /* 0x000fe200078ec0ff */
[----:B------:R-:W-:-:S02]  /*1e40*/  IMAD.IADD R52, R17, 0x1, R11 ;  /* 0x0000000111347824 */ /* 0x000fc400078e020b */
[----:B----4-:R-:W-:Y:S01]  /*1e50*/  IMAD.WIDE.U32 R14, R38, R34, RZ ;  /* 0x00000022260e7225 */ /* 0x010fe200078e00ff */
[----:B------:R-:W-:-:S03]  /*1e60*/  IADD3 R63, P6, PT, R63, R18, RZ ;  /* 0x000000123f3f7210 */ /* 0x000fc60007fde0ff */
[----:B------:R-:W-:-:S04]  /*1e70*/  IMAD.WIDE.U32 R16, R39, R38, RZ ;  /* 0x0000002627107225 */ /* 0x000fc800078e00ff */
[----:B------:R-:W-:-:S04]  /*1e80*/  IMAD.WIDE.U32 R42, R39, R34, RZ ;  /* 0x00000022272a7225 */ /* 0x000fc800078e00ff */
[----:B------:R-:W-:-:S04]  /*1e90*/  IMAD.WIDE.U32 R22, R38, R38, RZ ;  /* 0x0000002626167225 */ /* 0x000fc800078e00ff */
[----:B------:R-:W-:-:S04]  /*1ea0*/  IMAD.WIDE.U32 R18, R38, R35, RZ ;  /* 0x0000002326127225 */ /* 0x000fc800078e00ff */
[----:B------:R-:W-:Y:S02]  /*1eb0*/  IMAD.IADD R49, R15, 0x1, R12 ;  /* 0x000000010f317824 */ /* 0x000fe400078e020c */
[----:B------:R-:W-:Y:S02]  /*1ec0*/  IMAD.SHL.U32 R15, R16, 0x2, RZ ;  /* 0x00000002100f7824 */ /* 0x000fe400078e00ff */
[----:B------:R-:W-:Y:S01]  /*1ed0*/  IMAD.IADD R47, R12, 0x1, R23 ;  /* 0x000000010c2f7824 */ /* 0x000fe200078e0217 */
[----:B------:R-:W-:Y:S01]  /*1ee0*/  IADD3 R23, P3, P4, R18, R49, R42 ;  /* 0x0000003112177210 */ /* 0x000fe20007c7e02a */
[----:B------:R-:W-:Y:S01]  /*1ef0*/  IMAD.IADD R21, R13, 0x1, R17 ;  /* 0x000000010d157824 */ /* 0x000fe200078e0211 */
[----:B------:R-:W-:Y:S01]  /*1f00*/  LOP3.LUT R18, R15, 0xfffffffe, RZ, 0xc0, !PT ;  /* 0xfffffffe0f127812 */ /* 0x000fe200078ec0ff */
[----:B------:R-:W-:Y:S01]  /*1f10*/  IMAD.WIDE.U32 R52, R35, R37, R52 ;  /* 0x0000002523347225 */ /* 0x000fe200078e0034 */
[----:B------:R-:W-:Y:S02]  /*1f20*/  IADD3.X R15, PT, PT, RZ, RZ, RZ, P0, P1 ;  /* 0x000000ffff0f7210 */ /* 0x000fe400007e24ff */
[----:B------:R-:W-:Y:S01]  /*1f30*/  SHF.L.U64.HI R17, R16, 0x1, R21 ;  /* 0x0000000110117819 */ /* 0x000fe20000010215 */
[----:B-----5:R-:W-:Y:S01]  /*1f40*/  IMAD.WIDE.U32 R48, R40, R35, RZ ;  /* 0x0000002328307225 */ /* 0x020fe200078e00ff */
[----:B------:R-:W-:-:S02]  /*1f50*/  SHF.L.U64.HI R61, R14, 0x1, R23 ;  /* 0x000000010e3d7819 */ /* 0x000fc40000010217 */
[----:B------:R-:W-:Y:S01]  /*1f60*/  IADD3 R42, P2, P1, R15, R52, R20 ;  /* 0x000000340f2a7210 */ /* 0x000fe2000795e014 */
[-C--:B------:R-:W-:Y:S01]  /*1f70*/  IMAD.WIDE.U32 R14, R40, R34.reuse, RZ ;  /* 0x00000022280e7225 */ /* 0x080fe200078e00ff */
[----:B------:R-:W-:Y:S02]  /*1f80*/  IADD3 R18, P0, PT, R18, R47, RZ ;  /* 0x0000002f12127210 */ /* 0x000fe40007f1e0ff */
[----:B------:R-:W-:Y:S01]  /*1f90*/  LOP3.LUT R17, R17, 0x1, RZ, 0xc0, !PT ;  /* 0x0000000111117812 */ /* 0x000fe200078ec0ff */
[-C--:B------:R-:W-:Y:S01]  /*1fa0*/  IMAD.WIDE.U32 R46, R41, R34.reuse, RZ ;  /* 0x00000022292e7225 */ /* 0x080fe200078e00ff */
[--C-:B------:R-:W-:Y:S02]  /*1fb0*/  SHF.R.U32.HI R20, RZ, 0x1f, R21.reuse ;  /* 0x0000001fff147819 */ /* 0x100fe40000011615 */
[----:B------:R-:W-:Y:S01]  /*1fc0*/  SHF.R.U64 R16, R16, 0x1f, R21 ;  /* 0x0000001f10107819 */ /* 0x000fe20000001215 */
[----:B------:R-:W-:Y:S01]  /*1fd0*/  IMAD.IADD R15, R15, 0x1, R59 ;  /* 0x000000010f0f7824 */ /* 0x000fe200078e023b */
[----:B------:R-:W-:Y:S01]  /*1fe0*/  LOP3.LUT R57, R20, 0x1, RZ, 0xc0, !PT ;  /* 0x0000000114397812 */ /* 0x000fe200078ec0ff */
[----:B------:R-:W-:Y:S01]  /*1ff0*/  IMAD.X R51, RZ, RZ, R17, P0 ;  /* 0x000000ffff337224 */ /* 0x000fe200000e0611 */
[----:B------:R-:W-:Y:S01]  /*2000*/  SHF.R.U32.HI R20, RZ, 0x1f, R23 ;  /* 0x0000001fff147819 */ /* 0x000fe20000011617 */
[----:B------:R-:W-:Y:S01]  /*2010*/  IMAD R21, R36, R34, RZ ;  /* 0x0000002224157224 */ /* 0x000fe200078e02ff */
[----:B------:R-:W-:Y:S01]  /*2020*/  IADD3 R17, P0, P5, R48, R15, R46 ;  /* 0x0000000f30117210 */ /* 0x000fe20007d1e02e */
[----:B------:R-:W-:Y:S01]  /*2030*/  IMAD.IADD R46, R47, 0x1, R67 ;  /* 0x000000012f2e7824 */ /* 0x000fe200078e0243 */
[----:B------:R-:W-:Y:S01]  /*2040*/  LOP3.LUT R56, R16, 0xfffffffe, RZ, 0xc0, !PT ;  /* 0xfffffffe10387812 */ /* 0x000fe200078ec0ff */
[----:B------:R-:W-:Y:S01]  /*2050*/  IMAD.MOV.U32 R47, RZ, RZ, RZ ;  /* 0x000000ffff2f7224 */ /* 0x000fe200078e00ff */
[----:B------:R-:W-:Y:S01]  /*2060*/  IADD3.X R65, PT, PT, RZ, RZ, RZ, P0, P5 ;  /* 0x000000ffff417210 */ /* 0x000fe200007ea4ff */
[----:B------:R-:W-:Y:S01]  /*2070*/  IMAD.IADD R15, R11, 0x1, R53 ;  /* 0x000000010b0f7824 */ /* 0x000fe200078e0235 */
[----:B------:R-:W-:Y:S01]  /*2080*/  IADD3 R48, P5, PT, R20, R21, RZ ;  /* 0x0000001514307210 */ /* 0x000fe20007fbe0ff */
[----:B------:R-:W-:Y:S01]  /*2090*/  IMAD.WIDE.U32 R56, R39, R39, R56 ;  /* 0x0000002727387225 */ /* 0x000fe200078e0038 */
[----:B------:R-:W-:-:S02]  /*20a0*/  IADD3.X R16, PT, PT, RZ, RZ, RZ, P3, P4 ;  /* 0x000000ffff107210 */ /* 0x000fc40001fe84ff */
[----:B------:R-:W-:Y:S01]  /*20b0*/  ISETP.GT.U32.AND P0, PT, R21, R48, PT ;  /* 0x000000301500720c */ /* 0x000fe20003f04070 */
[----:B------:R-:W-:Y:S01]  /*20c0*/  IMAD.X R52, RZ, RZ, R55, P5 ;  /* 0x000000ffff347224 */ /* 0x000fe200028e0637 */
[----:B------:R-:W-:Y:S01]  /*20d0*/  IADD3 R23, P5, PT, R48, R22, RZ ;  /* 0x0000001630177210 */ /* 0x000fe20007fbe0ff */
[----:B------:R-:W-:Y:S01]  /*20e0*/  IMAD.WIDE.U32 R46, R35, R41, R46 ;  /* 0x00000029232e7225 */ /* 0x000fe200078e002e */
[----:B------:R-:W-:Y:S02]  /*20f0*/  IADD3 R51, P4, P3, R51, R56, R42 ;  /* 0x0000003833337210 */ /* 0x000fe40007b9e02a */
[----:B------:R-:W-:Y:S01]  /*2100*/  ISETP.GT.U32.AND.EX P0, PT, R55, R52, PT, P0 ;  /* 0x000000343700720c */ /* 0x000fe20003f04100 */
[----:B------:R-:W-:Y:S01]  /*2110*/  IMAD.X R53, R52, 0x1, R18, P5 ;  /* 0x0000000134357824 */ /* 0x000fe200028e0612 */
[----:B------:R-:W-:Y:S01]  /*2120*/  IADD3.X R15, PT, PT, RZ, R15, RZ, P2, P1 ;  /* 0x0000000fff0f7210 */ /* 0x000fe200017e24ff */
[----:B------:R-:W-:Y:S01]  /*2130*/  IMAD.IADD R50, R13, 0x1, R57 ;  /* 0x000000010d327824 */ /* 0x000fe200078e0239 */
[----:B------:R-:W-:Y:S01]  /*2140*/  SEL R22, R21, R48, P0 ;  /* 0x0000003015167207 */ /* 0x000fe20000000000 */
[----:B------:R-:W-:Y:S01]  /*2150*/  IMAD.IADD R48, R59, 0x1, R49 ;  /* 0x000000013b307824 */ /* 0x000fe200078e0231 */
[----:B------:R-:W-:Y:S01]  /*2160*/  SEL R18, R55, R52, P0 ;  /* 0x0000003437127207 */ /* 0x000fe20000000000 */
[----:B------:R-:W-:Y:S01]  /*2170*/  IMAD.WIDE.U32 R56, R36, R38, RZ ;  /* 0x0000002624387225 */ /* 0x000fe200078e00ff */
[----:B------:R-:W-:-:S03]  /*2180*/  ISETP.GT.U32.AND P5, PT, R22, R23, PT ;  /* 0x000000171600720c */ /* 0x000fc60003fa4070 */
[----:B------:R-:W-:Y:S01]  /*2190*/  IMAD.IADD R22, R67, 0x1, R47 ;  /* 0x0000000143167824 */ /* 0x000fe200078e022f */
[----:B------:R-:W-:Y:S01]  /*21a0*/  ISETP.GT.U32.AND.EX P0, PT, R18, R53, PT, P5 ;  /* 0x000000351200720c */ /* 0x000fe20003f04150 */
[----:B------:R-:W-:Y:S01]  /*21b0*/  IMAD.IADD R57, R10, 0x1, R57 ;  /* 0x000000010a397824 */ /* 0x000fe200078e0239 */
[----:B------:R-:W-:Y:S01]  /*21c0*/  IADD3 R18, P1, P2, R65, R46, R48 ;  /* 0x0000002e41127210 */ /* 0x000fe20007a3e030 */
[----:B------:R-:W-:Y:S01]  /*21d0*/  IMAD.WIDE.U32 R48, R37, R38, RZ ;  /* 0x0000002625307225 */ /* 0x000fe200078e00ff */
[----:B------:R-:W-:Y:S02]  /*21e0*/  SEL R59, RZ, 0x1, !P0 ;  /* 0x00000001ff3b7807 */ /* 0x000fe40004000000 */
[----:B------:R-:W-:Y:S01]  /*21f0*/  IADD3.X R22, PT, PT, RZ, R22, RZ, P1, P2 ;  /* 0x00000016ff167210 */ /* 0x000fe20000fe44ff */
[----:B------:R-:W-:-:S03]  /*2200*/  IMAD.WIDE.U32 R46, R36, R39, RZ ;  /* 0x00000027242e7225 */ /* 0x000fc600078e00ff */
[----:B------:R-:W-:Y:S01]  /*2210*/  IADD3 R60, P0, P5, R46, R57, R48 ;  /* 0x000000392e3c7210 */ /* 0x000fe20007d1e030 */
[----:B------:R-:W-:Y:S01]  /*2220*/  IMAD.IADD R46, R11, 0x1, R49 ;  /* 0x000000010b2e7824 */ /* 0x000fe200078e0231 */
[----:B------:R-:W-:Y:S01]  /*2230*/  IADD3.X R48, PT, PT, RZ, R50, R15, P4, P3 ;  /* 0x00000032ff307210 */ /* 0x000fe200027e640f */
[----:B------:R-:W-:Y:S01]  /*2240*/  IMAD.IADD R57, R10, 0x1, R47 ;  /* 0x000000010a397824 */ /* 0x000fe200078e022f */
[----:B------:R-:W-:Y:S01]  /*2250*/  IADD3 R51, P3, P4, R42, R51, R59 ;  /* 0x000000332a337210 */ /* 0x000fe20007c7e03b */
[----:B------:R-:W-:Y:S01]  /*2260*/  IMAD.IADD R50, R12, 0x1, R19 ;  /* 0x000000010c327824 */ /* 0x000fe200078e0213 */
[----:B------:R-:W-:Y:S02]  /*2270*/  IADD3.X R49, PT, PT, RZ, RZ, RZ, P0, P5 ;  /* 0x000000ffff317210 */ /* 0x000fe400007ea4ff */
[----:B------:R-:W-:Y:S02]  /*2280*/  IADD3 R59, P5, PT, R59, R14, RZ ;  /* 0x0000000e3b3b7210 */ /* 0x000fe40007fbe0ff */
[----:B------:R-:W-:Y:S01]  /*2290*/  IADD3.X R48, PT, PT, R15, R48, RZ, P3, P4 ;  /* 0x000000300f307210 */ /* 0x000fe20001fe84ff */
[----:B------:R-:W-:Y:S01]  /*22a0*/  IMAD R15, R34, R34, RZ ;  /* 0x00000022220f7224 */ /* 0x000fe200078e02ff */
[----:B------:R-:W-:Y:S01]  /*22b0*/  ISETP.GT.U32.AND P0, PT, R14, R59, PT ;  /* 0x0000003b0e00720c */ /* 0x000fe20003f04070 */
[----:B------:R-:W-:Y:S01]  /*22c0*/  IMAD.X R42, RZ, RZ, R17, P5 ;  /* 0x000000ffff2a7224 */ /* 0x000fe200028e0611 */
[----:B------:R-:W-:-:S04]  /*22d0*/  IADD3 R62, P5, PT, R59, R56, RZ ;  /* 0x000000383b3e7210 */ /* 0x000fc80007fbe0ff */
[----:B------:R-:W-:Y:S01]  /*22e0*/  ISETP.GT.U32.AND.EX P0, PT, R17, R42, PT, P0 ;  /* 0x0000002a1100720c */ /* 0x000fe20003f04100 */
[----:B------:R-:W-:-:S03]  /*22f0*/  IMAD.X R52, R42, 0x1, R60, P5 ;  /* 0x000000012a347824 */ /* 0x000fc600028e063c */
[----:B------:R-:W-:Y:S02]  /*2300*/  SEL R47, R14, R59, P0 ;  /* 0x0000003b0e2f7207 */ /* 0x000fe40000000000 */
[----:B------:R-:W-:Y:S01]  /*2310*/  SEL R59, R17, R42, P0 ;  /* 0x0000002a113b7207 */ /* 0x000fe20000000000 */
[----:B------:R-:W-:Y:S01]  /*2320*/  IMAD.IADD R42, R43, 0x1, R13 ;  /* 0x000000012b2a7824 */ /* 0x000fe200078e020d */
[----:B------:R-:W-:Y:S01]  /*2330*/  ISETP.GT.U32.AND P5, PT, R47, R62, PT ;  /* 0x0000003e2f00720c */ /* 0x000fe20003fa4070 */
[----:B------:R-:W-:-:S03]  /*2340*/  IMAD.MOV.U32 R47, RZ, RZ, RZ ;  /* 0x000000ffff2f7224 */ /* 0x000fc600078e00ff */
[----:B------:R-:W-:Y:S01]  /*2350*/  ISETP.GT.U32.AND.EX P0, PT, R59, R52, PT, P5 ;  /* 0x000000343b00720c */ /* 0x000fe20003f04150 */
[----:B------:R-:W-:-:S03]  /*2360*/  IMAD.WIDE.U32 R46, R39, R37, R46 ;  /* 0x00000025272e7225 */ /* 0x000fc600078e002e */
[----:B------:R-:W-:Y:S02]  /*2370*/  IADD3 R43, P5, PT, R57, R46, RZ ;  /* 0x0000002e392b7210 */ /* 0x000fe40007fbe0ff */
[----:B------:R-:W-:-:S03]  /*2380*/  SEL R46, RZ, 0x1, !P0 ;  /* 0x00000001ff2e7807 */ /* 0x000fc60004000000 */
[----:B------:R-:W-:Y:S01]  /*2390*/  IMAD.X R57, R11, 0x1, R47, P5 ;  /* 0x000000010b397824 */ /* 0x000fe200028e062f */
[----:B------:R-:W-:-:S04]  /*23a0*/  IADD3 R19, P0, P5, R49, R43, R18 ;  /* 0x0000002b31137210 */ /* 0x000fc80007d1e012 */
[----:B------:R-:W-:Y:S01]  /*23b0*/  IADD3 R19, P3, P4, R43, R19, R46 ;  /* 0x000000132b137210 */ /* 0x000fe20007c7e02e */
[-C--:B------:R-:W-:Y:S02]  /*23c0*/  IMAD R46, R63, R24.reuse, RZ ;  /* 0x000000183f2e7224 */ /* 0x080fe400078e02ff */
[----:B------:R-:W-:Y:S02]  /*23d0*/  IMAD.MOV.U32 R43, RZ, RZ, RZ ;  /* 0x000000ffff2b7224 */ /* 0x000fe400078e00ff */
[C---:B------:R-:W-:Y:S02]  /*23e0*/  IMAD R59, R15.reuse, R25, R46 ;  /* 0x000000190f3b7224 */ /* 0x040fe400078e022e */
[----:B------:R-:W-:-:S04]  /*23f0*/  IMAD.WIDE.U32 R46, R15, R24, RZ ;  /* 0x000000180f2e7225 */ /* 0x000fc800078e00ff */
[----:B------:R-:W-:Y:S02]  /*2400*/  IMAD.IADD R54, R47, 0x1, R59 ;  /* 0x000000012f367824 */ /* 0x000fe400078e023b */
[----:B------:R-:W-:-:S04]  /*2410*/  IMAD.WIDE.U32 R42, R35, R39, R42 ;  /* 0x00000027232a7225 */ /* 0x000fc800078e002a */
[----:B------:R-:W-:Y:S01]  /*2420*/  IMAD.WIDE.U32 R58, R54, R26, RZ ;  /* 0x0000001a363a7225 */ /* 0x000fe200078e00ff */
[----:B------:R-:W-:Y:S02]  /*2430*/  IADD3 R47, P2, P1, R16, R42, R50 ;  /* 0x0000002a102f7210 */ /* 0x000fe4000795e032 */
[----:B------:R-:W-:Y:S01]  /*2440*/  IADD3.X R16, PT, PT, RZ, R57, R22, P0, P5 ;  /* 0x00000039ff107210 */ /* 0x000fe200007ea416 */
[----:B------:R-:W-:-:S03]  /*2450*/  IMAD.WIDE.U32 R64, R46, R26, RZ ;  /* 0x0000001a2e407225 */ /* 0x000fc600078e00ff */
[----:B------:R-:W-:Y:S01]  /*2460*/  IADD3.X R16, PT, PT, R57, R16, RZ, P3, P4 ;  /* 0x0000001039107210 */ /* 0x000fe20001fe84ff */
[----:B------:R-:W-:Y:S01]  /*2470*/  IMAD.WIDE.U32 R58, P0, R46, R27, R58 ;  /* 0x0000001b2e3a7225 */ /* 0x000fe2000780003a */
[----:B------:R-:W-:-:S03]  /*2480*/  IADD3 R20, P5, P4, R20, R47, R47 ;  /* 0x0000002f14147210 */ /* 0x000fc60007cbe02f */
[----:B------:R-:W-:Y:S01]  /*2490*/  IMAD.IADD R50, R13, 0x1, R43 ;  /* 0x000000010d327824 */ /* 0x000fe200078e022b */
[----:B------:R-:W-:Y:S01]  /*24a0*/  IADD3 R58, P3, PT, R65, R58, RZ ;  /* 0x0000003a413a7210 */ /* 0x000fe20007f7e0ff */
[----:B------:R-:W-:Y:S01]  /*24b0*/  IMAD.X R43, RZ, RZ, RZ, P0 ;  /* 0x000000ffff2b7224 */ /* 0x000fe200000e06ff */
[----:B------:R-:W-:Y:S01]  /*24c0*/  IADD3 RZ, P0, PT, R15, R64, RZ ;  /* 0x000000400fff7210 */ /* 0x000fe20007f1e0ff */
[----:B------:R-:W-:Y:S01]  /*24d0*/  IMAD.MOV.U32 R42, RZ, RZ, R59 ;  /* 0x000000ffff2a7224 */ /* 0x000fe200078e003b */
[----:B------:R-:W-:Y:S01]  /*24e0*/  IADD3.X R50, PT, PT, RZ, R50, RZ, P2, P1 ;  /* 0x00000032ff327210 */ /* 0x000fe200017e24ff */
[C---:B------:R-:W-:Y:S01]  /*24f0*/  IMAD.WIDE.U32 R64, R54.reuse, R28, RZ ;  /* 0x0000001c36407225 */ /* 0x040fe200078e00ff */
[----:B------:R-:W-:Y:S02]  /*2500*/  IADD3.X RZ, P0, PT, R63, R58, RZ, P0, !PT ;  /* 0x0000003a3fff7210 */ /* 0x000fe4000071e4ff */
[----:B------:R-:W-:Y:S01]  /*2510*/  IADD3.X R50, PT, PT, RZ, R50, R50, P5, P4 ;  /* 0x00000032ff327210 */ /* 0x000fe20002fe8432 */
[----:B------:R-:W-:-:S04]  /*2520*/  IMAD.WIDE.U32.X R42, R54, R27, R42, P3 ;  /* 0x0000001b362a7225 */ /* 0x000fc800018e042a */
[----:B------:R-:W-:Y:S01]  /*2530*/  IMAD R58, R38, R34, RZ ;  /* 0x00000022263a7224 */ /* 0x000fe200078e02ff */
[----:B------:R-:W-:Y:S01]  /*2540*/  IADD3.X R15, P0, PT, RZ, R42, RZ, P0, !PT ;  /* 0x0000002aff0f7210 */ /* 0x000fe2000071e4ff */
[----:B------:R-:W-:-:S04]  /*2550*/  IMAD.WIDE.U32 R64, P3, R46, R29, R64 ;  /* 0x0000001d2e407225 */ /* 0x000fc80007860040 */
[----:B------:R-:W-:Y:S01]  /*2560*/  IMAD.X R42, RZ, RZ, R43, P0 ;  /* 0x000000ffff2a7224 */ /* 0x000fe200000e062b */
[----:B------:R-:W-:Y:S01]  /*2570*/  LEA R15, P0, R58, R15, 0x1 ;  /* 0x0000000f3a0f7211 */ /* 0x000fe200078008ff */
[----:B------:R-:W-:-:S03]  /*2580*/  IMAD.WIDE.U32 R58, R46, R28, RZ ;  /* 0x0000001c2e3a7225 */ /* 0x000fc600078e00ff */
[----:B------:R-:W-:Y:S01]  /*2590*/  IADD3.X R61, P0, PT, R42, R61, RZ, P0, !PT ;  /* 0x0000003d2a3d7210 */ /* 0x000fe2000071e4ff */
[----:B------:R-:W-:Y:S01]  /*25a0*/  IMAD.X R43, RZ, RZ, RZ, P3 ;  /* 0x000000ffff2b7224 */ /* 0x000fe200018e06ff */
[----:B------:R-:W-:Y:S01]  /*25b0*/  IADD3 R64, P3, PT, R59, R64, RZ ;  /* 0x000000403b407210 */ /* 0x000fe20007f7e0ff */
[----:B------:R-:W-:Y:S02]  /*25c0*/  IMAD.MOV.U32 R42, RZ, RZ, R65 ;  /* 0x000000ffff2a7224 */ /* 0x000fe400078e0041 */
[----:B------:R-:W-:-:S04]  /*25d0*/  IMAD.WIDE.U32 R68, R54, R30, RZ ;  /* 0x0000001e36447225 */ /* 0x000fc800078e00ff */
[----:B------:R-:W-:Y:S01]  /*25e0*/  IMAD.WIDE.U32.X R42, R54, R29, R42, P3 ;  /* 0x0000001d362a7225 */ /* 0x000fe200018e042a */
[----:B------:R-:W-:-:S04]  /*25f0*/  IADD3 R59, P3, PT, R15, R58, RZ ;  /* 0x0000003a0f3b7210 */ /* 0x000fc80007f7e0ff */
[----:B------:R-:W-:Y:S01]  /*2600*/  IADD3.X R67, P3, PT, R61, R64, RZ, P3, !PT ;  /* 0x000000403d437210 */ /* 0x000fe20001f7e4ff */
[----:B------:R-:W-:-:S03]  /*2610*/  IMAD.WIDE.U32 R64, R46, R30, RZ ;  /* 0x0000001e2e407225 */ /* 0x000fc600078e00ff */
[----:B------:R-:W-:-:S04]  /*2620*/  IADD3.X R42, P0, P3, R42, RZ, RZ, P3, P0 ;  /* 0x000000ff2a2a7210 */ /* 0x000fc80001b004ff */
[----:B------:R-:W-:Y:S02]  /*2630*/  IADD3.X R15, PT, PT, R43, RZ, RZ, P0, P3 ;  /* 0x000000ff2b0f7210 */ /* 0x000fe400007e64ff */
[----:B------:R-:W-:-:S04]  /*2640*/  IADD3 R21, P3, PT, R23, R21, RZ ;  /* 0x0000001517157210 */ /* 0x000fc80007f7e0ff */
[----:B------:R-:W-:Y:S01]  /*2650*/  ISETP.GE.U32.AND P0, PT, R21, R23, PT ;  /* 0x000000171500720c */ /* 0x000fe20003f06070 */
[----:B------:R-:W-:Y:S01]  /*2660*/  IMAD.X R55, R53, 0x1, R55, P3 ;  /* 0x0000000135377824 */ /* 0x000fe200018e0637 */
[----:B------:R-:W-:-:S04]  /*2670*/  IADD3 R21, P3, PT, R42, R21, RZ ;  /* 0x000000152a157210 */ /* 0x000fc80007f7e0ff */
[----:B------:R-:W-:Y:S02]  /*2680*/  ISETP.GE.U32.AND.EX P0, PT, R55, R53, PT, P0 ;  /* 0x000000353700720c */ /* 0x000fe40003f06100 */
[----:B------:R-:W-:Y:S02]  /*2690*/  IADD3.X R58, P3, PT, R15, R55, RZ, P3, !PT ;  /* 0x000000370f3a7210 */ /* 0x000fe40001f7e4ff */
[----:B------:R-:W-:Y:S01]  /*26a0*/  SEL R23, RZ, 0x1, P0 ;  /* 0x00000001ff177807 */ /* 0x000fe20000000000 */
[----:B------:R-:W-:-:S04]  /*26b0*/  IMAD.WIDE.U32 R68, P0, R46, R31, R68 ;  /* 0x0000001f2e447225 */ /* 0x000fc80007800044 */
[----:B------:R-:W-:Y:S01]  /*26c0*/  IMAD.X R43, RZ, RZ, RZ, P0 ;  /* 0x000000ffff2b7224 */ /* 0x000fe200000e06ff */
[----:B------:R-:W-:Y:S01]  /*26d0*/  IADD3 R65, P0, PT, R65, R68, RZ ;  /* 0x0000004441417210 */ /* 0x000fe20007f1e0ff */
[----:B------:R-:W-:-:S04]  /*26e0*/  IMAD.MOV.U32 R42, RZ, RZ, R69 ;  /* 0x000000ffff2a7224 */ /* 0x000fc800078e0045 */
[----:B------:R-:W-:Y:S01]  /*26f0*/  IMAD.WIDE.U32.X R42, R54, R31, R42, P0 ;  /* 0x0000001f362a7225 */ /* 0x000fe200000e042a */
[----:B------:R-:W-:-:S04]  /*2700*/  IADD3 R66, P0, PT, R21, R64, RZ ;  /* 0x0000004015427210 */ /* 0x000fc80007f1e0ff */
[----:B------:R-:W-:-:S04]  /*2710*/  IADD3.X R65, P0, PT, R58, R65, RZ, P0, !PT ;  /* 0x000000413a417210 */ /* 0x000fc8000071e4ff */
[----:B------:R-:W-:-:S04]  /*2720*/  IADD3.X R42, P0, P3, R42, RZ, RZ, P0, P3 ;  /* 0x000000ff2a2a7210 */ /* 0x000fc800003064ff */
[----:B------:R-:W-:Y:S02]  /*2730*/  IADD3.X R21, PT, PT, R43, RZ, RZ, P0, P3 ;  /* 0x000000ff2b157210 */ /* 0x000fe400007e64ff */
[----:B------:R-:W-:-:S04]  /*2740*/  IADD3 R58, P3, PT, R23, R62, RZ ;  /* 0x0000003e173a7210 */ /* 0x000fc80007f7e0ff */
[----:B------:R-:W-:Y:S01]  /*2750*/  IADD3 R55, P0, PT, R58, R56, RZ ;  /* 0x000000383a377210 */ /* 0x000fe20007f1e0ff */
[----:B------:R-:W-:-:S03]  /*2760*/  IMAD.X R53, RZ, RZ, R52, P3 ;  /* 0x000000ffff357224 */ /* 0x000fc600018e0634 */
[----:B------:R-:W-:Y:S01]  /*2770*/  IADD3 R57, P3, PT, R55, R14, RZ ;  /* 0x0000000e37397210 */ /* 0x000fe20007f7e0ff */
[----:B------:R-:W-:-:S04]  /*2780*/  IMAD.WIDE.U32 R14, R54, R32, RZ ;  /* 0x00000020360e7225 */ /* 0x000fc800078e00ff */
[----:B------:R-:W-:Y:S02]  /*2790*/  IMAD.X R56, R53, 0x1, R60, P0 ;  /* 0x0000000135387824 */ /* 0x000fe400000e063c */
[----:B------:R-:W-:-:S04]  /*27a0*/  IMAD.WIDE.U32 R14, P0, R46, R33, R14 ;  /* 0x000000212e0e7225 */ /* 0x000fc8000780000e */
[----:B------:R-:W-:-:S04]  /*27b0*/  IMAD.WIDE.U32 R46, R46, R32, RZ ;  /* 0x000000202e2e7225 */ /* 0x000fc800078e00ff */
[----:B------:R-:W-:Y:S01]  /*27c0*/  IMAD.X R43, RZ, RZ, RZ, P0 ;  /* 0x000000ffff2b7224 */ /* 0x000fe200000e06ff */
[----:B------:R-:W-:Y:S01]  /*27d0*/  IADD3 R64, P0, PT, R47, R14, RZ ;  /* 0x0000000e2f407210 */ /* 0x000fe20007f1e0ff */
[----:B------:R-:W-:Y:S02]  /*27e0*/  IMAD.MOV.U32 R14, RZ, RZ, RZ ;  /* 0x000000ffff0e7224 */ /* 0x000fe400078e00ff */
[----:B------:R-:W-:Y:S01]  /*27f0*/  IMAD.X R17, R56, 0x1, R17, P3 ;  /* 0x0000000138117824 */ /* 0x000fe200018e0611 */
[----:B------:R-:W-:Y:S01]  /*2800*/  IADD3 R47, P3, PT, R42, R57, RZ ;  /* 0x000000392a2f7210 */ /* 0x000fe20007f7e0ff */
[----:B------:R-:W-:Y:S02]  /*2810*/  IMAD.MOV.U32 R42, RZ, RZ, R15 ;  /* 0x000000ffff2a7224 */ /* 0x000fe400078e000f */
[----:B------:R-:W-:Y:S02]  /*2820*/  IMAD.IADD R15, R45, 0x1, R14 ;  /* 0x000000012d0f7824 */ /* 0x000fe400078e020e */
[----:B------:R-:W-:Y:S01]  /*2830*/  IMAD.WIDE.U32.X R42, R54, R33, R42, P0 ;  /* 0x00000021362a7225 */ /* 0x000fe200000e042a */
[----:B------:R-:W-:-:S02]  /*2840*/  IADD3 R46, P0, PT, R47, R46, RZ ;  /* 0x0000002e2f2e7210 */ /* 0x000fc40007f1e0ff */
[C-C-:B------:R-:W-:Y:S02]  /*2850*/  SHF.L.U64.HI R47, R44.reuse, 0x1, R15.reuse ;  /* 0x000000012c2f7819 */ /* 0x140fe4000001020f */
[--C-:B------:R-:W-:Y:S02]  /*2860*/  SHF.R.U64 R44, R44, 0x1f, R15.reuse ;  /* 0x0000001f2c2c7819 */ /* 0x100fe4000000120f */
[----:B------:R-:W-:Y:S02]  /*2870*/  SHF.R.U32.HI R15, RZ, 0x1f, R15 ;  /* 0x0000001fff0f7819 */ /* 0x000fe4000001160f */
[----:B------:R-:W-:Y:S02]  /*2880*/  LOP3.LUT R44, R44, 0xfffffffe, RZ, 0xc0, !PT ;  /* 0xfffffffe2c2c7812 */ /* 0x000fe400078ec0ff */
[----:B------:R-:W-:Y:S02]  /*2890*/  LOP3.LUT R45, R15, 0x1, RZ, 0xc0, !PT ;  /* 0x000000010f2d7812 */ /* 0x000fe400078ec0ff */
[----:B------:R-:W-:-:S02]  /*28a0*/  LOP3.LUT R15, R47, 0x1, RZ, 0xc0, !PT ;  /* 0x000000012f0f7812 */ /* 0x000fc400078ec0ff */
[----:B------:R-:W-:Y:S01]  /*28b0*/  IADD3.X R47, P3, PT, R21, R17, RZ, P3, !PT ;  /* 0x00000011152f7210 */ /* 0x000fe20001f7e4ff */
[----:B------:R-:W-:-:S03]  /*28c0*/  IMAD.WIDE.U32 R44, R35, R35, R44 ;  /* 0x00000023232c7225 */ /* 0x000fc600078e002c */
[----:B------:R-:W-:Y:S01]  /*28d0*/  IADD3.X R64, P0, PT, R47, R64, RZ, P0, !PT ;  /* 0x000000402f407210 */ /* 0x000fe2000071e4ff */
[----:B------:R-:W-:-:S05]  /*28e0*/  IMAD.X R15, RZ, RZ, R15, P6 ;  /* 0x000000ffff0f7224 */ /* 0x000fca00030e060f */
[----:B------:R-:W-:Y:S01]  /*28f0*/  IADD3 R15, P6, PT, R15, R44, RZ ;  /* 0x0000002c0f0f7210 */ /* 0x000fe20007fde0ff */
[----:B------:R-:W-:-:S04]  /*2900*/  IMAD R44, R67, R24, RZ ;  /* 0x00000018432c7224 */ /* 0x000fc800078e02ff */
[----:B------:R-:W-:Y:S02]  /*2910*/  IMAD.X R21, R14, 0x1, R45, P6 ;  /* 0x000000010e157824 */ /* 0x000fe400030e062d */
[C---:B------:R-:W-:Y:S02]  /*2920*/  IMAD R47, R59.reuse, R25, R44 ;  /* 0x000000193b2f7224 */ /* 0x040fe400078e022c */
[----:B------:R-:W-:-:S04]  /*2930*/  IMAD.WIDE.U32 R44, R59, R24, RZ ;  /* 0x000000183b2c7225 */ /* 0x000fc800078e00ff */
[----:B------:R-:W-:Y:S01]  /*2940*/  IMAD.IADD R54, R45, 0x1, R47 ;  /* 0x000000012d367824 */ /* 0x000fe200078e022f */
[----:B------:R-:W-:-:S03]  /*2950*/  IADD3.X R45, P0, P3, R42, RZ, RZ, P0, P3 ;  /* 0x000000ff2a2d7210 */ /* 0x000fc600003064ff */
[----:B------:R-:W-:Y:S01]  /*2960*/  IMAD.WIDE.U32 R60, R54, R26, RZ ;  /* 0x0000001a363c7225 */ /* 0x000fe200078e00ff */
[----:B------:R-:W-:Y:S02]  /*2970*/  IADD3.X R47, PT, PT, R43, RZ, RZ, P0, P3 ;  /* 0x000000ff2b2f7210 */ /* 0x000fe400007e64ff */
[----:B------:R-:W-:Y:S01]  /*2980*/  ISETP.GT.U32.AND P3, PT, R62, R58, PT ;  /* 0x0000003a3e00720c */ /* 0x000fe20003f64070 */
[----:B------:R-:W-:-:S03]  /*2990*/  IMAD.WIDE.U32 R60, P0, R44, R27, R60 ;  /* 0x0000001b2c3c7225 */ /* 0x000fc6000780003c */
[----:B------:R-:W-:Y:S01]  /*29a0*/  ISETP.GT.U32.AND.EX P3, PT, R52, R53, PT, P3 ;  /* 0x000000353400720c */ /* 0x000fe20003f64130 */
[----:B------:R-:W-:-:S03]  /*29b0*/  IMAD.X R43, RZ, RZ, RZ, P0 ;  /* 0x000000ffff2b7224 */ /* 0x000fc600000e06ff */
[----:B------:R-:W-:Y:S01]  /*29c0*/  SEL R58, R62, R58, P3 ;  /* 0x0000003a3e3a7207 */ /* 0x000fe20001800000 */
[----:B------:R-:W-:-:S04]  /*29d0*/  IMAD.WIDE.U32 R62, R44, R26, RZ ;  /* 0x0000001a2c3e7225 */ /* 0x000fc800078e00ff */
[----:B------:R-:W-:Y:S01]  /*29e0*/  IMAD.MOV.U32 R42, RZ, RZ, R61 ;  /* 0x000000ffff2a7224 */ /* 0x000fe200078e003d */
[----:B------:R-:W-:Y:S02]  /*29f0*/  IADD3 R60, P6, PT, R63, R60, RZ ;  /* 0x0000003c3f3c7210 */ /* 0x000fe40007fde0ff */
[----:B------:R-:W-:-:S03]  /*2a00*/  IADD3 RZ, P0, PT, R59, R62, RZ ;  /* 0x0000003e3bff7210 */ /* 0x000fc60007f1e0ff */
[----:B------:R-:W-:Y:S01]  /*2a10*/  IMAD.WIDE.U32.X R42, R54, R27, R42, P6 ;  /* 0x0000001b362a7225 */ /* 0x000fe200030e042a */
[----:B------:R-:W-:-:S04]  /*2a20*/  IADD3.X RZ, P0, PT, R67, R60, RZ, P0, !PT ;  /* 0x0000003c43ff7210 */ /* 0x000fc8000071e4ff */
[----:B------:R-:W-:-:S05]  /*2a30*/  IADD3.X R59, P0, PT, RZ, R42, RZ, P0, !PT ;  /* 0x0000002aff3b7210 */ /* 0x000fca000071e4ff */
[----:B------:R-:W-:Y:S01]  /*2a40*/  IMAD.X R60, RZ, RZ, R43, P0 ;  /* 0x000000ffff3c7224 */ /* 0x000fe200000e062b */
[----:B------:R-:W-:Y:S01]  /*2a50*/  IADD3 R59, P0, PT, R59, R66, RZ ;  /* 0x000000423b3b7210 */ /* 0x000fe20007f1e0ff */
[----:B------:R-:W-:-:S03]  /*2a60*/  IMAD.WIDE.U32 R42, R54, R28, RZ ;  /* 0x0000001c362a7225 */ /* 0x000fc600078e00ff */
[----:B------:R-:W-:Y:S01]  /*2a70*/  IADD3.X R65, P0, PT, R60, R65, RZ, P0, !PT ;  /* 0x000000413c417210 */ /* 0x000fe2000071e4ff */
[----:B------:R-:W-:-:S04]  /*2a80*/  IMAD.WIDE.U32 R60, R44, R28, RZ ;  /* 0x0000001c2c3c7225 */ /* 0x000fc800078e00ff */
        /* <DEDUP_REMOVED lines=8> */
[----:B------:R-:W-:Y:S01]  /*2b10*/  IADD3.X R63, PT, PT, R43, RZ, RZ, P0, P6 ;  /* 0x000000ff2b3f7210 */ /* 0x000fe200007ec4ff */
[----:B------:R-:W-:Y:S01]  /*2b20*/  IMAD.WIDE.U32 R42, R54, R30, RZ ;  /* 0x0000001e362a7225 */ /* 0x000fe200078e00ff */
[----:B------:R-:W-:-:S04]  /*2b30*/  IADD3 R46, P0, PT, R61, R46, RZ ;  /* 0x0000002e3d2e7210 */ /* 0x000fc80007f1e0ff */
[----:B------:R-:W-:Y:S01]  /*2b40*/  IADD3.X R66, P0, PT, R63, R64, RZ, P0, !PT ;  /* 0x000000403f427210 */ /* 0x000fe2000071e4ff */
[----:B------:R-:W-:-:S04]  /*2b50*/  IMAD.WIDE.U32 R42, P6, R44, R31, R42 ;  /* 0x0000001f2c2a7225 */ /* 0x000fc800078c002a */
[----:B------:R-:W-:-:S04]  /*2b60*/  IMAD.WIDE.U32 R62, R44, R30, RZ ;  /* 0x0000001e2c3e7225 */ /* 0x000fc800078e00ff */
        /* <DEDUP_REMOVED lines=9> */
[----:B------:R-:W-:-:S03]  /*2c00*/  IADD3 R64, P0, PT, R45, R15, RZ ;  /* 0x0000000f2d407210 */ /* 0x000fc60007f1e0ff */
[----:B------:R-:W-:-:S04]  /*2c10*/  IMAD.WIDE.U32 R42, P6, R44, R33, R42 ;  /* 0x000000212c2a7225 */ /* 0x000fc800078c002a */
[----:B------:R-:W-:-:S04]  /*2c20*/  IMAD.WIDE.U32 R44, R44, R32, RZ ;  /* 0x000000202c2c7225 */ /* 0x000fc800078e00ff */
[----:B------:R-:W-:Y:S01]  /*2c30*/  IMAD.X R65, R47, 0x1, R21, P0 ;  /* 0x000000012f417824 */ /* 0x000fe200000e0615 */
[----:B------:R-:W-:Y:S01]  /*2c40*/  IADD3 R42, P0, PT, R45, R42, RZ ;  /* 0x0000002a2d2a7210 */ /* 0x000fe20007f1e0ff */
[----:B------:R-:W-:Y:S01]  /*2c50*/  IMAD.X R47, RZ, RZ, RZ, P6 ;  /* 0x000000ffff2f7224 */ /* 0x000fe200030e06ff */
[----:B------:R-:W-:Y:S01]  /*2c60*/  IADD3 R45, P6, PT, R46, R64, RZ ;  /* 0x000000402e2d7210 */ /* 0x000fe20007fde0ff */
[----:B------:R-:W-:-:S03]  /*2c70*/  IMAD.MOV.U32 R46, RZ, RZ, R43 ;  /* 0x000000ffff2e7224 */ /* 0x000fc600078e002b */
[----:B------:R-:W-:Y:S01]  /*2c80*/  IADD3.X R63, P6, PT, R63, R65, RZ, P6, !PT ;  /* 0x000000413f3f7210 */ /* 0x000fe200037de4ff */
[----:B------:R-:W-:Y:S01]  /*2c90*/  IMAD.WIDE.U32.X R46, R54, R33, R46, P0 ;  /* 0x00000021362e7225 */ /* 0x000fe200000e042e */
[----:B------:R-:W-:-:S04]  /*2ca0*/  IADD3 R54, P0, PT, R45, R44, RZ ;  /* 0x0000002c2d367210 */ /* 0x000fc80007f1e0ff */
[----:B------:R-:W-:Y:S01]  /*2cb0*/  IADD3.X R66, P0, PT, R63, R42, RZ, P0, !PT ;  /* 0x0000002a3f427210 */ /* 0x000fe2000071e4ff */
[----:B------:R-:W-:-:S03]  /*2cc0*/  IMAD R42, R60, R24, RZ ;  /* 0x000000183c2a7224 */ /* 0x000fc600078e02ff */
[----:B------:R-:W-:Y:S01]  /*2cd0*/  IADD3.X R63, P0, P6, R46, RZ, RZ, P0, P6 ;  /* 0x000000ff2e3f7210 */ /* 0x000fe2000060c4ff */
[C---:B------:R-:W-:Y:S02]  /*2ce0*/  IMAD R45, R59.reuse, R25, R42 ;  /* 0x000000193b2d7224 */ /* 0x040fe400078e022a */
[----:B------:R-:W-:Y:S01]  /*2cf0*/  IMAD.WIDE.U32 R42, R59, R24, RZ ;  /* 0x000000183b2a7225 */ /* 0x000fe200078e00ff */
[----:B------:R-:W-:Y:S02]  /*2d00*/  IADD3.X R67, PT, PT, R47, RZ, RZ, P0, P6 ;  /* 0x000000ff2f437210 */ /* 0x000fe400007ec4ff */
[-C--:B------:R-:W-:Y:S01]  /*2d10*/  ISETP.GE.U32.AND P6, PT, R57, R55.reuse, PT ;  /* 0x000000373900720c */ /* 0x080fe20003fc6070 */
[----:B------:R-:W-:Y:S01]  /*2d20*/  IMAD.IADD R43, R43, 0x1, R45 ;  /* 0x000000012b2b7824 */ /* 0x000fe200078e022d */
[----:B------:R-:W-:Y:S02]  /*2d30*/  ISETP.GT.U32.AND P0, PT, R58, R55, PT ;  /* 0x000000373a00720c */ /* 0x000fe40003f04070 */
[----:B------:R-:W-:Y:S01]  /*2d40*/  SEL R55, R52, R53, P3 ;  /* 0x0000003534377207 */ /* 0x000fe20001800000 */
[----:B------:R-:W-:Y:S01]  /*2d50*/  IMAD.WIDE.U32 R46, R43, R26, RZ ;  /* 0x0000001a2b2e7225 */ /* 0x000fe200078e00ff */
[----:B------:R-:W-:-:S02]  /*2d60*/  ISETP.GE.U32.AND.EX P3, PT, R17, R56, PT, P6 ;  /* 0x000000381100720c */ /* 0x000fc40003f66160 */
[----:B------:R-:W-:Y:S01]  /*2d70*/  ISETP.GT.U32.AND.EX P0, PT, R55, R56, PT, P0 ;  /* 0x000000383700720c */ /* 0x000fe20003f04100 */
[----:B------:R-:W-:-:S04]  /*2d80*/  IMAD.WIDE.U32 R52, R42, R26, RZ ;  /* 0x0000001a2a347225 */ /* 0x000fc800078e00ff */
[----:B------:R-:W-:-:S04]  /*2d90*/  IMAD.WIDE.U32 R46, P6, R42, R27, R46 ;  /* 0x0000001b2a2e7225 */ /* 0x000fc800078c002e */
[----:B------:R-:W-:Y:S01]  /*2da0*/  IMAD.X R45, RZ, RZ, RZ, P6 ;  /* 0x000000ffff2d7224 */ /* 0x000fe200030e06ff */
[----:B------:R-:W-:Y:S01]  /*2db0*/  IADD3 R17, P6, PT, R53, R46, RZ ;  /* 0x0000002e35117210 */ /* 0x000fe20007fde0ff */
[----:B------:R-:W-:Y:S02]  /*2dc0*/  IMAD.MOV.U32 R44, RZ, RZ, R47 ;  /* 0x000000ffff2c7224 */ /* 0x000fe400078e002f */
[----:B------:R-:W-:-:S04]  /*2dd0*/  IMAD.WIDE.U32 R46, R43, R28, RZ ;  /* 0x0000001c2b2e7225 */ /* 0x000fc800078e00ff */
[----:B------:R-:W-:Y:S01]  /*2de0*/  IMAD.WIDE.U32.X R44, R43, R27, R44, P6 ;  /* 0x0000001b2b2c7225 */ /* 0x000fe200030e042c */
[----:B------:R-:W-:-:S03]  /*2df0*/  IADD3 RZ, P6, PT, R59, R52, RZ ;  /* 0x000000343bff7210 */ /* 0x000fc60007fde0ff */
[----:B------:R-:W-:Y:S01]  /*2e00*/  IMAD.WIDE.U32 R52, R42, R28, RZ ;  /* 0x0000001c2a347225 */ /* 0x000fe200078e00ff */
[----:B------:R-:W-:-:S04]  /*2e10*/  IADD3.X RZ, P6, PT, R60, R17, RZ, P6, !PT ;  /* 0x000000113cff7210 */ /* 0x000fc800037de4ff */
[----:B------:R-:W-:-:S04]  /*2e20*/  IADD3.X R44, P6, PT, RZ, R44, RZ, P6, !PT ;  /* 0x0000002cff2c7210 */ /* 0x000fc800037de4ff */
[----:B------:R-:W-:Y:S01]  /*2e30*/  IADD3 R17, P1, PT, R44, R61, RZ ;  /* 0x0000003d2c117210 */ /* 0x000fe20007f3e0ff */
[----:B------:R-:W-:Y:S02]  /*2e40*/  IMAD.X R57, RZ, RZ, R45, P6 ;  /* 0x000000ffff397224 */ /* 0x000fe400030e062d */
[----:B------:R-:W-:Y:S01]  /*2e50*/  IMAD.WIDE.U32 R46, P6, R42, R29, R46 ;  /* 0x0000001d2a2e7225 */ /* 0x000fe200078c002e */
[----:B------:R-:W-:Y:S02]  /*2e60*/  IADD3 R17, P2, PT, R17, R52, RZ ;  /* 0x0000003411117210 */ /* 0x000fe40007f5e0ff */
[----:B------:R-:W-:Y:S01]  /*2e70*/  IADD3.X R57, P1, PT, R57, R62, RZ, P1, !PT ;  /* 0x0000003e39397210 */ /* 0x000fe20000f3e4ff */
[----:B------:R-:W-:Y:S01]  /*2e80*/  IMAD.X R45, RZ, RZ, RZ, P6 ;  /* 0x000000ffff2d7224 */ /* 0x000fe200030e06ff */
[----:B------:R-:W-:Y:S01]  /*2e90*/  IADD3 R52, P6, PT, R53, R46, RZ ;  /* 0x0000002e35347210 */ /* 0x000fe20007fde0ff */
[----:B------:R-:W-:-:S03]  /*2ea0*/  IMAD.MOV.U32 R44, RZ, RZ, R47 ;  /* 0x000000ffff2c7224 */ /* 0x000fc600078e002f */
[----:B------:R-:W-:Y:S01]  /*2eb0*/  IADD3.X R57, P2, PT, R57, R52, RZ, P2, !PT ;  /* 0x0000003439397210 */ /* 0x000fe2000175e4ff */
[----:B------:R-:W-:-:S04]  /*2ec0*/  IMAD.WIDE.U32.X R46, R43, R29, R44, P6 ;  /* 0x0000001d2b2e7225 */ /* 0x000fc800030e042c */
[-C--:B------:R-:W-:Y:S01]  /*2ed0*/  IMAD.WIDE.U32 R44, R43, R30.reuse, RZ ;  /* 0x0000001e2b2c7225 */ /* 0x080fe200078e00ff */
[----:B------:R-:W-:Y:S02]  /*2ee0*/  IADD3.X R55, P4, P5, R46, RZ, RZ, P2, P1 ;  /* 0x000000ff2e377210 */ /* 0x000fe400015824ff */
[----:B------:R-:W-:Y:S01]  /*2ef0*/  ISETP.GE.U32.AND P2, PT, R64, R15, PT ;  /* 0x0000000f4000720c */ /* 0x000fe20003f46070 */
[C---:B------:R-:W-:Y:S01]  /*2f00*/  IMAD.WIDE.U32 R52, R42.reuse, R30, RZ ;  /* 0x0000001e2a347225 */ /* 0x040fe200078e00ff */
[----:B------:R-:W-:Y:S02]  /*2f10*/  IADD3 R15, P1, PT, R55, R54, RZ ;  /* 0x00000036370f7210 */ /* 0x000fe40007f3e0ff */
[----:B------:R-:W-:Y:S01]  /*2f20*/  IADD3.X R55, PT, PT, R47, RZ, RZ, P4, P5 ;  /* 0x000000ff2f377210 */ /* 0x000fe200027ea4ff */
[----:B------:R-:W-:Y:S01]  /*2f30*/  IMAD.WIDE.U32 R44, P6, R42, R31, R44 ;  /* 0x0000001f2a2c7225 */ /* 0x000fe200078c002c */
[----:B------:R-:W-:Y:S02]  /*2f40*/  IADD3 R15, P5, PT, R15, R52, RZ ;  /* 0x000000340f0f7210 */ /* 0x000fe40007fbe0ff */
[----:B------:R-:W-:Y:S01]  /*2f50*/  IADD3.X R56, P1, PT, R55, R66, RZ, P1, !PT ;  /* 0x0000004237387210 */ /* 0x000fe20000f3e4ff */
[----:B------:R-:W-:Y:S01]  /*2f60*/  IMAD R46, R57, R24, RZ ;  /* 0x00000018392e7224 */ /* 0x000fe200078e02ff */
[----:B------:R-:W-:Y:S01]  /*2f70*/  IADD3 R59, P4, PT, R53, R44, RZ ;  /* 0x0000002c353b7210 */ /* 0x000fe20007f9e0ff */
[----:B------:R-:W-:Y:S01]  /*2f80*/  IMAD.X R47, RZ, RZ, RZ, P6 ;  /* 0x000000ffff2f7224 */ /* 0x000fe200030e06ff */
[----:B------:R-:W-:Y:S01]  /*2f90*/  SEL R44, RZ, 0x1, !P0 ;  /* 0x00000001ff2c7807 */ /* 0x000fe20004000000 */
[C---:B------:R-:W-:Y:S01]  /*2fa0*/  IMAD R55, R17.reuse, R25, R46 ;  /* 0x0000001911377224 */ /* 0x040fe200078e022e */
[----:B------:R-:W-:Y:S01]  /*2fb0*/  IADD3.X R56, P5, PT, R56, R59, RZ, P5, !PT ;  /* 0x0000003b38387210 */ /* 0x000fe20002fbe4ff */
[----:B------:R-:W-:Y:S01]  /*2fc0*/  IMAD.WIDE.U32 R52, R17, R24, RZ ;  /* 0x0000001811347225 */ /* 0x000fe200078e00ff */
[----:B------:R-:W-:-:S02]  /*2fd0*/  ISETP.GE.U32.AND.EX P2, PT, R65, R21, PT, P2 ;  /* 0x000000154100720c */ /* 0x000fc40003f46120 */
[----:B------:R-:W-:Y:S01]  /*2fe0*/  IADD3 R51, P6, PT, R51, R23, RZ ;  /* 0x0000001733337210 */ /* 0x000fe20007fde0ff */
[----:B------:R-:W-:Y:S01]  /*2ff0*/  IMAD.MOV.U32 R46, RZ, RZ, R45 ;  /* 0x000000ffff2e7224 */ /* 0x000fe200078e002d */
[----:B------:R-:W-:Y:S01]  /*3000*/  SEL R61, RZ, 0x1, P2 ;  /* 0x00000001ff3d7807 */ /* 0x000fe20001000000 */
[----:B------:R-:W-:Y:S02]  /*3010*/  IMAD.IADD R53, R53, 0x1, R55 ;  /* 0x0000000135357824 */ /* 0x000fe400078e0237 */
[----:B------:R-:W-:Y:S01]  /*3020*/  IMAD.WIDE.U32.X R46, R43, R31, R46, P4 ;  /* 0x0000001f2b2e7225 */ /* 0x000fe200020e042e */
[----:B------:R-:W-:Y:S02]  /*3030*/  IADD3 R19, P0, P4, R44, R19, R49 ;  /* 0x000000132c137210 */ /* 0x000fe40007c1e031 */
[----:B------:R-:W-:Y:S01]  /*3040*/  SEL R49, RZ, 0x1, P3 ;  /* 0x00000001ff317807 */ /* 0x000fe20001800000 */
[----:B------:R-:W-:Y:S01]  /*3050*/  IMAD.WIDE.U32 R44, R53, R26, RZ ;  /* 0x0000001a352c7225 */ /* 0x000fe200078e00ff */
[----:B------:R-:W-:-:S03]  /*3060*/  IADD3.X R21, P1, P5, R46, RZ, RZ, P5, P1 ;  /* 0x000000ff2e157210 */ /* 0x000fc60002d224ff */
[----:B------:R-:W-:Y:S01]  /*3070*/  IMAD.WIDE.U32 R54, R43, R32, RZ ;  /* 0x000000202b367225 */ /* 0x000fe200078e00ff */
[----:B------:R-:W-:-:S03]  /*3080*/  IADD3.X R23, PT, PT, R47, RZ, RZ, P1, P5 ;  /* 0x000000ff2f177210 */ /* 0x000fc60000fea4ff */
[----:B------:R-:W-:-:S04]  /*3090*/  IMAD.WIDE.U32 R46, R52, R26, RZ ;  /* 0x0000001a342e7225 */ /* 0x000fc800078e00ff */
[----:B------:R-:W-:Y:S01]  /*30a0*/  IMAD.WIDE.U32 R44, P1, R52, R27, R44 ;  /* 0x0000001b342c7225 */ /* 0x000fe2000782002c */
[----:B------:R-:W-:-:S03]  /*30b0*/  IADD3 RZ, P3, PT, R17, R46, RZ ;  /* 0x0000002e11ff7210 */ /* 0x000fc60007f7e0ff */
[----:B------:R-:W-:-:S04]  /*30c0*/  IMAD.WIDE.U32 R54, P5, R42, R33, R54 ;  /* 0x000000212a367225 */ /* 0x000fc800078a0036 */
[----:B------:R-:W-:Y:S01]  /*30d0*/  IMAD.WIDE.U32 R58, R42, R32, RZ ;  /* 0x000000202a3a7225 */ /* 0x000fe200078e00ff */
[----:B------:R-:W-:-:S03]  /*30e0*/  IADD3 R42, P2, PT, R47, R44, RZ ;  /* 0x0000002c2f2a7210 */ /* 0x000fc60007f5e0ff */
[----:B------:R-:W-:Y:S01]  /*30f0*/  IMAD.X R47, RZ, RZ, RZ, P5 ;  /* 0x000000ffff2f7224 */ /* 0x000fe200028e06ff */
[----:B------:R-:W-:Y:S01]  /*3100*/  IADD3 R17, P5, PT, R59, R54, RZ ;  /* 0x000000363b117210 */ /* 0x000fe20007fbe0ff */
[----:B------:R-:W-:Y:S01]  /*3110*/  IMAD.MOV.U32 R46, RZ, RZ, R55 ;  /* 0x000000ffff2e7224 */ /* 0x000fe200078e0037 */
[----:B------:R-:W-:Y:S01]  /*3120*/  IADD3.X RZ, P3, PT, R57, R42, RZ, P3, !PT ;  /* 0x0000002a39ff7210 */ /* 0x000fe20001f7e4ff */
[----:B------:R-:W-:Y:S02]  /*3130*/  IMAD.MOV.U32 R42, RZ, RZ, R45 ;  /* 0x000000ffff2a7224 */ /* 0x000fe400078e002d */
[----:B------:R-:W-:Y:S01]  /*3140*/  IMAD.WIDE.U32.X R46, R43, R33, R46, P5 ;  /* 0x000000212b2e7225 */ /* 0x000fe200028e042e */
[----:B------:R-:W-:-:S03]  /*3150*/  IADD3 R54, P5, PT, R61, R20, RZ ;  /* 0x000000143d367210 */ /* 0x000fc60007fbe0ff */
[----:B------:R-:W-:Y:S02]  /*3160*/  IMAD.X R43, RZ, RZ, RZ, P1 ;  /* 0x000000ffff2b7224 */ /* 0x000fe400008e06ff */
[----:B------:R-:W-:Y:S01]  /*3170*/  IMAD.X R55, RZ, RZ, R50, P5 ;  /* 0x000000ffff377224 */ /* 0x000fe200028e0632 */
[----:B------:R-:W-:Y:S01]  /*3180*/  IADD3 R63, P5, PT, R63, R54, RZ ;  /* 0x000000363f3f7210 */ /* 0x000fe20007fbe0ff */
[----:B------:R-:W-:-:S03]  /*3190*/  IMAD.WIDE.U32.X R42, R53, R27, R42, P2 ;  /* 0x0000001b352a7225 */ /* 0x000fc600010e042a */
[----:B------:R-:W-:Y:S01]  /*31a0*/  IADD3 R21, P1, PT, R21, R63, RZ ;  /* 0x0000003f15157210 */ /* 0x000fe20007f3e0ff */
[----:B------:R-:W-:Y:S01]  /*31b0*/  IMAD.WIDE.U32 R44, R53, R28, RZ ;  /* 0x0000001c352c7225 */ /* 0x000fe200078e00ff */
[----:B------:R-:W-:Y:S02]  /*31c0*/  IADD3.X R60, P3, PT, RZ, R42, RZ, P3, !PT ;  /* 0x0000002aff3c7210 */ /* 0x000fe40001f7e4ff */
[----:B------:R-:W-:Y:S01]  /*31d0*/  IADD3 R58, P2, PT, R21, R58, RZ ;  /* 0x0000003a153a7210 */ /* 0x000fe20007f5e0ff */
[----:B------:R-:W-:Y:S01]  /*31e0*/  IMAD.X R67, R67, 0x1, R55, P5 ;  /* 0x0000000143437824 */ /* 0x000fe200028e0637 */
[----:B------:R-:W-:Y:S01]  /*31f0*/  ISETP.GE.U32.AND P5, PT, R54, R20, PT ;  /* 0x000000143600720c */ /* 0x000fe20003fa6070 */
[----:B------:R-:W-:Y:S01]  /*3200*/  IMAD.X R57, RZ, RZ, R43, P3 ;  /* 0x000000ffff397224 */ /* 0x000fe200018e062b */
[----:B------:R-:W-:Y:S01]  /*3210*/  IADD3.X R43, PT, PT, RZ, R16, RZ, P0, P4 ;  /* 0x00000010ff2b7210 */ /* 0x000fe200007e84ff */
[----:B------:R-:W-:Y:S01]  /*3220*/  IMAD.WIDE.U32 R44, P3, R52, R29, R44 ;  /* 0x0000001d342c7225 */ /* 0x000fe2000786002c */
[----:B------:R-:W-:-:S02]  /*3230*/  IADD3.X R42, P1, PT, R23, R67, RZ, P1, !PT ;  /* 0x00000043172a7210 */ /* 0x000fc40000f3e4ff */
[----:B------:R-:W-:Y:S01]  /*3240*/  IADD3 R15, P0, PT, R60, R15, RZ ;  /* 0x0000000f3c0f7210 */ /* 0x000fe20007f1e0ff */
[----:B------:R-:W-:Y:S01]  /*3250*/  IMAD.WIDE.U32 R20, R52, R28, RZ ;  /* 0x0000001c34147225 */ /* 0x000fe200078e00ff */
[----:B------:R-:W-:Y:S02]  /*3260*/  IADD3.X R42, P2, PT, R42, R17, RZ, P2, !PT ;  /* 0x000000112a2a7210 */ /* 0x000fe4000175e4ff */
[----:B------:R-:W-:Y:S01]  /*3270*/  ISETP.GE.U32.AND.EX P5, PT, R55, R50, PT, P5 ;  /* 0x000000323700720c */ /* 0x000fe20003fa6150 */
[----:B------:R-:W-:Y:S01]  /*3280*/  IMAD.X R17, RZ, RZ, RZ, P3 ;  /* 0x000000ffff117224 */ /* 0x000fe200018e06ff */
[----:B------:R-:W-:Y:S01]  /*3290*/  IADD3 R21, P4, PT, R21, R44, RZ ;  /* 0x0000002c15157210 */ /* 0x000fe20007f9e0ff */
[----:B------:R-:W-:Y:S01]  /*32a0*/  IMAD.MOV.U32 R16, RZ, RZ, R45 ;  /* 0x000000ffff107224 */ /* 0x000fe200078e002d */
[----:B------:R-:W-:Y:S02]  /*32b0*/  IADD3 R23, P3, PT, R15, R20, RZ ;  /* 0x000000140f177210 */ /* 0x000fe40007f7e0ff */
[----:B------:R-:W-:Y:S01]  /*32c0*/  IADD3.X R44, P0, PT, R57, R56, RZ, P0, !PT ;  /* 0x00000038392c7210 */ /* 0x000fe2000071e4ff */
[----:B------:R-:W-:Y:S01]  /*32d0*/  IMAD.WIDE.U32.X R16, R53, R29, R16, P4 ;  /* 0x0000001d35107225 */ /* 0x000fe200020e0410 */
[----:B------:R-:W-:-:S02]  /*32e0*/  IADD3.X R15, P1, P2, R46, RZ, RZ, P2, P1 ;  /* 0x000000ff2e0f7210 */ /* 0x000fc400012224ff */
[----:B------:R-:W-:Y:S01]  /*32f0*/  IADD3.X R44, P3, PT, R44, R21, RZ, P3, !PT ;  /* 0x000000152c2c7210 */ /* 0x000fe20001f7e4ff */
[----:B------:R-:W-:Y:S01]  /*3300*/  IMAD.WIDE.U32 R20, R53, R30, RZ ;  /* 0x0000001e35147225 */ /* 0x000fe200078e00ff */
[----:B------:R-:W-:Y:S02]  /*3310*/  ISETP.GE.U32.AND P4, PT, R63, R54, PT ;  /* 0x000000363f00720c */ /* 0x000fe40003f86070 */
[----:B------:R-:W-:Y:S02]  /*3320*/  IADD3.X R46, PT, PT, R47, RZ, RZ, P1, P2 ;  /* 0x000000ff2f2e7210 */ /* 0x000fe40000fe44ff */
[----:B------:R-:W-:Y:S02]  /*3330*/  IADD3.X R47, P0, P3, R16, RZ, RZ, P3, P0 ;  /* 0x000000ff102f7210 */ /* 0x000fe40001b004ff */
[----:B------:R-:W-:Y:S02]  /*3340*/  IADD3 R45, P2, P1, R49, R18, R19 ;  /* 0x00000012312d7210 */ /* 0x000fe4000795e013 */
[----:B------:R-:W-:Y:S01]  /*3350*/  SEL R18, RZ, 0x1, P5 ;  /* 0x00000001ff127807 */ /* 0x000fe20002800000 */
[----:B------:R-:W-:Y:S01]  /*3360*/  IMAD.WIDE.U32 R20, P5, R52, R31, R20 ;  /* 0x0000001f34147225 */ /* 0x000fe200078a0014 */
[----:B------:R-:W-:-:S02]  /*3370*/  ISETP.GE.U32.AND.EX P4, PT, R67, R55, PT, P4 ;  /* 0x000000374300720c */ /* 0x000fc40003f86140 */
[----:B------:R-:W-:Y:S01]  /*3380*/  IADD3.X R19, PT, PT, R17, RZ, RZ, P0, P3 ;  /* 0x000000ff11137210 */ /* 0x000fe200007e64ff */
[----:B------:R-:W-:Y:S01]  /*3390*/  IMAD.X R55, RZ, RZ, R48, P6 ;  /* 0x000000ffff377224 */ /* 0x000fe200030e0630 */
[----:B------:R-:W-:Y:S01]  /*33a0*/  IADD3 R49, P6, PT, R18, R51, RZ ;  /* 0x0000003312317210 */ /* 0x000fe20007fde0ff */
[----:B------:R-:W-:Y:S01]  /*33b0*/  IMAD.WIDE.U32 R16, R52, R30, RZ ;  /* 0x0000001e34107225 */ /* 0x000fe200078e00ff */
[----:B------:R-:W-:Y:S02]  /*33c0*/  IADD3 R47, P0, PT, R47, R58, RZ ;  /* 0x0000003a2f2f7210 */ /* 0x000fe40007f1e0ff */
[----:B------:R-:W-:Y:S01]  /*33d0*/  SEL R18, RZ, 0x1, P4 ;  /* 0x00000001ff127807 */ /* 0x000fe20002000000 */
[----:B------:R-:W-:Y:S01]  /*33e0*/  IMAD.X R48, RZ, RZ, R55, P6 ;  /* 0x000000ffff307224 */ /* 0x000fe200030e0637 */
[----:B------:R-:W-:Y:S02]  /*33f0*/  IADD3 R57, P4, PT, R17, R20, RZ ;  /* 0x0000001411397210 */ /* 0x000fe40007f9e0ff */
[----:B------:R-:W-:Y:S01]  /*3400*/  IADD3 R47, P3, PT, R47, R16, RZ ;  /* 0x000000102f2f7210 */ /* 0x000fe20007f7e0ff */
[----:B------:R-:W-:Y:S01]  /*3410*/  IMAD.WIDE.U32 R16, R53, R32, RZ ;  /* 0x0000002035107225 */ /* 0x000fe200078e00ff */
[----:B------:R-:W-:-:S02]  /*3420*/  IADD3.X R54, P0, PT, R19, R42, RZ, P0, !PT ;  /* 0x0000002a13367210 */ /* 0x000fc4000071e4ff */
[----:B------:R-:W-:Y:S01]  /*3430*/  IADD3 R42, P6, PT, R18, R49, RZ ;  /* 0x00000031122a7210 */ /* 0x000fe20007fde0ff */
[----:B------:R-:W-:Y:S01]  /*3440*/  IMAD.X R19, RZ, RZ, RZ, P5 ;  /* 0x000000ffff137224 */ /* 0x000fe200028e06ff */
[----:B------:R-:W-:Y:S01]  /*3450*/  ISETP.GE.U32.AND P5, PT, R49, R51, PT ;  /* 0x000000333100720c */ /* 0x000fe20003fa6070 */
[----:B------:R-:W-:Y:S01]  /*3460*/  IMAD.MOV.U32 R18, RZ, RZ, R21 ;  /* 0x000000ffff127224 */ /* 0x000fe200078e0015 */
[----:B------:R-:W-:Y:S01]  /*3470*/  IADD3.X R54, P3, PT, R54, R57, RZ, P3, !PT ;  /* 0x0000003936367210 */ /* 0x000fe20001f7e4ff */
[----:B------:R-:W-:Y:S01]  /*3480*/  IMAD.X R51, RZ, RZ, R48, P6 ;  /* 0x000000ffff337224 */ /* 0x000fe200030e0630 */
[----:B------:R-:W-:Y:S01]  /*3490*/  ISETP.GE.U32.AND P6, PT, R42, R49, PT ;  /* 0x000000312a00720c */ /* 0x000fe20003fc6070 */
[----:B------:R-:W-:Y:S01]  /*34a0*/  IMAD.WIDE.U32.X R18, R53, R31, R18, P4 ;  /* 0x0000001f35127225 */ /* 0x000fe200020e0412 */
[----:B------:R-:W-:Y:S02]  /*34b0*/  ISETP.GE.U32.AND.EX P5, PT, R48, R55, PT, P5 ;  /* 0x000000373000720c */ /* 0x000fe40003fa6150 */
[----:B------:R-:W-:Y:S01]  /*34c0*/  ISETP.GE.U32.AND.EX P6, PT, R51, R48, PT, P6 ;  /* 0x000000303300720c */ /* 0x000fe20003fc6160 */
[----:B------:R-:W-:Y:S01]  /*34d0*/  IMAD.WIDE.U32 R16, P4, R52, R33, R16 ;  /* 0x0000002134107225 */ /* 0x000fe20007880010 */
[----:B------:R-:W-:-:S02]  /*34e0*/  IADD3.X R18, P3, P0, R18, RZ, RZ, P3, P0 ;  /* 0x000000ff12127210 */ /* 0x000fc400018604ff */
[----:B------:R-:W-:Y:S01]  /*34f0*/  IADD3.X R22, PT, PT, RZ, R22, R43, P2, P1 ;  /* 0x00000016ff167210 */ /* 0x000fe200017e242b */
[----:B------:R-:W-:Y:S01]  /*3500*/  IMAD.X R49, RZ, RZ, RZ, P4 ;  /* 0x000000ffff317224 */ /* 0x000fe200020e06ff */
[----:B------:R-:W-:Y:S01]  /*3510*/  IADD3 R55, P4, PT, R15, R42, RZ ;  /* 0x0000002a0f377210 */ /* 0x000fe20007f9e0ff */
[----:B------:R-:W-:Y:S01]  /*3520*/  IMAD.WIDE.U32 R20, R52, R32, RZ ;  /* 0x0000002034147225 */ /* 0x000fe200078e00ff */
[----:B------:R-:W-:Y:S02]  /*3530*/  IADD3.X R19, PT, PT, R19, RZ, RZ, P3, P0 ;  /* 0x000000ff13137210 */ /* 0x000fe40001fe04ff */
[----:B------:R-:W-:Y:S01]  /*3540*/  IADD3 R15, P0, PT, R18, R55, RZ ;  /* 0x00000037120f7210 */ /* 0x000fe20007f1e0ff */
[----:B------:R-:W-:Y:S01]  /*3550*/  IMAD.X R46, R46, 0x1, R51, P4 ;  /* 0x000000012e2e7824 */ /* 0x000fe200020e0633 */
[----:B------:R-:W-:Y:S01]  /*3560*/  IADD3 R21, P3, PT, R21, R16, RZ ;  /* 0x0000001015157210 */ /* 0x000fe20007f7e0ff */
[----:B------:R-:W-:Y:S01]  /*3570*/  IMAD.MOV.U32 R48, RZ, RZ, R17 ;  /* 0x000000ffff307224 */ /* 0x000fe200078e0011 */
[----:B------:R-:W-:-:S02]  /*3580*/  SEL R17, RZ, 0x1, P5 ;  /* 0x00000001ff117807 */ /* 0x000fc40002800000 */
[----:B------:R-:W-:Y:S01]  /*3590*/  IADD3 R18, P4, PT, R15, R20, RZ ;  /* 0x000000140f127210 */ /* 0x000fe20007f9e0ff */
[----:B------:R-:W-:Y:S01]  /*35a0*/  IMAD.WIDE.U32.X R48, R53, R33, R48, P3 ;  /* 0x0000002135307225 */ /* 0x000fe200018e0430 */
[----:B------:R-:W-:Y:S02]  /*35b0*/  ISETP.GE.U32.AND P5, PT, R55, R42, PT ;  /* 0x0000002a3700720c */ /* 0x000fe40003fa6070 */
[----:B------:R-:W-:Y:S02]  /*35c0*/  IADD3.X R20, P0, PT, R19, R46, RZ, P0, !PT ;  /* 0x0000002e13147210 */ /* 0x000fe4000071e4ff */
[----:B------:R-:W-:Y:S02]  /*35d0*/  SEL R16, RZ, 0x1, P6 ;  /* 0x00000001ff107807 */ /* 0x000fe40003000000 */
[----:B------:R-:W-:Y:S02]  /*35e0*/  ISETP.GE.U32.AND.EX P5, PT, R46, R51, PT, P5 ;  /* 0x000000332e00720c */ /* 0x000fe40003fa6150 */
[----:B------:R-:W-:-:S02]  /*35f0*/  IADD3.X R20, P4, PT, R20, R21, RZ, P4, !PT ;  /* 0x0000001514147210 */ /* 0x000fc4000279e4ff */
[----:B------:R-:W-:Y:S02]  /*3600*/  IADD3 R45, P1, P2, R16, R45, R17 ;  /* 0x0000002d102d7210 */ /* 0x000fe40007a3e011 */
[----:B------:R-:W-:Y:S02]  /*3610*/  SEL R16, RZ, 0x1, P5 ;  /* 0x00000001ff107807 */ /* 0x000fe40002800000 */
[----:B------:R-:W-:Y:S02]  /*3620*/  IADD3.X R15, P0, P4, R48, RZ, RZ, P4, P0 ;  /* 0x000000ff300f7210 */ /* 0x000fe400024004ff */
[----:B------:R-:W-:Y:S02]  /*3630*/  IADD3.X R22, PT, PT, RZ, R22, RZ, P1, P2 ;  /* 0x00000016ff167210 */ /* 0x000fe40000fe44ff */
[----:B------:R-:W-:Y:S02]  /*3640*/  IADD3 R15, P1, P2, R15, R45, R16 ;  /* 0x0000002d0f0f7210 */ /* 0x000fe40007a3e010 */
[----:B------:R-:W-:-:S02]  /*3650*/  IADD3.X R19, PT, PT, R49, RZ, RZ, P0, P4 ;  /* 0x000000ff31137210 */ /* 0x000fc400007e84ff */
[----:B------:R-:W-:Y:S02]  /*3660*/  ISETP.GT.U32.AND P0, PT, R15, R32, PT ;  /* 0x000000200f00720c */ /* 0x000fe40003f04070 */
[----:B------:R-:W-:-:S04]  /*3670*/  IADD3.X R19, PT, PT, R19, R22, RZ, P1, P2 ;  /* 0x0000001613137210 */ /* 0x000fc80000fe44ff */
[----:B------:R-:W-:-:S13]  /*3680*/  ISETP.GT.U32.AND.EX P0, PT, R19, R33, PT, P0 ;  /* 0x000000211300720c */ /* 0x000fda0003f04100 */
[----:B------:R-:W-:Y:S05]  /*3690*/  @P0 BRA `(.L_x_5) ;  /* 0x0000000000540947 */ /* 0x000fea0003800000 */
[----:B------:R-:W-:Y:S01]  /*36a0*/  ISETP.GE.U32.AND P0, PT, R15, R32, PT ;  /* 0x000000200f00720c */ /* 0x000fe20003f06070 */
[----:B------:R-:W-:Y:S02]  /*36b0*/  IMAD.MOV.U32 R17, RZ, RZ, R20 ;  /* 0x000000ffff117224 */ /* 0x000fe400078e0014 */
[----:B------:R-:W-:Y:S01]  /*36c0*/  IMAD.MOV.U32 R46, RZ, RZ, R47 ;  /* 0x000000ffff2e7224 */ /* 0x000fe200078e002f */
[----:B------:R-:W-:Y:S01]  /*36d0*/  ISETP.GE.U32.AND.EX P0, PT, R19, R33, PT, P0 ;  /* 0x000000211300720c */ /* 0x000fe20003f06100 */
[----:B------:R-:W-:Y:S02]  /*36e0*/  IMAD.MOV.U32 R48, RZ, RZ, R23 ;  /* 0x000000ffff307224 */ /* 0x000fe400078e0017 */
[----:B------:R-:W-:-:S10]  /*36f0*/  IMAD.MOV.U32 R16, RZ, RZ, R44 ;  /* 0x000000ffff107224 */ /* 0x000fd400078e002c */
        /* <DEDUP_REMOVED lines=15> */
.L_x_5:
[----:B------:R-:W-:-:S04]  /*37f0*/  ISETP.GE.U32.AND P0, PT, R23, R26, PT ;  /* 0x0000001a1700720c */ /* 0x000fc80003f06070 */
[----:B------:R-:W-:-:S04]  /*3800*/  ISETP.GE.U32.AND.EX P0, PT, R44, R27, PT, P0 ;  /* 0x0000001b2c00720c */ /* 0x000fc80003f06100 */
[----:B------:R-:W-:-:S04]  /*3810*/  SEL R17, RZ, 0x1, P0 ;  /* 0x00000001ff117807 */ /* 0x000fc80000000000 */
[----:B------:R-:W-:-:S04]  /*3820*/  IADD3 R46, P1, PT, R17, R28, RZ ;  /* 0x0000001c112e7210 */ /* 0x000fc80007f3e0ff */
[----:B------:R-:W-:Y:S01]  /*3830*/  ISETP.GE.U32.AND P0, PT, R47, R46, PT ;  /* 0x0000002e2f00720c */ /* 0x000fe20003f06070 */
[----:B------:R-:W-:Y:S01]  /*3840*/  IMAD.X R21, RZ, RZ, R29, P1 ;  /* 0x000000ffff157224 */ /* 0x000fe200008e061d */
[----:B------:R-:W-:-:S04]  /*3850*/  IADD3 R46, P1, PT, -R46, R47, RZ ;  /* 0x0000002f2e2e7210 */ /* 0x000fc80007f3e1ff */
[C---:B------:R-:W-:Y:S01]  /*3860*/  ISETP.GE.U32.AND.EX P0, PT, R54.reuse, R21, PT, P0 ;  /* 0x000000153600720c */ /* 0x040fe20003f06100 */
[----:B------:R-:W-:-:S03]  /*3870*/  IMAD.X R54, R54, 0x1, ~R21, P1 ;  /* 0x0000000136367824 */ /* 0x000fc600008e0e15 */
[----:B------:R-:W-:-:S04]  /*3880*/  SEL R17, RZ, 0x1, P0 ;  /* 0x00000001ff117807 */ /* 0x000fc80000000000 */
[----:B------:R-:W-:-:S05]  /*3890*/  IADD3 R17, P0, PT, R17, R30, RZ ;  /* 0x0000001e11117210 */ /* 0x000fca0007f1e0ff */
[----:B------:R-:W-:Y:S01]  /*38a0*/  IMAD.X R31, RZ, RZ, R31, P0 ;  /* 0x000000ffff1f7224 */ /* 0x000fe200000e061f */
[----:B------:R-:W-:Y:S02]  /*38b0*/  ISETP.GE.U32.AND P0, PT, R18, R17, PT ;  /* 0x000000111200720c */ /* 0x000fe40003f06070 */
[----:B------:R-:W-:Y:S02]  /*38c0*/  IADD3 R18, P2, PT, -R17, R18, RZ ;  /* 0x0000001211127210 */ /* 0x000fe40007f5e1ff */
[----:B------:R-:W-:-:S03]  /*38d0*/  ISETP.GE.U32.AND.EX P0, PT, R20, R31, PT, P0 ;  /* 0x0000001f1400720c */ /* 0x000fc60003f06100 */
[----:B------:R-:W-:Y:S01]  /*38e0*/  IMAD.X R17, R20, 0x1, ~R31, P2 ;  /* 0x0000000114117824 */ /* 0x000fe200010e0e1f */
[----:B------:R-:W-:Y:S02]  /*38f0*/  SEL R16, RZ, 0x1, P0 ;  /* 0x00000001ff107807 */ /* 0x000fe40000000000 */
[----:B------:R-:W-:Y:S02]  /*3900*/  IADD3 R48, P0, PT, R23, -R26, RZ ;  /* 0x8000001a17307210 */ /* 0x000fe40007f1e0ff */
[----:B------:R-:W-:-:S03]  /*3910*/  IADD3 R15, P3, P4, R15, -R32, -R16 ;  /* 0x800000200f0f7210 */ /* 0x000fc60007c7e810 */
[----:B------:R-:W-:Y:S01]  /*3920*/  IMAD.X R16, R44, 0x1, ~R27, P0 ;  /* 0x000000012c107824 */ /* 0x000fe200000e0e1b */
[----:B------:R-:W-:-:S09]  /*3930*/  IADD3.X R19, PT, PT, R19, -0x1, ~R33, P3, P4 ;  /* 0xffffffff13137810 */ /* 0x000fd20001fe8c21 */
.L_x_6:
[----:B------:R-:W-:-:S04]  /*3940*/  IMAD.WIDE.U32 R32, R38, R48, RZ ;  /* 0x0000003026207225 */ /* 0x000fc800078e00ff */
[----:B------:R-:W-:-:S04]  /*3950*/  IMAD.WIDE.U32 R20, R39, R48, RZ ;  /* 0x0000003027147225 */ /* 0x000fc800078e00ff */
[----:B------:R-:W-:-:S04]  /*3960*/  IMAD.WIDE.U32 R22, R38, R16, RZ ;  /* 0x0000001026167225 */ /* 0x000fc800078e00ff */
[C---:B------:R-:W-:Y:S02]  /*3970*/  IMAD.IADD R31, R12.reuse, 0x1, R33 ;  /* 0x000000010c1f7824 */ /* 0x040fe400078e0221 */
[----:B------:R-:W-:Y:S02]  /*3980*/  IMAD.IADD R49, R12, 0x1, R23 ;  /* 0x000000010c317824 */ /* 0x000fe400078e0217 */
[----:B------:R-:W-:Y:S01]  /*3990*/  IMAD.WIDE.U32 R32, R36, R48, RZ ;  /* 0x0000003024207225 */ /* 0x000fe200078e00ff */
[----:B------:R-:W-:-:S03]  /*39a0*/  IADD3 R31, P1, P3, R22, R31, R20 ;  /* 0x0000001f161f7210 */ /* 0x000fc60007b3e014 */
[----:B------:R-:W-:Y:S01]  /*39b0*/  IMAD.MOV.U32 R55, RZ, RZ, RZ ;  /* 0x000000ffff377224 */ /* 0x000fe200078e00ff */
[----:B------:R-:W-:Y:S01]  /*39c0*/  IADD3.X R51, PT, PT, RZ, RZ, RZ, P1, P3 ;  /* 0x000000ffff337210 */ /* 0x000fe20000fe64ff */
[----:B------:R-:W-:-:S04]  /*39d0*/  IMAD.WIDE.U32 R22, R40, R48, RZ ;  /* 0x0000003028167225 */ /* 0x000fc800078e00ff */
[----:B------:R-:W-:Y:S02]  /*39e0*/  IMAD.IADD R44, R13, 0x1, R21 ;  /* 0x000000010d2c7824 */ /* 0x000fe400078e0215 */
[----:B------:R-:W-:-:S04]  /*39f0*/  IMAD.WIDE.U32 R56, R37, R48, RZ ;  /* 0x0000003025387225 */ /* 0x000fc800078e00ff */
[----:B------:R-:W-:-:S04]  /*3a00*/  IMAD.WIDE.U32 R42, R36, R16, RZ ;  /* 0x00000010242a7225 */ /* 0x000fc800078e00ff */
[----:B------:R-:W-:Y:S02]  /*3a10*/  IMAD.IADD R47, R10, 0x1, R33 ;  /* 0x000000010a2f7824 */ /* 0x000fe400078e0221 */
[----:B------:R-:W-:-:S03]  /*3a20*/  IMAD.WIDE.U32 R20, R40, R16, RZ ;  /* 0x0000001028147225 */ /* 0x000fc600078e00ff */
[----:B------:R-:W-:Y:S01]  /*3a30*/  IADD3 R47, P2, P5, R42, R47, R56 ;  /* 0x0000002f2a2f7210 */ /* 0x000fe20007d5e038 */
[----:B------:R-:W-:-:S04]  /*3a40*/  IMAD.WIDE.U32 R52, R41, R48, RZ ;  /* 0x0000003029347225 */ /* 0x000fc800078e00ff */
[----:B------:R-:W-:Y:S02]  /*3a50*/  IMAD.IADD R23, R55, 0x1, R23 ;  /* 0x0000000137177824 */ /* 0x000fe400078e0217 */
[----:B------:R-:W-:-:S04]  /*3a60*/  IMAD.WIDE.U32 R58, R34, R46, RZ ;  /* 0x0000002e223a7225 */ /* 0x000fc800078e00ff */
[----:B------:R-:W-:Y:S02]  /*3a70*/  IMAD.IADD R50, R11, 0x1, R57 ;  /* 0x000000010b327824 */ /* 0x000fe400078e0239 */
[----:B------:R-:W-:Y:S01]  /*3a80*/  IMAD.IADD R55, R55, 0x1, R21 ;  /* 0x0000000137377824 */ /* 0x000fe200078e0215 */
[----:B------:R-:W-:Y:S01]  /*3a90*/  IADD3 R21, P0, P6, R20, R23, R52 ;  /* 0x0000001714157210 */ /* 0x000fe20007e1e034 */
[----:B------:R-:W-:Y:S02]  /*3aa0*/  IMAD.IADD R57, R10, 0x1, R43 ;  /* 0x000000010a397824 */ /* 0x000fe400078e022b */
[----:B------:R-:W-:Y:S02]  /*3ab0*/  IMAD.MOV.U32 R56, RZ, RZ, RZ ;  /* 0x000000ffff387224 */ /* 0x000fe400078e00ff */
[----:B------:R-:W-:Y:S02]  /*3ac0*/  IMAD R33, R38, R48, RZ ;  /* 0x0000003026217224 */ /* 0x000fe400078e02ff */
[----:B------:R-:W-:-:S03]  /*3ad0*/  IMAD.WIDE.U32 R42, R35, R46, RZ ;  /* 0x0000002e232a7225 */ /* 0x000fc600078e00ff */
[----:B------:R-:W-:Y:S01]  /*3ae0*/  IADD3 R20, P4, PT, R33, R58, RZ ;  /* 0x0000003a21147210 */ /* 0x000fe20007f9e0ff */
[----:B------:R-:W-:-:S04]  /*3af0*/  IMAD.WIDE.U32 R60, R34, R54, RZ ;  /* 0x00000036223c7225 */ /* 0x000fc800078e00ff */
[----:B------:R-:W-:Y:S02]  /*3b00*/  IMAD.IADD R23, R9, 0x1, R59 ;  /* 0x0000000109177824 */ /* 0x000fe400078e023b */
[----:B------:R-:W-:Y:S02]  /*3b10*/  IMAD.MOV.U32 R45, RZ, RZ, RZ ;  /* 0x000000ffff2d7224 */ /* 0x000fe400078e00ff */
[----:B------:R-:W-:Y:S01]  /*3b20*/  IMAD.IADD R52, R56, 0x1, R53 ;  /* 0x0000000138347824 */ /* 0x000fe200078e0235 */
[----:B------:R-:W-:Y:S01]  /*3b30*/  IADD3 R23, P3, P1, R60, R23, R42 ;  /* 0x000000173c177210 */ /* 0x000fe2000797e02a */
[----:B------:R-:W-:-:S04]  /*3b40*/  IMAD.WIDE.U32 R44, R39, R16, R44 ;  /* 0x00000010272c7225 */ /* 0x000fc800078e002c */
[----:B------:R-:W-:Y:S02]  /*3b50*/  IMAD.MOV.U32 R53, RZ, RZ, RZ ;  /* 0x000000ffff357224 */ /* 0x000fe400078e00ff */
[----:B------:R-:W-:Y:S01]  /*3b60*/  IMAD.IADD R42, R14, 0x1, R43 ;  /* 0x000000010e2a7824 */ /* 0x000fe200078e022b */
[----:B------:R-:W-:Y:S01]  /*3b70*/  IADD3.X R43, PT, PT, RZ, RZ, RZ, P2, P5 ;  /* 0x000000ffff2b7210 */ /* 0x000fe200017ea4ff */
[----:B------:R-:W-:Y:S01]  /*3b80*/  IMAD.WIDE.U32 R40, R41, R16, R52 ;  /* 0x0000001029287225 */ /* 0x000fe200078e0034 */
[----:B------:R-:W-:Y:S02]  /*3b90*/  IADD3 R52, P2, P5, R51, R44, R49 ;  /* 0x0000002c33347210 */ /* 0x000fe40007d5e031 */
[----:B------:R-:W-:Y:S01]  /*3ba0*/  IADD3.X R49, PT, PT, RZ, RZ, RZ, P0, P6 ;  /* 0x000000ffff317210 */ /* 0x000fe200007ec4ff */
[----:B------:R-:W-:Y:S01]  /*3bb0*/  IMAD.X R53, R23, 0x1, R31, P4 ;  /* 0x0000000117357824 */ /* 0x000fe200020e061f */
[----:B------:R-:W-:Y:S01]  /*3bc0*/  ISETP.GE.U32.AND P0, PT, R20, R33, PT ;  /* 0x000000211400720c */ /* 0x000fe20003f06070 */
[----:B------:R-:W-:-:S02]  /*3bd0*/  IMAD.IADD R58, R13, 0x1, R45 ;  /* 0x000000010d3a7824 */ /* 0x000fc400078e022d */
[----:B------:R-:W-:Y:S01]  /*3be0*/  IMAD.MOV.U32 R51, RZ, RZ, RZ ;  /* 0x000000ffff337224 */ /* 0x000fe200078e00ff */
[----:B------:R-:W-:Y:S01]  /*3bf0*/  ISETP.GE.U32.AND.EX P0, PT, R53, R31, PT, P0 ;  /* 0x0000001f3500720c */ /* 0x000fe20003f06100 */
[----:B------:R-:W-:Y:S01]  /*3c00*/  IMAD.IADD R56, R56, 0x1, R41 ;  /* 0x0000000138387824 */ /* 0x000fe200078e0229 */
[----:B------:R-:W-:Y:S01]  /*3c10*/  IADD3.X R58, PT, PT, RZ, R58, RZ, P2, P5 ;  /* 0x0000003aff3a7210 */ /* 0x000fe200017ea4ff */
[----:B------:R-:W-:Y:S01]  /*3c20*/  IMAD.WIDE.U32 R44, R37, R16, R50 ;  /* 0x00000010252c7225 */ /* 0x000fe200078e0032 */
[----:B------:R-:W-:Y:S02]  /*3c30*/  IADD3 R55, P2, P6, R49, R40, R55 ;  /* 0x0000002831377210 */ /* 0x000fe40007e5e037 */
[----:B------:R-:W-:Y:S01]  /*3c40*/  SEL R51, RZ, 0x1, P0 ;  /* 0x00000001ff337807 */ /* 0x000fe20000000000 */
[----:B------:R-:W-:Y:S01]  /*3c50*/  IMAD.WIDE.U32 R40, R38, R46, RZ ;  /* 0x0000002e26287225 */ /* 0x000fe200078e00ff */
[----:B------:R-:W-:Y:S02]  /*3c60*/  IADD3 R57, P4, P5, R43, R44, R57 ;  /* 0x0000002c2b397210 */ /* 0x000fe40007d9e039 */
[----:B------:R-:W-:Y:S01]  /*3c70*/  IADD3 R33, P0, PT, R51, R32, RZ ;  /* 0x0000002033217210 */ /* 0x000fe20007f1e0ff */
[----:B------:R-:W-:Y:S01]  /*3c80*/  IMAD.IADD R23, R11, 0x1, R45 ;  /* 0x000000010b177824 */ /* 0x000fe200078e022d */
[----:B------:R-:W-:Y:S01]  /*3c90*/  IADD3.X R56, PT, PT, RZ, R56, RZ, P2, P6 ;  /* 0x00000038ff387210 */ /* 0x000fe200017ec4ff */
[----:B------:R-:W-:-:S03]  /*3ca0*/  IMAD.WIDE.U32 R62, R39, R46, RZ ;  /* 0x0000002e273e7225 */ /* 0x000fc600078e00ff */
[----:B------:R-:W-:Y:S01]  /*3cb0*/  IADD3.X R23, PT, PT, RZ, R23, RZ, P4, P5 ;  /* 0x00000017ff177210 */ /* 0x000fe200027ea4ff */
[----:B------:R-:W-:-:S04]  /*3cc0*/  IMAD.WIDE.U32 R44, R38, R54, RZ ;  /* 0x00000036262c7225 */ /* 0x000fc800078e00ff */
[----:B------:R-:W-:Y:S02]  /*3cd0*/  IMAD.IADD R31, R12, 0x1, R41 ;  /* 0x000000010c1f7824 */ /* 0x000fe400078e0229 */
[----:B------:R-:W-:Y:S02]  /*3ce0*/  IMAD.MOV.U32 R43, RZ, RZ, RZ ;  /* 0x000000ffff2b7224 */ /* 0x000fe400078e00ff */
[----:B------:R-:W-:Y:S01]  /*3cf0*/  IMAD.X R59, RZ, RZ, R47, P0 ;  /* 0x000000ffff3b7224 */ /* 0x000fe200000e062f */
[----:B------:R-:W-:Y:S01]  /*3d00*/  IADD3 R50, P4, P5, R44, R31, R62 ;  /* 0x0000001f2c327210 */ /* 0x000fe20007d9e03e */
[----:B------:R-:W-:Y:S01]  /*3d10*/  IMAD.IADD R60, R9, 0x1, R61 ;  /* 0x00000001093c7824 */ /* 0x000fe200078e023d */
[----:B------:R-:W-:Y:S01]  /*3d20*/  IADD3 R31, P2, PT, R33, R40, RZ ;  /* 0x00000028211f7210 */ /* 0x000fe20007f5e0ff */
[----:B------:R-:W-:Y:S01]  /*3d30*/  IMAD.WIDE.U32 R42, R35, R54, R42 ;  /* 0x00000036232a7225 */ /* 0x000fe200078e002a */
[----:B------:R-:W-:-:S03]  /*3d40*/  ISETP.GT.U32.AND P0, PT, R32, R33, PT ;  /* 0x000000212000720c */ /* 0x000fc60003f04070 */
[----:B------:R-:W-:Y:S01]  /*3d50*/  IMAD.WIDE.U32 R40, R37, R46, RZ ;  /* 0x0000002e25287225 */ /* 0x000fe200078e00ff */
[----:B------:R-:W-:-:S03]  /*3d60*/  ISETP.GT.U32.AND.EX P0, PT, R47, R59, PT, P0 ;  /* 0x0000003b2f00720c */ /* 0x000fc60003f04100 */
[----:B------:R-:W-:Y:S01]  /*3d70*/  IMAD.X R50, R59, 0x1, R50, P2 ;  /* 0x000000013b327824 */ /* 0x000fe200010e0632 */
[----:B------:R-:W-:Y:S01]  /*3d80*/  IADD3 R52, P2, P6, R52, R42, R60 ;  /* 0x0000002a34347210 */ /* 0x000fe20007e5e03c */
[----:B------:R-:W-:Y:S01]  /*3d90*/  IMAD.IADD R49, R12, 0x1, R45 ;  /* 0x000000010c317824 */ /* 0x000fe200078e022d */
[----:B------:R-:W-:Y:S01]  /*3da0*/  SEL R60, R32, R33, P0 ;  /* 0x00000021203c7207 */ /* 0x000fe20000000000 */
[----:B------:R-:W-:Y:S01]  /*3db0*/  IMAD.IADD R44, R13, 0x1, R63 ;  /* 0x000000010d2c7824 */ /* 0x000fe200078e023f */
[----:B------:R-:W-:Y:S01]  /*3dc0*/  SEL R47, R47, R59, P0 ;  /* 0x0000003b2f2f7207 */ /* 0x000fe20000000000 */
[----:B------:R-:W-:Y:S01]  /*3dd0*/  IMAD.IADD R42, R11, 0x1, R41 ;  /* 0x000000010b2a7824 */ /* 0x000fe200078e0229 */
[----:B------:R-:W-:Y:S01]  /*3de0*/  ISETP.GT.U32.AND P0, PT, R60, R31, PT ;  /* 0x0000001f3c00720c */ /* 0x000fe20003f04070 */
[----:B------:R-:W-:Y:S02]  /*3df0*/  IMAD.MOV.U32 R45, RZ, RZ, RZ ;  /* 0x000000ffff2d7224 */ /* 0x000fe400078e00ff */
[----:B------:R-:W-:Y:S01]  /*3e00*/  IMAD.IADD R41, R14, 0x1, R43 ;  /* 0x000000010e297824 */ /* 0x000fe200078e022b */
[----:B------:R-:W-:Y:S01]  /*3e10*/  ISETP.GT.U32.AND.EX P0, PT, R47, R50, PT, P0 ;  /* 0x000000322f00720c */ /* 0x000fe20003f04100 */
[----:B------:R-:W-:-:S02]  /*3e20*/  IMAD.MOV.U32 R43, RZ, RZ, RZ ;  /* 0x000000ffff2b7224 */ /* 0x000fc400078e00ff */
[----:B------:R-:W-:-:S04]  /*3e30*/  IMAD.WIDE.U32 R44, R39, R54, R44 ;  /* 0x00000036272c7225 */ /* 0x000fc800078e002c */
[----:B------:R-:W-:-:S04]  /*3e40*/  IMAD.WIDE.U32 R32, R36, R54, RZ ;  /* 0x0000003624207225 */ /* 0x000fc800078e00ff */
[----:B------:R-:W-:Y:S01]  /*3e50*/  IMAD.WIDE.U32 R42, R37, R54, R42 ;  /* 0x00000036252a7225 */ /* 0x000fe200078e002a */
[----:B------:R-:W-:-:S03]  /*3e60*/  IADD3.X R54, PT, PT, R58, R41, RZ, P2, P6 ;  /* 0x000000293a367210 */ /* 0x000fc600017ec4ff */
[----:B------:R-:W-:Y:S01]  /*3e70*/  IMAD.WIDE.U32 R36, R36, R46, RZ ;  /* 0x0000002e24247225 */ /* 0x000fe200078e00ff */
[----:B------:R-:W-:Y:S02]  /*3e80*/  IADD3 R46, P2, P6, R57, R44, R49 ;  /* 0x0000002c392e7210 */ /* 0x000fe40007e5e031 */
[----:B------:R-:W-:Y:S01]  /*3e90*/  IADD3.X R49, PT, PT, RZ, RZ, RZ, P4, P5 ;  /* 0x000000ffff317210 */ /* 0x000fe200027ea4ff */
[----:B------:R-:W-:Y:S02]  /*3ea0*/  IMAD.IADD R58, R13, 0x1, R45 ;  /* 0x000000010d3a7824 */ /* 0x000fe400078e022d */
[C---:B------:R-:W-:Y:S02]  /*3eb0*/  IMAD.IADD R33, R10.reuse, 0x1, R33 ;  /* 0x000000010a217824 */ /* 0x040fe400078e0221 */
[----:B------:R-:W-:Y:S01]  /*3ec0*/  IMAD.IADD R57, R10, 0x1, R37 ;  /* 0x000000010a397824 */ /* 0x000fe200078e0225 */
[----:B------:R-:W-:Y:S01]  /*3ed0*/  IADD3.X R37, PT, PT, R23, R58, RZ, P2, P6 ;  /* 0x0000003a17257210 */ /* 0x000fe200017ec4ff */
[----:B------:R-:W-:Y:S01]  /*3ee0*/  IMAD.IADD R11, R11, 0x1, R43 ;  /* 0x000000010b0b7824 */ /* 0x000fe200078e022b */
[----:B------:R-:W-:Y:S01]  /*3ef0*/  IADD3 R55, P4, P5, R55, R42, R33 ;  /* 0x0000002a37377210 */ /* 0x000fe20007d9e021 */
[----:B------:R-:W-:Y:S01]  /*3f00*/  IMAD.WIDE.U32 R44, R35, R18, RZ ;  /* 0x00000012232c7225 */ /* 0x000fe200078e00ff */
[----:B------:R-:W-:-:S02]  /*3f10*/  SEL R23, RZ, 0x1, !P0 ;  /* 0x00000001ff177807 */ /* 0x000fc40004000000 */
[----:B------:R-:W-:Y:S01]  /*3f20*/  IADD3.X R56, PT, PT, R56, R11, RZ, P4, P5 ;  /* 0x0000000b38387210 */ /* 0x000fe200027ea4ff */
[----:B------:R-:W-:Y:S01]  /*3f30*/  IMAD.MOV.U32 R41, RZ, RZ, RZ ;  /* 0x000000ffff297224 */ /* 0x000fe200078e00ff */
[----:B------:R-:W-:Y:S01]  /*3f40*/  IADD3 R49, P4, P5, R23, R46, R49 ;  /* 0x0000002e17317210 */ /* 0x000fe20007d9e031 */
[----:B------:R-:W-:Y:S01]  /*3f50*/  IMAD.WIDE.U32 R46, R34, R48, RZ ;  /* 0x00000030222e7225 */ /* 0x000fe200078e00ff */
[----:B------:R-:W-:-:S03]  /*3f60*/  IADD3 R57, P0, P2, R32, R57, R40 ;  /* 0x0000003920397210 */ /* 0x000fc60007a1e028 */
[----:B------:R-:W-:-:S04]  /*3f70*/  IMAD.WIDE.U32 R32, R34, R17, RZ ;  /* 0x0000001122207225 */ /* 0x000fc800078e00ff */
[----:B------:R-:W-:Y:S02]  /*3f80*/  IMAD.IADD R40, R14, 0x1, R45 ;  /* 0x000000010e287824 */ /* 0x000fe400078e022d */
[----:B------:R-:W-:Y:S01]  /*3f90*/  IMAD.WIDE.U32 R10, R35, R48, RZ ;  /* 0x00000030230a7225 */ /* 0x000fe200078e00ff */
[----:B------:R-:W-:-:S03]  /*3fa0*/  IADD3.X R48, PT, PT, RZ, R37, RZ, P4, P5 ;  /* 0x00000025ff307210 */ /* 0x000fc600027ea4ff */
[----:B------:R-:W-:-:S04]  /*3fb0*/  IMAD.WIDE.U32 R42, R34, R16, RZ ;  /* 0x00000010222a7225 */ /* 0x000fc800078e00ff */
[C---:B------:R-:W-:Y:S02]  /*3fc0*/  IMAD.IADD R45, R9.reuse, 0x1, R47 ;  /* 0x00000001092d7824 */ /* 0x040fe400078e022f */
[----:B------:R-:W-:Y:S02]  /*3fd0*/  IMAD.IADD R33, R9, 0x1, R33 ;  /* 0x0000000109217824 */ /* 0x000fe400078e0221 */
[----:B------:R-:W-:Y:S01]  /*3fe0*/  IMAD.WIDE.U32 R40, R35, R17, R40 ;  /* 0x0000001123287225 */ /* 0x000fe200078e0028 */
[----:B------:R-:W-:Y:S02]  /*3ff0*/  IADD3 R58, P6, P5, R42, R45, R10 ;  /* 0x0000002d2a3a7210 */ /* 0x000fe40007dde00a */
[----:B------:R-:W-:Y:S02]  /*4000*/  IADD3.X R45, PT, PT, RZ, RZ, RZ, P0, P2 ;  /* 0x000000ffff2d7210 */ /* 0x000fe400007e44ff */
[----:B------:R-:W-:Y:S01]  /*4010*/  IADD3 R10, P0, P4, R49, R40, R33 ;  /* 0x00000028310a7210 */ /* 0x000fe20007c1e021 */
[----:B------:R-:W-:Y:S01]  /*4020*/  IMAD.IADD R33, R14, 0x1, R41 ;  /* 0x000000010e217824 */ /* 0x000fe200078e0229 */
[----:B------:R-:W-:Y:S01]  /*4030*/  IADD3 R23, P2, PT, R23, R22, RZ ;  /* 0x0000001617177210 */ /* 0x000fe20007f5e0ff */
[-C--:B------:R-:W-:Y:S01]  /*4040*/  IMAD R37, R58, R24.reuse, RZ ;  /* 0x000000183a257224 */ /* 0x080fe200078e02ff */
[----:B------:R-:W-:Y:S01]  /*4050*/  P2R R42, PR, RZ, 0x40 ;  /* 0x00000040ff2a7803 */ /* 0x000fe20000000000 */
[----:B------:R-:W-:Y:S01]  /*4060*/  IMAD.WIDE.U32 R40, R46, R24, RZ ;  /* 0x000000182e287225 */ /* 0x000fe200078e00ff */
[----:B------:R-:W-:-:S02]  /*4070*/  IADD3.X R33, PT, PT, R48, R33, RZ, P0, P4 ;  /* 0x0000002130217210 */ /* 0x000fc400007e84ff */
[----:B------:R-:W-:Y:S01]  /*4080*/  ISETP.GT.U32.AND P0, PT, R22, R23, PT ;  /* 0x000000171600720c */ /* 0x000fe20003f04070 */
[----:B------:R-:W-:Y:S01]  /*4090*/  IMAD.X R47, RZ, RZ, R21, P2 ;  /* 0x000000ffff2f7224 */ /* 0x000fe200010e0615 */
[----:B------:R-:W-:Y:S01]  /*40a0*/  IADD3 R59, P4, PT, R23, R36, RZ ;  /* 0x00000024173b7210 */ /* 0x000fe20007f9e0ff */
[----:B------:R-:W-:-:S03]  /*40b0*/  IMAD R37, R46, R25, R37 ;  /* 0x000000192e257224 */ /* 0x000fc600078e0225 */
[----:B------:R-:W-:Y:S01]  /*40c0*/  ISETP.GT.U32.AND.EX P0, PT, R21, R47, PT, P0 ;  /* 0x0000002f1500720c */ /* 0x000fe20003f04100 */
[----:B------:R-:W-:Y:S02]  /*40d0*/  IMAD.IADD R41, R41, 0x1, R37 ;  /* 0x0000000129297824 */ /* 0x000fe400078e0225 */
[----:B------:R-:W-:Y:S01]  /*40e0*/  IMAD.WIDE.U32 R36, R40, R26, RZ ;  /* 0x0000001a28247225 */ /* 0x000fe200078e00ff */
[----:B------:R-:W-:-:S03]  /*40f0*/  SEL R60, R22, R23, P0 ;  /* 0x00000017163c7207 */ /* 0x000fc60000000000 */
[----:B------:R-:W-:-:S04]  /*4100*/  IMAD.WIDE.U32 R22, R41, R26, RZ ;  /* 0x0000001a29167225 */ /* 0x000fc800078e00ff */
[----:B------:R-:W-:Y:S02]  /*4110*/  IMAD.X R57, R47, 0x1, R57, P4 ;  /* 0x000000012f397824 */ /* 0x000fe400020e0639 */
[----:B------:R-:W-:-:S04]  /*4120*/  IMAD.WIDE.U32 R22, P2, R40, R27, R22 ;  /* 0x0000001b28167225 */ /* 0x000fc80007840016 */
[----:B------:R-:W-:Y:S01]  /*4130*/  IMAD.X R49, RZ, RZ, RZ, P2 ;  /* 0x000000ffff317224 */ /* 0x000fe200010e06ff */
[----:B------:R-:W-:Y:S01]  /*4140*/  IADD3 R37, P2, PT, R37, R22, RZ ;  /* 0x0000001625257210 */ /* 0x000fe20007f5e0ff */
[----:B------:R-:W-:Y:S02]  /*4150*/  IMAD.MOV.U32 R48, RZ, RZ, R23 ;  /* 0x000000ffff307224 */ /* 0x000fe400078e0017 */
[----:B------:R-:W-:-:S04]  /*4160*/  IMAD.WIDE.U32 R22, R41, R28, RZ ;  /* 0x0000001c29167225 */ /* 0x000fc800078e00ff */
[----:B------:R-:W-:Y:S01]  /*4170*/  IMAD.WIDE.U32.X R48, R41, R27, R48, P2 ;  /* 0x0000001b29307225 */ /* 0x000fe200010e0430 */
[----:B------:R-:W-:Y:S02]  /*4180*/  IADD3 RZ, P2, PT, R46, R36, RZ ;  /* 0x000000242eff7210 */ /* 0x000fe40007f5e0ff */
[----:B------:R-:W-:Y:S02]  /*4190*/  SEL R46, R21, R47, P0 ;  /* 0x0000002f152e7207 */ /* 0x000fe40000000000 */
[----:B------:R-:W-:Y:S01]  /*41a0*/  IADD3.X RZ, P2, PT, R58, R37, RZ, P2, !PT ;  /* 0x000000253aff7210 */ /* 0x000fe2000175e4ff */
[----:B------:R-:W-:-:S03]  /*41b0*/  IMAD.WIDE.U32 R36, R40, R28, RZ ;  /* 0x0000001c28247225 */ /* 0x000fc600078e00ff */
[----:B------:R-:W-:-:S04]  /*41c0*/  IADD3.X R61, P2, PT, RZ, R48, RZ, P2, !PT ;  /* 0x00000030ff3d7210 */ /* 0x000fc8000175e4ff */
[----:B------:R-:W-:Y:S01]  /*41d0*/  IADD3 R47, P0, PT, R61, R20, RZ ;  /* 0x000000143d2f7210 */ /* 0x000fe20007f1e0ff */
[----:B------:R-:W-:Y:S02]  /*41e0*/  IMAD.X R48, RZ, RZ, R49, P2 ;  /* 0x000000ffff307224 */ /* 0x000fe400010e0631 */
[----:B------:R-:W-:Y:S01]  /*41f0*/  IMAD.WIDE.U32 R22, P2, R40, R29, R22 ;  /* 0x0000001d28167225 */ /* 0x000fe20007840016 */
[----:B------:R-:W-:-:S03]  /*4200*/  IADD3 R36, P4, PT, R47, R36, RZ ;  /* 0x000000242f247210 */ /* 0x000fc60007f9e0ff */
[----:B------:R-:W-:Y:S01]  /*4210*/  IMAD.X R21, RZ, RZ, RZ, P2 ;  /* 0x000000ffff157224 */ /* 0x000fe200010e06ff */
[----:B------:R-:W-:Y:S01]  /*4220*/  IADD3 R22, P2, PT, R37, R22, RZ ;  /* 0x0000001625167210 */ /* 0x000fe20007f5e0ff */
[----:B------:R-:W-:Y:S01]  /*4230*/  IMAD.MOV.U32 R20, RZ, RZ, R23 ;  /* 0x000000ffff147224 */ /* 0x000fe200078e0017 */
[----:B------:R-:W-:Y:S01]  /*4240*/  IADD3.X R37, P0, PT, R48, R53, RZ, P0, !PT ;  /* 0x0000003530257210 */ /* 0x000fe2000071e4ff */
[----:B------:R-:W-:Y:S02]  /*4250*/  IMAD.MOV.U32 R47, RZ, RZ, RZ ;  /* 0x000000ffff2f7224 */ /* 0x000fe400078e00ff */
[----:B------:R-:W-:Y:S01]  /*4260*/  IMAD.WIDE.U32.X R20, R41, R29, R20, P2 ;  /* 0x0000001d29147225 */ /* 0x000fe200010e0414 */
[----:B------:R-:W-:Y:S02]  /*4270*/  ISETP.GT.U32.AND P2, PT, R60, R59, PT ;  /* 0x0000003b3c00720c */ /* 0x000fe40003f44070 */
[----:B------:R-:W-:Y:S01]  /*4280*/  IADD3.X R37, P4, PT, R37, R22, RZ, P4, !PT ;  /* 0x0000001625257210 */ /* 0x000fe2000279e4ff */
[----:B------:R-:W-:Y:S01]  /*4290*/  IMAD.WIDE.U32 R22, R39, R18, RZ ;  /* 0x0000001227167225 */ /* 0x000fe200078e00ff */
[----:B------:R-:W-:-:S02]  /*42a0*/  ISETP.GT.U32.AND.EX P2, PT, R46, R57, PT, P2 ;  /* 0x000000392e00720c */ /* 0x000fc40003f44120 */
[----:B------:R-:W-:Y:S01]  /*42b0*/  IADD3.X R48, P0, P4, R20, RZ, RZ, P4, P0 ;  /* 0x000000ff14307210 */ /* 0x000fe200024004ff */
[----:B------:R-:W-:Y:S01]  /*42c0*/  IMAD.IADD R46, R13, 0x1, R23 ;  /* 0x000000010d2e7824 */ /* 0x000fe200078e0217 */
[----:B------:R-:W-:Y:S01]  /*42d0*/  SEL R20, RZ, 0x1, !P2 ;  /* 0x00000001ff147807 */ /* 0x000fe20005000000 */
[----:B------:R-:W-:Y:S01]  /*42e0*/  IMAD.WIDE.U32 R60, R38, R17, RZ ;  /* 0x00000011263c7225 */ /* 0x000fe200078e00ff */
[----:B------:R-:W-:Y:S02]  /*42f0*/  IADD3.X R21, PT, PT, R21, RZ, RZ, P0, P4 ;  /* 0x000000ff15157210 */ /* 0x000fe400007e84ff */
[----:B------:R-:W-:Y:S01]  /*4300*/  IADD3 R20, P0, P2, R20, R55, R45 ;  /* 0x0000003714147210 */ /* 0x000fe20007a1e02d */
[----:B------:R-:W-:-:S03]  /*4310*/  IMAD.WIDE.U32 R46, R39, R17, R46 ;  /* 0x00000011272e7225 */ /* 0x000fc600078e002e */
[----:B------:R-:W-:Y:S01]  /*4320*/  IADD3.X R56, PT, PT, RZ, R56, RZ, P0, P2 ;  /* 0x00000038ff387210 */ /* 0x000fe200007e44ff */
[----:B------:R-:W-:Y:S02]  /*4330*/  IMAD.IADD R17, R12, 0x1, R61 ;  /* 0x000000010c117824 */ /* 0x000fe400078e023d */
[----:B------:R-:W-:-:S03]  /*4340*/  IMAD.WIDE.U32 R38, R38, R18, RZ ;  /* 0x0000001226267225 */ /* 0x000fc600078e00ff */
[----:B------:R-:W-:Y:S01]  /*4350*/  IADD3 R20, P0, P2, R20, R46, R17 ;  /* 0x0000002e14147210 */ /* 0x000fe20007a1e011 */
[----:B------:R-:W-:Y:S02]  /*4360*/  IMAD.IADD R13, R13, 0x1, R47 ;  /* 0x000000010d0d7824 */ /* 0x000fe400078e022f */
[----:B------:R-:W-:Y:S02]  /*4370*/  IMAD.IADD R17, R12, 0x1, R39 ;  /* 0x000000010c117824 */ /* 0x000fe400078e0227 */
[----:B------:R-:W-:Y:S01]  /*4380*/  IMAD.WIDE.U32 R46, R34, R18, RZ ;  /* 0x00000012222e7225 */ /* 0x000fe200078e00ff */
[----:B------:R-:W-:Y:S02]  /*4390*/  IADD3.X R18, PT, PT, R56, R13, RZ, P0, P2 ;  /* 0x0000000d38127210 */ /* 0x000fe400007e44ff */
[----:B------:R-:W-:Y:S01]  /*43a0*/  IADD3 R17, P0, P2, R60, R17, R22 ;  /* 0x000000113c117210 */ /* 0x000fe20007a1e016 */
[----:B------:R-:W-:-:S03]  /*43b0*/  IMAD.IADD R45, R9, 0x1, R47 ;  /* 0x00000001092d7824 */ /* 0x000fc600078e022f */
[----:B------:R-:W-:Y:S02]  /*43c0*/  IADD3.X R39, PT, PT, RZ, RZ, RZ, P0, P2 ;  /* 0x000000ffff277210 */ /* 0x000fe400007e44ff */
[----:B------:R-:W-:Y:S02]  /*43d0*/  IADD3 R45, P4, P2, R32, R45, R44 ;  /* 0x0000002d202d7210 */ /* 0x000fe40007a9e02c */
[----:B------:R-:W-:Y:S01]  /*43e0*/  IADD3 R49, P0, PT, R31, R46, RZ ;  /* 0x0000002e1f317210 */ /* 0x000fe20007f1e0ff */
[----:B------:R-:W-:-:S04]  /*43f0*/  IMAD.WIDE.U32 R46, R35, R15, RZ ;  /* 0x0000000f232e7225 */ /* 0x000fc800078e00ff */
[----:B------:R-:W-:Y:S01]  /*4400*/  IMAD.X R32, R45, 0x1, R50, P0 ;  /* 0x000000012d207824 */ /* 0x000fe200000e0632 */
[----:B------:R-:W-:-:S04]  /*4410*/  ISETP.GE.U32.AND P0, PT, R49, R31, PT ;  /* 0x0000001f3100720c */ /* 0x000fc80003f06070 */
[----:B------:R-:W-:-:S04]  /*4420*/  ISETP.GE.U32.AND.EX P0, PT, R32, R50, PT, P0 ;  /* 0x000000322000720c */ /* 0x000fc80003f06100 */
[----:B------:R-:W-:-:S04]  /*4430*/  SEL R13, RZ, 0x1, P0 ;  /* 0x00000001ff0d7807 */ /* 0x000fc80000000000 */
[----:B------:R-:W-:-:S05]  /*4440*/  IADD3 R22, P0, PT, R13, R59, RZ ;  /* 0x0000003b0d167210 */ /* 0x000fca0007f1e0ff */
[----:B------:R-:W-:Y:S01]  /*4450*/  IMAD.X R44, RZ, RZ, R57, P0 ;  /* 0x000000ffff2c7224 */ /* 0x000fe200000e0639 */
[----:B------:R-:W-:-:S05]  /*4460*/  IADD3 R12, P0, PT, R22, R38, RZ ;  /* 0x00000026160c7210 */ /* 0x000fca0007f1e0ff */
[----:B------:R-:W-:Y:S01]  /*4470*/  IMAD.X R17, R44, 0x1, R17, P0 ;  /* 0x000000012c117824 */ /* 0x000fe200000e0611 */
[----:B------:R-:W-:-:S04]  /*4480*/  ISETP.GT.U32.AND P0, PT, R59, R22, PT ;  /* 0x000000163b00720c */ /* 0x000fc80003f04070 */
[----:B------:R-:W-:-:S04]  /*4490*/  ISETP.GT.U32.AND.EX P0, PT, R57, R44, PT, P0 ;  /* 0x0000002c3900720c */ /* 0x000fc80003f04100 */
[----:B------:R-:W-:Y:S02]  /*44a0*/  SEL R59, R59, R22, P0 ;  /* 0x000000163b3b7207 */ /* 0x000fe40000000000 */
[----:B------:R-:W-:Y:S01]  /*44b0*/  SEL R22, R57, R44, P0 ;  /* 0x0000002c39167207 */ /* 0x000fe20000000000 */
[----:B------:R-:W-:Y:S01]  /*44c0*/  IMAD.WIDE.U32 R44, R34, R19, RZ ;  /* 0x00000013222c7225 */ /* 0x000fe200078e00ff */
[----:B------:R-:W-:-:S03]  /*44d0*/  ISETP.GT.U32.AND P0, PT, R59, R12, PT ;  /* 0x0000000c3b00720c */ /* 0x000fc60003f04070 */
[----:B------:R-:W-:Y:S01]  /*44e0*/  IMAD.IADD R31, R9, 0x1, R45 ;  /* 0x00000001091f7824 */ /* 0x000fe200078e022d */
[----:B------:R-:W-:Y:S01]  /*44f0*/  ISETP.GT.U32.AND.EX P0, PT, R22, R17, PT, P0 ;  /* 0x000000111600720c */ /* 0x000fe20003f04100 */
[----:B------:R-:W-:Y:S02]  /*4500*/  IMAD.IADD R22, R14, 0x1, R47 ;  /* 0x000000010e167824 */ /* 0x000fe400078e022f */
[----:B------:R-:W-:Y:S01]  /*4510*/  IMAD.WIDE.U32 R56, R41, R30, RZ ;  /* 0x0000001e29387225 */ /* 0x000fe200078e00ff */
[----:B------:R-:W-:-:S04]  /*4520*/  SEL R23, RZ, 0x1, !P0 ;  /* 0x00000001ff177807 */ /* 0x000fc80004000000 */
[----:B------:R-:W-:Y:S01]  /*4530*/  IADD3 R20, P0, P6, R23, R20, R39 ;  /* 0x0000001417147210 */ /* 0x000fe20007e1e027 */
[----:B------:R-:W-:Y:S02]  /*4540*/  IMAD.MOV.U32 R23, RZ, RZ, RZ ;  /* 0x000000ffff177224 */ /* 0x000fe400078e00ff */
[----:B------:R-:W-:Y:S01]  /*4550*/  IMAD.WIDE.U32 R38, R40, R30, RZ ;  /* 0x0000001e28267225 */ /* 0x000fe200078e00ff */
[----:B------:R-:W-:-:S03]  /*4560*/  IADD3.X R18, PT, PT, RZ, R18, RZ, P0, P6 ;  /* 0x00000012ff127210 */ /* 0x000fc600007ec4ff */
[----:B------:R-:W-:-:S04]  /*4570*/  IMAD.WIDE.U32 R22, R35, R19, R22 ;  /* 0x0000001323167225 */ /* 0x000fc800078e0016 */
[----:B------:R-:W-:Y:S01]  /*4580*/  IMAD.IADD R19, R14, 0x1, R23 ;  /* 0x000000010e137824 */ /* 0x000fe200078e0217 */
[----:B------:R-:W-:-:S04]  /*4590*/  IADD3 R20, P0, P6, R20, R22, R31 ;  /* 0x0000001614147210 */ /* 0x000fc80007e1e01f */
[----:B------:R-:W-:Y:S02]  /*45a0*/  IADD3.X R19, PT, PT, R18, R19, RZ, P0, P6 ;  /* 0x0000001312137210 */ /* 0x000fe400007ec4ff */
[----:B------:R-:W0:Y:S01]  /*45b0*/  LDC R18, c[0x3][0x14] ;  /* 0x00c00500ff127b82 */ /* 0x000e220000000800 */
[----:B------:R-:W-:-:S04]  /*45c0*/  IADD3 R49, P6, PT, R48, R49, RZ ;  /* 0x0000003130317210 */ /* 0x000fc80007fde0ff */
[----:B------:R-:W-:Y:S01]  /*45d0*/  IADD3.X R21, P6, PT, R21, R32, RZ, P6, !PT ;  /* 0x0000002015157210 */ /* 0x000fe200037de4ff */
[----:B0-----:R-:W-:-:S04]  /*45e0*/  IMAD.WIDE.U32 R56, P0, R40, R18, R56 ;  /* 0x0000001228387225 */ /* 0x001fc80007800038 */
[----:B------:R-:W-:Y:S01]  /*45f0*/  IMAD.X R23, RZ, RZ, RZ, P0 ;  /* 0x000000ffff177224 */ /* 0x000fe200000e06ff */
[----:B------:R-:W-:Y:S01]  /*4600*/  IADD3 R50, P0, PT, R39, R56, RZ ;  /* 0x0000003827327210 */ /* 0x000fe20007f1e0ff */
[----:B------:R-:W-:-:S04]  /*4610*/  IMAD.MOV.U32 R22, RZ, RZ, R57 ;  /* 0x000000ffff167224 */ /* 0x000fc800078e0039 */
[----:B------:R-:W-:Y:S01]  /*4620*/  IMAD.WIDE.U32.X R22, R41, R18, R22, P0 ;  /* 0x0000001229167225 */ /* 0x000fe200000e0416 */
[----:B------:R-:W-:-:S03]  /*4630*/  IADD3 R32, P0, PT, R49, R38, RZ ;  /* 0x0000002631207210 */ /* 0x000fc60007f1e0ff */
[----:B------:R-:W-:Y:S01]  /*4640*/  IMAD R38, R37, R24, RZ ;  /* 0x0000001825267224 */ /* 0x000fe200078e02ff */
[----:B------:R-:W-:-:S03]  /*4650*/  IADD3.X R31, P0, PT, R21, R50, RZ, P0, !PT ;  /* 0x00000032151f7210 */ /* 0x000fc6000071e4ff */
[----:B------:R-:W-:Y:S01]  /*4660*/  IMAD R53, R36, R25, R38 ;  /* 0x0000001924357224 */ /* 0x000fe200078e0226 */
[----:B------:R-:W-:-:S04]  /*4670*/  IADD3.X R48, P0, P6, R22, RZ, RZ, P0, P6 ;  /* 0x000000ff16307210 */ /* 0x000fc8000060c4ff */
[----:B------:R-:W-:Y:S01]  /*4680*/  IADD3.X R21, PT, PT, R23, RZ, RZ, P0, P6 ;  /* 0x000000ff17157210 */ /* 0x000fe200007ec4ff */
[----:B------:R-:W-:-:S04]  /*4690*/  IMAD.WIDE.U32 R22, R36, R24, RZ ;  /* 0x0000001824167225 */ /* 0x000fc800078e00ff */
[----:B------:R-:W-:Y:S02]  /*46a0*/  IMAD.IADD R53, R23, 0x1, R53 ;  /* 0x0000000117357824 */ /* 0x000fe400078e0235 */
[----:B------:R-:W-:-:S04]  /*46b0*/  IMAD.WIDE.U32 R58, R22, R26, RZ ;  /* 0x0000001a163a7225 */ /* 0x000fc800078e00ff */
[----:B------:R-:W-:-:S04]  /*46c0*/  IMAD.WIDE.U32 R56, R53, R26, RZ ;  /* 0x0000001a35387225 */ /* 0x000fc800078e00ff */
[----:B------:R-:W-:-:S04]  /*46d0*/  IMAD.WIDE.U32 R56, P0, R22, R27, R56 ;  /* 0x0000001b16387225 */ /* 0x000fc80007800038 */
[----:B------:R-:W-:Y:S01]  /*46e0*/  IMAD.X R39, RZ, RZ, RZ, P0 ;  /* 0x000000ffff277224 */ /* 0x000fe200000e06ff */
[----:B------:R-:W-:Y:S01]  /*46f0*/  IADD3 R50, P0, PT, R59, R56, RZ ;  /* 0x000000383b327210 */ /* 0x000fe20007f1e0ff */
[----:B------:R-:W-:Y:S02]  /*4700*/  IMAD.MOV.U32 R38, RZ, RZ, R57 ;  /* 0x000000ffff267224 */ /* 0x000fe400078e0039 */
[----:B------:R-:W-:-:S04]  /*4710*/  IMAD.WIDE.U32 R56, R53, R28, RZ ;  /* 0x0000001c35387225 */ /* 0x000fc800078e00ff */
[----:B------:R-:W-:Y:S01]  /*4720*/  IMAD.WIDE.U32.X R38, R53, R27, R38, P0 ;  /* 0x0000001b35267225 */ /* 0x000fe200000e0426 */
[----:B------:R-:W-:-:S04]  /*4730*/  IADD3 RZ, P0, PT, R36, R58, RZ ;  /* 0x0000003a24ff7210 */ /* 0x000fc80007f1e0ff */
[----:B------:R-:W-:-:S04]  /*4740*/  IADD3.X RZ, P0, PT, R37, R50, RZ, P0, !PT ;  /* 0x0000003225ff7210 */ /* 0x000fc8000071e4ff */
[----:B------:R-:W-:-:S04]  /*4750*/  IADD3.X R23, P0, PT, RZ, R38, RZ, P0, !PT ;  /* 0x00000026ff177210 */ /* 0x000fc8000071e4ff */
[----:B------:R-:W-:Y:S01]  /*4760*/  IADD3 R23, P6, PT, R23, R32, RZ ;  /* 0x0000002017177210 */ /* 0x000fe20007fde0ff */
[----:B------:R-:W-:Y:S02]  /*4770*/  IMAD.X R50, RZ, RZ, R39, P0 ;  /* 0x000000ffff327224 */ /* 0x000fe400000e0627 */
[----:B------:R-:W-:-:S03]  /*4780*/  IMAD.WIDE.U32 R56, P0, R22, R29, R56 ;  /* 0x0000001d16387225 */ /* 0x000fc60007800038 */
[----:B------:R-:W-:Y:S01]  /*4790*/  IADD3.X R31, P6, PT, R50, R31, RZ, P6, !PT ;  /* 0x0000001f321f7210 */ /* 0x000fe200037de4ff */
[----:B------:R-:W-:-:S04]  /*47a0*/  IMAD.WIDE.U32 R38, R22, R28, RZ ;  /* 0x0000001c16267225 */ /* 0x000fc800078e00ff */
[----:B------:R-:W-:Y:S01]  /*47b0*/  IMAD.X R37, RZ, RZ, RZ, P0 ;  /* 0x000000ffff257224 */ /* 0x000fe200000e06ff */
[----:B------:R-:W-:Y:S01]  /*47c0*/  IADD3 R56, P0, PT, R39, R56, RZ ;  /* 0x0000003827387210 */ /* 0x000fe20007f1e0ff */
[----:B------:R-:W-:-:S04]  /*47d0*/  IMAD.MOV.U32 R36, RZ, RZ, R57 ;  /* 0x000000ffff247224 */ /* 0x000fc800078e0039 */
[----:B------:R-:W-:Y:S01]  /*47e0*/  IMAD.WIDE.U32.X R36, R53, R29, R36, P0 ;  /* 0x0000001d35247225 */ /* 0x000fe200000e0424 */
[----:B------:R-:W-:-:S03]  /*47f0*/  IADD3 R23, P0, PT, R23, R38, RZ ;  /* 0x0000002617177210 */ /* 0x000fc60007f1e0ff */
[----:B------:R-:W-:Y:S01]  /*4800*/  IMAD.WIDE.U32 R38, R34, R15, RZ ;  /* 0x0000000f22267225 */ /* 0x000fe200078e00ff */
[----:B------:R-:W-:-:S03]  /*4810*/  IADD3.X R31, P0, PT, R31, R56, RZ, P0, !PT ;  /* 0x000000381f1f7210 */ /* 0x000fc6000071e4ff */
[C---:B------:R-:W-:Y:S01]  /*4820*/  IMAD.IADD R15, R9.reuse, 0x1, R43 ;  /* 0x00000001090f7824 */ /* 0x040fe200078e022b */
[----:B------:R-:W-:Y:S01]  /*4830*/  IADD3.X R50, P0, P6, R36, RZ, RZ, P0, P6 ;  /* 0x000000ff24327210 */ /* 0x000fe2000060c4ff */
[----:B------:R-:W-:Y:S02]  /*4840*/  IMAD.IADD R59, R9, 0x1, R39 ;  /* 0x00000001093b7824 */ /* 0x000fe400078e0227 */
[----:B------:R-:W-:Y:S01]  /*4850*/  IMAD.MOV.U32 R43, RZ, RZ, RZ ;  /* 0x000000ffff2b7224 */ /* 0x000fe200078e00ff */
[----:B------:R-:W-:Y:S02]  /*4860*/  IADD3.X R32, PT, PT, R37, RZ, RZ, P0, P6 ;  /* 0x000000ff25207210 */ /* 0x000fe400007ec4ff */
[----:B------:R-:W0:Y:S01]  /*4870*/  LDC.64 R36, c[0x3][0x18] ;  /* 0x00c00600ff247b82 */ /* 0x000e220000000a00 */
[----:B------:R-:W-:Y:S01]  /*4880*/  ISETP.NE.AND P6, PT, R42, RZ, PT ;  /* 0x000000ff2a00720c */ /* 0x000fe20003fc5270 */
[----:B------:R-:W-:Y:S01]  /*4890*/  IMAD.IADD R42, R14, 0x1, R11 ;  /* 0x000000010e2a7824 */ /* 0x000fe200078e020b */
[----:B------:R-:W-:-:S02]  /*48a0*/  IADD3.X R11, PT, PT, RZ, RZ, RZ, P3, P1 ;  /* 0x000000ffff0b7210 */ /* 0x000fc40001fe24ff */
[----:B------:R-:W-:Y:S01]  /*48b0*/  IADD3.X R9, PT, PT, RZ, RZ, RZ, P6, P5 ;  /* 0x000000ffff097210 */ /* 0x000fe200037ea4ff */
[----:B------:R-:W-:Y:S01]  /*48c0*/  IMAD.WIDE.U32 R42, R35, R16, R42 ;  /* 0x00000010232a7225 */ /* 0x000fe200078e002a */
[----:B------:R-:W-:Y:S02]  /*48d0*/  IADD3 R59, P6, P5, R44, R59, R46 ;  /* 0x0000003b2c3b7210 */ /* 0x000fe40007dde02e */
[----:B------:R-:W-:Y:S01]  /*48e0*/  IADD3.X R16, PT, PT, RZ, RZ, RZ, P4, P2 ;  /* 0x000000ffff107210 */ /* 0x000fe200027e44ff */
[----:B------:R-:W-:Y:S01]  /*48f0*/  IMAD.WIDE.U32 R34, R23, R24, RZ ;  /* 0x0000001817227225 */ /* 0x000fe200078e00ff */
[----:B------:R-:W-:Y:S02]  /*4900*/  IADD3 R9, P1, P0, R9, R42, R15 ;  /* 0x0000002a09097210 */ /* 0x000fe4000783e00f */
[----:B------:R-:W-:Y:S01]  /*4910*/  IADD3 R55, P3, PT, R12, R38, RZ ;  /* 0x000000260c377210 */ /* 0x000fe20007f7e0ff */
[----:B------:R-:W-:Y:S02]  /*4920*/  IMAD.IADD R58, R14, 0x1, R43 ;  /* 0x000000010e3a7824 */ /* 0x000fe400078e022b */
[----:B------:R-:W-:-:S03]  /*4930*/  IMAD.WIDE.U32 R14, R34, R26, RZ ;  /* 0x0000001a220e7225 */ /* 0x000fc600078e00ff */
[----:B------:R-:W-:Y:S01]  /*4940*/  IADD3.X R58, PT, PT, RZ, R58, RZ, P1, P0 ;  /* 0x0000003aff3a7210 */ /* 0x000fe20000fe04ff */
[----:B------:R-:W-:Y:S01]  /*4950*/  IMAD R38, R31, R24, RZ ;  /* 0x000000181f267224 */ /* 0x000fe200078e02ff */
[----:B------:R-:W-:Y:S01]  /*4960*/  IADD3 RZ, P4, PT, R23, R14, RZ ;  /* 0x0000000e17ff7210 */ /* 0x000fe20007f9e0ff */
[----:B------:R-:W-:-:S04]  /*4970*/  IMAD.WIDE.U32 R42, R53, R30, RZ ;  /* 0x0000001e352a7225 */ /* 0x000fc800078e00ff */
[----:B0-----:R-:W-:-:S04]  /*4980*/  IMAD.WIDE.U32 R44, R41, R36, RZ ;  /* 0x00000024292c7225 */ /* 0x001fc800078e00ff */
[----:B------:R-:W-:-:S04]  /*4990*/  IMAD.WIDE.U32 R46, R40, R36, RZ ;  /* 0x00000024282e7225 */ /* 0x000fc800078e00ff */
[----:B------:R-:W-:-:S04]  /*49a0*/  IMAD.WIDE.U32 R44, P2, R40, R37, R44 ;  /* 0x00000025282c7225 */ /* 0x000fc8000784002c */
[----:B------:R-:W-:Y:S01]  /*49b0*/  IMAD.X R39, RZ, RZ, RZ, P2 ;  /* 0x000000ffff277224 */ /* 0x000fe200010e06ff */
[----:B------:R-:W-:Y:S01]  /*49c0*/  IADD3 R56, P2, PT, R47, R44, RZ ;  /* 0x0000002c2f387210 */ /* 0x000fe20007f5e0ff */
[----:B------:R-:W-:Y:S02]  /*49d0*/  IMAD R23, R23, R25, R38 ;  /* 0x0000001917177224 */ /* 0x000fe400078e0226 */
[----:B------:R-:W-:Y:S02]  /*49e0*/  IMAD.MOV.U32 R38, RZ, RZ, R45 ;  /* 0x000000ffff267224 */ /* 0x000fe400078e002d */
[----:B------:R-:W-:-:S04]  /*49f0*/  IMAD.WIDE.U32 R44, R53, R36, RZ ;  /* 0x00000024352c7225 */ /* 0x000fc800078e00ff */
[----:B------:R-:W-:Y:S01]  /*4a00*/  IMAD.WIDE.U32.X R40, R41, R37, R38, P2 ;  /* 0x0000002529287225 */ /* 0x000fe200010e0426 */
[----:B------:R-:W-:-:S03]  /*4a10*/  IADD3 R57, P2, PT, R48, R55, RZ ;  /* 0x0000003730397210 */ /* 0x000fc60007f5e0ff */
[----:B------:R-:W-:-:S04]  /*4a20*/  IMAD.WIDE.U32 R42, P0, R22, R18, R42 ;  /* 0x00000012162a7225 */ /* 0x000fc8000780002a */
[----:B------:R-:W-:-:S04]  /*4a30*/  IMAD.WIDE.U32 R38, R22, R30, RZ ;  /* 0x0000001e16267225 */ /* 0x000fc800078e00ff */
[----:B------:R-:W-:Y:S02]  /*4a40*/  IMAD.IADD R14, R35, 0x1, R23 ;  /* 0x00000001230e7824 */ /* 0x000fe400078e0217 */
[----:B------:R-:W-:Y:S01]  /*4a50*/  IMAD.X R59, R59, 0x1, R17, P3 ;  /* 0x000000013b3b7824 */ /* 0x000fe200018e0611 */
[----:B------:R-:W-:Y:S01]  /*4a60*/  IADD3 R57, P3, PT, R57, R46, RZ ;  /* 0x0000002e39397210 */ /* 0x000fe20007f7e0ff */
[----:B------:R-:W-:Y:S01]  /*4a70*/  IMAD.X R49, RZ, RZ, RZ, P0 ;  /* 0x000000ffff317224 */ /* 0x000fe200000e06ff */
[----:B------:R-:W-:Y:S01]  /*4a80*/  IADD3 R35, P0, PT, R39, R42, RZ ;  /* 0x0000002a27237210 */ /* 0x000fe20007f1e0ff */
[----:B------:R-:W-:Y:S01]  /*4a90*/  IMAD.WIDE.U32 R44, P1, R22, R37, R44 ;  /* 0x00000025162c7225 */ /* 0x000fe2000782002c */
[----:B------:R-:W-:-:S03]  /*4aa0*/  IADD3.X R21, P2, PT, R21, R59, RZ, P2, !PT ;  /* 0x0000003b15157210 */ /* 0x000fc6000175e4ff */
[----:B------:R-:W-:Y:S01]  /*4ab0*/  IMAD.WIDE.U32 R22, R22, R36, RZ ;  /* 0x0000002416167225 */ /* 0x000fe200078e00ff */
[----:B------:R-:W-:-:S03]  /*4ac0*/  IADD3.X R21, P3, PT, R21, R56, RZ, P3, !PT ;  /* 0x0000003815157210 */ /* 0x000fc60001f7e4ff */
[----:B------:R-:W-:Y:S01]  /*4ad0*/  IMAD.WIDE.U32 R46, R14, R26, RZ ;  /* 0x0000001a0e2e7225 */ /* 0x000fe200078e00ff */
[----:B------:R-:W-:-:S03]  /*4ae0*/  IADD3.X R40, P2, P3, R40, RZ, RZ, P3, P2 ;  /* 0x000000ff28287210 */ /* 0x000fc60001b444ff */
[----:B------:R-:W-:Y:S02]  /*4af0*/  IMAD.MOV.U32 R48, RZ, RZ, R43 ;  /* 0x000000ffff307224 */ /* 0x000fe400078e002b */
[----:B------:R-:W-:Y:S01]  /*4b00*/  IMAD.X R43, RZ, RZ, RZ, P1 ;  /* 0x000000ffff2b7224 */ /* 0x000fe200008e06ff */
[----:B------:R-:W-:Y:S01]  /*4b10*/  IADD3 R23, P1, PT, R23, R44, RZ ;  /* 0x0000002c17177210 */ /* 0x000fe20007f3e0ff */
[----:B------:R-:W-:-:S04]  /*4b20*/  IMAD.WIDE.U32.X R48, R53, R18, R48, P0 ;  /* 0x0000001235307225 */ /* 0x000fc800000e0430 */
[----:B------:R-:W-:-:S04]  /*4b30*/  IMAD.WIDE.U32 R46, P0, R34, R27, R46 ;  /* 0x0000001b222e7225 */ /* 0x000fc8000780002e */
[----:B------:R-:W-:Y:S02]  /*4b40*/  IMAD.MOV.U32 R42, RZ, RZ, R45 ;  /* 0x000000ffff2a7224 */ /* 0x000fe400078e002d */
[----:B------:R-:W-:Y:S02]  /*4b50*/  IMAD.X R45, RZ, RZ, RZ, P0 ;  /* 0x000000ffff2d7224 */ /* 0x000fe400000e06ff */
[----:B------:R-:W-:Y:S01]  /*4b60*/  IMAD.WIDE.U32.X R42, R53, R37, R42, P1 ;  /* 0x00000025352a7225 */ /* 0x000fe200008e042a */
[----:B------:R-:W-:Y:S02]  /*4b70*/  IADD3 R46, P1, PT, R15, R46, RZ ;  /* 0x0000002e0f2e7210 */ /* 0x000fe40007f3e0ff */
[----:B------:R-:W-:Y:S01]  /*4b80*/  IADD3 R15, P0, PT, R50, R57, RZ ;  /* 0x00000039320f7210 */ /* 0x000fe20007f1e0ff */
[----:B------:R-:W-:Y:S01]  /*4b90*/  IMAD.MOV.U32 R44, RZ, RZ, R47 ;  /* 0x000000ffff2c7224 */ /* 0x000fe200078e002f */
[----:B------:R-:W-:Y:S02]  /*4ba0*/  IADD3.X RZ, P4, PT, R31, R46, RZ, P4, !PT ;  /* 0x0000002e1fff7210 */ /* 0x000fe4000279e4ff */
[----:B------:R-:W-:Y:S01]  /*4bb0*/  IADD3.X R32, P0, PT, R32, R21, RZ, P0, !PT ;  /* 0x0000001520207210 */ /* 0x000fe2000071e4ff */
[----:B------:R-:W-:Y:S01]  /*4bc0*/  IMAD.WIDE.U32.X R44, R14, R27, R44, P1 ;  /* 0x0000001b0e2c7225 */ /* 0x000fe200008e042c */
[----:B------:R-:W-:-:S02]  /*4bd0*/  IADD3 R15, P1, PT, R15, R38, RZ ;  /* 0x000000260f0f7210 */ /* 0x000fc40007f3e0ff */
[----:B------:R-:W-:Y:S01]  /*4be0*/  IADD3.X R31, PT, PT, R41, RZ, RZ, P2, P3 ;  /* 0x000000ff291f7210 */ /* 0x000fe200017e64ff */
[----:B------:R-:W-:Y:S01]  /*4bf0*/  IMAD.WIDE.U32 R38, R14, R28, RZ ;  /* 0x0000001c0e267225 */ /* 0x000fe200078e00ff */
[----:B------:R-:W-:Y:S02]  /*4c00*/  IADD3.X R35, P1, PT, R32, R35, RZ, P1, !PT ;  /* 0x0000002320237210 */ /* 0x000fe40000f3e4ff */
[----:B------:R-:W-:Y:S02]  /*4c10*/  IADD3.X R44, P2, PT, RZ, R44, RZ, P4, !PT ;  /* 0x0000002cff2c7210 */ /* 0x000fe4000275e4ff */
[----:B------:R-:W-:Y:S02]  /*4c20*/  IADD3.X R21, P0, P1, R48, RZ, RZ, P1, P0 ;  /* 0x000000ff30157210 */ /* 0x000fe400009004ff */
[----:B------:R-:W-:Y:S01]  /*4c30*/  IADD3 R11, P3, P4, R51, R52, R11 ;  /* 0x00000034330b7210 */ /* 0x000fe20007c7e00b */
[----:B------:R-:W-:Y:S01]  /*4c40*/  IMAD.X R48, RZ, RZ, R45, P2 ;  /* 0x000000ffff307224 */ /* 0x000fe200010e062d */
[----:B------:R-:W-:Y:S01]  /*4c50*/  IADD3 R32, P2, PT, R40, R9, RZ ;  /* 0x0000000928207210 */ /* 0x000fe20007f5e0ff */
[----:B------:R-:W-:Y:S01]  /*4c60*/  IMAD.WIDE.U32 R40, R34, R28, RZ ;  /* 0x0000001c22287225 */ /* 0x000fe200078e00ff */
[----:B------:R-:W-:-:S02]  /*4c70*/  IADD3.X R50, PT, PT, R49, RZ, RZ, P0, P1 ;  /* 0x000000ff31327210 */ /* 0x000fc400007e24ff */
[----:B------:R-:W-:Y:S01]  /*4c80*/  IADD3.X R54, PT, PT, RZ, R54, RZ, P3, P4 ;  /* 0x00000036ff367210 */ /* 0x000fe20001fe84ff */
[----:B------:R-:W-:Y:S01]  /*4c90*/  IMAD.WIDE.U32 R38, P3, R34, R29, R38 ;  /* 0x0000001d22267225 */ /* 0x000fe20007860026 */
[----:B------:R-:W-:Y:S02]  /*4ca0*/  IADD3 R21, P0, PT, R21, R32, RZ ;  /* 0x0000002015157210 */ /* 0x000fe40007f1e0ff */
[----:B------:R-:W-:Y:S01]  /*4cb0*/  IADD3 R15, P1, PT, R44, R15, RZ ;  /* 0x0000000f2c0f7210 */ /* 0x000fe20007f3e0ff */
[----:B------:R-:W-:Y:S01]  /*4cc0*/  IMAD.X R31, R31, 0x1, R58, P2 ;  /* 0x000000011f1f7824 */ /* 0x000fe200010e063a */
[----:B------:R-:W-:Y:S01]  /*4cd0*/  IADD3 R46, P2, PT, R21, R22, RZ ;  /* 0x00000016152e7210 */ /* 0x000fe20007f5e0ff */
[----:B------:R-:W-:Y:S01]  /*4ce0*/  IMAD.X R45, RZ, RZ, RZ, P3 ;  /* 0x000000ffff2d7224 */ /* 0x000fe200018e06ff */
[----:B------:R-:W-:Y:S01]  /*4cf0*/  IADD3.X R21, P1, PT, R48, R35, RZ, P1, !PT ;  /* 0x0000002330157210 */ /* 0x000fe20000f3e4ff */
[----:B------:R-:W-:Y:S01]  /*4d00*/  IMAD.MOV.U32 R44, RZ, RZ, R39 ;  /* 0x000000ffff2c7224 */ /* 0x000fe200078e0027 */
[----:B------:R-:W-:-:S02]  /*4d10*/  IADD3 R22, P4, PT, R41, R38, RZ ;  /* 0x0000002629167210 */ /* 0x000fc40007f9e0ff */
[----:B------:R-:W-:Y:S02]  /*4d20*/  IADD3.X R48, P0, PT, R50, R31, RZ, P0, !PT ;  /* 0x0000001f32307210 */ /* 0x000fe4000071e4ff */
[----:B------:R-:W-:Y:S01]  /*4d30*/  IADD3 R15, P3, PT, R15, R40, RZ ;  /* 0x000000280f0f7210 */ /* 0x000fe20007f7e0ff */
[----:B------:R-:W-:Y:S01]  /*4d40*/  IMAD.WIDE.U32 R40, R14, R30, RZ ;  /* 0x0000001e0e287225 */ /* 0x000fe200078e00ff */
[----:B------:R-:W-:Y:S02]  /*4d50*/  IADD3.X R48, P2, PT, R48, R23, RZ, P2, !PT ;  /* 0x0000001730307210 */ /* 0x000fe4000175e4ff */
[----:B------:R-:W-:Y:S01]  /*4d60*/  IADD3.X R21, P3, PT, R21, R22, RZ, P3, !PT ;  /* 0x0000001615157210 */ /* 0x000fe20001f7e4ff */
[----:B------:R-:W-:Y:S01]  /*4d70*/  IMAD.WIDE.U32.X R44, R14, R29, R44, P4 ;  /* 0x0000001d0e2c7225 */ /* 0x000fe200020e042c */
[----:B------:R-:W-:-:S03]  /*4d80*/  IADD3.X R47, P2, P0, R42, RZ, RZ, P2, P0 ;  /* 0x000000ff2a2f7210 */ /* 0x000fc600010404ff */
[----:B------:R-:W-:Y:S01]  /*4d90*/  IMAD.WIDE.U32 R40, P4, R34, R18, R40 ;  /* 0x0000001222287225 */ /* 0x000fe20007880028 */
[----:B------:R-:W-:Y:S02]  /*4da0*/  IADD3.X R35, P3, P1, R44, RZ, RZ, P3, P1 ;  /* 0x000000ff2c237210 */ /* 0x000fe400019624ff */
[----:B------:R-:W-:Y:S01]  /*4db0*/  IADD3.X R44, PT, PT, R43, RZ, RZ, P2, P0 ;  /* 0x000000ff2b2c7210 */ /* 0x000fe200017e04ff */
[----:B------:R-:W-:Y:S01]  /*4dc0*/  IMAD.WIDE.U32 R22, R34, R30, RZ ;  /* 0x0000001e22167225 */ /* 0x000fe200078e00ff */
[----:B------:R-:W-:-:S03]  /*4dd0*/  IADD3.X R45, PT, PT, R45, RZ, RZ, P3, P1 ;  /* 0x000000ff2d2d7210 */ /* 0x000fc60001fe24ff */
[----:B------:R-:W-:Y:S01]  /*4de0*/  IMAD.X R39, RZ, RZ, RZ, P4 ;  /* 0x000000ffff277224 */ /* 0x000fe200020e06ff */
[----:B------:R-:W-:Y:S01]  /*4df0*/  ISETP.GE.U32.AND P4, PT, R32, R9, PT ;  /* 0x000000092000720c */ /* 0x000fe20003f86070 */
[----:B------:R-:W-:Y:S01]  /*4e00*/  IMAD.MOV.U32 R38, RZ, RZ, R41 ;  /* 0x000000ffff267224 */ /* 0x000fe200078e0029 */
[----:B------:R-:W-:Y:S01]  /*4e10*/  IADD3 R42, P2, PT, R23, R40, RZ ;  /* 0x00000028172a7210 */ /* 0x000fe20007f5e0ff */
[----:B------:R-:W-:Y:S01]  /*4e20*/  IMAD R40, R21, R24, RZ ;  /* 0x0000001815287224 */ /* 0x000fe200078e02ff */
[----:B------:R-:W-:Y:S02]  /*4e30*/  IADD3 R9, P0, PT, R35, R46, RZ ;  /* 0x0000002e23097210 */ /* 0x000fe40007f1e0ff */
[----:B------:R-:W-:Y:S01]  /*4e40*/  ISETP.GE.U32.AND.EX P4, PT, R31, R58, PT, P4 ;  /* 0x0000003a1f00720c */ /* 0x000fe20003f86140 */
[----:B------:R-:W-:Y:S01]  /*4e50*/  IMAD R41, R15, R25, R40 ;  /* 0x000000190f297224 */ /* 0x000fe200078e0228 */
[----:B------:R-:W-:Y:S01]  /*4e60*/  IADD3 R9, P3, PT, R9, R22, RZ ;  /* 0x0000001609097210 */ /* 0x000fe20007f7e0ff */
[----:B------:R-:W-:Y:S01]  /*4e70*/  IMAD.WIDE.U32 R22, R14, R36, RZ ;  /* 0x000000240e167225 */ /* 0x000fe200078e00ff */
[----:B------:R-:W-:-:S02]  /*4e80*/  IADD3.X R31, P1, PT, R45, R48, RZ, P0, !PT ;  /* 0x000000302d1f7210 */ /* 0x000fc4000073e4ff */
[----:B------:R-:W-:Y:S01]  /*4e90*/  SEL R32, RZ, 0x1, P4 ;  /* 0x00000001ff207807 */ /* 0x000fe20002000000 */
[----:B------:R-:W-:Y:S01]  /*4ea0*/  IMAD.WIDE.U32 R24, R15, R24, RZ ;  /* 0x000000180f187225 */ /* 0x000fe200078e00ff */
[----:B------:R-:W-:Y:S02]  /*4eb0*/  IADD3.X R31, P3, PT, R31, R42, RZ, P3, !PT ;  /* 0x0000002a1f1f7210 */ /* 0x000fe40001f7e4ff */
[----:B------:R-:W-:Y:S01]  /*4ec0*/  IADD3 R32, P0, PT, R32, R11, RZ ;  /* 0x0000000b20207210 */ /* 0x000fe20007f1e0ff */
[----:B------:R-:W-:Y:S02]  /*4ed0*/  IMAD.IADD R25, R25, 0x1, R41 ;  /* 0x0000000119197824 */ /* 0x000fe400078e0229 */
[----:B------:R-:W-:-:S04]  /*4ee0*/  IMAD.WIDE.U32.X R38, R14, R18, R38, P2 ;  /* 0x000000120e267225 */ /* 0x000fc800010e0426 */
[----:B------:R-:W-:Y:S01]  /*4ef0*/  IMAD.WIDE.U32 R22, P4, R34, R37, R22 ;  /* 0x0000002522167225 */ /* 0x000fe20007880016 */
[----:B------:R-:W-:-:S03]  /*4f00*/  IADD3.X R38, P1, P3, R38, RZ, RZ, P3, P1 ;  /* 0x000000ff26267210 */ /* 0x000fc60001b224ff */
[----:B------:R-:W-:Y:S01]  /*4f10*/  IMAD.WIDE.U32 R34, R34, R36, RZ ;  /* 0x0000002422227225 */ /* 0x000fe200078e00ff */
[----:B------:R-:W-:-:S03]  /*4f20*/  IADD3.X R49, PT, PT, R39, RZ, RZ, P1, P3 ;  /* 0x000000ff27317210 */ /* 0x000fc60000fe64ff */
[----:B------:R-:W-:Y:S01]  /*4f30*/  IMAD.WIDE.U32 R42, R25, R26, RZ ;  /* 0x0000001a192a7225 */ /* 0x000fe200078e00ff */
[----:B------:R-:W-:-:S03]  /*4f40*/  IADD3 R51, P2, PT, R35, R22, RZ ;  /* 0x0000001623337210 */ /* 0x000fc60007f5e0ff */
[----:B------:R-:W-:Y:S01]  /*4f50*/  IMAD.X R41, RZ, RZ, RZ, P4 ;  /* 0x000000ffff297224 */ /* 0x000fe200020e06ff */
[----:B------:R-:W-:Y:S01]  /*4f60*/  IADD3 R47, P4, PT, R47, R32, RZ ;  /* 0x000000202f2f7210 */ /* 0x000fe20007f9e0ff */
[----:B------:R-:W-:Y:S01]  /*4f70*/  IMAD.X R45, RZ, RZ, R54, P0 ;  /* 0x000000ffff2d7224 */ /* 0x000fe200000e0636 */
[----:B------:R-:W-:Y:S01]  /*4f80*/  ISETP.GE.U32.AND P0, PT, R55, R12, PT ;  /* 0x0000000c3700720c */ /* 0x000fe20003f06070 */
[----:B------:R-:W-:Y:S02]  /*4f90*/  IMAD.MOV.U32 R40, RZ, RZ, R23 ;  /* 0x000000ffff287224 */ /* 0x000fe400078e0017 */
[----:B------:R-:W-:Y:S01]  /*4fa0*/  IMAD.WIDE.U32 R22, P3, R24, R27, R42 ;  /* 0x0000001b18167225 */ /* 0x000fe2000786002a */
[----:B------:R-:W-:Y:S02]  /*4fb0*/  IADD3 R43, P1, PT, R38, R47, RZ ;  /* 0x0000002f262b7210 */ /* 0x000fe40007f3e0ff */
[----:B------:R-:W-:Y:S01]  /*4fc0*/  ISETP.GE.U32.AND.EX P0, PT, R59, R17, PT, P0 ;  /* 0x000000113b00720c */ /* 0x000fe20003f06100 */
[----:B------:R-:W-:-:S04]  /*4fd0*/  IMAD.WIDE.U32 R38, R24, R26, RZ ;  /* 0x0000001a18267225 */ /* 0x000fc800078e00ff */
[----:B------:R-:W-:Y:S01]  /*4fe0*/  IMAD.X R12, R44, 0x1, R45, P4 ;  /* 0x000000012c0c7824 */ /* 0x000fe200020e062d */
[----:B------:R-:W-:Y:S01]  /*4ff0*/  IADD3 R42, P4, PT, R43, R34, RZ ;  /* 0x000000222b2a7210 */ /* 0x000fe20007f9e0ff */
[----:B------:R-:W-:Y:S01]  /*5000*/  IMAD.X R35, RZ, RZ, RZ, P3 ;  /* 0x000000ffff237224 */ /* 0x000fe200018e06ff */
[----:B------:R-:W-:Y:S01]  /*5010*/  IADD3 R22, P3, PT, R39, R22, RZ ;  /* 0x0000001627167210 */ /* 0x000fe20007f7e0ff */
[----:B------:R-:W-:Y:S01]  /*5020*/  IMAD.WIDE.U32.X R40, R14, R37, R40, P2 ;  /* 0x000000250e287225 */ /* 0x000fe200010e0428 */
[----:B------:R-:W-:Y:S02]  /*5030*/  IADD3.X R14, P1, PT, R49, R12, RZ, P1, !PT ;  /* 0x0000000c310e7210 */ /* 0x000fe40000f3e4ff */
[----:B------:R-:W-:Y:S01]  /*5040*/  IADD3 RZ, P2, PT, R15, R38, RZ ;  /* 0x000000260fff7210 */ /* 0x000fe20007f5e0ff */
[----:B------:R-:W-:Y:S01]  /*5050*/  IMAD.MOV.U32 R34, RZ, RZ, R23 ;  /* 0x000000ffff227224 */ /* 0x000fe200078e0017 */
[----:B------:R-:W-:Y:S01]  /*5060*/  IADD3.X R38, P4, PT, R14, R51, RZ, P4, !PT ;  /* 0x000000330e267210 */ /* 0x000fe2000279e4ff */
[----:B------:R-:W-:Y:S01]  /*5070*/  IMAD.WIDE.U32 R14, R25, R28, RZ ;  /* 0x0000001c190e7225 */ /* 0x000fe200078e00ff */
[----:B------:R-:W-:-:S02]  /*5080*/  IADD3.X RZ, P2, PT, R21, R22, RZ, P2, !PT ;  /* 0x0000001615ff7210 */ /* 0x000fc4000175e4ff */
[----:B------:R-:W-:Y:S01]  /*5090*/  IADD3.X R17, P1, P4, R40, RZ, RZ, P4, P1 ;  /* 0x000000ff28117210 */ /* 0x000fe200024224ff */
[----:B------:R-:W-:-:S03]  /*50a0*/  IMAD.WIDE.U32.X R34, R25, R27, R34, P3 ;  /* 0x0000001b19227225 */ /* 0x000fc600018e0422 */
[----:B------:R-:W-:Y:S01]  /*50b0*/  IADD3.X R40, PT, PT, R41, RZ, RZ, P1, P4 ;  /* 0x000000ff29287210 */ /* 0x000fe20000fe84ff */
[----:B------:R-:W-:Y:S01]  /*50c0*/  IMAD.WIDE.U32 R14, P3, R24, R29, R14 ;  /* 0x0000001d180e7225 */ /* 0x000fe2000786000e */
[----:B------:R-:W-:-:S03]  /*50d0*/  IADD3.X R34, P2, PT, RZ, R34, RZ, P2, !PT ;  /* 0x00000022ff227210 */ /* 0x000fc6000175e4ff */
[----:B------:R-:W-:Y:S01]  /*50e0*/  IMAD.WIDE.U32 R22, R24, R28, RZ ;  /* 0x0000001c18167225 */ /* 0x000fe200078e00ff */
[----:B------:R-:W-:-:S03]  /*50f0*/  IADD3 R9, P1, PT, R34, R9, RZ ;  /* 0x0000000922097210 */ /* 0x000fc60007f3e0ff */
[----:B------:R-:W-:Y:S01]  /*5100*/  IMAD.X R34, RZ, RZ, R35, P2 ;  /* 0x000000ffff227224 */ /* 0x000fe200010e0623 */
[----:B------:R-:W-:Y:S01]  /*5110*/  IADD3 R21, P4, PT, R23, R14, RZ ;  /* 0x0000000e17157210 */ /* 0x000fe20007f9e0ff */
[----:B------:R-:W-:Y:S01]  /*5120*/  IMAD.X R35, RZ, RZ, RZ, P3 ;  /* 0x000000ffff237224 */ /* 0x000fe200018e06ff */
[----:B------:R-:W-:Y:S02]  /*5130*/  IADD3 R23, P2, PT, R9, R22, RZ ;  /* 0x0000001609177210 */ /* 0x000fe40007f5e0ff */
[----:B------:R-:W-:Y:S01]  /*5140*/  IADD3.X R14, P1, PT, R34, R31, RZ, P1, !PT ;  /* 0x0000001f220e7210 */ /* 0x000fe20000f3e4ff */
[----:B------:R-:W-:Y:S01]  /*5150*/  IMAD.MOV.U32 R34, RZ, RZ, R15 ;  /* 0x000000ffff227224 */ /* 0x000fe200078e000f */
[----:B------:R-:W-:Y:S02]  /*5160*/  ISETP.GE.U32.AND P3, PT, R32, R11, PT ;  /* 0x0000000b2000720c */ /* 0x000fe40003f66070 */
[----:B------:R-:W-:Y:S01]  /*5170*/  IADD3.X R14, P2, PT, R14, R21, RZ, P2, !PT ;  /* 0x000000150e0e7210 */ /* 0x000fe2000175e4ff */
[----:B------:R-:W-:Y:S01]  /*5180*/  IMAD.WIDE.U32.X R34, R25, R29, R34, P4 ;  /* 0x0000001d19227225 */ /* 0x000fe200020e0422 */
[----:B------:R-:W-:-:S02]  /*5190*/  IADD3.X R15, PT, PT, RZ, RZ, RZ, P6, P5 ;  /* 0x000000ffff0f7210 */ /* 0x000fc400037ea4ff */
[----:B------:R-:W-:Y:S01]  /*51a0*/  IADD3 R16, P5, P4, R13, R10, R16 ;  /* 0x0000000a0d107210 */ /* 0x000fe20007cbe010 */
[----:B------:R-:W-:Y:S01]  /*51b0*/  IMAD.WIDE.U32 R10, R25, R30, RZ ;  /* 0x0000001e190a7225 */ /* 0x000fe200078e00ff */
[----:B------:R-:W-:Y:S02]  /*51c0*/  IADD3.X R9, P1, P2, R34, RZ, RZ, P2, P1 ;  /* 0x000000ff22097210 */ /* 0x000fe400012224ff */
[----:B------:R-:W-:Y:S02]  /*51d0*/  SEL R13, RZ, 0x1, P0 ;  /* 0x00000001ff0d7807 */ /* 0x000fe40000000000 */
[----:B------:R-:W-:Y:S02]  /*51e0*/  ISETP.GE.U32.AND.EX P3, PT, R45, R54, PT, P3 ;  /* 0x000000362d00720c */ /* 0x000fe40003f66130 */
[----:B------:R-:W-:Y:S02]  /*51f0*/  ISETP.GE.U32.AND P0, PT, R47, R32, PT ;  /* 0x000000202f00720c */ /* 0x000fe40003f06070 */
[----:B------:R-:W-:-:S02]  /*5200*/  IADD3.X R35, PT, PT, R35, RZ, RZ, P1, P2 ;  /* 0x000000ff23237210 */ /* 0x000fc40000fe44ff */
[----:B------:R-:W-:Y:S01]  /*5210*/  IADD3 R13, P6, P2, R13, R20, R15 ;  /* 0x000000140d0d7210 */ /* 0x000fe20007ade00f */
[----:B------:R-:W-:Y:S01]  /*5220*/  IMAD.WIDE.U32 R20, R24, R30, RZ ;  /* 0x0000001e18147225 */ /* 0x000fe200078e00ff */
[----:B------:R-:W-:Y:S02]  /*5230*/  SEL R15, RZ, 0x1, P3 ;  /* 0x00000001ff0f7807 */ /* 0x000fe40001800000 */
[----:B------:R-:W-:Y:S01]  /*5240*/  ISETP.GE.U32.AND.EX P0, PT, R12, R45, PT, P0 ;  /* 0x0000002d0c00720c */ /* 0x000fe20003f06100 */
[----:B------:R-:W-:Y:S01]  /*5250*/  IMAD.WIDE.U32 R10, P3, R24, R18, R10 ;  /* 0x00000012180a7225 */ /* 0x000fe2000786000a */
[----:B------:R-:W-:Y:S02]  /*5260*/  IADD3.X R39, PT, PT, RZ, R33, RZ, P5, P4 ;  /* 0x00000021ff277210 */ /* 0x000fe40002fe84ff */
[----:B------:R-:W-:Y:S01]  /*5270*/  IADD3 R15, P4, PT, R15, R16, RZ ;  /* 0x000000100f0f7210 */ /* 0x000fe20007f9e0ff */
[----:B------:R-:W-:Y:S01]  /*5280*/  IMAD.X R33, RZ, RZ, RZ, P3 ;  /* 0x000000ffff217224 */ /* 0x000fe200018e06ff */
[----:B------:R-:W-:Y:S01]  /*5290*/  IADD3 R9, P1, PT, R9, R42, RZ ;  /* 0x0000002a09097210 */ /* 0x000fe20007f3e0ff */
[----:B------:R-:W-:Y:S01]  /*52a0*/  IMAD.MOV.U32 R32, RZ, RZ, R11 ;  /* 0x000000ffff207224 */ /* 0x000fe200078e000b */
[----:B------:R-:W-:-:S02]  /*52b0*/  SEL R22, RZ, 0x1, P0 ;  /* 0x00000001ff167807 */ /* 0x000fc40000000000 */
[----:B------:R-:W-:Y:S01]  /*52c0*/  IADD3 R21, P5, PT, R21, R10, RZ ;  /* 0x0000000a15157210 */ /* 0x000fe20007fbe0ff */
[----:B------:R-:W-:Y:S01]  /*52d0*/  IMAD.X R10, RZ, RZ, R39, P4 ;  /* 0x000000ffff0a7224 */ /* 0x000fe200020e0627 */
[----:B------:R-:W-:Y:S01]  /*52e0*/  IADD3.X R12, P1, PT, R35, R38, RZ, P1, !PT ;  /* 0x00000026230c7210 */ /* 0x000fe20000f3e4ff */
[----:B------:R-:W-:Y:S01]  /*52f0*/  IMAD.WIDE.U32 R34, R25, R36, RZ ;  /* 0x0000002419227225 */ /* 0x000fe200078e00ff */
[----:B------:R-:W-:Y:S02]  /*5300*/  IADD3 R22, P4, PT, R22, R15, RZ ;  /* 0x0000000f16167210 */ /* 0x000fe40007f9e0ff */
[----:B------:R-:W-:Y:S01]  /*5310*/  IADD3 R9, P0, PT, R9, R20, RZ ;  /* 0x0000001409097210 */ /* 0x000fe20007f1e0ff */
[----:B------:R-:W-:Y:S01]  /*5320*/  IMAD.WIDE.U32.X R32, R25, R18, R32, P5 ;  /* 0x0000001219207225 */ /* 0x000fe200028e0420 */
[----:B------:R-:W-:Y:S02]  /*5330*/  ISETP.GE.U32.AND P3, PT, R15, R16, PT ;  /* 0x000000100f00720c */ /* 0x000fe40003f66070 */
[----:B------:R-:W-:Y:S01]  /*5340*/  IADD3.X R12, P0, PT, R12, R21, RZ, P0, !PT ;  /* 0x000000150c0c7210 */ /* 0x000fe2000071e4ff */
[----:B------:R-:W-:Y:S01]  /*5350*/  IMAD.X R31, RZ, RZ, R10, P4 ;  /* 0x000000ffff1f7224 */ /* 0x000fe200020e060a */
[----:B------:R-:W-:Y:S01]  /*5360*/  ISETP.GE.U32.AND P5, PT, R22, R15, PT ;  /* 0x0000000f1600720c */ /* 0x000fe20003fa6070 */
[----:B------:R-:W-:Y:S01]  /*5370*/  IMAD.WIDE.U32 R34, P4, R24, R37, R34 ;  /* 0x0000002518227225 */ /* 0x000fe20007880022 */
[----:B------:R-:W-:-:S02]  /*5380*/  IADD3.X R15, P1, P0, R32, RZ, RZ, P0, P1 ;  /* 0x000000ff200f7210 */ /* 0x000fc400000224ff */
[----:B------:R-:W-:Y:S01]  /*5390*/  ISETP.GE.U32.AND.EX P3, PT, R10, R39, PT, P3 ;  /* 0x000000270a00720c */ /* 0x000fe20003f66130 */
[----:B------:R-:W-:Y:S01]  /*53a0*/  IMAD.X R11, RZ, RZ, RZ, P4 ;  /* 0x000000ffff0b7224 */ /* 0x000fe200020e06ff */
[----:B------:R-:W-:Y:S01]  /*53b0*/  IADD3 R16, P4, PT, R17, R22, RZ ;  /* 0x0000001611107210 */ /* 0x000fe20007f9e0ff */
[----:B------:R-:W-:Y:S01]  /*53c0*/  IMAD.WIDE.U32 R20, R24, R36, RZ ;  /* 0x0000002418147225 */ /* 0x000fe200078e00ff */
[----:B------:R-:W-:Y:S02]  /*53d0*/  IADD3.X R32, PT, PT, R33, RZ, RZ, P1, P0 ;  /* 0x000000ff21207210 */ /* 0x000fe40000fe04ff */
[----:B------:R-:W-:Y:S01]  /*53e0*/  IADD3 R15, P0, PT, R15, R16, RZ ;  /* 0x000000100f0f7210 */ /* 0x000fe20007f1e0ff */
[----:B------:R-:W-:Y:S01]  /*53f0*/  IMAD.X R17, R40, 0x1, R31, P4 ;  /* 0x0000000128117824 */ /* 0x000fe200020e061f */
[----:B------:R-:W-:Y:S02]  /*5400*/  IADD3 R24, P1, PT, R21, R34, RZ ;  /* 0x0000002215187210 */ /* 0x000fe40007f3e0ff */
[----:B------:R-:W-:Y:S01]  /*5410*/  ISETP.GE.U32.AND.EX P5, PT, R31, R10, PT, P5 ;  /* 0x0000000a1f00720c */ /* 0x000fe20003fa6150 */
        /* <DEDUP_REMOVED lines=10> */
[----:B------:R-:W-:Y:S02]  /*54c0*/  IADD3.X R15, PT, PT, RZ, R19, RZ, P6, P2 ;  /* 0x00000013ff0f7210 */ /* 0x000fe400037e44ff */
[----:B------:R-:W-:Y:S02]  /*54d0*/  SEL R16, RZ, 0x1, P4 ;  /* 0x00000001ff107807 */ /* 0x000fe40002000000 */
[----:B------:R-:W-:Y:S02]  /*54e0*/  IADD3.X R17, P0, P3, R10, RZ, RZ, P3, P0 ;  /* 0x000000ff0a117210 */ /* 0x000fe40001b004ff */
[----:B------:R-:W-:Y:S02]  /*54f0*/  IADD3.X R15, PT, PT, RZ, R15, RZ, P1, P5 ;  /* 0x0000000fff0f7210 */ /* 0x000fe40000fea4ff */
[----:B------:R-:W-:-:S02]  /*5500*/  IADD3 R17, P1, P2, R17, R13, R16 ;  /* 0x0000000d11117210 */ /* 0x000fc40007a3e010 */
[----:B------:R-:W-:Y:S02]  /*5510*/  IADD3.X R10, PT, PT, R11, RZ, RZ, P0, P3 ;  /* 0x000000ff0b0a7210 */ /* 0x000fe400007e64ff */
[----:B------:R-:W-:Y:S02]  /*5520*/  ISETP.GT.U32.AND P0, PT, R17, R36, PT ;  /* 0x000000241100720c */ /* 0x000fe40003f04070 */
[----:B------:R-:W-:-:S04]  /*5530*/  IADD3.X R22, PT, PT, R10, R15, RZ, P1, P2 ;  /* 0x0000000f0a167210 */ /* 0x000fc80000fe44ff */
[----:B------:R-:W-:-:S13]  /*5540*/  ISETP.GT.U32.AND.EX P0, PT, R22, R37, PT, P0 ;  /* 0x000000251600720c */ /* 0x000fda0003f04100 */
[----:B------:R-:W-:Y:S05]  /*5550*/  @P0 BRA `(.L_x_7) ;  /* 0x00000000004c0947 */ /* 0x000fea0003800000 */
[----:B------:R-:W-:Y:S01]  /*5560*/  ISETP.GE.U32.AND P0, PT, R17, R36, PT ;  /* 0x000000241100720c */ /* 0x000fe20003f06070 */
[----:B------:R-:W-:Y:S02]  /*5570*/  IMAD.MOV.U32 R10, RZ, RZ, R33 ;  /* 0x000000ffff0a7224 */ /* 0x000fe400078e0021 */
[----:B------:R-:W-:Y:S01]  /*5580*/  IMAD.MOV.U32 R16, RZ, RZ, R9 ;  /* 0x000000ffff107224 */ /* 0x000fe200078e0009 */
[----:B------:R-:W-:-:S13]  /*5590*/  ISETP.GE.U32.AND.EX P0, PT, R22, R37, PT, P0 ;  /* 0x000000251600720c */ /* 0x000fda0003f06100 */
        /* <DEDUP_REMOVED lines=15> */
.L_x_7:
        /* <DEDUP_REMOVED lines=21> */
.L_x_8:
[----:B------:R-:W0:Y:S08]  /*57e0*/  LDC.64 R24, c[0x3][0x1b0] ;  /* 0x00c06c00ff187b82 */ /* 0x000e300000000a00 */
[----:B------:R-:W1:Y:S01]  /*57f0*/  LDC.64 R32, c[0x3][0x1b8] ;  /* 0x00c06e00ff207b82 */ /* 0x000e620000000a00 */
[----:B0-----:R-:W-:-:S05]  /*5800*/  IADD3 R19, P0, PT, R23, R24, RZ ;  /* 0x0000001817137210 */ /* 0x001fca0007f1e0ff */
[----:B------:R-:W-:Y:S01]  /*5810*/  IMAD.X R24, R14, 0x1, R25, P0 ;  /* 0x000000010e187824 */ /* 0x000fe200000e0619 */
[----:B------:R-:W-:-:S04]  /*5820*/  ISETP.GE.U32.AND P0, PT, R19, R23, PT ;  /* 0x000000171300720c */ /* 0x000fc80003f06070 */
[----:B------:R-:W-:-:S04]  /*5830*/  ISETP.GE.U32.AND.EX P0, PT, R24, R14, PT, P0 ;  /* 0x0000000e1800720c */ /* 0x000fc80003f06100 */
[----:B------:R-:W-:Y:S02]  /*5840*/  SEL R9, RZ, 0x1, P0 ;  /* 0x00000001ff097807 */ /* 0x000fe40000000000 */
[----:B------:R-:W-:Y:S02]  /*5850*/  ISETP.GE.U32.AND P0, PT, R19, R23, PT ;  /* 0x000000171300720c */ /* 0x000fe40003f06070 */
[----:B-1----:R-:W-:Y:S02]  /*5860*/  IADD3 R21, P1, P2, R16, R32, R9 ;  /* 0x0000002010157210 */ /* 0x002fe40007a3e009 */
[----:B------:R-:W-:Y:S02]  /*5870*/  ISETP.GE.U32.AND.EX P0, PT, R24, R14, PT, P0 ;  /* 0x0000000e1800720c */ /* 0x000fe40003f06100 */
[----:B------:R-:W-:Y:S01]  /*5880*/  IADD3.X R11, PT, PT, R12, R33, RZ, P1, P2 ;  /* 0x000000210c0b7210 */ /* 0x000fe20000fe44ff */
[----:B------:R-:W0:Y:S01]  /*5890*/  LDC.64 R14, c[0x3][0x1c0] ;  /* 0x00c07000ff0e7b82 */ /* 0x000e220000000a00 */
[----:B------:R-:W-:-:S02]  /*58a0*/  ISETP.NE.U32.AND P2, PT, R21, R16, PT ;  /* 0x000000101500720c */ /* 0x000fc40003f45070 */
[----:B------:R-:W-:Y:S02]  /*58b0*/  ISETP.GE.U32.AND P1, PT, R21, R16, PT ;  /* 0x000000101500720c */ /* 0x000fe40003f26070 */
[CC--:B------:R-:W-:Y:S02]  /*58c0*/  ISETP.NE.AND.EX P2, PT, R11.reuse, R12.reuse, PT, P2 ;  /* 0x0000000c0b00720c */ /* 0x0c0fe40003f45320 */
[----:B------:R-:W-:Y:S02]  /*58d0*/  ISETP.GE.U32.AND.EX P1, PT, R11, R12, PT, P1 ;  /* 0x0000000c0b00720c */ /* 0x000fe40003f26110 */
[----:B------:R-:W-:Y:S01]  /*58e0*/  SEL R9, RZ, 0xffffffff, P2 ;  /* 0xffffffffff097807 */ /* 0x000fe20001000000 */
[----:B------:R-:W1:Y:S01]  /*58f0*/  LDC.64 R12, c[0x3][0x1c8] ;  /* 0x00c07200ff0c7b82 */ /* 0x000e620000000a00 */
[----:B------:R-:W-:-:S04]  /*5900*/  @P0 SEL R9, RZ, 0xffffffff, P1 ;  /* 0xffffffffff090807 */ /* 0x000fc80000800000 */
[----:B------:R-:W-:-:S04]  /*5910*/  LOP3.LUT R9, R9, 0x1, RZ, 0xc0, !PT ;  /* 0x0000000109097812 */ /* 0x000fc800078ec0ff */
[----:B------:R-:W-:-:S04]  /*5920*/  ISETP.EQ.U32.OR P0, PT, R9, 0x1, !P1 ;  /* 0x000000010900780c */ /* 0x000fc80004f02470 */
[----:B------:R-:W-:-:S04]  /*5930*/  SEL R9, RZ, 0x1, !P0 ;  /* 0x00000001ff097807 */ /* 0x000fc80004000000 */
[----:B0-----:R-:W-:-:S04]  /*5940*/  IADD3 R23, P1, P2, R10, R14, R9 ;  /* 0x0000000e0a177210 */ /* 0x001fc80007a3e009 */
[----:B------:R-:W-:Y:S02]  /*5950*/  IADD3.X R25, PT, PT, R20, R15, RZ, P1, P2 ;  /* 0x0000000f14197210 */ /* 0x000fe40000fe44ff */
[CC--:B------:R-:W-:Y:S02]  /*5960*/  ISETP.GE.U32.AND P1, PT, R23.reuse, R10.reuse, PT ;  /* 0x0000000a1700720c */ /* 0x0c0fe40003f26070 */
[----:B------:R-:W-:Y:S02]  /*5970*/  ISETP.GE.U32.AND P2, PT, R23, R10, PT ;  /* 0x0000000a1700720c */ /* 0x000fe40003f46070 */
[----:B------:R-:W-:Y:S02]  /*5980*/  ISETP.GE.U32.AND.EX P1, PT, R25, R20, PT, P1 ;  /* 0x000000141900720c */ /* 0x000fe40003f26110 */
[----:B------:R-:W-:Y:S02]  /*5990*/  ISETP.NE.U32.AND P3, PT, R23, R10, PT ;  /* 0x0000000a1700720c */ /* 0x000fe40003f65070 */
[----:B------:R-:W-:-:S02]  /*59a0*/  ISETP.GE.U32.AND.EX P2, PT, R25, R20, PT, P2 ;  /* 0x000000141900720c */ /* 0x000fc40003f46120 */
[----:B------:R-:W-:Y:S02]  /*59b0*/  ISETP.NE.AND.EX P3, PT, R25, R20, PT, P3 ;  /* 0x000000141900720c */ /* 0x000fe40003f65330 */
[----:B------:R-:W-:Y:S02]  /*59c0*/  SEL R9, RZ, 0xffffffff, P2 ;  /* 0xffffffffff097807 */ /* 0x000fe40001000000 */
[----:B------:R-:W-:-:S04]  /*59d0*/  SEL R10, RZ, 0xffffffff, P3 ;  /* 0xffffffffff0a7807 */ /* 0x000fc80001800000 */
[----:B------:R-:W-:-:S04]  /*59e0*/  @P1 SEL R9, R10, R9, P0 ;  /* 0x000000090a091207 */ /* 0x000fc80000000000 */
[----:B------:R-:W-:-:S04]  /*59f0*/  LOP3.LUT R9, R9, 0x1, RZ, 0xc0, !PT ;  /* 0x0000000109097812 */ /* 0x000fc800078ec0ff */
[----:B-1----:R-:W-:Y:S02]  /*5a00*/  IADD3 R15, P1, P2, R17, R12, R9 ;  /* 0x0000000c110f7210 */ /* 0x002fe40007a3e009 */
[----:B------:R-:W-:Y:S02]  /*5a10*/  ISETP.NE.U32.AND P0, PT, R9, 0x1, PT ;  /* 0x000000010900780c */ /* 0x000fe40003f05070 */
[----:B------:R-:W-:Y:S02]  /*5a20*/  IADD3.X R16, PT, PT, R22, R13, RZ, P1, P2 ;  /* 0x0000000d16107210 */ /* 0x000fe40000fe44ff */
[CC--:B------:R-:W-:Y:S02]  /*5a30*/  ISETP.EQ.U32.AND P2, PT, R15.reuse, R17.reuse, PT ;  /* 0x000000110f00720c */ /* 0x0c0fe40003f42070 */
[C---:B------:R-:W-:Y:S02]  /*5a40*/  ISETP.GE.U32.AND P1, PT, R15.reuse, R17, PT ;  /* 0x000000110f00720c */ /* 0x040fe40003f26070 */
[----:B------:R-:W-:-:S02]  /*5a50*/  ISETP.GT.U32.AND P3, PT, R15, R36, PT ;  /* 0x000000240f00720c */ /* 0x000fc40003f64070 */
[CC--:B------:R-:W-:Y:S02]  /*5a60*/  ISETP.EQ.AND.EX P0, PT, R16.reuse, R22.reuse, !P0, P2 ;  /* 0x000000161000720c */ /* 0x0c0fe40004702320 */
[C---:B------:R-:W-:Y:S02]  /*5a70*/  ISETP.GE.U32.AND.EX P1, PT, R16.reuse, R22, PT, P1 ;  /* 0x000000161000720c */ /* 0x040fe40003f26110 */
[----:B------:R-:W-:-:S04]  /*5a80*/  ISETP.GT.U32.OR.EX P0, PT, R16, R37, P0, P3 ;  /* 0x000000251000720c */ /* 0x000fc80000704530 */
[----:B------:R-:W-:-:S13]  /*5a90*/  PLOP3.LUT P0, PT, P1, P0, PT, 0x8f, 0xf8 ;  /* 0x0000000000f8781c */ /* 0x000fda0000f01177 */
[----:B------:R-:W-:Y:S05]  /*5aa0*/  @P0 BRA `(.L_x_9) ;  /* 0x0000000000580947 */ /* 0x000fea0003800000 */
[----:B------:R-:W-:Y:S01]  /*5ab0*/  ISETP.GE.U32.AND P0, PT, R15, R36, PT ;  /* 0x000000240f00720c */ /* 0x000fe20003f06070 */
[----:B------:R-:W-:Y:S02]  /*5ac0*/  IMAD.MOV.U32 R14, RZ, RZ, R23 ;  /* 0x000000ffff0e7224 */ /* 0x000fe400078e0017 */
[----:B------:R-:W-:Y:S01]  /*5ad0*/  IMAD.MOV.U32 R13, RZ, RZ, R25 ;  /* 0x000000ffff0d7224 */ /* 0x000fe200078e0019 */
[----:B------:R-:W-:Y:S01]  /*5ae0*/  ISETP.GE.U32.AND.EX P0, PT, R16, R37, PT, P0 ;  /* 0x000000251000720c */ /* 0x000fe20003f06100 */
[----:B------:R-:W-:Y:S02]  /*5af0*/  IMAD.MOV.U32 R12, RZ, RZ, R21 ;  /* 0x000000ffff0c7224 */ /* 0x000fe400078e0015 */
[----:B------:R-:W-:Y:S02]  /*5b00*/  IMAD.MOV.U32 R10, RZ, RZ, R19 ;  /* 0x000000ffff0a7224 */ /* 0x000fe400078e0013 */
[----:B------:R-:W-:-:S08]  /*5b10*/  IMAD.MOV.U32 R9, RZ, RZ, R24 ;  /* 0x000000ffff097224 */ /* 0x000fd000078e0018 */
        /* <DEDUP_REMOVED lines=15> */
.L_x_9:
[----:B------:R-:W-:-:S04]  /*5c10*/  ISETP.GE.U32.AND P0, PT, R19, R26, PT ;  /* 0x0000001a1300720c */ /* 0x000fc80003f06070 */
[----:B------:R-:W-:-:S04]  /*5c20*/  ISETP.GE.U32.AND.EX P0, PT, R24, R27, PT, P0 ;  /* 0x0000001b1800720c */ /* 0x000fc80003f06100 */
[----:B------:R-:W-:-:S04]  /*5c30*/  SEL R9, RZ, 0x1, P0 ;  /* 0x00000001ff097807 */ /* 0x000fc80000000000 */
[----:B------:R-:W-:-:S04]  /*5c40*/  IADD3 R28, P0, PT, R9, R28, RZ ;  /* 0x0000001c091c7210 */ /* 0x000fc80007f1e0ff */
[----:B------:R-:W-:Y:S01]  /*5c50*/  IADD3 R12, P1, PT, -R28, R21, RZ ;  /* 0x000000151c0c7210 */ /* 0x000fe20007f3e1ff */
[----:B------:R-:W-:Y:S01]  /*5c60*/  IMAD.X R29, RZ, RZ, R29, P0 ;  /* 0x000000ffff1d7224 */ /* 0x000fe200000e061d */
[----:B------:R-:W-:-:S04]  /*5c70*/  ISETP.GE.U32.AND P0, PT, R21, R28, PT ;  /* 0x0000001c1500720c */ /* 0x000fc80003f06070 */
[C---:B------:R-:W-:Y:S01]  /*5c80*/  ISETP.GE.U32.AND.EX P0, PT, R11.reuse, R29, PT, P0 ;  /* 0x0000001d0b00720c */ /* 0x040fe20003f06100 */
[----:B------:R-:W-:-:S03]  /*5c90*/  IMAD.X R11, R11, 0x1, ~R29, P1 ;  /* 0x000000010b0b7824 */ /* 0x000fc600008e0e1d */
[----:B------:R-:W-:-:S04]  /*5ca0*/  SEL R9, RZ, 0x1, P0 ;  /* 0x00000001ff097807 */ /* 0x000fc80000000000 */
[----:B------:R-:W-:-:S04]  /*5cb0*/  IADD3 R30, P0, PT, R9, R30, RZ ;  /* 0x0000001e091e7210 */ /* 0x000fc80007f1e0ff */
[----:B------:R-:W-:Y:S01]  /*5cc0*/  IADD3 R14, P2, PT, -R30, R23, RZ ;  /* 0x000000171e0e7210 */ /* 0x000fe20007f5e1ff */
[----:B------:R-:W-:Y:S01]  /*5cd0*/  IMAD.X R18, RZ, RZ, R18, P0 ;  /* 0x000000ffff127224 */ /* 0x000fe200000e0612 */
[----:B------:R-:W-:-:S03]  /*5ce0*/  ISETP.GE.U32.AND P0, PT, R23, R30, PT ;  /* 0x0000001e1700720c */ /* 0x000fc60003f06070 */
[C---:B------:R-:W-:Y:S01]  /*5cf0*/  IMAD.X R13, R25.reuse, 0x1, ~R18, P2 ;  /* 0x00000001190d7824 */ /* 0x040fe200010e0e12 */
[----:B------:R-:W-:-:S04]  /*5d00*/  ISETP.GE.U32.AND.EX P0, PT, R25, R18, PT, P0 ;  /* 0x000000121900720c */ /* 0x000fc80003f06100 */
[----:B------:R-:W-:Y:S02]  /*5d10*/  SEL R9, RZ, 0x1, P0 ;  /* 0x00000001ff097807 */ /* 0x000fe40000000000 */
[----:B------:R-:W-:Y:S02]  /*5d20*/  IADD3 R10, P0, PT, R19, -R26, RZ ;  /* 0x8000001a130a7210 */ /* 0x000fe40007f1e0ff */
[----:B------:R-:W-:-:S03]  /*5d30*/  IADD3 R15, P3, P4, R15, -R36, -R9 ;  /* 0x800000240f0f7210 */ /* 0x000fc60007c7e809 */
[----:B------:R-:W-:Y:S01]  /*5d40*/  IMAD.X R9, R24, 0x1, ~R27, P0 ;  /* 0x0000000118097824 */ /* 0x000fe200000e0e1b */
[----:B------:R-:W-:-:S09]  /*5d50*/  IADD3.X R16, PT, PT, R16, -0x1, ~R37, P3, P4 ;  /* 0xffffffff10107810 */ /* 0x000fd20001fe8c25 */
.L_x_10:
[----:B------:R-:W-:Y:S02]  /*5d60*/  ISETP.NE.U32.AND P0, PT, R3, R14, PT ;  /* 0x0000000e0300720c */ /* 0x000fe40003f05070 */
[----:B------:R-:W-:Y:S02]  /*5d70*/  ISETP.NE.U32.AND P1, PT, R0, R15, PT ;  /* 0x0000000f0000720c */ /* 0x000fe40003f25070 */
[----:B------:R-:W-:Y:S02]  /*5d80*/  ISETP.NE.AND.EX P0, PT, R4, R13, PT, P0 ;  /* 0x0000000d0400720c */ /* 0x000fe40003f05300 */
[----:B------:R-:W-:Y:S01]  /*5d90*/  ISETP.NE.U32.AND P2, PT, R5, R12, PT ;  /* 0x0000000c0500720c */ /* 0x000fe20003f45070 */
[----:B------:R-:W-:Y:S01]  /*5da0*/  IMAD.MOV.U32 R5, RZ, RZ, RZ ;  /* 0x000000ffff057224 */ /* 0x000fe200078e00ff */
[----:B------:R-:W-:Y:S02]  /*5db0*/  ISETP.NE.OR.EX P0, PT, R2, R16, P0, P1 ;  /* 0x000000100200720c */ /* 0x000fe40000705710 */
[----:B------:R-:W-:-:S02]  /*5dc0*/  ISETP.GT.U32.AND P1, PT, R7, R10, PT ;  /* 0x0000000a0700720c */ /* 0x000fc40003f24070 */
[----:B------:R-:W-:-:S04]  /*5dd0*/  ISETP.NE.OR.EX P0, PT, R6, R11, P0, P2 ;  /* 0x0000000b0600720c */ /* 0x000fc80000705720 */
[----:B------:R-:W-:-:S13]  /*5de0*/  ISETP.GT.U32.OR.EX P0, PT, R8, R9, P0, P1 ;  /* 0x000000090800720c */ /* 0x000fda0000704510 */
[----:B------:R-:W-:-:S04]  /*5df0*/  @!P0 ISETP.GE.U32.AND P1, PT, R7, R10, PT ;  /* 0x0000000a0700820c */ /* 0x000fc80003f26070 */
[----:B------:R-:W-:-:S04]  /*5e00*/  @!P0 ISETP.GE.U32.AND.EX P1, PT, R8, R9, PT, P1 ;  /* 0x000000090800820c */ /* 0x000fc80003f26110 */
[----:B------:R-:W-:-:S09]  /*5e10*/  @!P0 SEL R5, RZ, 0x1, !P1 ;  /* 0x00000001ff058807 */ /* 0x000fd20004800000 */
.L_x_2:
[----:B------:R-:W0:Y:S02]  /*5e20*/  LDC.64 R2, c[0x0][0x380] ;  /* 0x0000e000ff027b82 */ /* 0x000e240000000a00 */
[----:B0-----:R-:W-:Y:S01]  /*5e30*/  STG.E desc[UR4][R2.64], R5 ;  /* 0x0000000502007986 */ /* 0x001fe2000c101904 */
[----:B------:R-:W-:Y:S05]  /*5e40*/  EXIT ;  /* 0x000000000000794d */ /* 0x000fea0003800000 */
.L_x_11:
        /* <DEDUP_REMOVED lines=11> */
.L_x_568:


//--------------------- .text._Z11scalar_multP7ECPointPKmPKS_ --------------------------
	.section	.text._Z11scalar_multP7ECPointPKmPKS_,"ax",@progbits
	.align	128
        .global         _Z11scalar_multP7ECPointPKmPKS_
        .type           _Z11scalar_multP7ECPointPKmPKS_,@function
        .size           _Z11scalar_multP7ECPointPKmPKS_,(.L_x_565 - _Z11scalar_multP7ECPointPKmPKS_)
        .other          _Z11scalar_multP7ECPointPKmPKS_,@"STO_CUDA_ENTRY STV_DEFAULT"
_Z11scalar_multP7ECPointPKmPKS_:
.text._Z11scalar_multP7ECPointPKmPKS_:
[----:B------:R-:W0:Y:S02]  /*0000*/  LDC R1, c[0x0][0x37c] ;  /* 0x0000df00ff017b82 */ /* 0x000e240000000800 */
[----:B0-----:R-:W-:Y:S01]  /*0010*/  VIADD R1, R1, 0xffffffe0 ;  /* 0xffffffe001017836 */ /* 0x001fe20000000000 */
[----:B------:R-:W-:-:S07]  /*0020*/  MOV R116, 0x40 ;  /* 0x0000004000747802 */ /* 0x000fce0000000f00 */
[----:B------:R-:W-:Y:S05]  /*0030*/  CALL.REL.NOINC `($_Z11scalar_multP7ECPointPKmPKS_$_Z18kernel_scalar_multP7ECPointPKmPKS_) ;  /* 0x0000000000047944 */ /* 0x000fea0003c00000 */
[----:B------:R-:W-:Y:S05]  /*0040*/  EXIT ;  /* 0x000000000000794d */ /* 0x000fea0003800000 */
        .type           $_Z11scalar_multP7ECPointPKmPKS_$_Z18kernel_scalar_multP7ECPointPKmPKS_,@function
        .size           $_Z11scalar_multP7ECPointPKmPKS_$_Z18kernel_scalar_multP7ECPointPKmPKS_,(.L_x_565 - $_Z11scalar_multP7ECPointPKmPKS_$_Z18kernel_scalar_multP7ECPointPKmPKS_)
$_Z11scalar_multP7ECPointPKmPKS_$_Z18kernel_scalar_multP7ECPointPKmPKS_:
[----:B------:R-:W0:Y:S01]  /*0050*/  LDC.64 R4, c[0x0][0x390] ;  /* 0x0000e400ff047b82 */ /* 0x000e220000000a00 */
[----:B------:R-:W0:Y:S02]  /*0060*/  LDCU.64 UR40, c[0x0][0x358] ;  /* 0x00006b00ff2877ac */ /* 0x000e240008000a00 */
[----:B0-----:R-:W2:Y:S05]  /*0070*/  LDG.E R0, desc[UR40][R4.64+0x40] ;  /* 0x0000402804007981 */ /* 0x001eaa000c1e1900 */
[----:B------:R-:W0:Y:S01]  /*0080*/  LDC.64 R2, c[0x0][0x388] ;  /* 0x0000e200ff027b82 */ /* 0x000e220000000a00 */
[----:B--2---:R-:W-:-:S13]  /*0090*/  ISETP.NE.AND P0, PT, R0, RZ, PT ;  /* 0x000000ff0000720c */ /* 0x004fda0003f05270 */
[----:B0-----:R-:W-:Y:S05]  /*00a0*/  @!P0 BRA `(.L_x_12) ;  /* 0x00000000005c8947 */ /* 0x001fea0003800000 */
[----:B------:R-:W0:Y:S01]  /*00b0*/  LDC R92, c[0x3][0x1a8] ;  /* 0x00c06a00ff5c7b82 */ /* 0x000e220000000800 */
[----:B------:R-:W-:Y:S01]  /*00c0*/  IMAD.MOV.U32 R125, RZ, RZ, RZ ;  /* 0x000000ffff7d7224 */ /* 0x000fe200078e00ff */
[----:B------:R-:W-:Y:S01]  /*00d0*/  CS2R R16, SRZ ;  /* 0x0000000000107805 */ /* 0x000fe2000001ff00 */
[----:B------:R-:W-:Y:S01]  /*00e0*/  IMAD.MOV.U32 R126, RZ, RZ, RZ ;  /* 0x000000ffff7e7224 */ /* 0x000fe200078e00ff */
[----:B------:R-:W-:Y:S02]  /*00f0*/  CS2R R14, SRZ ;  /* 0x00000000000e7805 */ /* 0x000fe4000001ff00 */
[----:B------:R-:W-:Y:S01]  /*0100*/  CS2R R12, SRZ ;  /* 0x00000000000c7805 */ /* 0x000fe2000001ff00 */
[----:B------:R-:W-:Y:S01]  /*0110*/  UMOV UR4, 0x1 ;  /* 0x0000000100047882 */ /* 0x000fe20000000000 */
[----:B------:R-:W1:Y:S08]  /*0120*/  LDC R93, c[0x3][0x1ac] ;  /* 0x00c06b00ff5d7b82 */ /* 0x000e700000000800 */
[----:B------:R-:W2:Y:S08]  /*0130*/  LDC R90, c[0x3][0x1a0] ;  /* 0x00c06800ff5a7b82 */ /* 0x000eb00000000800 */
[----:B------:R-:W3:Y:S01]  /*0140*/  LDC R91, c[0x3][0x1a4] ;  /* 0x00c06900ff5b7b82 */ /* 0x000ee20000000800 */
[----:B0-----:R-:W-:-:S07]  /*0150*/  IMAD.MOV.U32 R84, RZ, RZ, R92 ;  /* 0x000000ffff547224 */ /* 0x001fce00078e005c */
[----:B------:R-:W0:Y:S01]  /*0160*/  LDC R88, c[0x3][0x198] ;  /* 0x00c06600ff587b82 */ /* 0x000e220000000800 */
[----:B-1----:R-:W-:-:S07]  /*0170*/  IMAD.MOV.U32 R85, RZ, RZ, R93 ;  /* 0x000000ffff557224 */ /* 0x002fce00078e005d */
[----:B------:R-:W1:Y:S01]  /*0180*/  LDC R89, c[0x3][0x19c] ;  /* 0x00c06700ff597b82 */ /* 0x000e620000000800 */
[----:B--2---:R-:W-:-:S07]  /*0190*/  IMAD.MOV.U32 R82, RZ, RZ, R90 ;  /* 0x000000ffff527224 */ /* 0x004fce00078e005a */
[----:B------:R-:W2:Y:S01]  /*01a0*/  LDC R86, c[0x3][0x190] ;  /* 0x00c06400ff567b82 */ /* 0x000ea20000000800 */
[----:B---3--:R-:W-:-:S07]  /*01b0*/  IMAD.MOV.U32 R83, RZ, RZ, R91 ;  /* 0x000000ffff537224 */ /* 0x008fce00078e005b */
[----:B------:R-:W3:Y:S01]  /*01c0*/  LDC R87, c[0x3][0x194] ;  /* 0x00c06500ff577b82 */ /* 0x000ee20000000800 */
[----:B0-----:R-:W-:Y:S02]  /*01d0*/  IMAD.MOV.U32 R80, RZ, RZ, R88 ;  /* 0x000000ffff507224 */ /* 0x001fe400078e0058 */
[----:B-1----:R-:W-:Y:S02]  /*01e0*/  IMAD.MOV.U32 R81, RZ, RZ, R89 ;  /* 0x000000ffff517224 */ /* 0x002fe400078e0059 */
[----:B--2---:R-:W-:Y:S02]  /*01f0*/  IMAD.MOV.U32 R78, RZ, RZ, R86 ;  /* 0x000000ffff4e7224 */ /* 0x004fe400078e0056 */
[----:B---3--:R-:W-:Y:S01]  /*0200*/  IMAD.MOV.U32 R79, RZ, RZ, R87 ;  /* 0x000000ffff4f7224 */ /* 0x008fe200078e0057 */
[----:B------:R-:W-:Y:S06]  /*0210*/  BRA `(.L_x_13) ;  /* 0x0000000000447947 */ /* 0x000fec0003800000 */
.L_x_12:
[----:B------:R0:W5:Y:S04]  /*0220*/  LDG.E.64 R78, desc[UR40][R4.64] ;  /* 0x00000028044e7981 */ /* 0x000168000c1e1b00 */
[----:B------:R0:W5:Y:S04]  /*0230*/  LDG.E.64 R80, desc[UR40][R4.64+0x8] ;  /* 0x0000082804507981 */ /* 0x000168000c1e1b00 */
[----:B------:R0:W5:Y:S04]  /*0240*/  LDG.E.64 R82, desc[UR40][R4.64+0x10] ;  /* 0x0000102804527981 */ /* 0x000168000c1e1b00 */
[----:B------:R0:W5:Y:S04]  /*0250*/  LDG.E.64 R84, desc[UR40][R4.64+0x18] ;  /* 0x0000182804547981 */ /* 0x000168000c1e1b00 */
[----:B------:R0:W5:Y:S04]  /*0260*/  LDG.E.64 R86, desc[UR40][R4.64+0x20] ;  /* 0x0000202804567981 */ /* 0x000168000c1e1b00 */
[----:B------:R0:W5:Y:S04]  /*0270*/  LDG.E.64 R88, desc[UR40][R4.64+0x28] ;  /* 0x0000282804587981 */ /* 0x000168000c1e1b00 */
[----:B------:R0:W5:Y:S04]  /*0280*/  LDG.E.64 R90, desc[UR40][R4.64+0x30] ;  /* 0x00003028045a7981 */ /* 0x000168000c1e1b00 */
[----:B------:R0:W5:Y:S01]  /*0290*/  LDG.E.64 R92, desc[UR40][R4.64+0x38] ;  /* 0x00003828045c7981 */ /* 0x000162000c1e1b00 */
[----:B------:R-:W1:Y:S01]  /*02a0*/  LDC R125, c[0x3][0x1a8] ;  /* 0x00c06a00ff7d7b82 */ /* 0x000e620000000800 */
[----:B------:R-:W-:-:S07]  /*02b0*/  UMOV UR4, URZ ;  /* 0x000000ff00047c82 */ /* 0x000fce0008000000 */
[----:B------:R-:W2:Y:S08]  /*02c0*/  LDC R126, c[0x3][0x1ac] ;  /* 0x00c06b00ff7e7b82 */ /* 0x000eb00000000800 */
[----:B------:R-:W3:Y:S08]  /*02d0*/  LDC R16, c[0x3][0x1a0] ;  /* 0x00c06800ff107b82 */ /* 0x000ef00000000800 */
[----:B------:R-:W4:Y:S08]  /*02e0*/  LDC R17, c[0x3][0x1a4] ;  /* 0x00c06900ff117b82 */ /* 0x000f300000000800 */
[----:B------:R-:W0:Y:S08]  /*02f0*/  LDC R15, c[0x3][0x198] ;  /* 0x00c06600ff0f7b82 */ /* 0x000e300000000800 */
[----:B------:R-:W0:Y:S08]  /*0300*/  LDC R14, c[0x3][0x19c] ;  /* 0x00c06700ff0e7b82 */ /* 0x000e300000000800 */
[----:B------:R-:W0:Y:S08]  /*0310*/  LDC R12, c[0x3][0x190] ;  /* 0x00c06400ff0c7b82 */ /* 0x000e300000000800 */
[----:B-12---:R-:W0:Y:S02]  /*0320*/  LDC R13, c[0x3][0x194] ;  /* 0x00c06500ff0d7b82 */ /* 0x006e240000000800 */
.L_x_13:
[----:B0-----:R-:W2:Y:S02]  /*0330*/  LDG.E.64 R4, desc[UR40][R2.64] ;  /* 0x0000002802047981 */ /* 0x001ea4000c1e1b00 */
[----:B--2---:R-:W-:-:S04]  /*0340*/  ISETP.NE.U32.AND P0, PT, R4, RZ, PT ;  /* 0x000000ff0400720c */ /* 0x004fc80003f05070 */
[----:B------:R-:W-:-:S13]  /*0350*/  ISETP.NE.AND.EX P0, PT, R5, RZ, PT, P0 ;  /* 0x000000ff0500720c */ /* 0x000fda0003f05300 */
[----:B------:R-:W-:Y:S05]  /*0360*/  @P0 BRA `(.L_x_14) ;  /* 0x00000000003c0947 */ /* 0x000fea0003800000 */
[----:B------:R-:W2:Y:S02]  /*0370*/  LDG.E.64 R6, desc[UR40][R2.64+0x8] ;  /* 0x0000082802067981 */ /* 0x000ea4000c1e1b00 */
[----:B--2---:R-:W-:-:S04]  /*0380*/  ISETP.NE.U32.AND P0, PT, R6, RZ, PT ;  /* 0x000000ff0600720c */ /* 0x004fc80003f05070 */
[----:B------:R-:W-:-:S13]  /*0390*/  ISETP.NE.AND.EX P0, PT, R7, RZ, PT, P0 ;  /* 0x000000ff0700720c */ /* 0x000fda0003f05300 */
[----:B------:R-:W-:Y:S05]  /*03a0*/  @P0 BRA `(.L_x_14) ;  /* 0x00000000002c0947 */ /* 0x000fea0003800000 */
[----:B------:R-:W2:Y:S02]  /*03b0*/  LDG.E.64 R6, desc[UR40][R2.64+0x10] ;  /* 0x0000102802067981 */ /* 0x000ea4000c1e1b00 */
[----:B--2---:R-:W-:-:S04]  /*03c0*/  ISETP.NE.U32.AND P0, PT, R6, RZ, PT ;  /* 0x000000ff0600720c */ /* 0x004fc80003f05070 */
[----:B------:R-:W-:-:S13]  /*03d0*/  ISETP.NE.AND.EX P0, PT, R7, RZ, PT, P0 ;  /* 0x000000ff0700720c */ /* 0x000fda0003f05300 */
[----:B------:R-:W-:Y:S05]  /*03e0*/  @P0 BRA `(.L_x_14) ;  /* 0x00000000001c0947 */ /* 0x000fea0003800000 */
[----:B------:R-:W2:Y:S01]  /*03f0*/  LDG.E.64 R6, desc[UR40][R2.64+0x18] ;  /* 0x0000182802067981 */ /* 0x000ea2000c1e1b00 */
[----:B------:R-:W-:Y:S02]  /*0400*/  ISETP.NE.AND P1, PT, R0, RZ, PT ;  /* 0x000000ff0000720c */ /* 0x000fe40003f25270 */
[----:B------:R-:W-:Y:S02]  /*0410*/  PLOP3.LUT P0, PT, PT, PT, PT, 0x80, 0x8 ;  /* 0x000000000008781c */ /* 0x000fe40003f0f070 */
[----:B--2---:R-:W-:-:S04]  /*0420*/  ISETP.EQ.U32.AND P2, PT, R6, RZ, PT ;  /* 0x000000ff0600720c */ /* 0x004fc80003f42070 */
[----:B------:R-:W-:-:S13]  /*0430*/  ISETP.EQ.OR.EX P1, PT, R7, RZ, P1, P2 ;  /* 0x000000ff0700720c */ /* 0x000fda0000f22720 */
[----:B------:R-:W-:Y:S05]  /*0440*/  @P1 BRA `(.L_x_15) ;  /* 0x000008a800f41947 */ /* 0x000fea0003800000 */
[----:B------:R-:W-:Y:S05]  /*0450*/  BRA `(.L_x_16) ;  /* 0x00000000000c7947 */ /* 0x000fea0003800000 */
.L_x_14:
[----:B------:R-:W-:Y:S02]  /*0460*/  ISETP.NE.AND P1, PT, R0, RZ, PT ;  /* 0x000000ff0000720c */ /* 0x000fe40003f25270 */
[----:B------:R-:W-:-:S11]  /*0470*/  PLOP3.LUT P0, PT, PT, PT, PT, 0x80, 0x8 ;  /* 0x000000000008781c */ /* 0x000fd60003f0f070 */
[----:B------:R-:W-:Y:S05]  /*0480*/  @P1 BRA `(.L_x_15) ;  /* 0x000008a800e41947 */ /* 0x000fea0003800000 */
.L_x_16:
[----:B---3--:R-:W-:Y:S02]  /*0490*/  LOP3.LUT R0, R16, R12, R15, 0xfe, !PT ;  /* 0x0000000c10007212 */ /* 0x008fe400078efe0f */
[----:B----4-:R-:W-:Y:S02]  /*04a0*/  LOP3.LUT R7, R17, R13, R14, 0xfe, !PT ;  /* 0x0000000d11077212 */ /* 0x010fe400078efe0e */
[----:B------:R-:W-:Y:S02]  /*04b0*/  LOP3.LUT P1, RZ, R0, R125, RZ, 0xfc, !PT ;  /* 0x0000007d00ff7212 */ /* 0x000fe4000782fcff */
[----:B------:R-:W-:Y:S02]  /*04c0*/  PLOP3.LUT P0, PT, PT, PT, PT, 0x80, 0x8 ;  /* 0x000000000008781c */ /* 0x000fe40003f0f070 */
[----:B------:R-:W-:-:S13]  /*04d0*/  LOP3.LUT P1, RZ, R7, R126, RZ, 0xfc, P1 ;  /* 0x0000007e07ff7212 */ /* 0x000fda000082fcff */
[----:B------:R-:W-:Y:S05]  /*04e0*/  @!P1 BRA `(.L_x_15) ;  /* 0x000008a800cc9947 */ /* 0x000fea0003800000 */
[----:B------:R-:W2:Y:S01]  /*04f0*/  LDG.E.64 R6, desc[UR40][R2.64+0x8] ;  /* 0x0000082802067981 */ /* 0x000ea2000c1e1b00 */
[----:B------:R-:W0:Y:S03]  /*0500*/  LDC.64 R28, c[0x3][0x20] ;  /* 0x00c00800ff1c7b82 */ /* 0x000e260000000a00 */
[----:B------:R-:W3:Y:S04]  /*0510*/  LDG.E.64 R8, desc[UR40][R2.64+0x10] ;  /* 0x0000102802087981 */ /* 0x000ee8000c1e1b00 */
[----:B------:R3:W4:Y:S01]  /*0520*/  LDG.E.64 R10, desc[UR40][R2.64+0x18] ;  /* 0x00001828020a7981 */ /* 0x000722000c1e1b00 */
[----:B------:R-:W1:Y:S01]  /*0530*/  LDC.64 R26, c[0x3][0x28] ;  /* 0x00c00a00ff1a7b82 */ /* 0x000e620000000a00 */
[----:B------:R-:W-:-:S07]  /*0540*/  UMOV UR5, 0xff ;  /* 0x000000ff00057882 */ /* 0x000fce0000000000 */
[----:B------:R-:W2:Y:S01]  /*0550*/  LDC.64 R22, c[0x3][0x30] ;  /* 0x00c00c00ff167b82 */ /* 0x000ea20000000a00 */
[----:B0-----:R-:W-:-:S07]  /*0560*/  ISETP.GE.U32.AND P1, PT, R4, R28, PT ;  /* 0x0000001c0400720c */ /* 0x001fce0003f26070 */
[----:B------:R-:W0:Y:S01]  /*0570*/  LDC.64 R18, c[0x3][0x38] ;  /* 0x00c00e00ff127b82 */ /* 0x000e220000000a00 */
[----:B------:R-:W-:Y:S02]  /*0580*/  IADD3 R20, P2, PT, R4, -R28, RZ ;  /* 0x8000001c04147210 */ /* 0x000fe40007f5e0ff */
[----:B------:R-:W-:-:S03]  /*0590*/  ISETP.GE.U32.AND.EX P1, PT, R5, R29, PT, P1 ;  /* 0x0000001d0500720c */ /* 0x000fc60003f26110 */
[----:B------:R-:W-:Y:S01]  /*05a0*/  IMAD.X R29, R5, 0x1, ~R29, P2 ;  /* 0x00000001051d7824 */ /* 0x000fe200010e0e1d */
[----:B------:R-:W-:-:S04]  /*05b0*/  SEL R25, RZ, 0x1, P1 ;  /* 0x00000001ff197807 */ /* 0x000fc80000800000 */
[----:B-1----:R-:W-:-:S05]  /*05c0*/  IADD3 R25, P1, PT, R25, R26, RZ ;  /* 0x0000001a19197210 */ /* 0x002fca0007f3e0ff */
[----:B------:R-:W-:Y:S01]  /*05d0*/  IMAD.X R27, RZ, RZ, R27, P1 ;  /* 0x000000ffff1b7224 */ /* 0x000fe200008e061b */
[----:B--2---:R-:W-:-:S04]  /*05e0*/  ISETP.GE.U32.AND P1, PT, R6, R25, PT ;  /* 0x000000190600720c */ /* 0x004fc80003f26070 */
[----:B------:R-:W-:-:S04]  /*05f0*/  ISETP.GE.U32.AND.EX P1, PT, R7, R27, PT, P1 ;  /* 0x0000001b0700720c */ /* 0x000fc80003f26110 */
[----:B------:R-:W-:-:S04]  /*0600*/  SEL R21, RZ, 0x1, P1 ;  /* 0x00000001ff157807 */ /* 0x000fc80000800000 */
[----:B------:R-:W-:-:S04]  /*0610*/  IADD3 R21, P1, PT, R21, R22, RZ ;  /* 0x0000001615157210 */ /* 0x000fc80007f3e0ff */
[CC--:B---3--:R-:W-:Y:S01]  /*0620*/  IADD3 R2, P2, PT, R8.reuse, -R21.reuse, RZ ;  /* 0x8000001508027210 */ /* 0x0c8fe20007f5e0ff */
[----:B------:R-:W-:Y:S01]  /*0630*/  IMAD.X R23, RZ, RZ, R23, P1 ;  /* 0x000000ffff177224 */ /* 0x000fe200008e0617 */
[----:B------:R-:W-:-:S03]  /*0640*/  ISETP.GE.U32.AND P1, PT, R8, R21, PT ;  /* 0x000000150800720c */ /* 0x000fc60003f26070 */
[C---:B------:R-:W-:Y:S01]  /*0650*/  IMAD.X R21, R9.reuse, 0x1, ~R23, P2 ;  /* 0x0000000109157824 */ /* 0x040fe200010e0e17 */
[----:B------:R-:W-:-:S04]  /*0660*/  ISETP.GE.U32.AND.EX P1, PT, R9, R23, PT, P1 ;  /* 0x000000170900720c */ /* 0x000fc80003f26110 */
[----:B------:R-:W-:-:S04]  /*0670*/  SEL R3, RZ, 0x1, P1 ;  /* 0x00000001ff037807 */ /* 0x000fc80000800000 */
[----:B0-----:R-:W-:Y:S02]  /*0680*/  IADD3 R3, P1, PT, R3, R18, RZ ;  /* 0x0000001203037210 */ /* 0x001fe40007f3e0ff */
[----:B------:R-:W-:-:S03]  /*0690*/  IADD3 R18, P3, PT, R6, -R25, RZ ;  /* 0x8000001906127210 */ /* 0x000fc60007f7e0ff */
[----:B------:R-:W-:Y:S01]  /*06a0*/  IMAD.X R19, RZ, RZ, R19, P1 ;  /* 0x000000ffff137224 */ /* 0x000fe200008e0613 */
[CC--:B----4-:R-:W-:Y:S01]  /*06b0*/  ISETP.GE.U32.AND P1, PT, R10.reuse, R3.reuse, PT ;  /* 0x000000030a00720c */ /* 0x0d0fe20003f26070 */
[----:B------:R-:W-:Y:S01]  /*06c0*/  IMAD.X R25, R7, 0x1, ~R27, P3 ;  /* 0x0000000107197824 */ /* 0x000fe200018e0e1b */
[----:B------:R-:W-:Y:S02]  /*06d0*/  IADD3 R0, P3, PT, R10, -R3, RZ ;  /* 0x800000030a007210 */ /* 0x000fe40007f7e0ff */
[----:B------:R-:W-:-:S03]  /*06e0*/  ISETP.GE.U32.AND.EX P1, PT, R11, R19, PT, P1 ;  /* 0x000000130b00720c */ /* 0x000fc60003f26110 */
[----:B------:R-:W-:-:S10]  /*06f0*/  IMAD.X R3, R11, 0x1, ~R19, P3 ;  /* 0x000000010b037824 */ /* 0x000fd400018e0e13 */
[----:B------:R-:W-:Y:S02]  /*0700*/  @P1 IMAD.MOV.U32 R4, RZ, RZ, R20 ;  /* 0x000000ffff041224 */ /* 0x000fe400078e0014 */
[----:B------:R-:W-:Y:S02]  /*0710*/  @P1 IMAD.MOV.U32 R5, RZ, RZ, R29 ;  /* 0x000000ffff051224 */ /* 0x000fe400078e001d */
[----:B------:R-:W-:Y:S02]  /*0720*/  @P1 IMAD.MOV.U32 R6, RZ, RZ, R18 ;  /* 0x000000ffff061224 */ /* 0x000fe400078e0012 */
[----:B------:R-:W-:Y:S02]  /*0730*/  @P1 IMAD.MOV.U32 R7, RZ, RZ, R25 ;  /* 0x000000ffff071224 */ /* 0x000fe400078e0019 */
[----:B------:R-:W-:Y:S02]  /*0740*/  @P1 IMAD.MOV.U32 R8, RZ, RZ, R2 ;  /* 0x000000ffff081224 */ /* 0x000fe400078e0002 */
[----:B------:R-:W-:Y:S01]  /*0750*/  @P1 IMAD.MOV.U32 R9, RZ, RZ, R21 ;  /* 0x000000ffff091224 */ /* 0x000fe200078e0015 */
[----:B------:R0:W-:Y:S01]  /*0760*/  STL.128 [R1], R4 ;  /* 0x0000000401007387 */ /* 0x0001e20000100c00 */
[----:B------:R-:W-:-:S02]  /*0770*/  @P1 IMAD.MOV.U32 R10, RZ, RZ, R0 ;  /* 0x000000ffff0a1224 */ /* 0x000fc400078e0000 */
[----:B------:R-:W-:-:S05]  /*0780*/  @P1 IMAD.MOV.U32 R11, RZ, RZ, R3 ;  /* 0x000000ffff0b1224 */ /* 0x000fca00078e0003 */
[----:B------:R0:W-:Y:S02]  /*0790*/  STL.128 [R1+0x10], R8 ;  /* 0x0000100801007387 */ /* 0x0001e40000100c00 */
.L_x_18:
[----:B------:R-:W-:-:S06]  /*07a0*/  USHF.R.U32.HI UR6, URZ, 0x6, UR5 ;  /* 0x00000006ff067899 */ /* 0x000fcc0008011605 */
[----:B------:R-:W-:-:S04]  /*07b0*/  IMAD.U32 R0, RZ, RZ, UR6 ;  /* 0x00000006ff007e24 */ /* 0x000fc8000f8e00ff */
[----:B------:R-:W-:-:S06]  /*07c0*/  IMAD R2, R0, -0x8, R1 ;  /* 0xfffffff800027824 */ /* 0x000fcc00078e0201 */
[----:B------:R-:W2:Y:S01]  /*07d0*/  LDL.64 R2, [R2+0x18] ;  /* 0x0000180002027983 */ /* 0x000ea20000100a00 */
[----:B------:R-:W-:-:S06]  /*07e0*/  ULOP3.LUT UR6, UR5, 0x3f, URZ, 0xc, !UPT ;  /* 0x0000003f05067892 */ /* 0x000fcc000f8e0cff */
[----:B--2---:R-:W-:Y:S01]  /*07f0*/  SHF.R.U64 R0, R2, UR6, R3 ;  /* 0x0000000602007c19 */ /* 0x004fe20008001203 */
[----:B------:R-:W-:-:S03]  /*0800*/  UMOV UR6, UR5 ;  /* 0x0000000500067c82 */ /* 0x000fc60008000000 */
[----:B------:R-:W-:-:S04]  /*0810*/  LOP3.LUT R0, R0, 0x1, RZ, 0xc0, !PT ;  /* 0x0000000100007812 */ /* 0x000fc800078ec0ff */
[----:B------:R-:W-:-:S04]  /*0820*/  ISETP.NE.U32.AND P1, PT, R0, 0x1, PT ;  /* 0x000000010000780c */ /* 0x000fc80003f25070 */
[----:B------:R-:W-:-:S13]  /*0830*/  ISETP.NE.U32.AND.EX P1, PT, RZ, RZ, PT, P1 ;  /* 0x000000ffff00720c */ /* 0x000fda0003f25110 */
[----:B------:R-:W-:Y:S05]  /*0840*/  @!P1 BRA `(.L_x_17) ;  /* 0x0000000400449947 */ /* 0x000fea0003800000 */
[----:B------:R-:W-:-:S04]  /*0850*/  UIADD3 UR6, UPT, UPT, UR5, -0x1, URZ ;  /* 0xffffffff05067890 */ /* 0x000fc8000fffe0ff */
[----:B------:R-:W-:-:S06]  /*0860*/  USHF.R.U32.HI UR7, URZ, 0x6, UR6 ;  /* 0x00000006ff077899 */ /* 0x000fcc0008011606 */
[----:B------:R-:W-:-:S04]  /*0870*/  IMAD.U32 R0, RZ, RZ, UR7 ;  /* 0x00000007ff007e24 */ /* 0x000fc8000f8e00ff */
[----:B------:R-:W-:-:S06]  /*0880*/  IMAD R2, R0, -0x8, R1 ;  /* 0xfffffff800027824 */ /* 0x000fcc00078e0201 */
[----:B------:R-:W2:Y:S01]  /*0890*/  LDL.64 R2, [R2+0x18] ;  /* 0x0000180002027983 */ /* 0x000ea20000100a00 */
[----:B------:R-:W-:-:S06]  /*08a0*/  ULOP3.LUT UR7, UR6, 0x3f, URZ, 0xc, !UPT ;  /* 0x0000003f06077892 */ /* 0x000fcc000f8e0cff */
[----:B--2---:R-:W-:-:S04]  /*08b0*/  SHF.R.U64 R0, R2, UR7, R3 ;  /* 0x0000000702007c19 */ /* 0x004fc80008001203 */
        /* <DEDUP_REMOVED lines=70> */
[----:B------:R-:W-:Y:S02]  /*0d20*/  UISETP.NE.AND UP0, UPT, UR6, URZ, UPT ;  /* 0x000000ff0600728c */ /* 0x000fe4000bf05270 */
[----:B------:R-:W-:-:S07]  /*0d30*/  UIADD3 UR5, UPT, UPT, UR5, -0x8, URZ ;  /* 0xfffffff805057890 */ /* 0x000fce000fffe0ff */
[----:B------:R-:W-:Y:S05]  /*0d40*/  BRA.U UP0, `(.L_x_18) ;  /* 0xfffffff900947547 */ /* 0x000fea000b83ffff */
[----:B------:R-:W-:-:S05]  /*0d50*/  UMOV UR6, 0xffffffff ;  /* 0xffffffff00067882 */ /* 0x000fca0000000000 */
.L_x_17:
[----:B------:R-:W-:-:S09]  /*0d60*/  UISETP.GE.AND UP0, UPT, UR6, URZ, UPT ;  /* 0x000000ff0600728c */ /* 0x000fd2000bf06270 */
[----:B------:R-:W-:Y:S05]  /*0d70*/  BRA.U !UP0, `(.L_x_15) ;  /* 0x000008a108a87547 */ /* 0x000fea000b800000 */
[----:B------:R-:W1:Y:S01]  /*0d80*/  LDC R115, c[0x3][0x1a8] ;  /* 0x00c06a00ff737b82 */ /* 0x000e620000000800 */
[----:B------:R-:W-:Y:S02]  /*0d90*/  CS2R R110, SRZ ;  /* 0x00000000006e7805 */ /* 0x000fe4000001ff00 */
[----:B------:R-:W-:Y:S02]  /*0da0*/  CS2R R108, SRZ ;  /* 0x00000000006c7805 */ /* 0x000fe4000001ff00 */
[----:B------:R-:W-:Y:S02]  /*0db0*/  CS2R R106, SRZ ;  /* 0x00000000006a7805 */ /* 0x000fe4000001ff00 */
[----:B------:R-:W-:Y:S01]  /*0dc0*/  CS2R R104, SRZ ;  /* 0x0000000000687805 */ /* 0x000fe2000001ff00 */
[----:B------:R-:W2:Y:S01]  /*0dd0*/  LDCU.64 UR8, c[0x3][0x108] ;  /* 0x00c02100ff0877ac */ /* 0x000ea20008000a00 */
[----:B------:R-:W3:Y:S01]  /*0de0*/  LDC R114, c[0x3][0x1ac] ;  /* 0x00c06b00ff727b82 */ /* 0x000ee20000000800 */
[----:B------:R-:W4:Y:S01]  /*0df0*/  LDCU.64 UR10, c[0x3][0x100] ;  /* 0x00c02000ff0a77ac */ /* 0x000f220008000a00 */
[----:B------:R-:W0:Y:S06]  /*0e00*/  LDCU.128 UR12, c[0x3][0xf0] ;  /* 0x00c01e00ff0c77ac */ /* 0x000e2c0008000c00 */
[----:B------:R-:W2:Y:S01]  /*0e10*/  LDC R113, c[0x3][0x1a0] ;  /* 0x00c06800ff717b82 */ /* 0x000ea20000000800 */
[----:B------:R-:W-:-:S07]  /*0e20*/  UMOV UR5, 0x1 ;  /* 0x0000000100057882 */ /* 0x000fce0000000000 */
[----:B------:R-:W4:Y:S01]  /*0e30*/  LDC R94, c[0x3][0x1a4] ;  /* 0x00c06900ff5e7b82 */ /* 0x000f220000000800 */
[----:B-1----:R-:W-:-:S07]  /*0e40*/  IMAD.MOV.U32 R123, RZ, RZ, R115 ;  /* 0x000000ffff7b7224 */ /* 0x002fce00078e0073 */
[----:B------:R-:W1:Y:S01]  /*0e50*/  LDC R97, c[0x3][0x198] ;  /* 0x00c06600ff617b82 */ /* 0x000e620000000800 */
[----:B---3--:R-:W-:-:S07]  /*0e60*/  IMAD.MOV.U32 R124, RZ, RZ, R114 ;  /* 0x000000ffff7c7224 */ /* 0x008fce00078e0072 */
[----:B------:R-:W3:Y:S01]  /*0e70*/  LDC R96, c[0x3][0x19c] ;  /* 0x00c06700ff607b82 */ /* 0x000ee20000000800 */
[----:B--2---:R-:W-:-:S07]  /*0e80*/  IMAD.MOV.U32 R121, RZ, RZ, R113 ;  /* 0x000000ffff797224 */ /* 0x004fce00078e0071 */
[----:B------:R-:W2:Y:S01]  /*0e90*/  LDC R95, c[0x3][0x190] ;  /* 0x00c06400ff5f7b82 */ /* 0x000ea20000000800 */
[----:B----4-:R-:W-:-:S07]  /*0ea0*/  IMAD.MOV.U32 R122, RZ, RZ, R94 ;  /* 0x000000ffff7a7224 */ /* 0x010fce00078e005e */
[----:B------:R-:W4:Y:S01]  /*0eb0*/  LDC R112, c[0x3][0x194] ;  /* 0x00c06500ff707b82 */ /* 0x000f220000000800 */
[----:B-1----:R-:W-:Y:S02]  /*0ec0*/  IMAD.MOV.U32 R119, RZ, RZ, R97 ;  /* 0x000000ffff777224 */ /* 0x002fe400078e0061 */
[----:B---3--:R-:W-:Y:S02]  /*0ed0*/  IMAD.MOV.U32 R120, RZ, RZ, R96 ;  /* 0x000000ffff787224 */ /* 0x008fe400078e0060 */
[----:B--2---:R-:W-:Y:S02]  /*0ee0*/  IMAD.MOV.U32 R117, RZ, RZ, R95 ;  /* 0x000000ffff757224 */ /* 0x004fe400078e005f */
[----:B0---4-:R-:W-:-:S07]  /*0ef0*/  IMAD.MOV.U32 R118, RZ, RZ, R112 ;  /* 0x000000ffff767224 */ /* 0x011fce00078e0070 */
.L_x_253:
[----:B------:R-:W-:-:S06]  /*0f00*/  USHF.R.U32.HI UR7, URZ, 0x6, UR6 ;  /* 0x00000006ff077899 */ /* 0x000fcc0008011606 */
[----:B------:R-:W-:-:S04]  /*0f10*/  IMAD.U32 R2, RZ, RZ, UR7 ;  /* 0x00000007ff027e24 */ /* 0x000fc8000f8e00ff */
[----:B------:R-:W-:-:S06]  /*0f20*/  IMAD R3, R2, -0x8, R1 ;  /* 0xfffffff802037824 */ /* 0x000fcc00078e0201 */
[----:B------:R-:W2:Y:S01]  /*0f30*/  LDL.64 R2, [R3+0x18] ;  /* 0x0000180003027983 */ /* 0x000ea20000100a00 */
[----:B------:R-:W-:Y:S01]  /*0f40*/  ULOP3.LUT UR7, UR6, 0x3f, URZ, 0xc, !UPT ;  /* 0x0000003f06077892 */ /* 0x000fe2000f8e0cff */
[----:B------:R-:W-:Y:S02]  /*0f50*/  IMAD.MOV.U32 R103, RZ, RZ, R125 ;  /* 0x000000ffff677224 */ /* 0x000fe400078e007d */
[----:B------:R-:W-:Y:S02]  /*0f60*/  IMAD.MOV.U32 R102, RZ, RZ, R126 ;  /* 0x000000ffff667224 */ /* 0x000fe400078e007e */
[----:B------:R-:W-:Y:S02]  /*0f70*/  IMAD.MOV.U32 R101, RZ, RZ, R16 ;  /* 0x000000ffff657224 */ /* 0x000fe400078e0010 */
[----:B------:R-:W-:Y:S02]  /*0f80*/  IMAD.MOV.U32 R100, RZ, RZ, R17 ;  /* 0x000000ffff647224 */ /* 0x000fe400078e0011 */
[----:B------:R-:W-:-:S02]  /*0f90*/  IMAD.MOV.U32 R98, RZ, RZ, R15 ;  /* 0x000000ffff627224 */ /* 0x000fc400078e000f */
[----:B------:R-:W-:Y:S02]  /*0fa0*/  IMAD.MOV.U32 R99, RZ, RZ, R14 ;  /* 0x000000ffff637224 */ /* 0x000fe400078e000e */
[----:B------:R-:W-:Y:S02]  /*0fb0*/  IMAD.MOV.U32 R67, RZ, RZ, R12 ;  /* 0x000000ffff437224 */ /* 0x000fe400078e000c */
[----:B------:R-:W-:Y:S02]  /*0fc0*/  IMAD.MOV.U32 R66, RZ, RZ, R13 ;  /* 0x000000ffff427224 */ /* 0x000fe400078e000d */
[----:B-----5:R-:W-:Y:S02]  /*0fd0*/  IMAD.MOV.U32 R65, RZ, RZ, R92 ;  /* 0x000000ffff417224 */ /* 0x020fe400078e005c */
[----:B------:R-:W-:Y:S02]  /*0fe0*/  IMAD.MOV.U32 R64, RZ, RZ, R93 ;  /* 0x000000ffff407224 */ /* 0x000fe400078e005d */
[----:B------:R-:W-:-:S02]  /*0ff0*/  IMAD.MOV.U32 R63, RZ, RZ, R90 ;  /* 0x000000ffff3f7224 */ /* 0x000fc400078e005a */
[----:B------:R-:W-:Y:S02]  /*1000*/  IMAD.MOV.U32 R62, RZ, RZ, R91 ;  /* 0x000000ffff3e7224 */ /* 0x000fe400078e005b */
        /* <DEDUP_REMOVED lines=35> */
[----:B------:R-:W-:Y:S01]  /*1240*/  IMAD.MOV.U32 R26, RZ, RZ, R118 ;  /* 0x000000ffff1a7224 */ /* 0x000fe200078e0076 */
[----:B--2---:R-:W-:-:S04]  /*1250*/  SHF.R.U64 R2, R2, UR7, R3 ;  /* 0x0000000702027c19 */ /* 0x004fc80008001203 */
[----:B------:R-:W-:-:S04]  /*1260*/  LOP3.LUT R2, R2, 0x1, RZ, 0xc0, !PT ;  /* 0x0000000102027812 */ /* 0x000fc800078ec0ff */
[----:B------:R-:W-:-:S04]  /*1270*/  ISETP.NE.U32.AND P0, PT, R2, 0x1, PT ;  /* 0x000000010200780c */ /* 0x000fc80003f05070 */
[----:B------:R-:W-:-:S13]  /*1280*/  ISETP.NE.U32.AND.EX P0, PT, RZ, RZ, PT, P0 ;  /* 0x000000ffff00720c */ /* 0x000fda0003f05100 */
[----:B------:R-:W-:Y:S05]  /*1290*/  @!P0 BRA `(.L_x_19) ;  /* 0x0000044c00788947 */ /* 0x000fea0003800000 */
[----:B------:R-:W-:Y:S01]  /*12a0*/  UISETP.NE.AND UP0, UPT, UR4, URZ, UPT ;  /* 0x000000ff0400728c */ /* 0x000fe2000bf05270 */
[----:B------:R-:W-:Y:S02]  /*12b0*/  IMAD.MOV.U32 R125, RZ, RZ, R111 ;  /* 0x000000ffff7d7224 */ /* 0x000fe400078e006f */
[----:B------:R-:W-:Y:S01]  /*12c0*/  IMAD.MOV.U32 R126, RZ, RZ, R110 ;  /* 0x000000ffff7e7224 */ /* 0x000fe200078e006e */
[----:B------:R-:W-:Y:S01]  /*12d0*/  UMOV UR4, UR5 ;  /* 0x0000000500047c82 */ /* 0x000fe20008000000 */
        /* <DEDUP_REMOVED lines=21> */
[----:B------:R-:W-:Y:S01]  /*1430*/  IMAD.MOV.U32 R79, RZ, RZ, R118 ;  /* 0x000000ffff4f7224 */ /* 0x000fe200078e0076 */
[----:B------:R-:W-:Y:S06]  /*1440*/  BRA.U UP0, `(.L_x_20) ;  /* 0x0000033900b07547 */ /* 0x000fec000b800000 */
[----:B------:R-:W-:Y:S01]  /*1450*/  LOP3.LUT R2, R101, R67, R98, 0xfe, !PT ;  /* 0x0000004365027212 */ /* 0x000fe200078efe62 */
[----:B------:R-:W-:Y:S01]  /*1460*/  UMOV UR4, UR5 ;  /* 0x0000000500047c82 */ /* 0x000fe20008000000 */
[----:B------:R-:W-:Y:S01]  /*1470*/  LOP3.LUT R3, R100, R66, R99, 0xfe, !PT ;  /* 0x0000004264037212 */ /* 0x000fe200078efe63 */
[----:B------:R-:W-:Y:S01]  /*1480*/  IMAD.MOV.U32 R125, RZ, RZ, R111 ;  /* 0x000000ffff7d7224 */ /* 0x000fe200078e006f */
[----:B------:R-:W-:Y:S01]  /*1490*/  LOP3.LUT P0, RZ, R2, R103, RZ, 0xfc, !PT ;  /* 0x0000006702ff7212 */ /* 0x000fe2000780fcff */
[----:B------:R-:W-:Y:S02]  /*14a0*/  IMAD.MOV.U32 R126, RZ, RZ, R110 ;  /* 0x000000ffff7e7224 */ /* 0x000fe400078e006e */
[----:B------:R-:W-:Y:S01]  /*14b0*/  IMAD.MOV.U32 R16, RZ, RZ, R108 ;  /* 0x000000ffff107224 */ /* 0x000fe200078e006c */
[----:B------:R-:W-:Y:S01]  /*14c0*/  LOP3.LUT P0, RZ, R3, R102, RZ, 0xfc, P0 ;  /* 0x0000006603ff7212 */ /* 0x000fe2000000fcff */
        /* <DEDUP_REMOVED lines=21> */
[----:B------:R-:W-:Y:S06]  /*1620*/  @!P0 BRA `(.L_x_20) ;  /* 0x0000033800388947 */ /* 0x000fec0003800000 */
[----:B------:R-:W-:Y:S01]  /*1630*/  UISETP.NE.AND UP0, UPT, UR5, URZ, UPT ;  /* 0x000000ff0500728c */ /* 0x000fe2000bf05270 */
[----:B------:R-:W-:Y:S01]  /*1640*/  IMAD.MOV.U32 R125, RZ, RZ, R103 ;  /* 0x000000ffff7d7224 */ /* 0x000fe200078e0067 */
[----:B------:R-:W-:Y:S01]  /*1650*/  UMOV UR4, URZ ;  /* 0x000000ff00047c82 */ /* 0x000fe20008000000 */
        /* <DEDUP_REMOVED lines=25> */
[----:B------:R-:W-:Y:S01]  /*17f0*/  IMAD.MOV.U32 R125, RZ, RZ, R103 ;  /* 0x000000ffff7d7224 */ /* 0x000fe200078e0067 */
        /* <DEDUP_REMOVED lines=26> */
[----:B------:R-:W-:Y:S06]  /*19a0*/  @!P0 BRA `(.L_x_20) ;  /* 0x0000033400588947 */ /* 0x000fec0003800000 */
[----:B------:R-:W-:Y:S01]  /*19b0*/  CS2R R24, SRZ ;  /* 0x0000000000187805 */ /* 0x000fe2000001ff00 */
[----:B------:R-:W-:Y:S01]  /*19c0*/  IMAD.WIDE.U32 R2, R98, R98, RZ ;  /* 0x0000006262027225 */ /* 0x000fe200078e00ff */
[----:B------:R-:W-:Y:S02]  /*19d0*/  CS2R R22, SRZ ;  /* 0x0000000000167805 */ /* 0x000fe4000001ff00 */
[----:B------:R-:W-:Y:S01]  /*19e0*/  CS2R R20, SRZ ;  /* 0x0000000000147805 */ /* 0x000fe2000001ff00 */
[----:B------:R-:W-:Y:S01]  /*19f0*/  IMAD.WIDE.U32 R4, R100, R67, RZ ;  /* 0x0000004364047225 */ /* 0x000fe200078e00ff */
[----:B------:R-:W-:-:S03]  /*1a00*/  LOP3.LUT R18, R2, 0xfffffffd, RZ, 0xc0, !PT ;  /* 0xfffffffd02127812 */ /* 0x000fc600078ec0ff */
[----:B------:R-:W-:Y:S02]  /*1a10*/  IMAD.IADD R70, R25, 0x1, R3 ;  /* 0x0000000119467824 */ /* 0x000fe400078e0203 */
[----:B------:R-:W-:-:S04]  /*1a20*/  IMAD.WIDE.U32 R2, R101, R67, RZ ;  /* 0x0000004365027225 */ /* 0x000fc800078e00ff */
[----:B------:R-:W-:-:S04]  /*1a30*/  IMAD.WIDE.U32 R6, R101, R66, RZ ;  /* 0x0000004265067225 */ /* 0x000fc800078e00ff */
[----:B------:R-:W-:Y:S02]  /*1a40*/  IMAD.IADD R81, R3, 0x1, R24 ;  /* 0x0000000103517824 */ /* 0x000fe400078e0218 */
[----:B------:R-:W-:-:S03]  /*1a50*/  IMAD.WIDE.U32 R12, R98, R67, RZ ;  /* 0x00000043620c7225 */ /* 0x000fc600078e00ff */
[----:B------:R-:W-:Y:S01]  /*1a60*/  IADD3 R81, P6, P4, R6, R81, R4 ;  /* 0x0000005106517210 */ /* 0x000fe20007cde004 */
[----:B------:R-:W-:Y:S02]  /*1a70*/  IMAD.IADD R72, R24, 0x1, R7 ;  /* 0x0000000118487824 */ /* 0x000fe400078e0207 */
[----:B------:R-:W-:Y:S01]  /*1a80*/  IMAD.WIDE.U32 R78, R99, R67, RZ ;  /* 0x00000043634e7225 */ /* 0x000fe200078e00ff */
[----:B------:R-:W-:-:S03]  /*1a90*/  IADD3.X R73, PT, PT, RZ, RZ, RZ, P6, P4 ;  /* 0x000000ffff497210 */ /* 0x000fc600037e84ff */
[----:B------:R-:W-:-:S04]  /*1aa0*/  IMAD.WIDE.U32 R6, R98, R66, RZ ;  /* 0x0000004262067225 */ /* 0x000fc800078e00ff */
[----:B------:R-:W-:Y:S02]  /*1ab0*/  IMAD.IADD R83, R13, 0x1, R25 ;  /* 0x000000010d537824 */ /* 0x000fe400078e0219 */
[----:B------:R-:W-:-:S03]  /*1ac0*/  IMAD.WIDE.U32 R8, R67, R67, RZ ;  /* 0x0000004343087225 */ /* 0x000fc600078e00ff */
[----:B------:R-:W-:Y:S01]  /*1ad0*/  IADD3 R83, P2, P3, R6, R83, R78 ;  /* 0x0000005306537210 */ /* 0x000fe20007b5e04e */
[----:B------:R-:W-:Y:S01]  /*1ae0*/  IMAD.IADD R74, R9, 0x1, R22 ;  /* 0x00000001094a7824 */ /* 0x000fe200078e0216 */
[----:B------:R-:W-:Y:S01]  /*1af0*/  LOP3.LUT R3, R8, 0xfffffffd, RZ, 0xc0, !PT ;  /* 0xfffffffd08037812 */ /* 0x000fe200078ec0ff */
[----:B------:R-:W-:Y:S01]  /*1b00*/  IMAD.WIDE.U32 R16, R103, R67, RZ ;  /* 0x0000004367107225 */ /* 0x000fe200078e00ff */
[----:B------:R-:W-:-:S03]  /*1b10*/  SHF.R.U32.HI R91, RZ, 0x1f, R83 ;  /* 0x0000001fff5b7819 */ /* 0x000fc60000011653 */
[----:B------:R-:W-:-:S04]  /*1b20*/  IMAD.WIDE.U32 R8, R99, R98, RZ ;  /* 0x0000006263087225 */ /* 0x000fc800078e00ff */
[----:B------:R-:W-:Y:S02]  /*1b30*/  IMAD.IADD R14, R5, 0x1, R23 ;  /* 0x00000001050e7824 */ /* 0x000fe400078e0217 */
[----:B------:R-:W-:-:S04]  /*1b40*/  IMAD.WIDE.U32 R4, R102, R67, RZ ;  /* 0x0000004366047225 */ /* 0x000fc800078e00ff */
[----:B------:R-:W-:-:S04]  /*1b50*/  IMAD.WIDE.U32 R128, R103, R66, RZ ;  /* 0x0000004267807225 */ /* 0x000fc800078e00ff */
[----:B------:R-:W-:Y:S02]  /*1b60*/  IMAD.IADD R11, R17, 0x1, R20 ;  /* 0x00000001110b7824 */ /* 0x000fe400078e0214 */
[----:B------:R-:W-:Y:S01]  /*1b70*/  IMAD.IADD R69, R21, 0x1, R9 ;  /* 0x0000000115457824 */ /* 0x000fe200078e0209 */
[----:B------:R-:W-:Y:S01]  /*1b80*/  IADD3 R9, P5, PT, R91, R2, RZ ;  /* 0x000000025b097210 */ /* 0x000fe20007fbe0ff */
[----:B------:R-:W-:Y:S01]  /*1b90*/  IMAD.MOV.U32 R19, RZ, RZ, RZ ;  /* 0x000000ffff137224 */ /* 0x000fe200078e00ff */
[----:B------:R-:W-:Y:S01]  /*1ba0*/  IADD3 R128, P0, P1, R128, R11, R4 ;  /* 0x0000000b80807210 */ /* 0x000fe2000791e004 */
[C---:B------:R-:W-:Y:S01]  /*1bb0*/  IMAD.SHL.U32 R17, R8.reuse, 0x2, RZ ;  /* 0x0000000208117824 */ /* 0x040fe200078e00ff */
[C---:B------:R-:W-:Y:S01]  /*1bc0*/  SHF.L.U64.HI R68, R8.reuse, 0x1, R69 ;  /* 0x0000000108447819 */ /* 0x040fe20000010245 */
[----:B------:R-:W-:Y:S01]  /*1bd0*/  IMAD.IADD R10, R5, 0x1, R19 ;  /* 0x00000001050a7824 */ /* 0x000fe200078e0213 */
[----:B------:R-:W-:Y:S01]  /*1be0*/  SHF.R.U64 R11, R8, 0x1f, R69 ;  /* 0x0000001f080b7819 */ /* 0x000fe20000001245 */
[----:B------:R-:W-:Y:S01]  /*1bf0*/  IMAD.X R8, RZ, RZ, R81, P5 ;  /* 0x000000ffff087224 */ /* 0x000fe200028e0651 */
[----:B------:R-:W-:Y:S01]  /*1c00*/  ISETP.GT.U32.AND P5, PT, R2, R9, PT ;  /* 0x000000090200720c */ /* 0x000fe20003fa4070 */
[----:B------:R-:W-:Y:S01]  /*1c10*/  IMAD.WIDE.U32 R4, R66, R67, RZ ;  /* 0x0000004342047225 */ /* 0x000fe200078e00ff */
[----:B------:R-:W-:-:S02]  /*1c20*/  LOP3.LUT R17, R17, 0xfffffffe, RZ, 0xc0, !PT ;  /* 0xfffffffe11117812 */ /* 0x000fc400078ec0ff */
[----:B------:R-:W-:Y:S01]  /*1c30*/  ISETP.GT.U32.AND.EX P5, PT, R81, R8, PT, P5 ;  /* 0x000000085100720c */ /* 0x000fe20003fa4150 */
[----:B------:R-:W-:Y:S01]  /*1c40*/  IMAD.SHL.U32 R85, R4, 0x2, RZ ;  /* 0x0000000204557824 */ /* 0x000fe200078e00ff */
[----:B------:R-:W-:Y:S01]  /*1c50*/  IADD3 R17, P4, PT, R17, R70, RZ ;  /* 0x0000004611117210 */ /* 0x000fe20007f9e0ff */
[----:B------:R-:W-:Y:S01]  /*1c60*/  IMAD.MOV.U32 R15, RZ, RZ, RZ ;  /* 0x000000ffff0f7224 */ /* 0x000fe200078e00ff */
[----:B------:R-:W-:Y:S01]  /*1c70*/  IADD3 R13, P6, PT, R9, R18, RZ ;  /* 0x00000012090d7210 */ /* 0x000fe20007fde0ff */
[----:B------:R-:W-:Y:S01]  /*1c80*/  IMAD.IADD R82, R20, 0x1, R129 ;  /* 0x0000000114527824 */ /* 0x000fe200078e0281 */
[----:B------:R-:W-:Y:S01]  /*1c90*/  SEL R6, R2, R9, P5 ;  /* 0x0000000902067207 */ /* 0x000fe20002800000 */
[----:B------:R-:W-:Y:S01]  /*1ca0*/  IMAD.WIDE.U32 R14, R100, R66, R14 ;  /* 0x00000042640e7225 */ /* 0x000fe200078e000e */
[----:B------:R-:W-:Y:S02]  /*1cb0*/  LOP3.LUT R85, R85, 0xfffffffe, RZ, 0xc0, !PT ;  /* 0xfffffffe55557812 */ /* 0x000fe400078ec0ff */
[----:B------:R-:W-:Y:S01]  /*1cc0*/  IADD3.X R71, PT, PT, RZ, RZ, RZ, P0, P1 ;  /* 0x000000ffff477210 */ /* 0x000fe200007e24ff */
[----:B------:R-:W-:Y:S01]  /*1cd0*/  IMAD.IADD R126, R25, 0x1, R7 ;  /* 0x00000001197e7824 */ /* 0x000fe200078e0207 */
[----:B------:R-:W-:Y:S01]  /*1ce0*/  ISETP.GT.U32.AND P0, PT, R6, R13, PT ;  /* 0x0000000d0600720c */ /* 0x000fe20003f04070 */
[----:B------:R-:W-:Y:S01]  /*1cf0*/  IMAD.X R6, R8, 0x1, R17, P6 ;  /* 0x0000000108067824 */ /* 0x000fe200030e0611 */
[----:B------:R-:W-:Y:S01]  /*1d00*/  IADD3 R85, P1, PT, R85, R74, RZ ;  /* 0x0000004a55557210 */ /* 0x000fe20007f3e0ff */
[----:B------:R-:W-:Y:S01]  /*1d10*/  IMAD.IADD R74, R23, 0x1, R15 ;  /* 0x00000001174a7824 */ /* 0x000fe200078e020f */
[----:B------:R-:W-:Y:S01]  /*1d20*/  SEL R9, R81, R8, P5 ;  /* 0x0000000851097207 */ /* 0x000fe20002800000 */
[----:B------:R-:W-:Y:S01]  /*1d30*/  IMAD.IADD R78, R79, 0x1, R21 ;  /* 0x000000014f4e7824 */ /* 0x000fe200078e0215 */
[----:B------:R-:W-:Y:S01]  /*1d40*/  IADD3 R18, P5, P6, R73, R14, R72 ;  /* 0x0000000e49127210 */ /* 0x000fe20007ebe048 */
[----:B------:R-:W-:Y:S01]  /*1d50*/  IMAD.WIDE.U32 R72, R100, R98, RZ ;  /* 0x0000006264487225 */ /* 0x000fe200078e00ff */
[----:B------:R-:W-:-:S02]  /*1d60*/  SHF.R.U32.HI R14, RZ, 0x1f, R69 ;  /* 0x0000001fff0e7819 */ /* 0x000fc40000011645 */
[----:B------:R-:W-:Y:S01]  /*1d70*/  LOP3.LUT R15, R68, 0x1, RZ, 0xc0, !PT ;  /* 0x00000001440f7812 */ /* 0x000fe200078ec0ff */
[----:B------:R-:W-:Y:S01]  /*1d80*/  IMAD.MOV.U32 R79, RZ, RZ, RZ ;  /* 0x000000ffff4f7224 */ /* 0x000fe200078e00ff */
[----:B------:R-:W0:Y:S01]  /*1d90*/  LDC.64 R68, c[0x3][0xe0] ;  /* 0x00c03800ff447b82 */ /* 0x000e220000000a00 */
[----:B------:R-:W-:Y:S01]  /*1da0*/  LOP3.LUT R8, R11, 0xfffffffe, RZ, 0xc0, !PT ;  /* 0xfffffffe0b087812 */ /* 0x000fe200078ec0ff */
[----:B------:R-:W-:Y:S01]  /*1db0*/  IMAD.MOV.U32 R11, RZ, RZ, RZ ;  /* 0x000000ffff0b7224 */ /* 0x000fe200078e00ff */
[----:B------:R-:W-:Y:S01]  /*1dc0*/  ISETP.GT.U32.AND.EX P0, PT, R9, R6, PT, P0 ;  /* 0x000000060900720c */ /* 0x000fe20003f04100 */
[----:B------:R-:W-:Y:S01]  /*1dd0*/  IMAD.X R15, RZ, RZ, R15, P4 ;  /* 0x000000ffff0f7224 */ /* 0x000fe200020e060f */
[----:B------:R-:W-:Y:S01]  /*1de0*/  LOP3.LUT R9, R14, 0x1, RZ, 0xc0, !PT ;  /* 0x000000010e097812 */ /* 0x000fe200078ec0ff */
[----:B------:R-:W-:Y:S01]  /*1df0*/  IMAD.WIDE.U32 R10, R102, R66, R10 ;  /* 0x00000042660a7225 */ /* 0x000fe200078e000a */
[----:B------:R-:W-:Y:S02]  /*1e00*/  IADD3.X R74, PT, PT, RZ, R74, RZ, P5, P6 ;  /* 0x0000004aff4a7210 */ /* 0x000fe40002fec4ff */
[----:B------:R-:W-:Y:S01]  /*1e10*/  SEL R17, RZ, 0x1, !P0 ;  /* 0x00000001ff117807 */ /* 0x000fe20004000000 */
[----:B------:R-:W-:Y:S01]  /*1e20*/  IMAD.WIDE.U32 R8, R99, R99, R8 ;  /* 0x0000006363087225 */ /* 0x000fe200078e0008 */
[----:B------:R-:W-:-:S02]  /*1e30*/  IADD3 R82, P5, P4, R71, R10, R82 ;  /* 0x0000000a47527210 */ /* 0x000fc40007cbe052 */
[----:B------:R-:W1:Y:S01]  /*1e40*/  LDC.64 R70, c[0x3][RZ] ;  /* 0x00c00000ff467b82 */ /* 0x000e620000000a00 */
[----:B------:R-:W-:Y:S01]  /*1e50*/  IMAD.IADD R86, R19, 0x1, R11 ;  /* 0x0000000113567824 */ /* 0x000fe200078e020b */
[----:B------:R-:W-:Y:S01]  /*1e60*/  IADD3 R88, P0, P6, R15, R8, R18 ;  /* 0x000000080f587210 */ /* 0x000fe20007e1e012 */
[----:B------:R-:W-:Y:S02]  /*1e70*/  IMAD.IADD R87, R21, 0x1, R9 ;  /* 0x0000000115577824 */ /* 0x000fe400078e0209 */
[C---:B------:R-:W-:Y:S01]  /*1e80*/  IMAD.WIDE.U32 R10, R101.reuse, R98, RZ ;  /* 0x00000062650a7225 */ /* 0x040fe200078e00ff */
[----:B------:R-:W-:Y:S02]  /*1e90*/  IADD3.X R86, PT, PT, RZ, R86, RZ, P5, P4 ;  /* 0x00000056ff567210 */ /* 0x000fe40002fe84ff */
[----:B------:R-:W-:Y:S01]  /*1ea0*/  IADD3 R88, P4, P5, R18, R88, R17 ;  /* 0x0000005812587210 */ /* 0x000fe20007d9e011 */
[----:B------:R-:W-:Y:S01]  /*1eb0*/  IMAD.WIDE.U32 R14, R101, R99, RZ ;  /* 0x00000063650e7225 */ /* 0x000fe200078e00ff */
[----:B------:R-:W-:-:S03]  /*1ec0*/  IADD3.X R87, PT, PT, RZ, R87, R74, P0, P6 ;  /* 0x00000057ff577210 */ /* 0x000fc600007ec44a */
[----:B------:R-:W-:Y:S01]  /*1ed0*/  IMAD.IADD R89, R24, 0x1, R11 ;  /* 0x0000000118597824 */ /* 0x000fe200078e020b */
[----:B------:R-:W-:Y:S01]  /*1ee0*/  IADD3.X R87, PT, PT, R74, R87, RZ, P4, P5 ;  /* 0x000000574a577210 */ /* 0x000fe200027ea4ff */
[----:B0-----:R-:W-:Y:S01]  /*1ef0*/  IMAD R18, R85, R68, RZ ;  /* 0x0000004455127224 */ /* 0x001fe200078e02ff */
[----:B------:R-:W-:Y:S01]  /*1f00*/  IADD3 R17, P5, PT, R17, R16, RZ ;  /* 0x0000001011117210 */ /* 0x000fe20007fbe0ff */
[----:B------:R-:W-:Y:S01]  /*1f10*/  IMAD.IADD R8, R23, 0x1, R73 ;  /* 0x0000000117087824 */ /* 0x000fe200078e0249 */
[----:B------:R-:W-:Y:S01]  /*1f20*/  IADD3 R89, P0, P6, R14, R89, R72 ;  /* 0x000000590e597210 */ /* 0x000fe20007e1e048 */
[----:B------:R-:W-:Y:S01]  /*1f30*/  IMAD.MOV.U32 R9, RZ, RZ, RZ ;  /* 0x000000ffff097224 */ /* 0x000fe200078e00ff */
[----:B------:R-:W-:Y:S01]  /*1f40*/  ISETP.GT.U32.AND P4, PT, R16, R17, PT ;  /* 0x000000111000720c */ /* 0x000fe20003f84070 */
[----:B------:R-:W-:Y:S01]  /*1f50*/  IMAD.IADD R75, R24, 0x1, R15 ;  /* 0x00000001184b7824 */ /* 0x000fe200078e020f */
[----:B------:R-:W0:Y:S01]  /*1f60*/  LDC.64 R72, c[0x3][0x8] ;  /* 0x00c00200ff487b82 */ /* 0x000e220000000a00 */
[----:B------:R-:W-:-:S04]  /*1f70*/  IMAD.WIDE.U32 R14, R3, R68, RZ ;  /* 0x00000044030e7225 */ /* 0x000fc800078e00ff */
[----:B------:R-:W-:Y:S02]  /*1f80*/  IMAD R93, R3, R69, R18 ;  /* 0x00000045035d7224 */ /* 0x000fe400078e0212 */
[----:B------:R-:W-:Y:S01]  /*1f90*/  IMAD.X R77, RZ, RZ, R128, P5 ;  /* 0x000000ffff4d7224 */ /* 0x000fe200028e0680 */
[----:B------:R-:W-:Y:S01]  /*1fa0*/  IADD3 R92, P5, PT, R17, R10, RZ ;  /* 0x0000000a115c7210 */ /* 0x000fe20007fbe0ff */
[----:B------:R-:W-:-:S03]  /*1fb0*/  IMAD.WIDE.U32 R8, R100, R99, R8 ;  /* 0x0000006364087225 */ /* 0x000fc600078e0008 */
[----:B------:R-:W-:Y:S01]  /*1fc0*/  ISETP.GT.U32.AND.EX P4, PT, R128, R77, PT, P4 ;  /* 0x0000004d8000720c */ /* 0x000fe20003f84140 */
[----:B------:R-:W-:Y:S02]  /*1fd0*/  IMAD.IADD R93, R15, 0x1, R93 ;  /* 0x000000010f5d7824 */ /* 0x000fe400078e025d */
[----:B------:R-:W-:Y:S01]  /*1fe0*/  IMAD.X R11, R77, 0x1, R89, P5 ;  /* 0x000000014d0b7824 */ /* 0x000fe200028e0659 */
[----:B------:R-:W-:Y:S01]  /*1ff0*/  IADD3 R18, P5, PT, R75, R8, RZ ;  /* 0x000000084b127210 */ /* 0x000fe20007fbe0ff */
[----:B-1----:R-:W-:Y:S01]  /*2000*/  IMAD.WIDE.U32 R74, R93, R70, RZ ;  /* 0x000000465d4a7225 */ /* 0x002fe200078e00ff */
[----:B------:R-:W-:Y:S02]  /*2010*/  SEL R15, R16, R17, P4 ;  /* 0x00000011100f7207 */ /* 0x000fe40002000000 */
[----:B------:R-:W-:Y:S01]  /*2020*/  SEL R8, R128, R77, P4 ;  /* 0x0000004d80087207 */ /* 0x000fe20002000000 */
[----:B------:R-:W-:Y:S01]  /*2030*/  IMAD.X R125, R23, 0x1, R9, P5 ;  /* 0x00000001177d7824 */ /* 0x000fe200028e0609 */
[----:B------:R-:W-:Y:S01]  /*2040*/  ISETP.GT.U32.AND P4, PT, R15, R92, PT ;  /* 0x0000005c0f00720c */ /* 0x000fe20003f84070 */
[----:B------:R-:W-:Y:S01]  /*2050*/  IMAD.WIDE.U32 R74, P5, R14, R71, R74 ;  /* 0x000000470e4a7225 */ /* 0x000fe200078a004a */
[----:B------:R-:W-:-:S02]  /*2060*/  IADD3.X R17, PT, PT, RZ, RZ, RZ, P0, P6 ;  /* 0x000000ffff117210 */ /* 0x000fc400007ec4ff */
[----:B------:R-:W-:Y:S01]  /*2070*/  ISETP.GT.U32.AND.EX P4, PT, R8, R11, PT, P4 ;  /* 0x0000000b0800720c */ /* 0x000fe20003f84140 */
[----:B------:R-:W-:-:S04]  /*2080*/  IMAD.WIDE.U32 R76, R14, R70, RZ ;  /* 0x000000460e4c7225 */ /* 0x000fc800078e00ff */
[----:B------:R-:W-:Y:S01]  /*2090*/  IMAD.X R9, RZ, RZ, RZ, P5 ;  /* 0x000000ffff097224 */ /* 0x000fe200028e06ff */
[----:B------:R-:W-:Y:S01]  /*20a0*/  IADD3 R74, P5, PT, R77, R74, RZ ;  /* 0x0000004a4d4a7210 */ /* 0x000fe20007fbe0ff */
[----:B------:R-:W-:Y:S01]  /*20b0*/  IMAD.MOV.U32 R8, RZ, RZ, R75 ;  /* 0x000000ffff087224 */ /* 0x000fe200078e004b */
[----:B------:R-:W-:Y:S01]  /*20c0*/  IADD3 RZ, P0, PT, R3, R76, RZ ;  /* 0x0000004c03ff7210 */ /* 0x000fe20007f1e0ff */
[----:B------:R-:W-:Y:S01]  /*20d0*/  IMAD.WIDE.U32 R78, R99, R66, R78 ;  /* 0x00000042634e7225 */ /* 0x000fe200078e004e */
[----:B------:R-:W-:Y:S01]  /*20e0*/  SEL R3, RZ, 0x1, !P4 ;  /* 0x00000001ff037807 */ /* 0x000fe20006000000 */
[----:B------:R-:W1:Y:S01]  /*20f0*/  LDC.64 R76, c[0x3][0x18] ;  /* 0x00c00600ff4c7b82 */ /* 0x000e620000000a00 */
[----:B------:R-:W-:Y:S01]  /*2100*/  IADD3 R84, P4, P6, R17, R18, R82 ;  /* 0x0000001211547210 */ /* 0x000fe20007e9e052 */
[----:B------:R-:W-:Y:S01]  /*2110*/  IMAD.WIDE.U32.X R8, R93, R71, R8, P5 ;  /* 0x000000475d087225 */ /* 0x000fe200028e0408 */
[----:B------:R-:W-:Y:S02]  /*2120*/  IADD3.X RZ, P0, PT, R85, R74, RZ, P0, !PT ;  /* 0x0000004a55ff7210 */ /* 0x000fe4000071e4ff */
[----:B------:R-:W-:Y:S01]  /*2130*/  IADD3.X R90, PT, PT, RZ, R125, R86, P4, P6 ;  /* 0x0000007dff5a7210 */ /* 0x000fe200027ec456 */
[----:B------:R-:W-:Y:S01]  /*2140*/  IMAD.IADD R131, R21, 0x1, R79 ;  /* 0x0000000115837824 */ /* 0x000fe200078e024f */
[----:B------:R-:W-:Y:S01]  /*2150*/  IADD3 R84, P5, P6, R18, R84, R3 ;  /* 0x0000005412547210 */ /* 0x000fe20007ebe003 */
[----:B------:R-:W2:Y:S01]  /*2160*/  LDC.64 R74, c[0x3][0x10] ;  /* 0x00c00400ff4a7b82 */ /* 0x000ea20000000a00 */
[----:B------:R-:W-:Y:S01]  /*2170*/  IADD3 R130, P4, PT, R13, R2, RZ ;  /* 0x000000020d827210 */ /* 0x000fe20007f9e0ff */
[----:B0-----:R-:W-:Y:S01]  /*2180*/  IMAD.WIDE.U32 R2, R93, R72, RZ ;  /* 0x000000485d027225 */ /* 0x001fe200078e00ff */
[----:B------:R-:W-:-:S02]  /*2190*/  IADD3.X R15, P0, PT, RZ, R8, RZ, P0, !PT ;  /* 0x00000008ff0f7210 */ /* 0x000fc4000071e4ff */
[----:B------:R-:W-:Y:S01]  /*21a0*/  IADD3.X R90, PT, PT, R125, R90, RZ, P5, P6 ;  /* 0x0000005a7d5a7210 */ /* 0x000fe20002fec4ff */
[----:B------:R-:W-:Y:S01]  /*21b0*/  IMAD.X R81, R6, 0x1, R81, P4 ;  /* 0x0000000106517824 */ /* 0x000fe200020e0651 */
[C---:B------:R-:W-:Y:S01]  /*21c0*/  SHF.L.U64.HI R18, R12.reuse, 0x1, R83 ;  /* 0x000000010c127819 */ /* 0x040fe20000010253 */
[----:B------:R-:W-:Y:S01]  /*21d0*/  IMAD.X R127, RZ, RZ, R9, P0 ;  /* 0x000000ffff7f7224 */ /* 0x000fe200000e0609 */
[----:B------:R-:W-:Y:S01]  /*21e0*/  LEA R83, P6, R12, R15, 0x1 ;  /* 0x0000000f0c537211 */ /* 0x000fe200078c08ff */
[----:B------:R-:W-:-:S03]  /*21f0*/  IMAD.WIDE.U32 R8, R14, R72, RZ ;  /* 0x000000480e087225 */ /* 0x000fc600078e00ff */
[----:B------:R-:W-:Y:S01]  /*2200*/  IADD3.X R127, P0, PT, R127, R18, RZ, P6, !PT ;  /* 0x000000127f7f7210 */ /* 0x000fe2000371e4ff */
[----:B------:R-:W-:Y:S01]  /*2210*/  IMAD.WIDE.U32 R2, P5, R14, R73, R2 ;  /* 0x000000490e027225 */ /* 0x000fe200078a0002 */
[----:B------:R-:W-:-:S03]  /*2220*/  IADD3 R83, P4, PT, R83, R8, RZ ;  /* 0x0000000853537210 */ /* 0x000fc60007f9e0ff */
[----:B------:R-:W-:Y:S01]  /*2230*/  IMAD.X R7, RZ, RZ, RZ, P5 ;  /* 0x000000ffff077224 */ /* 0x000fe200028e06ff */
[----:B------:R-:W-:Y:S01]  /*2240*/  IADD3 R2, P6, PT, R9, R2, RZ ;  /* 0x0000000209027210 */ /* 0x000fe20007fde0ff */
[----:B------:R-:W-:Y:S01]  /*2250*/  IMAD.WIDE.U32 R8, R83, R68, RZ ;  /* 0x0000004453087225 */ /* 0x000fe200078e00ff */
[----:B------:R-:W-:Y:S02]  /*2260*/  ISETP.GE.U32.AND P5, PT, R130, R13, PT ;  /* 0x0000000d8200720c */ /* 0x000fe40003fa6070 */
[----:B------:R-:W-:Y:S01]  /*2270*/  IADD3.X R127, P4, PT, R127, R2, RZ, P4, !PT ;  /* 0x000000027f7f7210 */ /* 0x000fe2000279e4ff */
[----:B------:R-:W-:Y:S01]  /*2280*/  IMAD.MOV.U32 R18, RZ, RZ, RZ ;  /* 0x000000ffff127224 */ /* 0x000fe200078e00ff */
[----:B------:R-:W-:Y:S01]  /*2290*/  ISETP.GE.U32.AND.EX P5, PT, R81, R6, PT, P5 ;  /* 0x000000065100720c */ /* 0x000fe20003fa6150 */
[----:B------:R-:W-:Y:S01]  /*22a0*/  IMAD.MOV.U32 R6, RZ, RZ, R3 ;  /* 0x000000ffff067224 */ /* 0x000fe200078e0003 */
[----:B------:R-:W-:Y:S01]  /*22b0*/  IADD3.X R13, PT, PT, RZ, RZ, RZ, P2, P3 ;  /* 0x000000ffff0d7210 */ /* 0x000fe200017e64ff */
[----:B------:R-:W-:-:S02]  /*22c0*/  IMAD R2, R127, R68, RZ ;  /* 0x000000447f027224 */ /* 0x000fc400078e02ff */
[----:B------:R-:W-:-:S04]  /*22d0*/  IMAD.WIDE.U32.X R6, R93, R73, R6, P6 ;  /* 0x000000495d067225 */ /* 0x000fc800030e0406 */
[----:B------:R-:W-:Y:S01]  /*22e0*/  IMAD R85, R83, R69, R2 ;  /* 0x0000004553557224 */ /* 0x000fe200078e0202 */
[----:B------:R-:W-:Y:S01]  /*22f0*/  IADD3.X R125, P0, P2, R6, RZ, RZ, P4, P0 ;  /* 0x000000ff067d7210 */ /* 0x000fe200022004ff */
[----:B------:R-:W-:Y:S02]  /*2300*/  IMAD.IADD R15, R5, 0x1, R18 ;  /* 0x00000001050f7824 */ /* 0x000fe400078e0212 */
[----:B------:R-:W-:Y:S01]  /*2310*/  IMAD.IADD R85, R9, 0x1, R85 ;  /* 0x0000000109557824 */ /* 0x000fe200078e0255 */
[----:B------:R-:W-:Y:S02]  /*2320*/  SEL R9, RZ, 0x1, P5 ;  /* 0x00000001ff097807 */ /* 0x000fe40002800000 */
[C-C-:B------:R-:W-:Y:S01]  /*2330*/  SHF.L.U64.HI R12, R4.reuse, 0x1, R15.reuse ;  /* 0x00000001040c7819 */ /* 0x140fe2000001020f */
[----:B------:R-:W-:Y:S01]  /*2340*/  IMAD.WIDE.U32 R2, R85, R70, RZ ;  /* 0x0000004655027225 */ /* 0x000fe200078e00ff */
[----:B------:R-:W-:Y:S02]  /*2350*/  SHF.R.U64 R80, R4, 0x1f, R15 ;  /* 0x0000001f04507819 */ /* 0x000fe4000000120f */
[----:B------:R-:W-:Y:S01]  /*2360*/  IADD3 R126, P5, P4, R13, R78, R126 ;  /* 0x0000004e0d7e7210 */ /* 0x000fe20007cbe07e */
[----:B------:R-:W-:Y:S01]  /*2370*/  IMAD.WIDE.U32 R4, R8, R70, RZ ;  /* 0x0000004608047225 */ /* 0x000fe200078e00ff */
[----:B------:R-:W-:-:S02]  /*2380*/  IADD3.X R132, PT, PT, R7, RZ, RZ, P0, P2 ;  /* 0x000000ff07847210 */ /* 0x000fc400007e44ff */
[----:B------:R-:W-:Y:S01]  /*2390*/  IADD3 R13, P0, PT, R9, R92, RZ ;  /* 0x0000005c090d7210 */ /* 0x000fe20007f1e0ff */
[----:B------:R-:W-:Y:S01]  /*23a0*/  IMAD.WIDE.U32 R2, P6, R8, R71, R2 ;  /* 0x0000004708027225 */ /* 0x000fe200078c0002 */
[----:B------:R-:W-:Y:S02]  /*23b0*/  IADD3 RZ, P2, PT, R83, R4, RZ ;  /* 0x0000000453ff7210 */ /* 0x000fe40007f5e0ff */
[----:B------:R-:W-:Y:S01]  /*23c0*/  LOP3.LUT R12, R12, 0x1, RZ, 0xc0, !PT ;  /* 0x000000010c0c7812 */ /* 0x000fe200078ec0ff */
[----:B------:R-:W-:Y:S01]  /*23d0*/  IMAD.X R78, RZ, RZ, R11, P0 ;  /* 0x000000ffff4e7224 */ /* 0x000fe200000e060b */
[----:B------:R-:W-:Y:S01]  /*23e0*/  IADD3 R4, P3, PT, R5, R2, RZ ;  /* 0x0000000205047210 */ /* 0x000fe20007f7e0ff */
[----:B------:R-:W-:Y:S01]  /*23f0*/  IMAD.X R7, RZ, RZ, RZ, P6 ;  /* 0x000000ffff077224 */ /* 0x000fe200030e06ff */
[----:B------:R-:W-:Y:S01]  /*2400*/  ISETP.GT.U32.AND P0, PT, R92, R13, PT ;  /* 0x0000000d5c00720c */ /* 0x000fe20003f04070 */
[----:B------:R-:W-:Y:S01]  /*2410*/  IMAD.MOV.U32 R6, RZ, RZ, R3 ;  /* 0x000000ffff067224 */ /* 0x000fe200078e0003 */
[----:B------:R-:W-:Y:S01]  /*2420*/  IADD3 R83, P6, PT, R13, R10, RZ ;  /* 0x0000000a0d537210 */ /* 0x000fe20007fde0ff */
[----:B--2---:R-:W-:Y:S01]  /*2430*/  IMAD.WIDE.U32 R2, R93, R74, RZ ;  /* 0x0000004a5d027225 */ /* 0x004fe200078e00ff */
[----:B------:R-:W-:-:S02]  /*2440*/  ISETP.GT.U32.AND.EX P0, PT, R11, R78, PT, P0 ;  /* 0x0000004e0b00720c */ /* 0x000fc40003f04100 */
[----:B------:R-:W-:Y:S01]  /*2450*/  IADD3.X RZ, P2, PT, R127, R4, RZ, P2, !PT ;  /* 0x000000047fff7210 */ /* 0x000fe2000175e4ff */
[----:B------:R-:W-:Y:S01]  /*2460*/  IMAD.WIDE.U32.X R6, R85, R71, R6, P3 ;  /* 0x0000004755067225 */ /* 0x000fe200018e0406 */
[----:B------:R-:W-:Y:S02]  /*2470*/  IADD3 R125, P3, PT, R125, R130, RZ ;  /* 0x000000827d7d7210 */ /* 0x000fe40007f7e0ff */
[----:B------:R-:W-:Y:S01]  /*2480*/  SEL R92, R92, R13, P0 ;  /* 0x0000000d5c5c7207 */ /* 0x000fe20000000000 */
[----:B------:R-:W-:Y:S01]  /*2490*/  IMAD.X R89, R78, 0x1, R89, P6 ;  /* 0x000000014e597824 */ /* 0x000fe200030e0659 */
[----:B------:R-:W-:Y:S01]  /*24a0*/  SEL R78, R11, R78, P0 ;  /* 0x0000004e0b4e7207 */ /* 0x000fe20000000000 */
[----:B------:R-:W-:Y:S01]  /*24b0*/  IMAD.WIDE.U32 R4, R14, R74, RZ ;  /* 0x0000004a0e047225 */ /* 0x000fe200078e00ff */
[----:B------:R-:W-:Y:S02]  /*24c0*/  IADD3.X R127, P2, PT, RZ, R6, RZ, P2, !PT ;  /* 0x00000006ff7f7210 */ /* 0x000fe4000175e4ff */
[----:B------:R-:W-:Y:S01]  /*24d0*/  IADD3.X R130, P0, PT, R132, R81, RZ, P3, !PT ;  /* 0x0000005184827210 */ /* 0x000fe20001f1e4ff */
[----:B------:R-:W-:Y:S01]  /*24e0*/  IMAD.WIDE.U32 R2, P3, R14, R75, R2 ;  /* 0x0000004b0e027225 */ /* 0x000fe20007860002 */
[----:B------:R-:W-:-:S03]  /*24f0*/  LOP3.LUT R80, R80, 0xfffffffe, RZ, 0xc0, !PT ;  /* 0xfffffffe50507812 */ /* 0x000fc600078ec0ff */
[----:B------:R-:W-:Y:S01]  /*2500*/  IMAD.X R129, RZ, RZ, R7, P2 ;  /* 0x000000ffff817224 */ /* 0x000fe200010e0607 */
[----:B------:R-:W-:Y:S01]  /*2510*/  IADD3 R7, P2, PT, R5, R2, RZ ;  /* 0x0000000205077210 */ /* 0x000fe20007f5e0ff */
[----:B------:R-:W-:Y:S01]  /*2520*/  IMAD.X R13, RZ, RZ, RZ, P3 ;  /* 0x000000ffff0d7224 */ /* 0x000fe200018e06ff */
[----:B------:R-:W-:Y:S01]  /*2530*/  IADD3 R2, P3, PT, R125, R4, RZ ;  /* 0x000000047d027210 */ /* 0x000fe20007f7e0ff */
[----:B-1----:R-:W-:-:S03]  /*2540*/  IMAD.WIDE.U32 R10, R93, R76, RZ ;  /* 0x0000004c5d0a7225 */ /* 0x002fc600078e00ff */
[----:B------:R-:W-:Y:S01]  /*2550*/  IADD3.X R130, P3, PT, R130, R7, RZ, P3, !PT ;  /* 0x0000000782827210 */ /* 0x000fe20001f7e4ff */
[----:B------:R-:W-:Y:S02]  /*2560*/  IMAD.X R125, RZ, RZ, R12, P1 ;  /* 0x000000ffff7d7224 */ /* 0x000fe400008e060c */
[----:B------:R-:W-:-:S04]  /*2570*/  IMAD.WIDE.U32 R4, R85, R72, RZ ;  /* 0x0000004855047225 */ /* 0x000fc800078e00ff */
[----:B------:R-:W-:Y:S01]  /*2580*/  IMAD.MOV.U32 R12, RZ, RZ, R3 ;  /* 0x000000ffff0c7224 */ /* 0x000fe200078e0003 */
[----:B------:R-:W-:Y:S01]  /*2590*/  SHF.R.U32.HI R3, RZ, 0x1f, R15 ;  /* 0x0000001fff037819 */ /* 0x000fe2000001160f */
[----:B------:R-:W-:-:S03]  /*25a0*/  IMAD.WIDE.U32 R10, P1, R14, R77, R10 ;  /* 0x0000004d0e0a7225 */ /* 0x000fc6000782000a */
[----:B------:R-:W-:Y:S01]  /*25b0*/  LOP3.LUT R81, R3, 0x1, RZ, 0xc0, !PT ;  /* 0x0000000103517812 */ /* 0x000fe200078ec0ff */
[----:B------:R-:W-:-:S04]  /*25c0*/  IMAD.WIDE.U32.X R12, R93, R75, R12, P2 ;  /* 0x0000004b5d0c7225 */ /* 0x000fc800010e040c */
[----:B------:R-:W-:-:S04]  /*25d0*/  IMAD.WIDE.U32 R4, P2, R8, R73, R4 ;  /* 0x0000004908047225 */ /* 0x000fc80007840004 */
[----:B------:R-:W-:-:S04]  /*25e0*/  IMAD.WIDE.U32 R6, R8, R72, RZ ;  /* 0x0000004808067225 */ /* 0x000fc800078e00ff */
[----:B------:R-:W-:Y:S01]  /*25f0*/  IMAD.X R15, RZ, RZ, RZ, P1 ;  /* 0x000000ffff0f7224 */ /* 0x000fe200008e06ff */
[----:B------:R-:W-:Y:S01]  /*2600*/  IADD3 R127, P1, PT, R127, R2, RZ ;  /* 0x000000027f7f7210 */ /* 0x000fe20007f3e0ff */
[----:B------:R-:W-:Y:S01]  /*2610*/  IMAD.X R3, RZ, RZ, RZ, P2 ;  /* 0x000000ffff037224 */ /* 0x000fe200010e06ff */
[----:B------:R-:W-:Y:S01]  /*2620*/  IADD3 R4, P6, PT, R7, R4, RZ ;  /* 0x0000000407047210 */ /* 0x000fe20007fde0ff */
[----:B------:R-:W-:Y:S01]  /*2630*/  IMAD.WIDE.U32 R80, R66, R66, R80 ;  /* 0x0000004242507225 */ /* 0x000fe200078e0050 */
[----:B------:R-:W-:Y:S02]  /*2640*/  IADD3 R127, P2, PT, R127, R6, RZ ;  /* 0x000000067f7f7210 */ /* 0x000fe40007f5e0ff */
[----:B------:R-:W-:Y:S01]  /*2650*/  IADD3.X R129, P1, PT, R129, R130, RZ, P1, !PT ;  /* 0x0000008281817210 */ /* 0x000fe20000f3e4ff */
[----:B------:R-:W-:Y:S01]  /*2660*/  IMAD.MOV.U32 R2, RZ, RZ, R5 ;  /* 0x000000ffff027224 */ /* 0x000fe200078e0005 */
[----:B------:R-:W-:Y:S02]  /*2670*/  IADD3.X R7, P3, P0, R12, RZ, RZ, P3, P0 ;  /* 0x000000ff0c077210 */ /* 0x000fe400018604ff */
[----:B------:R-:W-:Y:S01]  /*2680*/  IADD3.X R129, P2, PT, R129, R4, RZ, P2, !PT ;  /* 0x0000000481817210 */ /* 0x000fe2000175e4ff */
[----:B------:R-:W-:Y:S01]  /*2690*/  IMAD.WIDE.U32.X R2, R85, R73, R2, P6 ;  /* 0x0000004955027225 */ /* 0x000fe200030e0402 */
[----:B------:R-:W-:-:S02]  /*26a0*/  IADD3 R79, P6, PT, R125, R80, RZ ;  /* 0x000000507d4f7210 */ /* 0x000fc40007fde0ff */
[----:B------:R-:W-:Y:S01]  /*26b0*/  IADD3.X R13, PT, PT, R13, RZ, RZ, P3, P0 ;  /* 0x000000ff0d0d7210 */ /* 0x000fe20001fe04ff */
[----:B------:R-:W-:Y:S01]  /*26c0*/  IMAD.WIDE.U32 R4, R14, R76, RZ ;  /* 0x0000004c0e047225 */ /* 0x000fe200078e00ff */
[----:B------:R-:W-:-:S03]  /*26d0*/  IADD3.X R80, P1, P2, R2, RZ, RZ, P2, P1 ;  /* 0x000000ff02507210 */ /* 0x000fc600012224ff */
[----:B------:R-:W-:Y:S01]  /*26e0*/  IMAD.X R125, R18, 0x1, R81, P6 ;  /* 0x00000001127d7824 */ /* 0x000fe200030e0651 */
[----:B------:R-:W-:Y:S01]  /*26f0*/  IADD3 R16, P6, PT, R83, R16, RZ ;  /* 0x0000001053107210 */ /* 0x000fe20007fde0ff */
[----:B------:R-:W-:Y:S01]  /*2700*/  IMAD R12, R129, R68, RZ ;  /* 0x00000044810c7224 */ /* 0x000fe200078e02ff */
[----:B------:R-:W-:Y:S01]  /*2710*/  IADD3.X R132, PT, PT, R3, RZ, RZ, P1, P2 ;  /* 0x000000ff03847210 */ /* 0x000fe20000fe44ff */
[----:B------:R-:W-:Y:S01]  /*2720*/  IMAD.MOV.U32 R14, RZ, RZ, R11 ;  /* 0x000000ffff0e7224 */ /* 0x000fe200078e000b */
[----:B------:R-:W-:Y:S01]  /*2730*/  IADD3 R81, P1, PT, R7, R16, RZ ;  /* 0x0000001007517210 */ /* 0x000fe20007f3e0ff */
[----:B------:R-:W-:Y:S01]  /*2740*/  IMAD.X R128, R89, 0x1, R128, P6 ;  /* 0x0000000159807824 */ /* 0x000fe200030e0680 */
[----:B------:R-:W-:Y:S01]  /*2750*/  IADD3 R133, P0, PT, R5, R10, RZ ;  /* 0x0000000a05857210 */ /* 0x000fe20007f1e0ff */
[----:B------:R-:W-:Y:S01]  /*2760*/  IMAD.WIDE.U32 R6, R85, R74, RZ ;  /* 0x0000004a55067225 */ /* 0x000fe200078e00ff */
[----:B------:R-:W-:Y:S02]  /*2770*/  IADD3 R81, P2, PT, R81, R4, RZ ;  /* 0x0000000451517210 */ /* 0x000fe40007f5e0ff */
[----:B------:R-:W-:Y:S01]  /*2780*/  IADD3.X R10, P1, PT, R13, R128, RZ, P1, !PT ;  /* 0x000000800d0a7210 */ /* 0x000fe20000f3e4ff */
[----:B------:R-:W-:-:S04]  /*2790*/  IMAD.WIDE.U32 R2, R127, R68, RZ ;  /* 0x000000447f027225 */ /* 0x000fc800078e00ff */
[----:B------:R-:W-:Y:S02]  /*27a0*/  IMAD R11, R127, R69, R12 ;  /* 0x000000457f0b7224 */ /* 0x000fe400078e020c */
[----:B------:R-:W-:Y:S01]  /*27b0*/  IMAD.WIDE.U32.X R14, R93, R77, R14, P0 ;  /* 0x0000004d5d0e7225 */ /* 0x000fe200000e040e */
[----:B------:R-:W-:Y:S02]  /*27c0*/  IADD3.X R93, P2, PT, R10, R133, RZ, P2, !PT ;  /* 0x000000850a5d7210 */ /* 0x000fe4000175e4ff */
[----:B------:R-:W-:Y:S01]  /*27d0*/  IADD3 R81, P0, PT, R80, R81, RZ ;  /* 0x0000005150517210 */ /* 0x000fe20007f1e0ff */
[----:B------:R-:W-:Y:S01]  /*27e0*/  IMAD.WIDE.U32 R4, P3, R8, R75, R6 ;  /* 0x0000004b08047225 */ /* 0x000fe20007860006 */
[----:B------:R-:W-:Y:S02]  /*27f0*/  IADD3.X R14, P1, P2, R14, RZ, RZ, P2, P1 ;  /* 0x000000ff0e0e7210 */ /* 0x000fe400012224ff */
[----:B------:R-:W-:Y:S01]  /*2800*/  IADD3.X R132, P0, PT, R132, R93, RZ, P0, !PT ;  /* 0x0000005d84847210 */ /* 0x000fe2000071e4ff */
[----:B------:R-:W-:Y:S01]  /*2810*/  IMAD.WIDE.U32 R12, R8, R74, RZ ;  /* 0x0000004a080c7225 */ /* 0x000fe200078e00ff */
[----:B------:R-:W-:-:S02]  /*2820*/  IADD3.X R134, PT, PT, R15, RZ, RZ, P1, P2 ;  /* 0x000000ff0f867210 */ /* 0x000fc40000fe44ff */
[----:B------:R-:W-:Y:S01]  /*2830*/  IADD3.X R93, PT, PT, RZ, R131, RZ, P5, P4 ;  /* 0x00000083ff5d7210 */ /* 0x000fe20002fe84ff */
[----:B------:R-:W-:Y:S01]  /*2840*/  IMAD.IADD R3, R3, 0x1, R11 ;  /* 0x0000000103037824 */ /* 0x000fe200078e020b */
[----:B------:R-:W-:Y:S01]  /*2850*/  IADD3 R130, P2, PT, R81, R12, RZ ;  /* 0x0000000c51827210 */ /* 0x000fe20007f5e0ff */
[----:B------:R-:W-:Y:S01]  /*2860*/  IMAD.X R11, RZ, RZ, RZ, P3 ;  /* 0x000000ffff0b7224 */ /* 0x000fe200018e06ff */
[----:B------:R-:W-:Y:S01]  /*2870*/  IADD3 R133, P3, PT, R13, R4, RZ ;  /* 0x000000040d857210 */ /* 0x000fe20007f7e0ff */
[----:B------:R-:W-:-:S03]  /*2880*/  IMAD.WIDE.U32 R6, R3, R70, RZ ;  /* 0x0000004603067225 */ /* 0x000fc600078e00ff */
[----:B------:R-:W-:Y:S01]  /*2890*/  IADD3.X R132, P2, PT, R132, R133, RZ, P2, !PT ;  /* 0x0000008584847210 */ /* 0x000fe2000175e4ff */
[----:B------:R-:W-:Y:S02]  /*28a0*/  IMAD.MOV.U32 R10, RZ, RZ, R5 ;  /* 0x000000ffff0a7224 */ /* 0x000fe400078e0005 */
[----:B------:R-:W-:-:S04]  /*28b0*/  IMAD.WIDE.U32 R4, R85, R76, RZ ;  /* 0x0000004c55047225 */ /* 0x000fc800078e00ff */
[----:B------:R-:W-:-:S04]  /*28c0*/  IMAD.WIDE.U32 R12, R2, R70, RZ ;  /* 0x00000046020c7225 */ /* 0x000fc800078e00ff */
[----:B------:R-:W-:Y:S01]  /*28d0*/  IMAD.WIDE.U32 R6, P6, R2, R71, R6 ;  /* 0x0000004702067225 */ /* 0x000fe200078c0006 */
[----:B------:R-:W-:-:S03]  /*28e0*/  IADD3 RZ, P1, PT, R127, R12, RZ ;  /* 0x0000000c7fff7210 */ /* 0x000fc60007f3e0ff */
[----:B------:R-:W-:Y:S01]  /*28f0*/  IMAD.WIDE.U32.X R10, R85, R75, R10, P3 ;  /* 0x0000004b550a7225 */ /* 0x000fe200018e040a */
[----:B------:R-:W-:-:S03]  /*2900*/  IADD3 R12, P5, PT, R13, R6, RZ ;  /* 0x000000060d0c7210 */ /* 0x000fc60007fbe0ff */
[----:B------:R-:W-:Y:S01]  /*2910*/  IMAD.X R15, RZ, RZ, RZ, P6 ;  /* 0x000000ffff0f7224 */ /* 0x000fe200030e06ff */
[----:B------:R-:W-:Y:S01]  /*2920*/  IADD3.X R127, P0, P6, R10, RZ, RZ, P2, P0 ;  /* 0x000000ff0a7f7210 */ /* 0x000fe200016004ff */
[----:B------:R-:W-:Y:S01]  /*2930*/  IMAD.WIDE.U32 R4, P4, R8, R77, R4 ;  /* 0x0000004d08047225 */ /* 0x000fe20007880004 */
[----:B------:R-:W-:Y:S02]  /*2940*/  IADD3 R10, P2, PT, R14, R79, RZ ;  /* 0x0000004f0e0a7210 */ /* 0x000fe40007f5e0ff */
[----:B------:R-:W-:Y:S01]  /*2950*/  IADD3.X R11, PT, PT, R11, RZ, RZ, P0, P6 ;  /* 0x000000ff0b0b7210 */ /* 0x000fe200007ec4ff */
[----:B------:R-:W-:Y:S01]  /*2960*/  IMAD.X R13, RZ, RZ, RZ, P4 ;  /* 0x000000ffff0d7224 */ /* 0x000fe200020e06ff */
[----:B------:R-:W-:Y:S01]  /*2970*/  IADD3 R91, P4, P3, R91, R126, R126 ;  /* 0x0000007e5b5b7210 */ /* 0x000fe20007b9e07e */
[----:B------:R-:W-:Y:S01]  /*2980*/  IMAD.WIDE.U32 R80, R8, R76, RZ ;  /* 0x0000004c08507225 */ /* 0x000fe200078e00ff */
[----:B------:R-:W-:-:S03]  /*2990*/  IADD3.X RZ, P1, PT, R129, R12, RZ, P1, !PT ;  /* 0x0000000c81ff7210 */ /* 0x000fc60000f3e4ff */
[----:B------:R-:W-:Y:S01]  /*29a0*/  IMAD.MOV.U32 R14, RZ, RZ, R7 ;  /* 0x000000ffff0e7224 */ /* 0x000fe200078e0007 */
[----:B------:R-:W-:Y:S01]  /*29b0*/  IADD3 R7, P0, PT, R127, R10, RZ ;  /* 0x0000000a7f077210 */ /* 0x000fe20007f1e0ff */
[----:B------:R-:W-:Y:S01]  /*29c0*/  IMAD.X R126, R134, 0x1, R125, P2 ;  /* 0x00000001867e7824 */ /* 0x000fe200010e067d */
[----:B------:R-:W-:Y:S01]  /*29d0*/  IADD3 R81, P2, PT, R81, R4, RZ ;  /* 0x0000000451517210 */ /* 0x000fe20007f5e0ff */
[----:B------:R-:W-:Y:S01]  /*29e0*/  IMAD.WIDE.U32.X R14, R3, R71, R14, P5 ;  /* 0x00000047030e7225 */ /* 0x000fe200028e040e */
[----:B------:R-:W-:Y:S02]  /*29f0*/  IADD3 R80, P6, PT, R7, R80, RZ ;  /* 0x0000005007507210 */ /* 0x000fe40007fde0ff */
[----:B------:R-:W-:Y:S01]  /*2a00*/  IADD3.X R6, P0, PT, R11, R126, RZ, P0, !PT ;  /* 0x0000007e0b067210 */ /* 0x000fe2000071e4ff */
[----:B------:R-:W-:Y:S01]  /*2a10*/  IMAD.MOV.U32 R12, RZ, RZ, R5 ;  /* 0x000000ffff0c7224 */ /* 0x000fe200078e0005 */
[----:B------:R-:W-:Y:S01]  /*2a20*/  IADD3.X R11, P1, PT, RZ, R14, RZ, P1, !PT ;  /* 0x0000000eff0b7210 */ /* 0x000fe20000f3e4ff */
[----:B------:R-:W-:-:S04]  /*2a30*/  IMAD.WIDE.U32 R4, R3, R72, RZ ;  /* 0x0000004803047225 */ /* 0x000fc800078e00ff */
[----:B------:R-:W-:Y:S01]  /*2a40*/  IMAD.WIDE.U32.X R12, R85, R77, R12, P2 ;  /* 0x0000004d550c7225 */ /* 0x000fe200010e040c */
[----:B------:R-:W-:Y:S02]  /*2a50*/  IADD3.X R85, P6, PT, R6, R81, RZ, P6, !PT ;  /* 0x0000005106557210 */ /* 0x000fe400037de4ff */
[----:B------:R-:W-:Y:S01]  /*2a60*/  ISETP.GT.U32.AND P2, PT, R92, R83, PT ;  /* 0x000000535c00720c */ /* 0x000fe20003f44070 */
[----:B------:R-:W-:Y:S01]  /*2a70*/  IMAD.WIDE.U32 R6, R2, R72, RZ ;  /* 0x0000004802067225 */ /* 0x000fe200078e00ff */
[----:B------:R-:W-:Y:S02]  /*2a80*/  IADD3.X R14, P0, P6, R12, RZ, RZ, P6, P0 ;  /* 0x000000ff0c0e7210 */ /* 0x000fe400036004ff */
[----:B------:R-:W-:Y:S01]  /*2a90*/  ISETP.GT.U32.AND.EX P2, PT, R78, R89, PT, P2 ;  /* 0x000000594e00720c */ /* 0x000fe20003f44120 */
[----:B------:R-:W-:Y:S01]  /*2aa0*/  IMAD.WIDE.U32 R4, P5, R2, R73, R4 ;  /* 0x0000004902047225 */ /* 0x000fe200078a0004 */
[----:B------:R-:W-:Y:S02]  /*2ab0*/  IADD3.X R78, PT, PT, R13, RZ, RZ, P0, P6 ;  /* 0x000000ff0d4e7210 */ /* 0x000fe400007ec4ff */
[----:B------:R-:W-:Y:S01]  /*2ac0*/  SEL R81, RZ, 0x1, !P2 ;  /* 0x00000001ff517807 */ /* 0x000fe20005000000 */
[----:B------:R-:W-:Y:S01]  /*2ad0*/  IMAD.X R127, RZ, RZ, R15, P1 ;  /* 0x000000ffff7f7224 */ /* 0x000fe200008e060f */
[----:B------:R-:W-:-:S02]  /*2ae0*/  IADD3 R15, P1, PT, R11, R130, RZ ;  /* 0x000000820b0f7210 */ /* 0x000fc40007f3e0ff */
[----:B------:R-:W-:Y:S01]  /*2af0*/  IADD3 R4, P6, PT, R7, R4, RZ ;  /* 0x0000000407047210 */ /* 0x000fe20007fde0ff */
[----:B------:R-:W-:Y:S01]  /*2b00*/  IMAD.X R7, RZ, RZ, RZ, P5 ;  /* 0x000000ffff077224 */ /* 0x000fe200028e06ff */
[----:B------:R-:W-:Y:S01]  /*2b10*/  IADD3 R15, P0, PT, R15, R6, RZ ;  /* 0x000000060f0f7210 */ /* 0x000fe20007f1e0ff */
[----:B------:R-:W-:Y:S01]  /*2b20*/  IMAD.MOV.U32 R6, RZ, RZ, R5 ;  /* 0x000000ffff067224 */ /* 0x000fe200078e0005 */
[----:B------:R-:W-:Y:S02]  /*2b30*/  IADD3.X R127, P1, PT, R127, R132, RZ, P1, !PT ;  /* 0x000000847f7f7210 */ /* 0x000fe40000f3e4ff */
[----:B------:R-:W-:Y:S01]  /*2b40*/  ISETP.GE.U32.AND P2, PT, R16, R83, PT ;  /* 0x000000531000720c */ /* 0x000fe20003f46070 */
[----:B------:R-:W-:Y:S01]  /*2b50*/  IMAD.WIDE.U32.X R6, R3, R73, R6, P6 ;  /* 0x0000004903067225 */ /* 0x000fe200030e0406 */
[----:B------:R-:W-:Y:S02]  /*2b60*/  IADD3.X R127, P0, PT, R127, R4, RZ, P0, !PT ;  /* 0x000000047f7f7210 */ /* 0x000fe4000071e4ff */
[----:B------:R-:W-:Y:S01]  /*2b70*/  IADD3 R88, P5, PT, R88, R9, RZ ;  /* 0x0000000958587210 */ /* 0x000fe20007fbe0ff */
[----:B------:R-:W-:Y:S01]  /*2b80*/  IMAD.WIDE.U32 R4, R3, R74, RZ ;  /* 0x0000004a03047225 */ /* 0x000fe200078e00ff */
[----:B------:R-:W-:-:S02]  /*2b90*/  IADD3.X R83, P0, P6, R6, RZ, RZ, P0, P1 ;  /* 0x000000ff06537210 */ /* 0x000fc400006024ff */
[----:B------:R-:W-:Y:S01]  /*2ba0*/  IADD3.X R16, PT, PT, RZ, R93, R93, P4, P3 ;  /* 0x0000005dff107210 */ /* 0x000fe200027e645d */
[----:B------:R-:W-:Y:S01]  /*2bb0*/  IMAD R12, R127, R68, RZ ;  /* 0x000000447f0c7224 */ /* 0x000fe200078e02ff */
[----:B------:R-:W-:Y:S01]  /*2bc0*/  IADD3 R81, P4, P3, R81, R84, R17 ;  /* 0x0000005451517210 */ /* 0x000fe20007b9e011 */
[----:B------:R-:W-:Y:S01]  /*2bd0*/  IMAD.WIDE.U32 R8, R15, R68, RZ ;  /* 0x000000440f087225 */ /* 0x000fe200078e00ff */
[----:B------:R-:W-:Y:S02]  /*2be0*/  IADD3.X R84, PT, PT, R7, RZ, RZ, P0, P6 ;  /* 0x000000ff07547210 */ /* 0x000fe400007ec4ff */
[----:B------:R-:W-:Y:S01]  /*2bf0*/  ISETP.GE.U32.AND P0, PT, R10, R79, PT ;  /* 0x0000004f0a00720c */ /* 0x000fe20003f06070 */
[----:B------:R-:W-:Y:S01]  /*2c00*/  IMAD R13, R15, R69, R12 ;  /* 0x000000450f0d7224 */ /* 0x000fe200078e020c */
[----:B------:R-:W-:Y:S01]  /*2c10*/  IADD3.X R17, PT, PT, RZ, R90, RZ, P4, P3 ;  /* 0x0000005aff117210 */ /* 0x000fe200027e64ff */
[----:B------:R-:W-:Y:S01]  /*2c20*/  IMAD.WIDE.U32 R4, P1, R2, R75, R4 ;  /* 0x0000004b02047225 */ /* 0x000fe20007820004 */
[----:B------:R-:W-:-:S02]  /*2c30*/  ISETP.GE.U32.AND.EX P0, PT, R126, R125, PT, P0 ;  /* 0x0000007d7e00720c */ /* 0x000fc40003f06100 */
[----:B------:R-:W-:Y:S01]  /*2c40*/  ISETP.GE.U32.AND.EX P2, PT, R128, R89, PT, P2 ;  /* 0x000000598000720c */ /* 0x000fe20003f46120 */
[----:B------:R-:W-:Y:S02]  /*2c50*/  IMAD.IADD R79, R9, 0x1, R13 ;  /* 0x00000001094f7824 */ /* 0x000fe400078e020d */
[----:B------:R-:W-:-:S04]  /*2c60*/  IMAD.WIDE.U32 R10, R2, R74, RZ ;  /* 0x0000004a020a7225 */ /* 0x000fc800078e00ff */
[----:B------:R-:W-:-:S04]  /*2c70*/  IMAD.WIDE.U32 R12, R79, R70, RZ ;  /* 0x000000464f0c7225 */ /* 0x000fc800078e00ff */
[----:B------:R-:W-:Y:S01]  /*2c80*/  IMAD.X R7, RZ, RZ, RZ, P1 ;  /* 0x000000ffff077224 */ /* 0x000fe200008e06ff */
[----:B------:R-:W-:Y:S01]  /*2c90*/  IADD3 R83, P1, PT, R83, R80, RZ ;  /* 0x0000005053537210 */ /* 0x000fe20007f3e0ff */
[----:B------:R-:W-:Y:S01]  /*2ca0*/  IMAD.MOV.U32 R6, RZ, RZ, R5 ;  /* 0x000000ffff067224 */ /* 0x000fe200078e0005 */
[----:B------:R-:W-:Y:S01]  /*2cb0*/  IADD3 R80, P4, PT, R11, R4, RZ ;  /* 0x000000040b507210 */ /* 0x000fe20007f9e0ff */
[----:B------:R-:W-:Y:S01]  /*2cc0*/  IMAD.WIDE.U32 R4, R8, R70, RZ ;  /* 0x0000004608047225 */ /* 0x000fe200078e00ff */
[----:B------:R-:W-:Y:S02]  /*2cd0*/  IADD3 R83, P3, PT, R83, R10, RZ ;  /* 0x0000000a53537210 */ /* 0x000fe40007f7e0ff */
[----:B------:R-:W-:Y:S01]  /*2ce0*/  IADD3.X R85, P1, PT, R84, R85, RZ, P1, !PT ;  /* 0x0000005554557210 */ /* 0x000fe20000f3e4ff */
[----:B------:R-:W-:Y:S01]  /*2cf0*/  IMAD.WIDE.U32 R12, P6, R8, R71, R12 ;  /* 0x00000047080c7225 */ /* 0x000fe200078c000c */
[----:B------:R-:W-:Y:S02]  /*2d00*/  SEL R10, RZ, 0x1, P0 ;  /* 0x00000001ff0a7807 */ /* 0x000fe40000000000 */
[----:B------:R-:W-:Y:S01]  /*2d10*/  IADD3.X R85, P3, PT, R85, R80, RZ, P3, !PT ;  /* 0x0000005055557210 */ /* 0x000fe20001f7e4ff */
[----:B------:R-:W-:Y:S01]  /*2d20*/  IMAD.WIDE.U32.X R6, R3, R75, R6, P4 ;  /* 0x0000004b03067225 */ /* 0x000fe200020e0406 */
[----:B------:R-:W-:-:S02]  /*2d30*/  IADD3 RZ, P4, PT, R15, R4, RZ ;  /* 0x000000040fff7210 */ /* 0x000fc40007f9e0ff */
[----:B------:R-:W-:Y:S01]  /*2d40*/  IADD3 R4, P0, PT, R5, R12, RZ ;  /* 0x0000000c05047210 */ /* 0x000fe20007f1e0ff */
[----:B------:R-:W-:Y:S01]  /*2d50*/  IMAD.X R5, RZ, RZ, RZ, P6 ;  /* 0x000000ffff057224 */ /* 0x000fe200030e06ff */
[----:B------:R-:W-:Y:S01]  /*2d60*/  IADD3 R93, P6, PT, R10, R91, RZ ;  /* 0x0000005b0a5d7210 */ /* 0x000fe20007fde0ff */
[----:B------:R-:W-:Y:S01]  /*2d70*/  IMAD.WIDE.U32 R10, R3, R76, RZ ;  /* 0x0000004c030a7225 */ /* 0x000fe200078e00ff */
[----:B------:R-:W-:Y:S02]  /*2d80*/  IADD3.X R9, P1, P3, R6, RZ, RZ, P3, P1 ;  /* 0x000000ff06097210 */ /* 0x000fe40001b224ff */
[----:B------:R-:W-:Y:S01]  /*2d90*/  IADD3.X RZ, P4, PT, R127, R4, RZ, P4, !PT ;  /* 0x000000047fff7210 */ /* 0x000fe2000279e4ff */
[----:B------:R-:W-:Y:S01]  /*2da0*/  IMAD.MOV.U32 R4, RZ, RZ, R13 ;  /* 0x000000ffff047224 */ /* 0x000fe200078e000d */
[----:B------:R-:W-:Y:S01]  /*2db0*/  IADD3.X R80, PT, PT, R7, RZ, RZ, P1, P3 ;  /* 0x000000ff07507210 */ /* 0x000fe20000fe64ff */
[----:B------:R-:W-:Y:S01]  /*2dc0*/  IMAD.WIDE.U32 R10, P3, R2, R77, R10 ;  /* 0x0000004d020a7225 */ /* 0x000fe2000786000a */
[----:B------:R-:W-:-:S03]  /*2dd0*/  ISETP.GE.U32.AND P1, PT, R93, R91, PT ;  /* 0x0000005b5d00720c */ /* 0x000fc60003f26070 */
[----:B------:R-:W-:-:S04]  /*2de0*/  IMAD.WIDE.U32 R6, R2, R76, RZ ;  /* 0x0000004c02067225 */ /* 0x000fc800078e00ff */
[----:B------:R-:W-:Y:S01]  /*2df0*/  IMAD.WIDE.U32.X R12, R79, R71, R4, P0 ;  /* 0x000000474f0c7225 */ /* 0x000fe200000e0404 */
[----:B------:R-:W-:-:S03]  /*2e00*/  IADD3 R90, P0, PT, R7, R10, RZ ;  /* 0x0000000a075a7210 */ /* 0x000fc60007f1e0ff */
[----:B------:R-:W-:Y:S01]  /*2e10*/  IMAD.X R91, RZ, RZ, R16, P6 ;  /* 0x000000ffff5b7224 */ /* 0x000fe200030e0610 */
[----:B------:R-:W-:Y:S01]  /*2e20*/  IADD3 R84, P6, PT, R14, R93, RZ ;  /* 0x0000005d0e547210 */ /* 0x000fe20007fde0ff */
[----:B------:R-:W-:Y:S01]  /*2e30*/  IMAD.X R15, RZ, RZ, RZ, P3 ;  /* 0x000000ffff0f7224 */ /* 0x000fe200018e06ff */
[----:B------:R-:W-:Y:S01]  /*2e40*/  IADD3.X R2, P4, PT, RZ, R12, RZ, P4, !PT ;  /* 0x0000000cff027210 */ /* 0x000fe2000279e4ff */
[----:B------:R-:W-:Y:S01]  /*2e50*/  IMAD.WIDE.U32 R4, R79, R72, RZ ;  /* 0x000000484f047225 */ /* 0x000fe200078e00ff */
[----:B------:R-:W-:-:S03]  /*2e60*/  IADD3 R7, P3, PT, R9, R84, RZ ;  /* 0x0000005409077210 */ /* 0x000fc60007f7e0ff */
[----:B------:R-:W-:Y:S02]  /*2e70*/  IMAD.MOV.U32 R14, RZ, RZ, R11 ;  /* 0x000000ffff0e7224 */ /* 0x000fe400078e000b */
[----:B------:R-:W-:Y:S01]  /*2e80*/  IMAD.X R89, R78, 0x1, R91, P6 ;  /* 0x000000014e597824 */ /* 0x000fe200030e065b */
[----:B------:R-:W-:Y:S01]  /*2e90*/  SEL R78, RZ, 0x1, P2 ;  /* 0x00000001ff4e7807 */ /* 0x000fe20001000000 */
[----:B------:R-:W-:Y:S01]  /*2ea0*/  IMAD.WIDE.U32.X R14, R3, R77, R14, P0 ;  /* 0x0000004d030e7225 */ /* 0x000fe200000e040e */
[----:B------:R-:W-:Y:S02]  /*2eb0*/  IADD3 R12, P0, PT, R7, R6, RZ ;  /* 0x00000006070c7210 */ /* 0x000fe40007f1e0ff */
[----:B------:R-:W-:Y:S01]  /*2ec0*/  IADD3.X R9, P3, PT, R80, R89, RZ, P3, !PT ;  /* 0x0000005950097210 */ /* 0x000fe20001f7e4ff */
[----:B------:R-:W-:Y:S01]  /*2ed0*/  IMAD.X R10, RZ, RZ, R13, P4 ;  /* 0x000000ffff0a7224 */ /* 0x000fe200020e060d */
[----:B------:R-:W-:Y:S01]  /*2ee0*/  IADD3 R11, P2, PT, R2, R83, RZ ;  /* 0x00000053020b7210 */ /* 0x000fe20007f5e0ff */
[----:B------:R-:W-:Y:S01]  /*2ef0*/  IMAD.WIDE.U32 R4, P4, R8, R73, R4 ;  /* 0x0000004908047225 */ /* 0x000fe20007880004 */
[----:B------:R-:W-:-:S02]  /*2f00*/  IADD3.X R9, P6, PT, R9, R90, RZ, P0, !PT ;  /* 0x0000005a09097210 */ /* 0x000fc400007de4ff */
[----:B------:R-:W-:Y:S01]  /*2f10*/  IADD3.X R10, P2, PT, R10, R85, RZ, P2, !PT ;  /* 0x000000550a0a7210 */ /* 0x000fe2000175e4ff */
[----:B------:R-:W-:Y:S01]  /*2f20*/  IMAD.WIDE.U32 R6, R8, R72, RZ ;  /* 0x0000004808067225 */ /* 0x000fe200078e00ff */
[----:B------:R-:W-:-:S03]  /*2f30*/  IADD3.X R13, P3, P6, R14, RZ, RZ, P6, P3 ;  /* 0x000000ff0e0d7210 */ /* 0x000fc600036664ff */
[----:B------:R-:W-:Y:S01]  /*2f40*/  IMAD.X R3, RZ, RZ, RZ, P4 ;  /* 0x000000ffff037224 */ /* 0x000fe200020e06ff */
[----:B------:R-:W-:Y:S01]  /*2f50*/  IADD3 R7, P4, PT, R7, R4, RZ ;  /* 0x0000000407077210 */ /* 0x000fe20007f9e0ff */
[----:B------:R-:W-:Y:S01]  /*2f60*/  IMAD.MOV.U32 R2, RZ, RZ, R5 ;  /* 0x000000ffff027224 */ /* 0x000fe200078e0005 */
[----:B------:R-:W-:Y:S01]  /*2f70*/  IADD3 R11, P0, PT, R11, R6, RZ ;  /* 0x000000060b0b7210 */ /* 0x000fe20007f1e0ff */
[----:B------:R-:W-:Y:S01]  /*2f80*/  IMAD.WIDE.U32 R4, R79, R74, RZ ;  /* 0x0000004a4f047225 */ /* 0x000fe200078e00ff */
[----:B------:R-:W-:Y:S02]  /*2f90*/  IADD3.X R14, PT, PT, R15, RZ, RZ, P3, P6 ;  /* 0x000000ff0f0e7210 */ /* 0x000fe40001fec4ff */
[----:B------:R-:W-:Y:S01]  /*2fa0*/  IADD3.X R10, P0, PT, R10, R7, RZ, P0, !PT ;  /* 0x000000070a0a7210 */ /* 0x000fe2000071e4ff */
[----:B------:R-:W-:Y:S01]  /*2fb0*/  IMAD.WIDE.U32.X R2, R79, R73, R2, P4 ;  /* 0x000000494f027225 */ /* 0x000fe200020e0402 */
[----:B------:R-:W-:Y:S02]  /*2fc0*/  ISETP.GE.U32.AND.EX P4, PT, R91, R16, PT, P1 ;  /* 0x000000105b00720c */ /* 0x000fe40003f86110 */
[----:B------:R-:W-:Y:S01]  /*2fd0*/  ISETP.GE.U32.AND P1, PT, R84, R93, PT ;  /* 0x0000005d5400720c */ /* 0x000fe20003f26070 */
[----:B------:R-:W-:Y:S01]  /*2fe0*/  IMAD.X R87, RZ, RZ, R87, P5 ;  /* 0x000000ffff577224 */ /* 0x000fe200028e0657 */
[----:B------:R-:W-:-:S02]  /*2ff0*/  IADD3.X R7, P0, P2, R2, RZ, RZ, P0, P2 ;  /* 0x000000ff02077210 */ /* 0x000fc400002044ff */
[----:B------:R-:W-:Y:S02]  /*3000*/  IADD3 R82, P6, P3, R78, R82, R81 ;  /* 0x000000524e527210 */ /* 0x000fe40007bde051 */
        /* <DEDUP_REMOVED lines=20> */
[----:B------:R-:W-:Y:S02]  /*3150*/  ISETP.GE.U32.AND.EX P2, PT, R16, R87, PT, P2 ;  /* 0x000000571000720c */ /* 0x000fe40003f46120 */
[----:B------:R-:W-:Y:S01]  /*3160*/  ISETP.GE.U32.AND P5, PT, R12, R81, PT ;  /* 0x000000510c00720c */ /* 0x000fe20003fa6070 */
[----:B------:R-:W-:Y:S01]  /*3170*/  IMAD.WIDE.U32 R2, P4, R8, R77, R2 ;  /* 0x0000004d08027225 */ /* 0x000fe20007880002 */
[----:B------:R-:W-:Y:S02]  /*3180*/  IADD3.X R6, P1, P0, R6, RZ, RZ, P1, P0 ;  /* 0x000000ff06067210 */ /* 0x000fe400008204ff */
[----:B------:R-:W-:Y:S01]  /*3190*/  ISETP.GE.U32.AND.EX P5, PT, R15, R16, PT, P5 ;  /* 0x000000100f00720c */ /* 0x000fe20003fa6150 */
[----:B------:R-:W-:Y:S01]  /*31a0*/  IMAD.X R5, RZ, RZ, RZ, P4 ;  /* 0x000000ffff057224 */ /* 0x000fe200020e06ff */
[----:B------:R-:W-:Y:S01]  /*31b0*/  IADD3 R13, P4, PT, R13, R12, RZ ;  /* 0x0000000c0d0d7210 */ /* 0x000fe20007f9e0ff */
[----:B------:R-:W-:Y:S01]  /*31c0*/  IMAD.WIDE.U32 R8, R8, R76, RZ ;  /* 0x0000004c08087225 */ /* 0x000fe200078e00ff */
[----:B------:R-:W-:-:S03]  /*31d0*/  IADD3.X R7, PT, PT, R7, RZ, RZ, P1, P0 ;  /* 0x000000ff07077210 */ /* 0x000fc60000fe04ff */
[----:B------:R-:W-:Y:S01]  /*31e0*/  IMAD.MOV.U32 R4, RZ, RZ, R3 ;  /* 0x000000ffff047224 */ /* 0x000fe200078e0003 */
[----:B------:R-:W-:Y:S01]  /*31f0*/  IADD3 R3, P0, PT, R6, R13, RZ ;  /* 0x0000000d06037210 */ /* 0x000fe20007f1e0ff */
[----:B------:R-:W-:Y:S01]  /*3200*/  IMAD.X R6, R14, 0x1, R15, P4 ;  /* 0x000000010e067824 */ /* 0x000fe200020e060f */
[----:B------:R-:W-:Y:S02]  /*3210*/  IADD3 R9, P1, PT, R9, R2, RZ ;  /* 0x0000000209097210 */ /* 0x000fe40007f3e0ff */
[----:B------:R-:W-:Y:S02]  /*3220*/  SEL R14, RZ, 0x1, P2 ;  /* 0x00000001ff0e7807 */ /* 0x000fe40001000000 */
[----:B------:R-:W-:Y:S01]  /*3230*/  ISETP.GE.U32.AND P4, PT, R13, R12, PT ;  /* 0x0000000c0d00720c */ /* 0x000fe20003f86070 */
[----:B------:R-:W-:Y:S01]  /*3240*/  IMAD.WIDE.U32.X R4, R79, R77, R4, P1 ;  /* 0x0000004d4f047225 */ /* 0x000fe200008e0404 */
[----:B------:R-:W-:Y:S02]  /*3250*/  IADD3 R8, P2, PT, R3, R8, RZ ;  /* 0x0000000803087210 */ /* 0x000fe40007f5e0ff */
[----:B------:R-:W-:-:S02]  /*3260*/  IADD3.X R2, P0, PT, R7, R6, RZ, P0, !PT ;  /* 0x0000000607027210 */ /* 0x000fc4000071e4ff */
[----:B------:R-:W-:Y:S02]  /*3270*/  SEL R3, RZ, 0x1, P5 ;  /* 0x00000001ff037807 */ /* 0x000fe40002800000 */
[----:B------:R-:W-:Y:S02]  /*3280*/  ISETP.GE.U32.AND.EX P4, PT, R6, R15, PT, P4 ;  /* 0x0000000f0600720c */ /* 0x000fe40003f86140 */
[----:B------:R-:W-:Y:S02]  /*3290*/  IADD3.X R9, P2, PT, R2, R9, RZ, P2, !PT ;  /* 0x0000000902097210 */ /* 0x000fe4000175e4ff */
[----:B------:R-:W-:Y:S02]  /*32a0*/  IADD3.X R7, PT, PT, RZ, R86, R17, P6, P3 ;  /* 0x00000056ff077210 */ /* 0x000fe400037e6411 */
[----:B------:R-:W-:Y:S02]  /*32b0*/  IADD3 R3, P1, P3, R3, R82, R14 ;  /* 0x0000005203037210 */ /* 0x000fe40007b3e00e */
[----:B------:R-:W-:-:S02]  /*32c0*/  SEL R2, RZ, 0x1, P4 ;  /* 0x00000001ff027807 */ /* 0x000fc40002000000 */
[----:B------:R-:W-:Y:S02]  /*32d0*/  IADD3.X R17, P0, P2, R4, RZ, RZ, P2, P0 ;  /* 0x000000ff04117210 */ /* 0x000fe400012004ff */
[----:B------:R-:W-:Y:S02]  /*32e0*/  IADD3.X R7, PT, PT, RZ, R7, RZ, P1, P3 ;  /* 0x00000007ff077210 */ /* 0x000fe40000fe64ff */
[----:B------:R-:W-:Y:S02]  /*32f0*/  IADD3 R17, P1, P3, R17, R3, R2 ;  /* 0x0000000311117210 */ /* 0x000fe40007b3e002 */
        /* <DEDUP_REMOVED lines=26> */
[----:B------:R-:W-:Y:S01]  /*34a0*/  IMAD.MOV.U32 R15, RZ, RZ, R8 ;  /* 0x000000ffff0f7224 */ /* 0x000fe200078e0008 */
[----:B------:R-:W-:Y:S01]  /*34b0*/  ISETP.LT.U32.AND P1, PT, R78, R72, PT ;  /* 0x000000484e00720c */ /* 0x000fe20003f21070 */
[----:B------:R-:W-:Y:S01]  /*34c0*/  IMAD.MOV.U32 R14, RZ, RZ, R9 ;  /* 0x000000ffff0e7224 */ /* 0x000fe200078e0009 */
[----:B------:R-:W-:Y:S01]  /*34d0*/  ISETP.GE.U32.AND.EX P0, PT, R10, R71, PT, P0 ;  /* 0x000000470a00720c */ /* 0x000fe20003f06100 */
[----:B------:R-:W-:Y:S02]  /*34e0*/  IMAD.MOV.U32 R13, RZ, RZ, R78 ;  /* 0x000000ffff0d7224 */ /* 0x000fe400078e004e */
[----:B------:R-:W-:Y:S01]  /*34f0*/  IMAD.MOV.U32 R12, RZ, RZ, R80 ;  /* 0x000000ffff0c7224 */ /* 0x000fe200078e0050 */
[----:B------:R-:W-:-:S13]  /*3500*/  ISETP.LT.U32.OR.EX P0, PT, R80, R73, !P0, P1 ;  /* 0x000000495000720c */ /* 0x000fda0004701510 */
[----:B------:R-:W-:Y:S05]  /*3510*/  @P0 BRA `(.L_x_22) ;  /* 0x0000000000540947 */ /* 0x000fea0003800000 */
.L_x_21:
        /* <DEDUP_REMOVED lines=13> */
[C---:B------:R-:W-:Y:S01]  /*35f0*/  ISETP.GE.U32.AND.EX P0, PT, R9.reuse, R14, PT, P0 ;  /* 0x0000000e0900720c */ /* 0x040fe20003f06100 */
[----:B------:R-:W-:Y:S02]  /*3600*/  IMAD.X R12, R80, 0x1, ~R12, P1 ;  /* 0x00000001500c7824 */ /* 0x000fe400008e0e0c */
[----:B------:R-:W-:Y:S01]  /*3610*/  IMAD.X R14, R9, 0x1, ~R14, P2 ;  /* 0x00000001090e7824 */ /* 0x000fe200010e0e0e */
[----:B------:R-:W-:-:S02]  /*3620*/  SEL R2, RZ, 0x1, P0 ;  /* 0x00000001ff027807 */ /* 0x000fc40000000000 */
[----:B------:R-:W-:Y:S02]  /*3630*/  IADD3 R11, P0, PT, R11, -R70, RZ ;  /* 0x800000460b0b7210 */ /* 0x000fe40007f1e0ff */
[----:B------:R-:W-:-:S03]  /*3640*/  IADD3 R17, P3, P4, R17, -R76, -R2 ;  /* 0x8000004c11117210 */ /* 0x000fc60007c7e802 */
[----:B------:R-:W-:Y:S01]  /*3650*/  IMAD.X R10, R10, 0x1, ~R71, P0 ;  /* 0x000000010a0a7824 */ /* 0x000fe200000e0e47 */
[----:B------:R-:W-:-:S09]  /*3660*/  IADD3.X R16, PT, PT, R16, -0x1, ~R77, P3, P4 ;  /* 0xffffffff10107810 */ /* 0x000fd20001fe8c4d */
.L_x_22:
[----:B------:R-:W-:Y:S01]  /*3670*/  CS2R R136, SRZ ;  /* 0x0000000000887805 */ /* 0x000fe2000001ff00 */
[----:B------:R-:W-:-:S04]  /*3680*/  IMAD.WIDE.U32 R2, R107, R107, RZ ;  /* 0x0000006b6b027225 */ /* 0x000fc800078e00ff */
[----:B------:R-:W-:Y:S01]  /*3690*/  IMAD.MOV.U32 R135, RZ, RZ, RZ ;  /* 0x000000ffff877224 */ /* 0x000fe200078e00ff */
[----:B------:R-:W-:Y:S01]  /*36a0*/  LOP3.LUT R91, R2, 0xfffffffd, RZ, 0xc0, !PT ;  /* 0xfffffffd025b7812 */ /* 0x000fe200078ec0ff */
[----:B------:R-:W-:-:S04]  /*36b0*/  IMAD.WIDE.U32 R4, R104, R104, RZ ;  /* 0x0000006868047225 */ /* 0x000fc800078e00ff */
[----:B------:R-:W-:Y:S02]  /*36c0*/  IMAD.MOV.U32 R131, RZ, RZ, RZ ;  /* 0x000000ffff837224 */ /* 0x000fe400078e00ff */
[----:B------:R-:W-:-:S04]  /*36d0*/  IMAD.WIDE.U32 R80, R108, R104, RZ ;  /* 0x000000686c507225 */ /* 0x000fc800078e00ff */
[----:B------:R-:W-:Y:S02]  /*36e0*/  IMAD.IADD R88, R137, 0x1, R3 ;  /* 0x0000000189587824 */ /* 0x000fe400078e0203 */
[----:B------:R-:W-:Y:S02]  /*36f0*/  IMAD.IADD R135, R5, 0x1, R135 ;  /* 0x0000000105877824 */ /* 0x000fe400078e0287 */
[----:B------:R-:W-:-:S04]  /*3700*/  IMAD.WIDE.U32 R2, R109, R104, RZ ;  /* 0x000000686d027225 */ /* 0x000fc800078e00ff */
[----:B------:R-:W-:-:S04]  /*3710*/  IMAD.WIDE.U32 R86, R108, R105, RZ ;  /* 0x000000696c567225 */ /* 0x000fc800078e00ff */
[----:B------:R-:W-:Y:S01]  /*3720*/  IMAD.IADD R5, R81, 0x1, R131 ;  /* 0x0000000151057824 */ /* 0x000fe200078e0283 */
[----:B------:R-:W-:Y:S01]  /*3730*/  LOP3.LUT R81, R4, 0xfffffffd, RZ, 0xc0, !PT ;  /* 0xfffffffd04517812 */ /* 0x000fe200078ec0ff */
[----:B------:R-:W-:Y:S02]  /*3740*/  IMAD.MOV.U32 R143, RZ, RZ, RZ ;  /* 0x000000ffff8f7224 */ /* 0x000fe400078e00ff */
[----:B------:R-:W-:Y:S01]  /*3750*/  IMAD.WIDE.U32 R138, R111, R104, RZ ;  /* 0x000000686f8a7225 */ /* 0x000fe200078e00ff */
[----:B------:R-:W-:-:S03]  /*3760*/  IADD3 R86, P0, P2, R86, R5, R2 ;  /* 0x0000000556567210 */ /* 0x000fc60007a1e002 */
[----:B------:R-:W-:Y:S01]  /*3770*/  IMAD.MOV.U32 R93, RZ, RZ, RZ ;  /* 0x000000ffff5d7224 */ /* 0x000fe200078e00ff */
[----:B------:R-:W-:Y:S01]  /*3780*/  IADD3.X R125, PT, PT, RZ, RZ, RZ, P0, P2 ;  /* 0x000000ffff7d7210 */ /* 0x000fe200007e44ff */
[----:B------:R-:W-:Y:S02]  /*3790*/  IMAD.IADD R78, R3, 0x1, R143 ;  /* 0x00000001034e7824 */ /* 0x000fe400078e028f */
[----:B------:R-:W-:-:S04]  /*37a0*/  IMAD.WIDE.U32 R2, R111, R105, RZ ;  /* 0x000000696f027225 */ /* 0x000fc800078e00ff */
[----:B------:R-:W-:-:S04]  /*37b0*/  IMAD.WIDE.U32 R4, R110, R104, RZ ;  /* 0x000000686e047225 */ /* 0x000fc800078e00ff */
[----:B------:R-:W-:Y:S02]  /*37c0*/  IMAD.IADD R145, R139, 0x1, R93 ;  /* 0x000000018b917824 */ /* 0x000fe400078e025d */
[----:B------:R-:W-:Y:S02]  /*37d0*/  IMAD.MOV.U32 R89, RZ, RZ, RZ ;  /* 0x000000ffff597224 */ /* 0x000fe400078e00ff */
[----:B------:R-:W-:Y:S01]  /*37e0*/  IMAD.WIDE.U32 R6, R108, R107, RZ ;  /* 0x0000006b6c067225 */ /* 0x000fe200078e00ff */
[----:B------:R-:W-:-:S03]  /*37f0*/  IADD3 R145, P1, P6, R2, R145, R4 ;  /* 0x0000009102917210 */ /* 0x000fc60007e3e004 */
[----:B------:R-:W-:Y:S02]  /*3800*/  IMAD.IADD R8, R5, 0x1, R89 ;  /* 0x0000000105087824 */ /* 0x000fe400078e0259 */
[----:B------:R-:W-:-:S04]  /*3810*/  IMAD.WIDE.U32 R82, R108, R106, RZ ;  /* 0x0000006a6c527225 */ /* 0x000fc800078e00ff */
[----:B------:R-:W-:-:S04]  /*3820*/  IMAD.WIDE.U32 R84, R109, R107, RZ ;  /* 0x0000006b6d547225 */ /* 0x000fc800078e00ff */
[----:B------:R-:W-:Y:S02]  /*3830*/  IMAD.IADD R7, R131, 0x1, R7 ;  /* 0x0000000183077824 */ /* 0x000fe400078e0207 */
[----:B------:R-:W-:-:S03]  /*3840*/  IMAD.WIDE.U32 R4, R106, R107, RZ ;  /* 0x0000006b6a047225 */ /* 0x000fc600078e00ff */
[----:B------:R-:W-:Y:S01]  /*3850*/  IADD3 R7, P3, P5, R82, R7, R84 ;  /* 0x0000000752077210 */ /* 0x000fe20007d7e054 */
[C---:B------:R-:W-:Y:S02]  /*3860*/  IMAD.IADD R9, R131.reuse, 0x1, R87 ;  /* 0x0000000183097824 */ /* 0x040fe400078e0257 */
[----:B------:R-:W-:Y:S02]  /*3870*/  IMAD.IADD R131, R131, 0x1, R83 ;  /* 0x0000000183837824 */ /* 0x000fe400078e0253 */
[----:B------:R-:W-:Y:S02]  /*3880*/  IMAD.SHL.U32 R87, R4, 0x2, RZ ;  /* 0x0000000204577824 */ /* 0x000fe400078e00ff */
[----:B------:R-:W-:-:S03]  /*3890*/  IMAD.WIDE.U32 R82, R105, R104, RZ ;  /* 0x0000006869527225 */ /* 0x000fc600078e00ff */
[----:B------:R-:W-:Y:S01]  /*38a0*/  LOP3.LUT R87, R87, 0xfffffffe, RZ, 0xc0, !PT ;  /* 0xfffffffe57577812 */ /* 0x000fe200078ec0ff */
[----:B------:R-:W-:Y:S02]  /*38b0*/  IMAD.IADD R93, R93, 0x1, R3 ;  /* 0x000000015d5d7824 */ /* 0x000fe400078e0203 */
[----:B------:R-:W-:Y:S01]  /*38c0*/  IMAD.SHL.U32 R3, R82, 0x2, RZ ;  /* 0x0000000252037824 */ /* 0x000fe200078e00ff */
[----:B------:R-:W-:Y:S01]  /*38d0*/  IADD3 R87, P2, PT, R87, R88, RZ ;  /* 0x0000005857577210 */ /* 0x000fe20007f5e0ff */
[----:B------:R-:W-:Y:S02]  /*38e0*/  IMAD.MOV.U32 R79, RZ, RZ, RZ ;  /* 0x000000ffff4f7224 */ /* 0x000fe400078e00ff */
[----:B------:R-:W-:Y:S01]  /*38f0*/  IMAD.IADD R2, R143, 0x1, R85 ;  /* 0x000000018f027824 */ /* 0x000fe200078e0255 */
[----:B------:R-:W-:Y:S01]  /*3900*/  LOP3.LUT R88, R3, 0xfffffffe, RZ, 0xc0, !PT ;  /* 0xfffffffe03587812 */ /* 0x000fe200078ec0ff */
[----:B------:R-:W-:-:S04]  /*3910*/  IMAD.WIDE.U32 R78, R109, R105, R78 ;  /* 0x000000696d4e7225 */ /* 0x000fc800078e004e */
[----:B------:R-:W-:Y:S01]  /*3920*/  IMAD.MOV.U32 R3, RZ, RZ, RZ ;  /* 0x000000ffff037224 */ /* 0x000fe200078e00ff */
[----:B------:R-:W-:Y:S01]  /*3930*/  IADD3 R125, P0, P4, R125, R78, R9 ;  /* 0x0000004e7d7d7210 */ /* 0x000fe20007c1e009 */
[----:B------:R-:W-:Y:S01]  /*3940*/  IMAD.IADD R133, R136, 0x1, R5 ;  /* 0x0000000188857824 */ /* 0x000fe200078e0205 */
[----:B------:R-:W-:Y:S01]  /*3950*/  IADD3.X R78, PT, PT, RZ, RZ, RZ, P1, P6 ;  /* 0x000000ffff4e7210 */ /* 0x000fe20000fec4ff */
[----:B------:R-:W-:-:S03]  /*3960*/  IMAD.WIDE.U32 R2, R109, R106, R2 ;  /* 0x0000006a6d027225 */ /* 0x000fc600078e0002 */
[C-C-:B------:R-:W-:Y:S01]  /*3970*/  SHF.L.U64.HI R84, R4.reuse, 0x1, R133.reuse ;  /* 0x0000000104547819 */ /* 0x140fe20000010285 */
[----:B------:R-:W-:Y:S01]  /*3980*/  IMAD.MOV.U32 R9, RZ, RZ, RZ ;  /* 0x000000ffff097224 */ /* 0x000fe200078e00ff */
[----:B------:R-:W-:Y:S01]  /*3990*/  SHF.R.U64 R85, R4, 0x1f, R133 ;  /* 0x0000001f04557819 */ /* 0x000fe20000001285 */
[----:B------:R-:W-:Y:S01]  /*39a0*/  IMAD.IADD R129, R143, 0x1, R79 ;  /* 0x000000018f817824 */ /* 0x000fe200078e024f */
[----:B------:R-:W-:Y:S01]  /*39b0*/  IADD3 R131, P1, PT, R131, R2, RZ ;  /* 0x0000000283837210 */ /* 0x000fe20007f3e0ff */
[----:B------:R-:W-:Y:S01]  /*39c0*/  IMAD.WIDE.U32 R8, R110, R105, R8 ;  /* 0x000000696e087225 */ /* 0x000fe200078e0008 */
[----:B------:R-:W-:Y:S02]  /*39d0*/  LOP3.LUT R126, R84, 0x1, RZ, 0xc0, !PT ;  /* 0x00000001547e7812 */ /* 0x000fe400078ec0ff */
[----:B------:R-:W-:Y:S01]  /*39e0*/  IADD3.X R129, PT, PT, RZ, R129, RZ, P0, P4 ;  /* 0x00000081ff817210 */ /* 0x000fe200007e84ff */
[----:B------:R-:W-:Y:S01]  /*39f0*/  IMAD.WIDE.U32 R4, R81, R68, RZ ;  /* 0x0000004451047225 */ /* 0x000fe200078e00ff */
[----:B------:R-:W-:-:S02]  /*3a00*/  IADD3 R135, P0, PT, R88, R135, RZ ;  /* 0x0000008758877210 */ /* 0x000fc40007f1e0ff */
[----:B------:R-:W-:Y:S01]  /*3a10*/  IADD3 R93, P4, P6, R78, R8, R93 ;  /* 0x000000084e5d7210 */ /* 0x000fe20007e9e05d */
[----:B------:R-:W-:Y:S01]  /*3a20*/  IMAD.X R143, R143, 0x1, R3, P1 ;  /* 0x000000018f8f7824 */ /* 0x000fe200008e0603 */
[----:B------:R-:W-:Y:S01]  /*3a30*/  SHF.R.U32.HI R133, RZ, 0x1f, R133 ;  /* 0x0000001fff857819 */ /* 0x000fe20000011685 */
[----:B------:R-:W-:Y:S01]  /*3a40*/  IMAD.WIDE.U32 R78, R107, R104, RZ ;  /* 0x000000686b4e7225 */ /* 0x000fe200078e00ff */
[----:B------:R-:W-:Y:S02]  /*3a50*/  LOP3.LUT R84, R85, 0xfffffffe, RZ, 0xc0, !PT ;  /* 0xfffffffe55547812 */ /* 0x000fe400078ec0ff */
[----:B------:R-:W-:Y:S01]  /*3a60*/  LOP3.LUT R85, R133, 0x1, RZ, 0xc0, !PT ;  /* 0x0000000185557812 */ /* 0x000fe200078ec0ff */
[----:B------:R-:W-:-:S04]  /*3a70*/  IMAD.WIDE.U32 R2, R4, R70, RZ ;  /* 0x0000004604027225 */ /* 0x000fc800078e00ff */
[----:B------:R-:W-:Y:S01]  /*3a80*/  IMAD.IADD R128, R89, 0x1, R9 ;  /* 0x0000000159807824 */ /* 0x000fe200078e0209 */
[----:B------:R-:W-:Y:S01]  /*3a90*/  IADD3 RZ, P1, PT, R81, R2, RZ ;  /* 0x0000000251ff7210 */ /* 0x000fe20007f3e0ff */
[----:B------:R-:W-:Y:S02]  /*3aa0*/  IMAD R90, R135, R68, RZ ;  /* 0x00000044875a7224 */ /* 0x000fe400078e02ff */
[----:B------:R-:W-:Y:S01]  /*3ab0*/  IMAD.MOV.U32 R127, RZ, RZ, RZ ;  /* 0x000000ffff7f7224 */ /* 0x000fe200078e00ff */
[----:B------:R-:W-:Y:S01]  /*3ac0*/  IADD3.X R128, PT, PT, RZ, R128, RZ, P4, P6 ;  /* 0x00000080ff807210 */ /* 0x000fe200027ec4ff */
[----:B------:R-:W-:-:S04]  /*3ad0*/  IMAD.WIDE.U32 R8, R106, R104, RZ ;  /* 0x000000686a087225 */ /* 0x000fc800078e00ff */
[----:B------:R-:W-:-:S04]  /*3ae0*/  IMAD.WIDE.U32 R88, R107, R105, RZ ;  /* 0x000000696b587225 */ /* 0x000fc800078e00ff */
[----:B------:R-:W-:Y:S02]  /*3af0*/  IMAD.IADD R79, R79, 0x1, R137 ;  /* 0x000000014f4f7824 */ /* 0x000fe400078e0289 */
[----:B------:R-:W-:Y:S01]  /*3b00*/  IMAD R81, R81, R69, R90 ;  /* 0x0000004551517224 */ /* 0x000fe200078e025a */
[----:B------:R-:W-:Y:S01]  /*3b10*/  IADD3.X R90, PT, PT, RZ, RZ, RZ, P3, P5 ;  /* 0x000000ffff5a7210 */ /* 0x000fe20001fea4ff */
[----:B------:R-:W-:Y:S01]  /*3b20*/  IMAD.IADD R83, R83, 0x1, R127 ;  /* 0x0000000153537824 */ /* 0x000fe200078e027f */
[----:B------:R-:W-:Y:S01]  /*3b30*/  IADD3 R79, P5, P3, R88, R79, R8 ;  /* 0x0000004f584f7210 */ /* 0x000fe20007bbe008 */
[----:B------:R-:W-:Y:S02]  /*3b40*/  IMAD.X R126, RZ, RZ, R126, P2 ;  /* 0x000000ffff7e7224 */ /* 0x000fe400010e067e */
[----:B------:R-:W-:Y:S01]  /*3b50*/  IMAD.WIDE.U32 R84, R106, R106, R84 ;  /* 0x0000006a6a547225 */ /* 0x000fe200078e0054 */
[C---:B------:R-:W-:Y:S02]  /*3b60*/  SHF.L.U64.HI R92, R82.reuse, 0x1, R83 ;  /* 0x00000001525c7819 */ /* 0x040fe40000010253 */
[----:B------:R-:W-:Y:S01]  /*3b70*/  SHF.R.U32.HI R134, RZ, 0x1f, R79 ;  /* 0x0000001fff867819 */ /* 0x000fe2000001164f */
[----:B------:R-:W-:Y:S01]  /*3b80*/  IMAD.IADD R81, R5, 0x1, R81 ;  /* 0x0000000105517824 */ /* 0x000fe200078e0251 */
[----:B------:R-:W-:-:S02]  /*3b90*/  SHF.R.U64 R82, R82, 0x1f, R83 ;  /* 0x0000001f52527819 */ /* 0x000fc40000001253 */
[----:B------:R-:W-:Y:S02]  /*3ba0*/  SHF.R.U32.HI R83, RZ, 0x1f, R83 ;  /* 0x0000001fff537819 */ /* 0x000fe40000011653 */
[----:B------:R-:W-:Y:S02]  /*3bb0*/  LOP3.LUT R92, R92, 0x1, RZ, 0xc0, !PT ;  /* 0x000000015c5c7812 */ /* 0x000fe400078ec0ff */
[----:B------:R-:W-:Y:S02]  /*3bc0*/  IADD3 R133, P2, PT, R134, R80, RZ ;  /* 0x0000005086857210 */ /* 0x000fe40007f5e0ff */
[----:B------:R-:W-:Y:S01]  /*3bd0*/  LOP3.LUT R82, R82, 0xfffffffe, RZ, 0xc0, !PT ;  /* 0xfffffffe52527812 */ /* 0x000fe200078ec0ff */
[----:B------:R-:W-:Y:S01]  /*3be0*/  IMAD.X R149, RZ, RZ, R92, P0 ;  /* 0x000000ffff957224 */ /* 0x000fe200000e065c */
[----:B------:R-:W-:Y:S01]  /*3bf0*/  LOP3.LUT R83, R83, 0x1, RZ, 0xc0, !PT ;  /* 0x0000000153537812 */ /* 0x000fe200078ec0ff */
[----:B------:R-:W-:Y:S01]  /*3c00*/  IMAD.X R147, RZ, RZ, R86, P2 ;  /* 0x000000ffff937224 */ /* 0x000fe200010e0656 */
[----:B------:R-:W-:-:S02]  /*3c10*/  ISETP.GT.U32.AND P0, PT, R80, R133, PT ;  /* 0x000000855000720c */ /* 0x000fc40003f04070 */
[----:B------:R-:W-:Y:S01]  /*3c20*/  IADD3 R141, P2, PT, R133, R91, RZ ;  /* 0x0000005b858d7210 */ /* 0x000fe20007f5e0ff */
[----:B------:R-:W-:Y:S01]  /*3c30*/  IMAD.WIDE.U32 R82, R105, R105, R82 ;  /* 0x0000006969527225 */ /* 0x000fe200078e0052 */
[----:B------:R-:W-:Y:S02]  /*3c40*/  ISETP.GT.U32.AND.EX P0, PT, R86, R147, PT, P0 ;  /* 0x000000935600720c */ /* 0x000fe40003f04100 */
[----:B------:R-:W-:Y:S01]  /*3c50*/  IADD3 R126, P6, P4, R126, R84, R125 ;  /* 0x000000547e7e7210 */ /* 0x000fe20007cde07d */
[----:B------:R-:W-:Y:S01]  /*3c60*/  IMAD.X R139, R147, 0x1, R87, P2 ;  /* 0x00000001938b7824 */ /* 0x000fe200010e0657 */
[----:B------:R-:W-:Y:S01]  /*3c70*/  IADD3 R91, P2, PT, R149, R82, RZ ;  /* 0x00000052955b7210 */ /* 0x000fe20007f5e0ff */
[----:B------:R-:W-:Y:S01]  /*3c80*/  IMAD.IADD R84, R136, 0x1, R85 ;  /* 0x0000000188547824 */ /* 0x000fe200078e0255 */
[----:B------:R-:W-:Y:S01]  /*3c90*/  SEL R2, R80, R133, P0 ;  /* 0x0000008550027207 */ /* 0x000fe20000000000 */
[----:B------:R-:W-:Y:S01]  /*3ca0*/  IMAD.WIDE.U32 R132, R81, R70, RZ ;  /* 0x0000004651847225 */ /* 0x000fe200078e00ff */
[----:B------:R-:W-:-:S02]  /*3cb0*/  SEL R8, R86, R147, P0 ;  /* 0x0000009356087207 */ /* 0x000fc40000000000 */
[----:B------:R-:W-:Y:S01]  /*3cc0*/  ISETP.GT.U32.AND P0, PT, R2, R141, PT ;  /* 0x0000008d0200720c */ /* 0x000fe20003f04070 */
[----:B------:R-:W-:Y:S01]  /*3cd0*/  IMAD.X R127, R127, 0x1, R83, P2 ;  /* 0x000000017f7f7824 */ /* 0x000fe200010e0653 */
[----:B------:R-:W-:Y:S01]  /*3ce0*/  IADD3 R88, P2, PT, R141, R80, RZ ;  /* 0x000000508d587210 */ /* 0x000fe20007f5e0ff */
[----:B------:R-:W-:Y:S01]  /*3cf0*/  IMAD.WIDE.U32 R82, R81, R72, RZ ;  /* 0x0000004851527225 */ /* 0x000fe200078e00ff */
[----:B------:R-:W-:Y:S02]  /*3d00*/  ISETP.GT.U32.AND.EX P0, PT, R8, R139, PT, P0 ;  /* 0x0000008b0800720c */ /* 0x000fe40003f04100 */
[----:B------:R-:W-:Y:S01]  /*3d10*/  IADD3.X R80, PT, PT, RZ, R84, R129, P6, P4 ;  /* 0x00000054ff507210 */ /* 0x000fe200037e8481 */
[----:B------:R-:W-:Y:S01]  /*3d20*/  IMAD.WIDE.U32 R132, P4, R4, R71, R132 ;  /* 0x0000004704847225 */ /* 0x000fe20007880084 */
[----:B------:R-:W-:Y:S02]  /*3d30*/  SEL R5, RZ, 0x1, !P0 ;  /* 0x00000001ff057807 */ /* 0x000fe40004000000 */
[----:B------:R-:W-:Y:S01]  /*3d40*/  ISETP.GE.U32.AND P0, PT, R88, R141, PT ;  /* 0x0000008d5800720c */ /* 0x000fe20003f06070 */
[----:B------:R-:W-:-:S04]  /*3d50*/  IMAD.WIDE.U32 R82, P6, R4, R73, R82 ;  /* 0x0000004904527225 */ /* 0x000fc800078c0052 */
[----:B------:R-:W-:Y:S01]  /*3d60*/  IMAD.X R8, R139, 0x1, R86, P2 ;  /* 0x000000018b087824 */ /* 0x000fe200010e0656 */
[----:B------:R-:W-:Y:S01]  /*3d70*/  IADD3 R84, P2, PT, R3, R132, RZ ;  /* 0x0000008403547210 */ /* 0x000fe20007f5e0ff */
[----:B------:R-:W-:Y:S02]  /*3d80*/  IMAD.X R87, RZ, RZ, RZ, P4 ;  /* 0x000000ffff577224 */ /* 0x000fe400020e06ff */
[----:B------:R-:W-:Y:S01]  /*3d90*/  IMAD.X R85, RZ, RZ, RZ, P6 ;  /* 0x000000ffff557224 */ /* 0x000fe200030e06ff */
[----:B------:R-:W-:Y:S01]  /*3da0*/  IADD3 R126, P4, P6, R125, R126, R5 ;  /* 0x0000007e7d7e7210 */ /* 0x000fe20007e9e005 */
[----:B------:R-:W-:Y:S01]  /*3db0*/  IMAD.WIDE.U32 R2, R4, R72, RZ ;  /* 0x0000004804027225 */ /* 0x000fe200078e00ff */
[----:B------:R-:W-:Y:S02]  /*3dc0*/  ISETP.GE.U32.AND.EX P0, PT, R8, R139, PT, P0 ;  /* 0x0000008b0800720c */ /* 0x000fe40003f06100 */
[----:B------:R-:W-:Y:S01]  /*3dd0*/  IADD3.X R129, PT, PT, R129, R80, RZ, P4, P6 ;  /* 0x0000005081817210 */ /* 0x000fe200027ec4ff */
[----:B------:R-:W-:Y:S01]  /*3de0*/  IMAD.MOV.U32 R86, RZ, RZ, R133 ;  /* 0x000000ffff567224 */ /* 0x000fe200078e0085 */
[----:B------:R-:W-:-:S02]  /*3df0*/  IADD3 R141, P4, PT, R3, R82, RZ ;  /* 0x00000052038d7210 */ /* 0x000fc40007f9e0ff */
[----:B------:R-:W-:Y:S01]  /*3e00*/  IADD3 R3, P6, PT, R5, R138, RZ ;  /* 0x0000008a05037210 */ /* 0x000fe20007fde0ff */
[----:B------:R-:W-:Y:S01]  /*3e10*/  IMAD.WIDE.U32.X R86, R81, R71, R86, P2 ;  /* 0x0000004751567225 */ /* 0x000fe200010e0456 */
[----:B------:R-:W-:Y:S02]  /*3e20*/  IADD3.X RZ, P1, PT, R135, R84, RZ, P1, !PT ;  /* 0x0000005487ff7210 */ /* 0x000fe40000f3e4ff */
[----:B------:R-:W-:Y:S01]  /*3e30*/  IADD3 R92, P2, PT, R3, R6, RZ ;  /* 0x00000006035c7210 */ /* 0x000fe20007f5e0ff */
[----:B------:R-:W-:Y:S01]  /*3e40*/  IMAD.X R82, RZ, RZ, R145, P6 ;  /* 0x000000ffff527224 */ /* 0x000fe200030e0691 */
[----:B------:R-:W-:Y:S01]  /*3e50*/  SEL R133, RZ, 0x1, P0 ;  /* 0x00000001ff857807 */ /* 0x000fe20000000000 */
[----:B------:R-:W-:Y:S01]  /*3e60*/  IMAD.MOV.U32 R84, RZ, RZ, R83 ;  /* 0x000000ffff547224 */ /* 0x000fe200078e0053 */
[----:B------:R-:W-:Y:S01]  /*3e70*/  IADD3.X R147, P1, PT, RZ, R86, RZ, P1, !PT ;  /* 0x00000056ff937210 */ /* 0x000fe20000f3e4ff */
[----:B------:R-:W-:Y:S01]  /*3e80*/  IMAD.X R80, R82, 0x1, R7, P2 ;  /* 0x0000000152507824 */ /* 0x000fe200010e0607 */
[----:B------:R-:W-:Y:S01]  /*3e90*/  IADD3 R5, P2, PT, R133, R92, RZ ;  /* 0x0000005c85057210 */ /* 0x000fe20007f5e0ff */
[----:B------:R-:W-:Y:S01]  /*3ea0*/  IMAD.WIDE.U32.X R84, R81, R73, R84, P4 ;  /* 0x0000004951547225 */ /* 0x000fe200020e0454 */
[----:B------:R-:W-:-:S02]  /*3eb0*/  ISETP.GT.U32.AND P6, PT, R138, R3, PT ;  /* 0x000000038a00720c */ /* 0x000fc40003fc4070 */
[C---:B------:R-:W-:Y:S01]  /*3ec0*/  SHF.L.U64.HI R83, R78.reuse, 0x1, R79 ;  /* 0x000000014e537819 */ /* 0x040fe2000001024f */
[----:B------:R-:W-:Y:S01]  /*3ed0*/  IMAD.X R86, RZ, RZ, R87, P1 ;  /* 0x000000ffff567224 */ /* 0x000fe200008e0657 */
[----:B------:R-:W-:Y:S01]  /*3ee0*/  LEA R147, P0, R78, R147, 0x1 ;  /* 0x000000934e937211 */ /* 0x000fe200078008ff */
[----:B------:R-:W-:Y:S01]  /*3ef0*/  IMAD.X R135, RZ, RZ, R80, P2 ;  /* 0x000000ffff877224 */ /* 0x000fe200010e0650 */
[----:B------:R-:W-:Y:S01]  /*3f00*/  IADD3 R125, P1, PT, R5, R6, RZ ;  /* 0x00000006057d7210 */ /* 0x000fe20007f3e0ff */
[----:B------:R-:W-:Y:S01]  /*3f10*/  IMAD.WIDE.U32 R78, R81, R74, RZ ;  /* 0x0000004a514e7225 */ /* 0x000fe200078e00ff */
[----:B------:R-:W-:Y:S02]  /*3f20*/  ISETP.GT.U32.AND.EX P6, PT, R145, R82, PT, P6 ;  /* 0x000000529100720c */ /* 0x000fe40003fc4160 */
[----:B------:R-:W-:Y:S01]  /*3f30*/  IADD3 R147, P2, PT, R147, R2, RZ ;  /* 0x0000000293937210 */ /* 0x000fe20007f5e0ff */
[----:B------:R-:W-:Y:S01]  /*3f40*/  IMAD.X R132, R135, 0x1, R7, P1 ;  /* 0x0000000187847824 */ /* 0x000fe200008e0607 */
[----:B------:R-:W-:-:S02]  /*3f50*/  IADD3.X R6, P0, PT, R86, R83, RZ, P0, !PT ;  /* 0x0000005356067210 */ /* 0x000fc4000071e4ff */
[----:B------:R-:W-:Y:S02]  /*3f60*/  ISETP.GT.U32.AND P1, PT, R92, R5, PT ;  /* 0x000000055c00720c */ /* 0x000fe40003f24070 */
[----:B------:R-:W-:Y:S01]  /*3f70*/  SEL R87, R138, R3, P6 ;  /* 0x000000038a577207 */ /* 0x000fe20003000000 */
[----:B------:R-:W-:Y:S01]  /*3f80*/  IMAD.WIDE.U32 R2, R81, R76, RZ ;  /* 0x0000004c51027225 */ /* 0x000fe200078e00ff */
[----:B------:R-:W-:Y:S02]  /*3f90*/  SEL R139, R145, R82, P6 ;  /* 0x00000052918b7207 */ /* 0x000fe40003000000 */
[----:B------:R-:W-:Y:S01]  /*3fa0*/  IADD3.X R141, P2, PT, R6, R141, RZ, P2, !PT ;  /* 0x0000008d068d7210 */ /* 0x000fe2000175e4ff */
[----:B------:R-:W-:Y:S01]  /*3fb0*/  IMAD.WIDE.U32 R78, P6, R4, R75, R78 ;  /* 0x0000004b044e7225 */ /* 0x000fe200078c004e */
[----:B------:R-:W-:Y:S02]  /*3fc0*/  ISETP.GT.U32.AND.EX P1, PT, R80, R135, PT, P1 ;  /* 0x000000875000720c */ /* 0x000fe40003f24110 */
[----:B------:R-:W-:Y:S01]  /*3fd0*/  ISETP.GT.U32.AND P4, PT, R87, R92, PT ;  /* 0x0000005c5700720c */ /* 0x000fe20003f84070 */
[----:B------:R-:W-:Y:S01]  /*3fe0*/  IMAD.WIDE.U32 R82, R4, R74, RZ ;  /* 0x0000004a04527225 */ /* 0x000fe200078e00ff */
[----:B------:R-:W-:-:S02]  /*3ff0*/  SEL R130, R92, R5, P1 ;  /* 0x000000055c827207 */ /* 0x000fc40000800000 */
[----:B------:R-:W-:Y:S01]  /*4000*/  SEL R135, R80, R135, P1 ;  /* 0x0000008750877207 */ /* 0x000fe20000800000 */
[----:B------:R-:W-:Y:S01]  /*4010*/  IMAD.X R7, RZ, RZ, RZ, P6 ;  /* 0x000000ffff077224 */ /* 0x000fe200030e06ff */
[----:B------:R-:W-:Y:S01]  /*4020*/  IADD3 R83, P1, PT, R83, R78, RZ ;  /* 0x0000004e53537210 */ /* 0x000fe20007f3e0ff */
[----:B------:R-:W-:Y:S01]  /*4030*/  IMAD R86, R141, R68, RZ ;  /* 0x000000448d567224 */ /* 0x000fe200078e02ff */
[----:B------:R-:W-:Y:S01]  /*4040*/  ISETP.GT.U32.AND.EX P4, PT, R139, R80, PT, P4 ;  /* 0x000000508b00720c */ /* 0x000fe20003f84140 */
[----:B------:R-:W-:-:S03]  /*4050*/  IMAD.WIDE.U32 R2, P6, R4, R77, R2 ;  /* 0x0000004d04027225 */ /* 0x000fc600078c0002 */
[----:B------:R-:W-:Y:S01]  /*4060*/  SEL R140, RZ, 0x1, !P4 ;  /* 0x00000001ff8c7807 */ /* 0x000fe20006000000 */
[----:B------:R-:W-:-:S04]  /*4070*/  IMAD.WIDE.U32 R4, R4, R76, RZ ;  /* 0x0000004c04047225 */ /* 0x000fc800078e00ff */
[----:B------:R-:W-:Y:S02]  /*4080*/  IMAD.MOV.U32 R6, RZ, RZ, R79 ;  /* 0x000000ffff067224 */ /* 0x000fe400078e004f */
[----:B------:R-:W-:-:S04]  /*4090*/  IMAD.WIDE.U32 R78, R147, R68, RZ ;  /* 0x00000044934e7225 */ /* 0x000fc800078e00ff */
[----:B------:R-:W-:Y:S02]  /*40a0*/  IMAD R149, R147, R69, R86 ;  /* 0x0000004593957224 */ /* 0x000fe400078e0256 */
[----:B------:R-:W-:Y:S01]  /*40b0*/  IMAD.X R87, RZ, RZ, RZ, P6 ;  /* 0x000000ffff577224 */ /* 0x000fe200030e06ff */
[----:B------:R-:W-:Y:S01]  /*40c0*/  IADD3 R139, P6, PT, R5, R2, RZ ;  /* 0x00000002058b7210 */ /* 0x000fe20007fde0ff */
[----:B------:R-:W-:Y:S01]  /*40d0*/  IMAD.IADD R5, R79, 0x1, R149 ;  /* 0x000000014f057824 */ /* 0x000fe200078e0295 */
[----:B------:R-:W-:Y:S01]  /*40e0*/  IADD3.X R79, P2, P0, R84, RZ, RZ, P2, P0 ;  /* 0x000000ff544f7210 */ /* 0x000fe200010404ff */
[----:B------:R-:W-:Y:S02]  /*40f0*/  IMAD.MOV.U32 R86, RZ, RZ, R3 ;  /* 0x000000ffff567224 */ /* 0x000fe400078e0003 */
[----:B------:R-:W-:Y:S01]  /*4100*/  IMAD.WIDE.U32.X R2, R81, R75, R6, P1 ;  /* 0x0000004b51027225 */ /* 0x000fe200008e0406 */
[----:B------:R-:W-:Y:S02]  /*4110*/  IADD3 R80, P1, P4, R90, R131, R93 ;  /* 0x000000835a507210 */ /* 0x000fe40007c3e05d */
[----:B------:R-:W-:Y:S01]  /*4120*/  IADD3.X R85, PT, PT, R85, RZ, RZ, P2, P0 ;  /* 0x000000ff55557210 */ /* 0x000fe200017e04ff */
[----:B------:R-:W-:Y:S01]  /*4130*/  IMAD.WIDE.U32 R6, R5, R70, RZ ;  /* 0x0000004605067225 */ /* 0x000fe200078e00ff */
[----:B------:R-:W-:-:S02]  /*4140*/  IADD3.X R92, PT, PT, RZ, R143, R128, P1, P4 ;  /* 0x0000008fff5c7210 */ /* 0x000fc40000fe8480 */
[----:B------:R-:W-:Y:S01]  /*4150*/  IADD3 R131, P1, P4, R131, R80, R140 ;  /* 0x0000005083837210 */ /* 0x000fe20007c3e08c */
[----:B------:R-:W-:Y:S01]  /*4160*/  IMAD.WIDE.U32.X R86, R81, R77, R86, P6 ;  /* 0x0000004d51567225 */ /* 0x000fe200030e0456 */
[----:B------:R-:W-:Y:S02]  /*4170*/  IADD3 R79, P0, PT, R79, R88, RZ ;  /* 0x000000584f4f7210 */ /* 0x000fe40007f1e0ff */
[----:B------:R-:W-:Y:S01]  /*4180*/  IADD3.X R92, PT, PT, R143, R92, RZ, P1, P4 ;  /* 0x0000005c8f5c7210 */ /* 0x000fe20000fe84ff */
[C---:B------:R-:W-:Y:S01]  /*4190*/  IMAD.WIDE.U32 R80, R78.reuse, R70, RZ ;  /* 0x000000464e507225 */ /* 0x040fe200078e00ff */
[----:B------:R-:W-:Y:S02]  /*41a0*/  IADD3 R82, P4, PT, R79, R82, RZ ;  /* 0x000000524f527210 */ /* 0x000fe40007f9e0ff */
[----:B------:R-:W-:Y:S01]  /*41b0*/  IADD3.X R84, P0, PT, R85, R8, RZ, P0, !PT ;  /* 0x0000000855547210 */ /* 0x000fe2000071e4ff */
[----:B------:R-:W-:Y:S01]  /*41c0*/  IMAD.WIDE.U32 R6, P2, R78, R71, R6 ;  /* 0x000000474e067225 */ /* 0x000fe20007840006 */
[----:B------:R-:W-:-:S02]  /*41d0*/  IADD3 RZ, P1, PT, R147, R80, RZ ;  /* 0x0000005093ff7210 */ /* 0x000fc40007f3e0ff */
[----:B------:R-:W-:Y:S01]  /*41e0*/  IADD3.X R84, P4, PT, R84, R83, RZ, P4, !PT ;  /* 0x0000005354547210 */ /* 0x000fe2000279e4ff */
[----:B------:R-:W-:Y:S01]  /*41f0*/  IMAD.IADD R88, R9, 0x1, R136 ;  /* 0x0000000109587824 */ /* 0x000fe200078e0288 */
[----:B------:R-:W-:Y:S01]  /*4200*/  IADD3 R80, P6, PT, R81, R6, RZ ;  /* 0x0000000651507210 */ /* 0x000fe20007fde0ff */
[----:B------:R-:W-:Y:S01]  /*4210*/  IMAD.X R81, RZ, RZ, RZ, P2 ;  /* 0x000000ffff517224 */ /* 0x000fe200010e06ff */
[----:B------:R-:W-:Y:S01]  /*4220*/  IADD3.X R147, P0, P4, R2, RZ, RZ, P4, P0 ;  /* 0x000000ff02937210 */ /* 0x000fe200024004ff */
[----:B------:R-:W-:Y:S01]  /*4230*/  IMAD.WIDE.U32 R8, R5, R72, RZ ;  /* 0x0000004805087225 */ /* 0x000fe200078e00ff */
[----:B------:R-:W-:Y:S02]  /*4240*/  IADD3.X RZ, P2, PT, R141, R80, RZ, P1, !PT ;  /* 0x000000508dff7210 */ /* 0x000fe40000f5e4ff */
[----:B------:R-:W-:Y:S01]  /*4250*/  IADD3.X R140, PT, PT, R3, RZ, RZ, P0, P4 ;  /* 0x000000ff038c7210 */ /* 0x000fe200007e84ff */
[----:B------:R-:W-:Y:S01]  /*4260*/  IMAD.MOV.U32 R80, RZ, RZ, R7 ;  /* 0x000000ffff507224 */ /* 0x000fe200078e0007 */
[----:B------:R-:W-:Y:S01]  /*4270*/  IADD3 R138, P1, PT, R125, R138, RZ ;  /* 0x0000008a7d8a7210 */ /* 0x000fe20007f3e0ff */
[----:B------:R-:W-:-:S04]  /*4280*/  IMAD.WIDE.U32 R8, P0, R78, R73, R8 ;  /* 0x000000494e087225 */ /* 0x000fc80007800008 */
[----:B------:R-:W-:-:S04]  /*4290*/  IMAD.WIDE.U32.X R80, R5, R71, R80, P6 ;  /* 0x0000004705507225 */ /* 0x000fc800030e0450 */
[----:B------:R-:W-:Y:S01]  /*42a0*/  IMAD.WIDE.U32 R2, R78, R72, RZ ;  /* 0x000000484e027225 */ /* 0x000fe200078e00ff */
[----:B------:R-:W-:-:S03]  /*42b0*/  IADD3.X R141, P2, PT, RZ, R80, RZ, P2, !PT ;  /* 0x00000050ff8d7210 */ /* 0x000fc6000175e4ff */
[----:B------:R-:W-:Y:S01]  /*42c0*/  IMAD.WIDE.U32 R6, R5, R74, RZ ;  /* 0x0000004a05067225 */ /* 0x000fe200078e00ff */
[----:B------:R-:W-:-:S03]  /*42d0*/  IADD3 R141, P4, PT, R141, R82, RZ ;  /* 0x000000528d8d7210 */ /* 0x000fc60007f9e0ff */
[----:B------:R-:W-:Y:S01]  /*42e0*/  IMAD.X R143, RZ, RZ, R81, P2 ;  /* 0x000000ffff8f7224 */ /* 0x000fe200010e0651 */
[----:B------:R-:W-:Y:S01]  /*42f0*/  IADD3 R141, P2, PT, R141, R2, RZ ;  /* 0x000000028d8d7210 */ /* 0x000fe20007f5e0ff */
[----:B------:R-:W-:Y:S01]  /*4300*/  IMAD.X R85, RZ, RZ, RZ, P0 ;  /* 0x000000ffff557224 */ /* 0x000fe200000e06ff */
[----:B------:R-:W-:Y:S01]  /*4310*/  IADD3 R8, P0, PT, R3, R8, RZ ;  /* 0x0000000803087210 */ /* 0x000fe20007f1e0ff */
[----:B------:R-:W-:Y:S01]  /*4320*/  IMAD.WIDE.U32 R6, P6, R78, R75, R6 ;  /* 0x0000004b4e067225 */ /* 0x000fe200078c0006 */
[----:B------:R-:W-:-:S03]  /*4330*/  IADD3.X R143, P4, PT, R143, R84, RZ, P4, !PT ;  /* 0x000000548f8f7210 */ /* 0x000fc6000279e4ff */
[----:B------:R-:W-:Y:S01]  /*4340*/  IMAD.WIDE.U32 R82, R78, R74, RZ ;  /* 0x0000004a4e527225 */ /* 0x000fe200078e00ff */
[----:B------:R-:W-:-:S03]  /*4350*/  IADD3.X R143, P2, PT, R143, R8, RZ, P2, !PT ;  /* 0x000000088f8f7210 */ /* 0x000fc6000175e4ff */
[----:B------:R-:W-:-:S04]  /*4360*/  IMAD.WIDE.U32 R2, R5, R76, RZ ;  /* 0x0000004c05027225 */ /* 0x000fc800078e00ff */
[----:B------:R-:W-:Y:S02]  /*4370*/  IMAD.MOV.U32 R84, RZ, RZ, R9 ;  /* 0x000000ffff547224 */ /* 0x000fe400078e0009 */
[----:B------:R-:W-:Y:S01]  /*4380*/  IMAD.X R145, R132, 0x1, R145, P1 ;  /* 0x0000000184917824 */ /* 0x000fe200008e0691 */
[----:B------:R-:W-:Y:S01]  /*4390*/  IADD3 R83, P1, PT, R83, R6, RZ ;  /* 0x0000000653537210 */ /* 0x000fe20007f3e0ff */
[----:B------:R-:W-:Y:S02]  /*43a0*/  IMAD R8, R143, R68, RZ ;  /* 0x000000448f087224 */ /* 0x000fe400078e02ff */
[----:B------:R-:W-:Y:S02]  /*43b0*/  IMAD.X R81, RZ, RZ, RZ, P6 ;  /* 0x000000ffff517224 */ /* 0x000fe400030e06ff */
[----:B------:R-:W-:Y:S02]  /*43c0*/  IMAD.MOV.U32 R80, RZ, RZ, R7 ;  /* 0x000000ffff507224 */ /* 0x000fe400078e0007 */
[----:B------:R-:W-:Y:S01]  /*43d0*/  IMAD.WIDE.U32.X R84, R5, R73, R84, P0 ;  /* 0x0000004905547225 */ /* 0x000fe200000e0454 */
[----:B------:R-:W-:-:S03]  /*43e0*/  IADD3 R147, P0, PT, R147, R138, RZ ;  /* 0x0000008a93937210 */ /* 0x000fc60007f1e0ff */
[----:B------:R-:W-:Y:S01]  /*43f0*/  IMAD.WIDE.U32 R2, P6, R78, R77, R2 ;  /* 0x0000004d4e027225 */ /* 0x000fe200078c0002 */
[----:B------:R-:W-:-:S03]  /*4400*/  IADD3.X R140, P0, PT, R140, R145, RZ, P0, !PT ;  /* 0x000000918c8c7210 */ /* 0x000fc6000071e4ff */
[----:B------:R-:W-:-:S04]  /*4410*/  IMAD.WIDE.U32 R78, R78, R76, RZ ;  /* 0x0000004c4e4e7225 */ /* 0x000fc800078e00ff */
[----:B------:R-:W-:-:S04]  /*4420*/  IMAD.WIDE.U32 R6, R141, R68, RZ ;  /* 0x000000448d067225 */ /* 0x000fc800078e00ff */
[----:B------:R-:W-:Y:S02]  /*4430*/  IMAD R149, R141, R69, R8 ;  /* 0x000000458d957224 */ /* 0x000fe400078e0208 */
[----:B------:R-:W-:Y:S01]  /*4440*/  IMAD.WIDE.U32.X R80, R5, R75, R80, P1 ;  /* 0x0000004b05507225 */ /* 0x000fe200008e0450 */
[----:B------:R-:W-:-:S03]  /*4450*/  IADD3 R142, P1, PT, R147, R4, RZ ;  /* 0x00000004938e7210 */ /* 0x000fc60007f3e0ff */
[----:B------:R-:W-:Y:S01]  /*4460*/  IMAD.X R9, RZ, RZ, RZ, P6 ;  /* 0x000000ffff097224 */ /* 0x000fe200030e06ff */
[----:B------:R-:W-:Y:S01]  /*4470*/  IADD3.X R144, P1, PT, R140, R139, RZ, P1, !PT ;  /* 0x0000008b8c907210 */ /* 0x000fe20000f3e4ff */
[----:B------:R-:W-:Y:S01]  /*4480*/  IMAD.IADD R147, R7, 0x1, R149 ;  /* 0x0000000107937824 */ /* 0x000fe200078e0295 */
[----:B------:R-:W-:Y:S01]  /*4490*/  IADD3 R7, P6, PT, R79, R2, RZ ;  /* 0x000000024f077210 */ /* 0x000fe20007fde0ff */
[----:B------:R-:W-:Y:S01]  /*44a0*/  IMAD.MOV.U32 R8, RZ, RZ, R3 ;  /* 0x000000ffff087224 */ /* 0x000fe200078e0003 */
[----:B------:R-:W-:Y:S01]  /*44b0*/  IADD3.X R79, P2, P4, R84, RZ, RZ, P2, P4 ;  /* 0x000000ff544f7210 */ /* 0x000fe200014484ff */
[----:B------:R-:W-:Y:S01]  /*44c0*/  IMAD.WIDE.U32 R2, R147, R70, RZ ;  /* 0x0000004693027225 */ /* 0x000fe200078e00ff */
[----:B------:R-:W-:Y:S02]  /*44d0*/  IADD3.X R140, P0, P1, R86, RZ, RZ, P1, P0 ;  /* 0x000000ff568c7210 */ /* 0x000fe400009004ff */
[----:B------:R-:W-:Y:S01]  /*44e0*/  IADD3.X R85, PT, PT, R85, RZ, RZ, P2, P4 ;  /* 0x000000ff55557210 */ /* 0x000fe200017e84ff */
[----:B------:R-:W-:Y:S01]  /*44f0*/  IMAD.WIDE.U32.X R8, R5, R77, R8, P6 ;  /* 0x0000004d05087225 */ /* 0x000fe200030e0408 */
[----:B------:R-:W-:-:S02]  /*4500*/  IADD3 R79, P2, PT, R79, R142, RZ ;  /* 0x0000008e4f4f7210 */ /* 0x000fc40007f5e0ff */
[----:B------:R-:W-:Y:S01]  /*4510*/  IADD3.X R86, PT, PT, R87, RZ, RZ, P0, P1 ;  /* 0x000000ff57567210 */ /* 0x000fe200007e24ff */
[----:B------:R-:W-:Y:S01]  /*4520*/  IMAD.WIDE.U32 R4, R6, R70, RZ ;  /* 0x0000004606047225 */ /* 0x000fe200078e00ff */
[----:B------:R-:W-:-:S03]  /*4530*/  IADD3 R84, P6, PT, R79, R82, RZ ;  /* 0x000000524f547210 */ /* 0x000fc60007fde0ff */
[----:B------:R-:W-:Y:S01]  /*4540*/  IMAD.WIDE.U32 R2, P4, R6, R71, R2 ;  /* 0x0000004706027225 */ /* 0x000fe20007880002 */
[----:B------:R-:W-:Y:S02]  /*4550*/  IADD3 RZ, P0, PT, R141, R4, RZ ;  /* 0x000000048dff7210 */ /* 0x000fe40007f1e0ff */
[----:B------:R-:W-:Y:S01]  /*4560*/  IADD3.X R4, P2, PT, R85, R144, RZ, P2, !PT ;  /* 0x0000009055047210 */ /* 0x000fe2000175e4ff */
[----:B------:R-:W-:Y:S01]  /*4570*/  IMAD.IADD R85, R137, 0x1, R89 ;  /* 0x0000000189557824 */ /* 0x000fe200078e0259 */
[----:B------:R-:W-:Y:S01]  /*4580*/  IADD3 R2, P1, PT, R5, R2, RZ ;  /* 0x0000000205027210 */ /* 0x000fe20007f3e0ff */
[----:B------:R-:W-:Y:S01]  /*4590*/  IMAD.X R5, RZ, RZ, RZ, P4 ;  /* 0x000000ffff057224 */ /* 0x000fe200020e06ff */
[----:B------:R-:W-:Y:S01]  /*45a0*/  IADD3.X R83, P6, PT, R4, R83, RZ, P6, !PT ;  /* 0x0000005304537210 */ /* 0x000fe200037de4ff */
[----:B------:R-:W-:Y:S01]  /*45b0*/  IMAD.MOV.U32 R4, RZ, RZ, R3 ;  /* 0x000000ffff047224 */ /* 0x000fe200078e0003 */
[----:B------:R-:W-:Y:S01]  /*45c0*/  IADD3.X R137, PT, PT, RZ, RZ, RZ, P5, P3 ;  /* 0x000000ffff897210 */ /* 0x000fe20002fe64ff */
[----:B------:R-:W-:Y:S01]  /*45d0*/  IMAD.MOV.U32 R89, RZ, RZ, RZ ;  /* 0x000000ffff597224 */ /* 0x000fe200078e00ff */
[----:B------:R-:W-:Y:S01]  /*45e0*/  IADD3.X RZ, P0, PT, R143, R2, RZ, P0, !PT ;  /* 0x000000028fff7210 */ /* 0x000fe2000071e4ff */
[----:B------:R-:W-:Y:S01]  /*45f0*/  IMAD.WIDE.U32.X R4, R147, R71, R4, P1 ;  /* 0x0000004793047225 */ /* 0x000fe200008e0404 */
[----:B------:R-:W-:-:S02]  /*4600*/  IADD3 R82, P5, PT, R140, R91, RZ ;  /* 0x0000005b8c527210 */ /* 0x000fc40007fbe0ff */
[----:B------:R-:W-:Y:S01]  /*4610*/  IADD3.X R79, P2, P6, R80, RZ, RZ, P6, P2 ;  /* 0x000000ff504f7210 */ /* 0x000fe200036444ff */
[----:B------:R-:W-:Y:S01]  /*4620*/  IMAD.WIDE.U32 R2, R147, R72, RZ ;  /* 0x0000004893027225 */ /* 0x000fe200078e00ff */
[----:B------:R-:W-:Y:S02]  /*4630*/  IADD3.X R87, P0, PT, RZ, R4, RZ, P0, !PT ;  /* 0x00000004ff577210 */ /* 0x000fe4000071e4ff */
[----:B------:R-:W-:Y:S01]  /*4640*/  IADD3 R79, P3, PT, R79, R82, RZ ;  /* 0x000000524f4f7210 */ /* 0x000fe20007f7e0ff */
[----:B------:R-:W-:Y:S01]  /*4650*/  IMAD.WIDE.U32 R88, R106, R105, R88 ;  /* 0x000000696a587225 */ /* 0x000fe200078e0058 */
[----:B------:R-:W-:Y:S02]  /*4660*/  IADD3.X R81, PT, PT, R81, RZ, RZ, P2, P6 ;  /* 0x000000ff51517210 */ /* 0x000fe400017ec4ff */
[----:B------:R-:W-:Y:S01]  /*4670*/  IADD3 R80, P6, PT, R79, R78, RZ ;  /* 0x0000004e4f507210 */ /* 0x000fe20007fde0ff */
[----:B------:R-:W-:Y:S01]  /*4680*/  IMAD.X R86, R86, 0x1, R127, P5 ;  /* 0x0000000156567824 */ /* 0x000fe200028e067f */
[----:B------:R-:W-:Y:S01]  /*4690*/  IADD3 R137, P4, P1, R137, R88, R85 ;  /* 0x0000005889897210 */ /* 0x000fe2000799e055 */
[----:B------:R-:W-:-:S03]  /*46a0*/  IMAD.WIDE.U32 R2, P2, R6, R73, R2 ;  /* 0x0000004906027225 */ /* 0x000fc60007840002 */
[----:B------:R-:W-:Y:S01]  /*46b0*/  IADD3.X R88, P3, PT, R81, R86, RZ, P3, !PT ;  /* 0x0000005651587210 */ /* 0x000fe20001f7e4ff */
[----:B------:R-:W-:-:S03]  /*46c0*/  IMAD.WIDE.U32 R78, R6, R72, RZ ;  /* 0x00000048064e7225 */ /* 0x000fc600078e00ff */
[----:B------:R-:W-:Y:S01]  /*46d0*/  IADD3.X R88, P6, PT, R88, R7, RZ, P6, !PT ;  /* 0x0000000758587210 */ /* 0x000fe200037de4ff */
[----:B------:R-:W-:Y:S01]  /*46e0*/  IMAD.X R4, RZ, RZ, R5, P0 ;  /* 0x000000ffff047224 */ /* 0x000fe200000e0605 */
[----:B------:R-:W-:Y:S01]  /*46f0*/  IADD3 R87, P0, PT, R87, R84, RZ ;  /* 0x0000005457577210 */ /* 0x000fe20007f1e0ff */
[----:B------:R-:W-:Y:S01]  /*4700*/  IMAD.X R5, RZ, RZ, RZ, P2 ;  /* 0x000000ffff057224 */ /* 0x000fe200010e06ff */
[----:B------:R-:W-:Y:S02]  /*4710*/  IADD3 R2, P5, PT, R79, R2, RZ ;  /* 0x000000024f027210 */ /* 0x000fe40007fbe0ff */
[----:B------:R-:W-:Y:S01]  /*4720*/  IADD3.X R83, P0, PT, R4, R83, RZ, P0, !PT ;  /* 0x0000005304537210 */ /* 0x000fe2000071e4ff */
[----:B------:R-:W-:Y:S01]  /*4730*/  IMAD.MOV.U32 R4, RZ, RZ, R3 ;  /* 0x000000ffff047224 */ /* 0x000fe200078e0003 */
[----:B------:R-:W-:Y:S01]  /*4740*/  IADD3 R87, P2, PT, R87, R78, RZ ;  /* 0x0000004e57577210 */ /* 0x000fe20007f5e0ff */
[----:B------:R-:W-:Y:S01]  /*4750*/  IMAD.IADD R78, R136, 0x1, R89 ;  /* 0x00000001884e7824 */ /* 0x000fe200078e0259 */
[----:B------:R-:W-:Y:S01]  /*4760*/  IADD3.X R85, P3, P6, R8, RZ, RZ, P6, P3 ;  /* 0x000000ff08557210 */ /* 0x000fe200036664ff */
[----:B------:R-:W-:Y:S01]  /*4770*/  IMAD.WIDE.U32.X R4, R147, R73, R4, P5 ;  /* 0x0000004993047225 */ /* 0x000fe200028e0404 */
[----:B------:R-:W-:-:S02]  /*4780*/  IADD3.X R7, P2, PT, R83, R2, RZ, P2, !PT ;  /* 0x0000000253077210 */ /* 0x000fc4000175e4ff */
[----:B------:R-:W-:Y:S01]  /*4790*/  IADD3.X R78, PT, PT, RZ, R78, RZ, P4, P1 ;  /* 0x0000004eff4e7210 */ /* 0x000fe200027e24ff */
[----:B------:R-:W-:Y:S01]  /*47a0*/  IMAD.WIDE.U32 R2, R147, R74, RZ ;  /* 0x0000004a93027225 */ /* 0x000fe200078e00ff */
[----:B------:R-:W-:Y:S02]  /*47b0*/  IADD3.X R84, PT, PT, R9, RZ, RZ, P3, P6 ;  /* 0x000000ff09547210 */ /* 0x000fe40001fec4ff */
[-C--:B------:R-:W-:Y:S01]  /*47c0*/  ISETP.GT.U32.AND P1, PT, R130, R125.reuse, PT ;  /* 0x0000007d8200720c */ /* 0x080fe20003f24070 */
[----:B------:R-:W-:Y:S01]  /*47d0*/  IMAD R130, R7, R68, RZ ;  /* 0x0000004407827224 */ /* 0x000fe200078e02ff */
[----:B------:R-:W-:Y:S02]  /*47e0*/  IADD3.X R89, P2, P6, R4, RZ, RZ, P2, P0 ;  /* 0x000000ff04597210 */ /* 0x000fe400016404ff */
[----:B------:R-:W-:Y:S01]  /*47f0*/  ISETP.GE.U32.AND P0, PT, R138, R125, PT ;  /* 0x0000007d8a00720c */ /* 0x000fe20003f06070 */
[----:B------:R-:W-:Y:S01]  /*4800*/  IMAD R9, R87, R69, R130 ;  /* 0x0000004557097224 */ /* 0x000fe200078e0282 */
[----:B------:R-:W-:-:S02]  /*4810*/  ISETP.GT.U32.AND.EX P1, PT, R135, R132, PT, P1 ;  /* 0x000000848700720c */ /* 0x000fc40003f24110 */
[----:B------:R-:W-:Y:S01]  /*4820*/  IADD3.X R125, PT, PT, R5, RZ, RZ, P2, P6 ;  /* 0x000000ff057d7210 */ /* 0x000fe200017ec4ff */
[----:B------:R-:W-:Y:S01]  /*4830*/  IMAD.WIDE.U32 R4, R87, R68, RZ ;  /* 0x0000004457047225 */ /* 0x000fe200078e00ff */
[----:B------:R-:W-:Y:S02]  /*4840*/  IADD3 R134, P4, P5, R134, R137, R137 ;  /* 0x0000008986867210 */ /* 0x000fe40007d9e089 */
[----:B------:R-:W-:Y:S01]  /*4850*/  ISETP.GE.U32.AND P2, PT, R82, R91, PT ;  /* 0x0000005b5200720c */ /* 0x000fe20003f46070 */
[----:B------:R-:W-:Y:S01]  /*4860*/  IMAD.IADD R5, R5, 0x1, R9 ;  /* 0x0000000105057824 */ /* 0x000fe200078e0209 */
[----:B------:R-:W-:Y:S01]  /*4870*/  SEL R8, RZ, 0x1, !P1 ;  /* 0x00000001ff087807 */ /* 0x000fe20004800000 */
[----:B------:R-:W-:Y:S01]  /*4880*/  IMAD.WIDE.U32 R2, P6, R6, R75, R2 ;  /* 0x0000004b06027225 */ /* 0x000fe200078c0002 */
[----:B------:R-:W-:Y:S02]  /*4890*/  IADD3.X R82, PT, PT, RZ, R78, R78, P4, P5 ;  /* 0x0000004eff527210 */ /* 0x000fe400027ea44e */
[----:B------:R-:W-:Y:S01]  /*48a0*/  ISETP.GE.U32.AND.EX P1, PT, R86, R127, PT, P2 ;  /* 0x0000007f5600720c */ /* 0x000fe20003f26120 */
[----:B------:R-:W-:Y:S01]  /*48b0*/  IMAD.WIDE.U32 R78, R6, R74, RZ ;  /* 0x0000004a064e7225 */ /* 0x000fe200078e00ff */
[----:B------:R-:W-:-:S02]  /*48c0*/  IADD3 R90, P4, P5, R8, R131, R90 ;  /* 0x00000083085a7210 */ /* 0x000fc40007d9e05a */
[----:B------:R-:W-:Y:S01]  /*48d0*/  IADD3 R89, P2, PT, R89, R80, RZ ;  /* 0x0000005059597210 */ /* 0x000fe20007f5e0ff */
[----:B------:R-:W-:Y:S01]  /*48e0*/  IMAD.WIDE.U32 R80, R5, R70, RZ ;  /* 0x0000004605507225 */ /* 0x000fe200078e00ff */
[----:B------:R-:W-:Y:S02]  /*48f0*/  IADD3.X R83, PT, PT, RZ, R92, RZ, P4, P5 ;  /* 0x0000005cff537210 */ /* 0x000fe400027ea4ff */
[----:B------:R-:W-:Y:S01]  /*4900*/  IADD3 R79, P4, PT, R79, R2, RZ ;  /* 0x000000024f4f7210 */ /* 0x000fe20007f9e0ff */
[----:B------:R-:W-:Y:S01]  /*4910*/  IMAD.X R9, RZ, RZ, RZ, P6 ;  /* 0x000000ffff097224 */ /* 0x000fe200030e06ff */
[----:B------:R-:W-:Y:S01]  /*4920*/  IADD3 R86, P6, PT, R89, R78, RZ ;  /* 0x0000004e59567210 */ /* 0x000fe20007fde0ff */
[----:B------:R-:W-:Y:S01]  /*4930*/  IMAD.MOV.U32 R8, RZ, RZ, R3 ;  /* 0x000000ffff087224 */ /* 0x000fe200078e0003 */
[----:B------:R-:W-:Y:S01]  /*4940*/  IADD3.X R88, P2, PT, R125, R88, RZ, P2, !PT ;  /* 0x000000587d587210 */ /* 0x000fe2000175e4ff */
[----:B------:R-:W-:Y:S01]  /*4950*/  IMAD.WIDE.U32 R2, R4, R70, RZ ;  /* 0x0000004604027225 */ /* 0x000fe200078e00ff */
[----:B------:R-:W-:-:S02]  /*4960*/  ISETP.GE.U32.AND.EX P0, PT, R145, R132, PT, P0 ;  /* 0x000000849100720c */ /* 0x000fc40003f06100 */
[----:B------:R-:W-:Y:S01]  /*4970*/  IADD3.X R88, P6, PT, R88, R79, RZ, P6, !PT ;  /* 0x0000004f58587210 */ /* 0x000fe200037de4ff */
[----:B------:R-:W-:Y:S01]  /*4980*/  IMAD.WIDE.U32 R80, P5, R4, R71, R80 ;  /* 0x0000004704507225 */ /* 0x000fe200078a0050 */
[----:B------:R-:W-:Y:S02]  /*4990*/  SEL R79, RZ, 0x1, P1 ;  /* 0x00000001ff4f7807 */ /* 0x000fe40000800000 */
[----:B------:R-:W-:Y:S01]  /*49a0*/  IADD3 RZ, P1, PT, R87, R2, RZ ;  /* 0x0000000257ff7210 */ /* 0x000fe20007f3e0ff */
[----:B------:R-:W-:Y:S01]  /*49b0*/  IMAD.WIDE.U32.X R8, R147, R75, R8, P4 ;  /* 0x0000004b93087225 */ /* 0x000fe200020e0408 */
[----:B------:R-:W-:Y:S02]  /*49c0*/  IADD3 R2, P4, PT, R3, R80, RZ ;  /* 0x0000005003027210 */ /* 0x000fe40007f9e0ff */
[----:B------:R-:W-:Y:S01]  /*49d0*/  SEL R127, RZ, 0x1, P0 ;  /* 0x00000001ff7f7807 */ /* 0x000fe20000000000 */
[----:B------:R-:W-:Y:S01]  /*49e0*/  IMAD.X R3, RZ, RZ, RZ, P5 ;  /* 0x000000ffff037224 */ /* 0x000fe200028e06ff */
[----:B------:R-:W-:Y:S01]  /*49f0*/  IADD3 R87, P5, PT, R79, R134, RZ ;  /* 0x000000864f577210 */ /* 0x000fe20007fbe0ff */
[----:B------:R-:W-:Y:S01]  /*4a00*/  IMAD.WIDE.U32 R78, R147, R76, RZ ;  /* 0x0000004c934e7225 */ /* 0x000fe200078e00ff */
[----:B------:R-:W-:-:S02]  /*4a10*/  IADD3.X R80, P2, P6, R8, RZ, RZ, P6, P2 ;  /* 0x000000ff08507210 */ /* 0x000fc400036444ff */
[----:B------:R-:W-:Y:S01]  /*4a20*/  IADD3.X RZ, P1, PT, R7, R2, RZ, P1, !PT ;  /* 0x0000000207ff7210 */ /* 0x000fe20000f3e4ff */
[----:B------:R-:W-:Y:S01]  /*4a30*/  IMAD.MOV.U32 R2, RZ, RZ, R81 ;  /* 0x000000ffff027224 */ /* 0x000fe200078e0051 */
[----:B------:R-:W-:Y:S01]  /*4a40*/  IADD3.X R89, PT, PT, R9, RZ, RZ, P2, P6 ;  /* 0x000000ff09597210 */ /* 0x000fe200017ec4ff */
[----:B------:R-:W-:Y:S01]  /*4a50*/  IMAD.WIDE.U32 R78, P6, R6, R77, R78 ;  /* 0x0000004d064e7225 */ /* 0x000fe200078c004e */
[----:B------:R-:W-:Y:S02]  /*4a60*/  ISETP.GE.U32.AND P2, PT, R87, R134, PT ;  /* 0x000000865700720c */ /* 0x000fe40003f46070 */
[----:B------:R-:W-:Y:S01]  /*4a70*/  IADD3 R126, P3, PT, R126, R133, RZ ;  /* 0x000000857e7e7210 */ /* 0x000fe20007f7e0ff */
[----:B------:R-:W-:-:S04]  /*4a80*/  IMAD.WIDE.U32 R6, R6, R76, RZ ;  /* 0x0000004c06067225 */ /* 0x000fc800078e00ff */
[----:B------:R-:W-:Y:S01]  /*4a90*/  IMAD.X R125, RZ, RZ, R82, P5 ;  /* 0x000000ffff7d7224 */ /* 0x000fe200028e0652 */
[----:B------:R-:W-:Y:S01]  /*4aa0*/  IADD3 R91, P5, PT, R85, R87, RZ ;  /* 0x00000057555b7210 */ /* 0x000fe20007fbe0ff */
[----:B------:R-:W-:-:S04]  /*4ab0*/  IMAD.WIDE.U32.X R8, R5, R71, R2, P4 ;  /* 0x0000004705087225 */ /* 0x000fc800020e0402 */
[----:B------:R-:W-:Y:S01]  /*4ac0*/  IMAD.X R81, RZ, RZ, RZ, P6 ;  /* 0x000000ffff517224 */ /* 0x000fe200030e06ff */
[----:B------:R-:W-:Y:S01]  /*4ad0*/  IADD3 R131, P6, PT, R7, R78, RZ ;  /* 0x0000004e07837210 */ /* 0x000fe20007fde0ff */
[----:B------:R-:W-:Y:S01]  /*4ae0*/  IMAD.WIDE.U32 R2, R5, R72, RZ ;  /* 0x0000004805027225 */ /* 0x000fe200078e00ff */
[----:B------:R-:W-:Y:S02]  /*4af0*/  IADD3 R7, P4, PT, R80, R91, RZ ;  /* 0x0000005b50077210 */ /* 0x000fe40007f9e0ff */
[----:B------:R-:W-:Y:S01]  /*4b00*/  IADD3.X R85, P1, PT, RZ, R8, RZ, P1, !PT ;  /* 0x00000008ff557210 */ /* 0x000fe20000f3e4ff */
[----:B------:R-:W-:Y:S02]  /*4b10*/  IMAD.MOV.U32 R80, RZ, RZ, R79 ;  /* 0x000000ffff507224 */ /* 0x000fe400078e004f */
[----:B------:R-:W-:Y:S01]  /*4b20*/  IMAD.X R92, R84, 0x1, R125, P5 ;  /* 0x00000001545c7824 */ /* 0x000fe200028e067d */
[----:B------:R-:W-:Y:S01]  /*4b30*/  IADD3 R85, P0, PT, R85, R86, RZ ;  /* 0x0000005655557210 */ /* 0x000fe20007f1e0ff */
[----:B------:R-:W-:Y:S01]  /*4b40*/  IMAD.WIDE.U32.X R80, R147, R77, R80, P6 ;  /* 0x0000004d93507225 */ /* 0x000fe200030e0450 */
[----:B------:R-:W-:-:S03]  /*4b50*/  IADD3 R78, P6, PT, R7, R6, RZ ;  /* 0x00000006074e7210 */ /* 0x000fc60007fde0ff */
[----:B------:R-:W-:Y:S02]  /*4b60*/  IMAD.X R79, RZ, RZ, R9, P1 ;  /* 0x000000ffff4f7224 */ /* 0x000fe400008e0609 */
[C---:B------:R-:W-:Y:S01]  /*4b70*/  IMAD.WIDE.U32 R6, P1, R4.reuse, R73, R2 ;  /* 0x0000004904067225 */ /* 0x040fe20007820002 */
[----:B------:R-:W-:Y:S02]  /*4b80*/  IADD3.X R2, P4, PT, R89, R92, RZ, P4, !PT ;  /* 0x0000005c59027210 */ /* 0x000fe4000279e4ff */
[----:B------:R-:W-:Y:S01]  /*4b90*/  IADD3.X R88, P0, PT, R79, R88, RZ, P0, !PT ;  /* 0x000000584f587210 */ /* 0x000fe2000071e4ff */
[----:B------:R-:W-:-:S04]  /*4ba0*/  IMAD.WIDE.U32 R8, R4, R72, RZ ;  /* 0x0000004804087225 */ /* 0x000fc800078e00ff */
[----:B------:R-:W-:Y:S01]  /*4bb0*/  IMAD.X R3, RZ, RZ, RZ, P1 ;  /* 0x000000ffff037224 */ /* 0x000fe200008e06ff */
[----:B------:R-:W-:Y:S02]  /*4bc0*/  IADD3 R89, P5, PT, R9, R6, RZ ;  /* 0x0000000609597210 */ /* 0x000fe40007fbe0ff */
[----:B------:R-:W-:Y:S01]  /*4bd0*/  IADD3.X R9, P6, PT, R2, R131, RZ, P6, !PT ;  /* 0x0000008302097210 */ /* 0x000fe200037de4ff */
[----:B------:R-:W-:Y:S01]  /*4be0*/  IMAD.MOV.U32 R2, RZ, RZ, R7 ;  /* 0x000000ffff027224 */ /* 0x000fe200078e0007 */
[----:B------:R-:W-:Y:S01]  /*4bf0*/  IADD3 R85, P1, PT, R85, R8, RZ ;  /* 0x0000000855557210 */ /* 0x000fe20007f3e0ff */
[C---:B------:R-:W-:Y:S01]  /*4c00*/  IMAD.WIDE.U32 R6, R5.reuse, R74, RZ ;  /* 0x0000004a05067225 */ /* 0x040fe200078e00ff */
[----:B------:R-:W-:Y:S02]  /*4c10*/  IADD3.X R84, P4, P6, R80, RZ, RZ, P6, P4 ;  /* 0x000000ff50547210 */ /* 0x000fe400036884ff */
[----:B------:R-:W-:Y:S01]  /*4c20*/  IADD3.X R80, P1, PT, R88, R89, RZ, P1, !PT ;  /* 0x0000005958507210 */ /* 0x000fe20000f3e4ff */
[----:B------:R-:W-:Y:S01]  /*4c30*/  IMAD.WIDE.U32.X R2, R5, R73, R2, P5 ;  /* 0x0000004905027225 */ /* 0x000fe200028e0402 */
[----:B------:R-:W-:-:S02]  /*4c40*/  ISETP.GE.U32.AND.EX P5, PT, R125, R82, PT, P2 ;  /* 0x000000527d00720c */ /* 0x000fc40003fa6120 */
[----:B------:R-:W-:Y:S02]  /*4c50*/  IADD3.X R82, PT, PT, R81, RZ, RZ, P4, P6 ;  /* 0x000000ff51527210 */ /* 0x000fe400027ec4ff */
[----:B------:R-:W-:Y:S02]  /*4c60*/  IADD3.X R81, P0, P1, R2, RZ, RZ, P1, P0 ;  /* 0x000000ff02517210 */ /* 0x000fe400009004ff */
[----:B------:R-:W-:Y:S02]  /*4c70*/  ISETP.GE.U32.AND P2, PT, R91, R87, PT ;  /* 0x000000575b00720c */ /* 0x000fe40003f46070 */
[----:B------:R-:W-:Y:S01]  /*4c80*/  IADD3.X R8, PT, PT, R3, RZ, RZ, P0, P1 ;  /* 0x000000ff03087210 */ /* 0x000fe200007e24ff */
[----:B------:R-:W-:Y:S01]  /*4c90*/  IMAD.WIDE.U32 R2, R4, R74, RZ ;  /* 0x0000004a04027225 */ /* 0x000fe200078e00ff */
[----:B------:R-:W-:Y:S02]  /*4ca0*/  SEL R79, RZ, 0x1, P5 ;  /* 0x00000001ff4f7807 */ /* 0x000fe40002800000 */
[----:B------:R-:W-:Y:S01]  /*4cb0*/  ISETP.GE.U32.AND.EX P2, PT, R92, R125, PT, P2 ;  /* 0x0000007d5c00720c */ /* 0x000fe20003f46120 */
[----:B------:R-:W-:Y:S01]  /*4cc0*/  IMAD.WIDE.U32 R6, P5, R4, R75, R6 ;  /* 0x0000004b04067225 */ /* 0x000fe200078a0006 */
[----:B------:R-:W-:-:S02]  /*4cd0*/  IADD3 R81, P0, PT, R81, R78, RZ ;  /* 0x0000004e51517210 */ /* 0x000fc40007f1e0ff */
[----:B------:R-:W-:Y:S01]  /*4ce0*/  SEL R86, RZ, 0x1, P2 ;  /* 0x00000001ff567807 */ /* 0x000fe20001000000 */
[----:B------:R-:W-:Y:S01]  /*4cf0*/  IMAD.X R78, RZ, RZ, R129, P3 ;  /* 0x000000ffff4e7224 */ /* 0x000fe200018e0681 */
[----:B------:R-:W-:Y:S02]  /*4d00*/  IADD3 R79, P3, PT, R79, R126, RZ ;  /* 0x0000007e4f4f7210 */ /* 0x000fe40007f7e0ff */
[----:B------:R-:W-:Y:S02]  /*4d10*/  IADD3 R89, P2, PT, R3, R6, RZ ;  /* 0x0000000603597210 */ /* 0x000fe40007f5e0ff */
[----:B------:R-:W-:Y:S01]  /*4d20*/  IADD3.X R6, P0, PT, R8, R9, RZ, P0, !PT ;  /* 0x0000000908067210 */ /* 0x000fe2000071e4ff */
[----:B------:R-:W-:Y:S01]  /*4d30*/  IMAD.X R9, RZ, RZ, RZ, P5 ;  /* 0x000000ffff097224 */ /* 0x000fe200028e06ff */
[----:B------:R-:W-:Y:S01]  /*4d40*/  IADD3 R81, P1, PT, R81, R2, RZ ;  /* 0x0000000251517210 */ /* 0x000fe20007f3e0ff */
[----:B------:R-:W-:Y:S01]  /*4d50*/  IMAD.WIDE.U32 R2, R5, R76, RZ ;  /* 0x0000004c05027225 */ /* 0x000fe200078e00ff */
[----:B------:R-:W-:-:S02]  /*4d60*/  IADD3 R86, P5, PT, R86, R79, RZ ;  /* 0x0000004f56567210 */ /* 0x000fc40007fbe0ff */
[----:B------:R-:W-:Y:S01]  /*4d70*/  IADD3.X R89, P1, PT, R6, R89, RZ, P1, !PT ;  /* 0x0000005906597210 */ /* 0x000fe20000f3e4ff */
[----:B------:R-:W-:Y:S01]  /*4d80*/  IMAD.X R87, RZ, RZ, R78, P3 ;  /* 0x000000ffff577224 */ /* 0x000fe200018e064e */
[----:B------:R-:W-:Y:S01]  /*4d90*/  ISETP.GE.U32.AND P3, PT, R79, R126, PT ;  /* 0x0000007e4f00720c */ /* 0x000fe20003f66070 */
[----:B------:R-:W-:Y:S01]  /*4da0*/  IMAD.MOV.U32 R8, RZ, RZ, R7 ;  /* 0x000000ffff087224 */ /* 0x000fe200078e0007 */
[----:B------:R-:W-:Y:S01]  /*4db0*/  IADD3 R90, P6, P4, R127, R93, R90 ;  /* 0x0000005d7f5a7210 */ /* 0x000fe20007cde05a */
[----:B------:R-:W-:Y:S01]  /*4dc0*/  IMAD.X R88, RZ, RZ, R87, P5 ;  /* 0x000000ffff587224 */ /* 0x000fe200028e0657 */
[----:B------:R-:W-:Y:S01]  /*4dd0*/  ISETP.GE.U32.AND P5, PT, R86, R79, PT ;  /* 0x0000004f5600720c */ /* 0x000fe20003fa6070 */
[----:B------:R-:W-:Y:S01]  /*4de0*/  IMAD.WIDE.U32.X R8, R5, R75, R8, P2 ;  /* 0x0000004b05087225 */ /* 0x000fe200010e0408 */
[----:B------:R-:W-:Y:S02]  /*4df0*/  ISETP.GE.U32.AND.EX P3, PT, R87, R78, PT, P3 ;  /* 0x0000004e5700720c */ /* 0x000fe40003f66130 */
[----:B------:R-:W-:Y:S01]  /*4e00*/  ISETP.GE.U32.AND.EX P5, PT, R88, R87, PT, P5 ;  /* 0x000000575800720c */ /* 0x000fe20003fa6150 */
[----:B------:R-:W-:-:S04]  /*4e10*/  IMAD.WIDE.U32 R2, P2, R4, R77, R2 ;  /* 0x0000004d04027225 */ /* 0x000fc80007840002 */
[----:B------:R-:W-:Y:S01]  /*4e20*/  IMAD.WIDE.U32 R78, R4, R76, RZ ;  /* 0x0000004c044e7225 */ /* 0x000fe200078e00ff */
[----:B------:R-:W-:-:S03]  /*4e30*/  IADD3.X R4, P1, P0, R8, RZ, RZ, P1, P0 ;  /* 0x000000ff08047210 */ /* 0x000fc600008204ff */
[----:B------:R-:W-:Y:S01]  /*4e40*/  IMAD.X R7, RZ, RZ, RZ, P2 ;  /* 0x000000ffff077224 */ /* 0x000fe200010e06ff */
[----:B------:R-:W-:Y:S01]  /*4e50*/  IADD3 R87, P2, PT, R84, R86, RZ ;  /* 0x0000005654577210 */ /* 0x000fe20007f5e0ff */
[----:B------:R-:W-:Y:S01]  /*4e60*/  IMAD.MOV.U32 R6, RZ, RZ, R3 ;  /* 0x000000ffff067224 */ /* 0x000fe200078e0003 */
[----:B------:R-:W-:Y:S02]  /*4e70*/  IADD3.X R8, PT, PT, R9, RZ, RZ, P1, P0 ;  /* 0x000000ff09087210 */ /* 0x000fe40000fe04ff */
[----:B------:R-:W-:Y:S01]  /*4e80*/  IADD3 R3, P0, PT, R4, R87, RZ ;  /* 0x0000005704037210 */ /* 0x000fe20007f1e0ff */
[----:B------:R-:W-:Y:S01]  /*4e90*/  IMAD.X R9, R82, 0x1, R88, P2 ;  /* 0x0000000152097824 */ /* 0x000fe200010e0658 */
[----:B------:R-:W-:Y:S02]  /*4ea0*/  IADD3 R79, P1, PT, R79, R2, RZ ;  /* 0x000000024f4f7210 */ /* 0x000fe40007f3e0ff */
[----:B------:R-:W-:Y:S02]  /*4eb0*/  SEL R4, RZ, 0x1, P3 ;  /* 0x00000001ff047807 */ /* 0x000fe40001800000 */
[----:B------:R-:W-:Y:S01]  /*4ec0*/  ISETP.GE.U32.AND P3, PT, R87, R86, PT ;  /* 0x000000565700720c */ /* 0x000fe20003f66070 */
[----:B------:R-:W-:Y:S01]  /*4ed0*/  IMAD.WIDE.U32.X R6, R5, R77, R6, P1 ;  /* 0x0000004d05067225 */ /* 0x000fe200008e0406 */
        /* <DEDUP_REMOVED lines=21> */
[----:B------:R-:W-:Y:S02]  /*5030*/  IMAD.MOV.U32 R4, RZ, RZ, R89 ;  /* 0x000000ffff047224 */ /* 0x000fe400078e0059 */
[----:B------:R-:W-:Y:S02]  /*5040*/  IMAD.MOV.U32 R3, RZ, RZ, R85 ;  /* 0x000000ffff037224 */ /* 0x000fe400078e0055 */
[----:B------:R-:W-:-:S06]  /*5050*/  IMAD.MOV.U32 R2, RZ, RZ, R80 ;  /* 0x000000ffff027224 */ /* 0x000fcc00078e0050 */
        /* <DEDUP_REMOVED lines=23> */
[----:B------:R-:W-:Y:S01]  /*51d0*/  ISETP.LT.U32.OR.EX P0, PT, R89, R73, !P0, P1 ;  /* 0x000000495900720c */ /* 0x000fe20004701510 */
[----:B------:R-:W-:Y:S02]  /*51e0*/  IMAD.MOV.U32 R3, RZ, RZ, R85 ;  /* 0x000000ffff037224 */ /* 0x000fe400078e0055 */
[----:B------:R-:W-:-:S10]  /*51f0*/  IMAD.MOV.U32 R2, RZ, RZ, R80 ;  /* 0x000000ffff027224 */ /* 0x000fd400078e0050 */
[----:B------:R-:W-:Y:S05]  /*5200*/  @P0 BRA `(.L_x_24) ;  /* 0x0000000000540947 */ /* 0x000fea0003800000 */
.L_x_23:
        /* <DEDUP_REMOVED lines=21> */
.L_x_24:
[----:B------:R-:W-:Y:S01]  /*5360*/  IMAD.MOV.U32 R149, RZ, RZ, RZ ;  /* 0x000000ffff957224 */ /* 0x000fe200078e00ff */
[----:B------:R-:W-:Y:S01]  /*5370*/  CS2R R150, SRZ ;  /* 0x0000000000967805 */ /* 0x000fe2000001ff00 */
[----:B------:R-:W-:Y:S01]  /*5380*/  IMAD.WIDE.U32 R88, R5, R51, RZ ;  /* 0x0000003305587225 */ /* 0x000fe200078e00ff */
[----:B------:R-:W-:Y:S02]  /*5390*/  CS2R R152, SRZ ;  /* 0x0000000000987805 */ /* 0x000fe4000001ff00 */
[----:B------:R-:W-:Y:S01]  /*53a0*/  LOP3.LUT R0, R0, 0xfffffffe, RZ, 0xc0, !PT ;  /* 0xfffffffe00007812 */ /* 0x000fe200078ec0ff */
[----:B------:R-:W-:Y:S02]  /*53b0*/  IMAD.MOV.U32 R91, RZ, RZ, RZ ;  /* 0x000000ffff5b7224 */ /* 0x000fe400078e00ff */
[----:B------:R-:W-:-:S04]  /*53c0*/  IMAD.WIDE.U32 R144, R3, R53, RZ ;  /* 0x0000003503907225 */ /* 0x000fc800078e00ff */
[----:B------:R-:W-:Y:S01]  /*53d0*/  IMAD.WIDE.U32 R80, R4, R51, RZ ;  /* 0x0000003304507225 */ /* 0x000fe200078e00ff */
[----:B------:R-:W-:-:S03]  /*53e0*/  IADD3 R144, P0, PT, R88, R144, RZ ;  /* 0x0000009058907210 */ /* 0x000fc60007f1e0ff */
[----:B------:R-:W-:-:S04]  /*53f0*/  IMAD.WIDE.U32 R78, R5, R50, RZ ;  /* 0x00000032054e7225 */ /* 0x000fc800078e00ff */
[----:B------:R-:W-:Y:S02]  /*5400*/  IMAD.IADD R83, R89, 0x1, R149 ;  /* 0x0000000159537824 */ /* 0x000fe400078e0295 */
[----:B------:R-:W-:Y:S02]  /*5410*/  IMAD.IADD R85, R91, 0x1, R145 ;  /* 0x000000015b557824 */ /* 0x000fe400078e0291 */
[----:B------:R-:W-:Y:S01]  /*5420*/  IMAD.WIDE.U32 R126, R2, R53, RZ ;  /* 0x00000035027e7225 */ /* 0x000fe200078e00ff */
[----:B------:R-:W-:-:S03]  /*5430*/  IADD3 R83, P2, P3, R78, R83, R80 ;  /* 0x000000534e537210 */ /* 0x000fc60007b5e050 */
[----:B------:R-:W-:-:S04]  /*5440*/  IMAD.WIDE.U32 R86, R3, R52, RZ ;  /* 0x0000003403567225 */ /* 0x000fc800078e00ff */
[----:B------:R-:W-:Y:S01]  /*5450*/  IMAD.IADD R92, R149, 0x1, R79 ;  /* 0x00000001955c7824 */ /* 0x000fe200078e024f */
[----:B------:R-:W-:Y:S01]  /*5460*/  IADD3 R136, P6, P4, R86, R85, R126 ;  /* 0x0000005556887210 */ /* 0x000fe20007cde07e */
[----:B------:R-:W-:-:S03]  /*5470*/  IMAD.WIDE.U32 R78, R7, R51, RZ ;  /* 0x00000033074e7225 */ /* 0x000fc600078e00ff */
[----:B------:R-:W-:Y:S01]  /*5480*/  P2R R137, PR, RZ, 0x10 ;  /* 0x00000010ff897803 */ /* 0x000fe20000000000 */
[----:B------:R-:W-:Y:S02]  /*5490*/  IMAD.IADD R84, R81, 0x1, R151 ;  /* 0x0000000151547824 */ /* 0x000fe400078e0297 */
[----:B------:R-:W-:-:S04]  /*54a0*/  IMAD.WIDE.U32 R80, R7, R50, RZ ;  /* 0x0000003207507225 */ /* 0x000fc800078e00ff */
[----:B------:R-:W-:Y:S02]  /*54b0*/  IMAD.MOV.U32 R85, RZ, RZ, RZ ;  /* 0x000000ffff557224 */ /* 0x000fe400078e00ff */
[----:B------:R-:W-:Y:S01]  /*54c0*/  IMAD.WIDE.U32 R128, R6, R51, RZ ;  /* 0x0000003306807225 */ /* 0x000fe200078e00ff */
[----:B------:R-:W-:-:S03]  /*54d0*/  @P6 LOP3.LUT R0, R0, 0x1, RZ, 0xfc, !PT ;  /* 0x0000000100006812 */ /* 0x000fc600078efcff */
[----:B------:R-:W-:Y:S01]  /*54e0*/  IMAD.IADD R79, R79, 0x1, R152 ;  /* 0x000000014f4f7824 */ /* 0x000fe200078e0298 */
[----:B------:R-:W-:Y:S01]  /*54f0*/  LOP3.LUT R0, R0, 0xfffffffb, RZ, 0xc0, !PT ;  /* 0xfffffffb00007812 */ /* 0x000fe200078ec0ff */
[----:B------:R-:W-:Y:S01]  /*5500*/  IMAD.IADD R135, R152, 0x1, R81 ;  /* 0x0000000198877824 */ /* 0x000fe200078e0251 */
[----:B------:R-:W-:Y:S01]  /*5510*/  IADD3.X R81, PT, PT, RZ, RZ, RZ, P2, P3 ;  /* 0x000000ffff517210 */ /* 0x000fe200017e64ff */
[----:B------:R-:W-:Y:S01]  /*5520*/  IMAD.WIDE.U32 R84, R50, R4, R84 ;  /* 0x0000000432547225 */ /* 0x000fe200078e0054 */
[----:B------:R-:W-:-:S03]  /*5530*/  IADD3 R79, P1, P5, R80, R79, R128 ;  /* 0x0000004f504f7210 */ /* 0x000fc60007d3e080 */
[----:B------:R-:W-:Y:S01]  /*5540*/  IMAD.MOV.U32 R93, RZ, RZ, RZ ;  /* 0x000000ffff5d7224 */ /* 0x000fe200078e00ff */
[----:B------:R-:W-:Y:S01]  /*5550*/  IADD3 R92, P2, P3, R81, R84, R92 ;  /* 0x00000054515c7210 */ /* 0x000fe20007b5e05c */
[----:B------:R-:W-:Y:S02]  /*5560*/  IMAD.IADD R82, R129, 0x1, R150 ;  /* 0x0000000181527824 */ /* 0x000fe400078e0296 */
[----:B------:R-:W-:Y:S02]  /*5570*/  IMAD.IADD R89, R91, 0x1, R87 ;  /* 0x000000015b597824 */ /* 0x000fe400078e0257 */
[----:B------:R-:W-:Y:S02]  /*5580*/  IMAD.MOV.U32 R87, RZ, RZ, RZ ;  /* 0x000000ffff577224 */ /* 0x000fe400078e00ff */
[----:B------:R-:W-:-:S04]  /*5590*/  IMAD.WIDE.U32 R128, R9, R51, RZ ;  /* 0x0000003309807225 */ /* 0x000fc800078e00ff */
[----:B------:R-:W-:Y:S02]  /*55a0*/  IMAD.IADD R80, R93, 0x1, R127 ;  /* 0x000000015d507824 */ /* 0x000fe400078e027f */
[----:B------:R-:W-:Y:S02]  /*55b0*/  IMAD.MOV.U32 R81, RZ, RZ, RZ ;  /* 0x000000ffff517224 */ /* 0x000fe400078e00ff */
[----:B------:R-:W-:-:S04]  /*55c0*/  IMAD.WIDE.U32 R126, R9, R50, RZ ;  /* 0x00000032097e7225 */ /* 0x000fc800078e00ff */
[----:B------:R-:W-:Y:S02]  /*55d0*/  IMAD.IADD R86, R151, 0x1, R85 ;  /* 0x0000000197567824 */ /* 0x000fe400078e0255 */
[----:B------:R-:W-:-:S04]  /*55e0*/  IMAD.WIDE.U32 R130, R8, R51, RZ ;  /* 0x0000003308827225 */ /* 0x000fc800078e00ff */
[----:B------:R-:W-:Y:S02]  /*55f0*/  IMAD.IADD R85, R129, 0x1, R87 ;  /* 0x0000000181557824 */ /* 0x000fe400078e0257 */
[----:B------:R-:W-:-:S04]  /*5600*/  IMAD.WIDE.U32 R80, R52, R2, R80 ;  /* 0x0000000234507225 */ /* 0x000fc800078e0050 */
[----:B------:R-:W-:Y:S01]  /*5610*/  IMAD.IADD R125, R87, 0x1, R127 ;  /* 0x00000001577d7824 */ /* 0x000fe200078e027f */
[----:B------:R-:W-:Y:S01]  /*5620*/  IADD3.X R127, PT, PT, RZ, R86, RZ, P2, P3 ;  /* 0x00000056ff7f7210 */ /* 0x000fe200017e64ff */
[----:B------:R-:W-:Y:S01]  /*5630*/  IMAD.X R136, R136, 0x1, R83, P0 ;  /* 0x0000000188887824 */ /* 0x000fe200000e0653 */
[----:B------:R-:W-:Y:S01]  /*5640*/  ISETP.GE.U32.AND P0, PT, R144, R88, PT ;  /* 0x000000589000720c */ /* 0x000fe20003f06070 */
[----:B------:R-:W-:Y:S01]  /*5650*/  IMAD.IADD R134, R93, 0x1, R81 ;  /* 0x000000015d867824 */ /* 0x000fe200078e0251 */
[----:B------:R-:W-:Y:S01]  /*5660*/  IADD3 R86, P2, P3, R126, R85, R130 ;  /* 0x000000557e567210 */ /* 0x000fe20007b5e082 */
[----:B------:R-:W-:Y:S01]  /*5670*/  IMAD.IADD R84, R131, 0x1, R153 ;  /* 0x0000000183547824 */ /* 0x000fe200078e0299 */
[----:B------:R-:W-:Y:S01]  /*5680*/  IADD3.X R85, PT, PT, RZ, RZ, RZ, P1, P5 ;  /* 0x000000ffff557210 */ /* 0x000fe20000fea4ff */
[----:B------:R-:W-:Y:S01]  /*5690*/  IMAD.WIDE.U32 R130, R4, R53, RZ ;  /* 0x0000003504827225 */ /* 0x000fe200078e00ff */
[----:B------:R-:W-:Y:S02]  /*56a0*/  IADD3 R92, P1, P5, R92, R80, R89 ;  /* 0x000000505c5c7210 */ /* 0x000fe40007d3e059 */
[----:B------:R-:W-:Y:S01]  /*56b0*/  ISETP.GE.U32.AND.EX P0, PT, R136, R83, PT, P0 ;  /* 0x000000538800720c */ /* 0x000fe20003f06100 */
[----:B------:R-:W-:Y:S01]  /*56c0*/  IMAD.WIDE.U32 R88, R5, R53, RZ ;  /* 0x0000003505587225 */ /* 0x000fe200078e00ff */
[----:B------:R-:W-:-:S02]  /*56d0*/  IADD3.X R134, PT, PT, R127, R134, RZ, P1, P5 ;  /* 0x000000867f867210 */ /* 0x000fc40000fea4ff */
[----:B------:R-:W-:Y:S01]  /*56e0*/  SEL R133, RZ, 0x1, P0 ;  /* 0x00000001ff857807 */ /* 0x000fe20000000000 */
[----:B------:R-:W-:Y:S02]  /*56f0*/  IMAD.MOV.U32 R83, RZ, RZ, RZ ;  /* 0x000000ffff537224 */ /* 0x000fe400078e00ff */
[----:B------:R-:W-:-:S04]  /*5700*/  IMAD.WIDE.U32 R126, R5, R52, RZ ;  /* 0x00000034057e7225 */ /* 0x000fc800078e00ff */
[----:B------:R-:W-:Y:S01]  /*5710*/  IMAD.IADD R81, R149, 0x1, R89 ;  /* 0x0000000195517824 */ /* 0x000fe200078e0259 */
[----:B------:R-:W-:Y:S01]  /*5720*/  IADD3.X R89, PT, PT, RZ, RZ, RZ, P2, P3 ;  /* 0x000000ffff597210 */ /* 0x000fe200017e64ff */
[----:B------:R-:W-:-:S04]  /*5730*/  IMAD.WIDE.U32 R82, R50, R6, R82 ;  /* 0x0000000632527225 */ /* 0x000fc800078e0052 */
[----:B------:R-:W-:Y:S01]  /*5740*/  IMAD.IADD R145, R149, 0x1, R127 ;  /* 0x0000000195917824 */ /* 0x000fe200078e027f */
[----:B------:R-:W-:Y:S01]  /*5750*/  IADD3 R127, P0, P1, R126, R81, R130 ;  /* 0x000000517e7f7210 */ /* 0x000fe2000791e082 */
[----:B------:R-:W-:Y:S01]  /*5760*/  IMAD.IADD R80, R151, 0x1, R131 ;  /* 0x0000000197507824 */ /* 0x000fe200078e0283 */
[----:B------:R-:W-:Y:S01]  /*5770*/  IADD3 R126, P3, P5, R85, R82, R135 ;  /* 0x00000052557e7210 */ /* 0x000fe20007d7e087 */
[----:B------:R-:W-:Y:S01]  /*5780*/  IMAD.MOV.U32 R81, RZ, RZ, RZ ;  /* 0x000000ffff517224 */ /* 0x000fe200078e00ff */
[----:B------:R-:W-:Y:S01]  /*5790*/  IADD3 R85, P2, PT, R133, R78, RZ ;  /* 0x0000004e85557210 */ /* 0x000fe20007f5e0ff */
[----:B------:R-:W-:Y:S01]  /*57a0*/  IMAD.WIDE.U32 R130, R3, R51, RZ ;  /* 0x0000003303827225 */ /* 0x000fe200078e00ff */
[----:B------:R-:W-:Y:S02]  /*57b0*/  IADD3.X R90, PT, PT, RZ, RZ, RZ, P0, P1 ;  /* 0x000000ffff5a7210 */ /* 0x000fe400007e24ff */
[----:B------:R-:W-:Y:S01]  /*57c0*/  ISETP.GT.U32.AND P0, PT, R78, R85, PT ;  /* 0x000000554e00720c */ /* 0x000fe20003f04070 */
[----:B------:R-:W-:Y:S01]  /*57d0*/  IMAD.X R82, RZ, RZ, R79, P2 ;  /* 0x000000ffff527224 */ /* 0x000fe200010e064f */
[----:B------:R-:W-:Y:S01]  /*57e0*/  IADD3 R135, P1, PT, R85, R88, RZ ;  /* 0x0000005855877210 */ /* 0x000fe20007f3e0ff */
[----:B------:R-:W-:-:S03]  /*57f0*/  IMAD.WIDE.U32 R80, R52, R4, R80 ;  /* 0x0000000434507225 */ /* 0x000fc600078e0050 */
[----:B------:R-:W-:Y:S01]  /*5800*/  ISETP.GT.U32.AND.EX P0, PT, R79, R82, PT, P0 ;  /* 0x000000524f00720c */ /* 0x000fe20003f04100 */
[----:B------:R-:W-:Y:S01]  /*5810*/  IMAD.X R132, R82, 0x1, R127, P1 ;  /* 0x0000000152847824 */ /* 0x000fe200008e067f */
[----:B------:R-:W-:Y:S01]  /*5820*/  IADD3 R145, P1, P2, R126, R80, R145 ;  /* 0x000000507e917210 */ /* 0x000fe20007a3e091 */
[----:B------:R-:W-:Y:S01]  /*5830*/  IMAD.IADD R88, R151, 0x1, R81 ;  /* 0x0000000197587824 */ /* 0x000fe200078e0251 */
[----:B------:R-:W-:Y:S01]  /*5840*/  SEL R80, R78, R85, P0 ;  /* 0x000000554e507207 */ /* 0x000fe20000000000 */
[----:B------:R-:W-:Y:S01]  /*5850*/  IMAD.IADD R129, R150, 0x1, R83 ;  /* 0x0000000196817824 */ /* 0x000fe200078e0253 */
[----:B------:R-:W-:Y:S01]  /*5860*/  SEL R81, R79, R82, P0 ;  /* 0x000000524f517207 */ /* 0x000fe20000000000 */
[----:B------:R-:W-:Y:S01]  /*5870*/  IMAD.WIDE.U32 R78, R2, R51, RZ ;  /* 0x00000033024e7225 */ /* 0x000fe200078e00ff */
[----:B------:R-:W-:Y:S02]  /*5880*/  ISETP.GT.U32.AND P0, PT, R80, R135, PT ;  /* 0x000000875000720c */ /* 0x000fe40003f04070 */
[----:B------:R-:W-:Y:S01]  /*5890*/  IADD3.X R129, PT, PT, RZ, R129, RZ, P3, P5 ;  /* 0x00000081ff817210 */ /* 0x000fe20001fea4ff */
[----:B------:R-:W-:Y:S01]  /*58a0*/  IMAD.WIDE.U32 R82, R3, R50, RZ ;  /* 0x0000003203527225 */ /* 0x000fe200078e00ff */
[----:B------:R-:W-:-:S03]  /*58b0*/  ISETP.GT.U32.AND.EX P0, PT, R81, R132, PT, P0 ;  /* 0x000000845100720c */ /* 0x000fc60003f04100 */
[----:B------:R-:W-:Y:S02]  /*58c0*/  IMAD.IADD R131, R131, 0x1, R91 ;  /* 0x0000000183837824 */ /* 0x000fe400078e025b */
[----:B------:R-:W-:Y:S02]  /*58d0*/  IMAD.MOV.U32 R85, RZ, RZ, RZ ;  /* 0x000000ffff557224 */ /* 0x000fe400078e00ff */
[----:B------:R-:W-:Y:S01]  /*58e0*/  IMAD.WIDE.U32 R126, R6, R53, RZ ;  /* 0x00000035067e7225 */ /* 0x000fe200078e00ff */
[----:B------:R-:W-:Y:S02]  /*58f0*/  IADD3 R131, P3, P4, R82, R131, R78 ;  /* 0x0000008352837210 */ /* 0x000fe40007c7e04e */
[----:B------:R-:W-:Y:S01]  /*5900*/  IADD3.X R78, PT, PT, R129, R88, RZ, P1, P2 ;  /* 0x00000058814e7210 */ /* 0x000fe20000fe44ff */
[----:B------:R-:W-:-:S04]  /*5910*/  IMAD.WIDE.U32 R84, R50, R8, R84 ;  /* 0x0000000832547225 */ /* 0x000fc800078e0054 */
[----:B------:R-:W-:Y:S01]  /*5920*/  IMAD R88, R131, R68, RZ ;  /* 0x0000004483587224 */ /* 0x000fe200078e02ff */
[----:B------:R-:W-:Y:S01]  /*5930*/  IADD3 R82, P1, P2, R89, R84, R125 ;  /* 0x0000005459527210 */ /* 0x000fe20007a3e07d */
[----:B------:R-:W-:-:S04]  /*5940*/  IMAD.WIDE.U32 R80, R130, R68, RZ ;  /* 0x0000004482507225 */ /* 0x000fc800078e00ff */
[----:B------:R-:W-:Y:S01]  /*5950*/  IMAD R129, R130, R69, R88 ;  /* 0x0000004582817224 */ /* 0x000fe200078e0258 */
[----:B------:R-:W-:Y:S01]  /*5960*/  @P3 LOP3.LUT R0, R0, 0x4, RZ, 0xfc, !PT ;  /* 0x0000000400003812 */ /* 0x000fe200078efcff */
[----:B------:R-:W-:Y:S02]  /*5970*/  IMAD.IADD R138, R153, 0x1, R85 ;  /* 0x00000001998a7824 */ /* 0x000fe400078e0255 */
[----:B------:R-:W-:Y:S01]  /*5980*/  IMAD.IADD R84, R150, 0x1, R127 ;  /* 0x0000000196547824 */ /* 0x000fe200078e027f */
[----:B------:R-:W-:Y:S01]  /*5990*/  SEL R127, RZ, 0x1, !P0 ;  /* 0x00000001ff7f7807 */ /* 0x000fe20004000000 */
[----:B------:R-:W-:Y:S01]  /*59a0*/  IMAD.WIDE.U32 R88, R7, R52, RZ ;  /* 0x0000003407587225 */ /* 0x000fe200078e00ff */
[----:B------:R-:W-:Y:S02]  /*59b0*/  IADD3.X R138, PT, PT, RZ, R138, RZ, P1, P2 ;  /* 0x0000008aff8a7210 */ /* 0x000fe40000fe44ff */
[----:B------:R-:W-:Y:S01]  /*59c0*/  IADD3 R145, P0, P1, R127, R145, R90 ;  /* 0x000000917f917210 */ /* 0x000fe2000791e05a */
[----:B------:R-:W-:-:S02]  /*59d0*/  IMAD.MOV.U32 R85, RZ, RZ, RZ ;  /* 0x000000ffff557224 */ /* 0x000fc400078e00ff */
[----:B------:R-:W-:Y:S01]  /*59e0*/  IMAD.IADD R129, R81, 0x1, R129 ;  /* 0x0000000151817824 */ /* 0x000fe200078e0281 */
[----:B------:R-:W-:Y:S01]  /*59f0*/  IADD3.X R125, PT, PT, RZ, R78, RZ, P0, P1 ;  /* 0x0000004eff7d7210 */ /* 0x000fe200007e24ff */
[----:B------:R-:W-:-:S04]  /*5a00*/  IMAD.WIDE.U32 R84, R52, R6, R84 ;  /* 0x0000000634547225 */ /* 0x000fc800078e0054 */
[----:B------:R-:W-:Y:S02]  /*5a10*/  IMAD.IADD R89, R152, 0x1, R89 ;  /* 0x0000000198597824 */ /* 0x000fe400078e0259 */
[----:B------:R-:W-:-:S03]  /*5a20*/  IMAD.WIDE.U32 R142, R129, R70, RZ ;  /* 0x00000046818e7225 */ /* 0x000fc600078e00ff */
[----:B------:R-:W-:Y:S01]  /*5a30*/  IADD3 R82, P1, P2, R82, R84, R89 ;  /* 0x0000005452527210 */ /* 0x000fe20007a3e059 */
[----:B------:R-:W-:Y:S02]  /*5a40*/  IMAD.IADD R81, R150, 0x1, R85 ;  /* 0x0000000196517824 */ /* 0x000fe400078e0255 */
[----:B------:R-:W-:-:S03]  /*5a50*/  IMAD.WIDE.U32 R84, R80, R70, RZ ;  /* 0x0000004650547225 */ /* 0x000fc600078e00ff */
[----:B------:R-:W-:Y:S01]  /*5a60*/  IADD3.X R81, PT, PT, R138, R81, RZ, P1, P2 ;  /* 0x000000518a517210 */ /* 0x000fe20000fe44ff */
[----:B------:R-:W-:Y:S01]  /*5a70*/  IMAD.WIDE.U32 R142, P0, R80, R71, R142 ;  /* 0x00000047508e7225 */ /* 0x000fe2000780008e */
[----:B------:R-:W-:-:S03]  /*5a80*/  IADD3 RZ, P1, PT, R130, R84, RZ ;  /* 0x0000005482ff7210 */ /* 0x000fc60007f3e0ff */
[----:B------:R-:W-:Y:S01]  /*5a90*/  IMAD.WIDE.U32 R138, R2, R55, RZ ;  /* 0x00000037028a7225 */ /* 0x000fe200078e00ff */
[----:B------:R-:W-:-:S03]  /*5aa0*/  IADD3 R84, P2, PT, R85, R142, RZ ;  /* 0x0000008e55547210 */ /* 0x000fc60007f5e0ff */
[----:B------:R-:W-:Y:S01]  /*5ab0*/  IMAD.IADD R140, R93, 0x1, R139 ;  /* 0x000000015d8c7824 */ /* 0x000fe200078e028b */
[----:B------:R-:W-:Y:S01]  /*5ac0*/  IADD3.X RZ, P1, PT, R131, R84, RZ, P1, !PT ;  /* 0x0000005483ff7210 */ /* 0x000fe20000f3e4ff */
[----:B------:R-:W-:-:S04]  /*5ad0*/  IMAD.WIDE.U32 R130, R3, R54, RZ ;  /* 0x0000003603827225 */ /* 0x000fc800078e00ff */
[----:B------:R-:W-:Y:S02]  /*5ae0*/  IMAD.MOV.U32 R141, RZ, RZ, RZ ;  /* 0x000000ffff8d7224 */ /* 0x000fe400078e00ff */
[----:B------:R-:W-:Y:S02]  /*5af0*/  IMAD.X R85, RZ, RZ, RZ, P0 ;  /* 0x000000ffff557224 */ /* 0x000fe400000e06ff */
[----:B------:R-:W-:Y:S02]  /*5b00*/  IMAD.MOV.U32 R84, RZ, RZ, R143 ;  /* 0x000000ffff547224 */ /* 0x000fe400078e008f */
[----:B------:R-:W-:-:S04]  /*5b10*/  IMAD.WIDE.U32 R140, R54, R2, R140 ;  /* 0x00000002368c7225 */ /* 0x000fc800078e008c */
[----:B------:R-:W-:Y:S02]  /*5b20*/  IMAD.IADD R90, R91, 0x1, R131 ;  /* 0x000000015b5a7824 */ /* 0x000fe400078e0283 */
[----:B------:R-:W-:-:S03]  /*5b30*/  IMAD.WIDE.U32.X R84, R129, R71, R84, P2 ;  /* 0x0000004781547225 */ /* 0x000fc600010e0454 */
[----:B------:R-:W-:Y:S01]  /*5b40*/  IADD3 R90, P0, P2, R145, R140, R90 ;  /* 0x0000008c915a7210 */ /* 0x000fe20007a1e05a */
[----:B------:R-:W-:Y:S01]  /*5b50*/  IMAD.IADD R78, R93, 0x1, R141 ;  /* 0x000000015d4e7824 */ /* 0x000fe200078e028d */
[----:B------:R-:W-:Y:S01]  /*5b60*/  IADD3.X R139, P1, PT, RZ, R84, RZ, P1, !PT ;  /* 0x00000054ff8b7210 */ /* 0x000fe20000f3e4ff */
[----:B------:R-:W-:-:S03]  /*5b70*/  IMAD.WIDE.U32 R140, R129, R72, RZ ;  /* 0x00000048818c7225 */ /* 0x000fc600078e00ff */
[----:B------:R-:W-:Y:S01]  /*5b80*/  IADD3.X R125, PT, PT, R125, R78, RZ, P0, P2 ;  /* 0x0000004e7d7d7210 */ /* 0x000fe200007e44ff */
[----:B------:R-:W-:Y:S01]  /*5b90*/  IMAD.WIDE.U32 R142, R80, R72, RZ ;  /* 0x00000048508e7225 */ /* 0x000fe200078e00ff */
[----:B------:R-:W-:-:S03]  /*5ba0*/  IADD3 R139, P0, PT, R139, R144, RZ ;  /* 0x000000908b8b7210 */ /* 0x000fc60007f1e0ff */
[----:B------:R-:W-:-:S04]  /*5bb0*/  IMAD.WIDE.U32 R140, P2, R80, R73, R140 ;  /* 0x00000049508c7225 */ /* 0x000fc8000784008c */
[----:B------:R-:W-:Y:S01]  /*5bc0*/  IMAD.X R89, RZ, RZ, R85, P1 ;  /* 0x000000ffff597224 */ /* 0x000fe200008e0655 */
[----:B------:R-:W-:Y:S01]  /*5bd0*/  IADD3 R139, P1, PT, R139, R142, RZ ;  /* 0x0000008e8b8b7210 */ /* 0x000fe20007f3e0ff */
[----:B------:R-:W-:Y:S01]  /*5be0*/  IMAD.X R85, RZ, RZ, RZ, P2 ;  /* 0x000000ffff557224 */ /* 0x000fe200010e06ff */
[----:B------:R-:W-:Y:S01]  /*5bf0*/  IADD3 R143, P2, PT, R143, R140, RZ ;  /* 0x0000008c8f8f7210 */ /* 0x000fe20007f5e0ff */
[----:B------:R-:W-:Y:S01]  /*5c00*/  IMAD.MOV.U32 R84, RZ, RZ, R141 ;  /* 0x000000ffff547224 */ /* 0x000fe200078e008d */
[----:B------:R-:W-:-:S03]  /*5c10*/  IADD3.X R136, P0, PT, R89, R136, RZ, P0, !PT ;  /* 0x0000008859887210 */ /* 0x000fc6000071e4ff */
[----:B------:R-:W-:Y:S01]  /*5c20*/  IMAD.WIDE.U32.X R84, R129, R73, R84, P2 ;  /* 0x0000004981547225 */ /* 0x000fe200010e0454 */
[----:B------:R-:W-:-:S03]  /*5c30*/  IADD3.X R141, P1, PT, R136, R143, RZ, P1, !PT ;  /* 0x0000008f888d7210 */ /* 0x000fc60000f3e4ff */
[----:B------:R-:W-:Y:S01]  /*5c40*/  IMAD.WIDE.U32 R142, R3, R55, RZ ;  /* 0x00000037038e7225 */ /* 0x000fe200078e00ff */
[----:B------:R-:W-:-:S03]  /*5c50*/  IADD3.X R145, P0, P1, R84, RZ, RZ, P1, P0 ;  /* 0x000000ff54917210 */ /* 0x000fc600009004ff */
[----:B------:R-:W-:Y:S01]  /*5c60*/  IMAD.IADD R89, R91, 0x1, R143 ;  /* 0x000000015b597824 */ /* 0x000fe200078e028f */
[----:B------:R-:W-:Y:S01]  /*5c70*/  IADD3.X R78, PT, PT, R85, RZ, RZ, P0, P1 ;  /* 0x000000ff554e7210 */ /* 0x000fe200007e24ff */
[----:B------:R-:W-:Y:S01]  /*5c80*/  IMAD.WIDE.U32 R84, R129, R74, RZ ;  /* 0x0000004a81547225 */ /* 0x000fe200078e00ff */
[----:B------:R-:W-:Y:S02]  /*5c90*/  IADD3 R140, P0, PT, R135, R142, RZ ;  /* 0x0000008e878c7210 */ /* 0x000fe40007f1e0ff */
[----:B------:R-:W-:Y:S01]  /*5ca0*/  IADD3 R89, P1, P3, R130, R89, R138 ;  /* 0x0000005982597210 */ /* 0x000fe20007b3e08a */
[----:B------:R-:W-:Y:S01]  /*5cb0*/  IMAD.WIDE.U32 R130, R80, R74, RZ ;  /* 0x0000004a50827225 */ /* 0x000fe200078e00ff */
[----:B------:R-:W-:-:S03]  /*5cc0*/  IADD3 R145, P2, PT, R145, R140, RZ ;  /* 0x0000008c91917210 */ /* 0x000fc60007f5e0ff */
[----:B------:R-:W-:Y:S02]  /*5cd0*/  IMAD.X R89, R89, 0x1, R132, P0 ;  /* 0x0000000159597824 */ /* 0x000fe400000e0684 */
[----:B------:R-:W-:-:S03]  /*5ce0*/  IMAD.WIDE.U32 R142, P0, R80, R75, R84 ;  /* 0x0000004b508e7225 */ /* 0x000fc60007800054 */
[----:B------:R-:W-:Y:S01]  /*5cf0*/  IADD3.X R78, P2, PT, R78, R89, RZ, P2, !PT ;  /* 0x000000594e4e7210 */ /* 0x000fe2000175e4ff */
[----:B------:R-:W-:Y:S01]  /*5d00*/  IMAD.X R85, RZ, RZ, RZ, P0 ;  /* 0x000000ffff557224 */ /* 0x000fe200000e06ff */
[----:B------:R-:W-:Y:S01]  /*5d10*/  IADD3 R131, P0, PT, R131, R142, RZ ;  /* 0x0000008e83837210 */ /* 0x000fe20007f1e0ff */
[----:B------:R-:W-:-:S04]  /*5d20*/  IMAD.MOV.U32 R84, RZ, RZ, R143 ;  /* 0x000000ffff547224 */ /* 0x000fc800078e008f */
[----:B------:R-:W-:Y:S01]  /*5d30*/  IMAD.WIDE.U32.X R84, R129, R75, R84, P0 ;  /* 0x0000004b81547225 */ /* 0x000fe200000e0454 */
[----:B------:R-:W-:-:S03]  /*5d40*/  IADD3 R136, P0, PT, R145, R130, RZ ;  /* 0x0000008291887210 */ /* 0x000fc60007f1e0ff */
[----:B------:R-:W-:Y:S01]  /*5d50*/  IMAD.WIDE.U32 R144, R129, R76, RZ ;  /* 0x0000004c81907225 */ /* 0x000fe200078e00ff */
[----:B------:R-:W-:-:S03]  /*5d60*/  IADD3.X R138, P0, PT, R78, R131, RZ, P0, !PT ;  /* 0x000000834e8a7210 */ /* 0x000fc6000071e4ff */
[----:B------:R-:W-:Y:S01]  /*5d70*/  IMAD.MOV.U32 R131, RZ, RZ, RZ ;  /* 0x000000ffff837224 */ /* 0x000fe200078e00ff */
[----:B------:R-:W-:-:S04]  /*5d80*/  IADD3.X R78, P0, P2, R84, RZ, RZ, P0, P2 ;  /* 0x000000ff544e7210 */ /* 0x000fc800002044ff */
[----:B------:R-:W-:Y:S01]  /*5d90*/  IADD3.X R147, PT, PT, R85, RZ, RZ, P0, P2 ;  /* 0x000000ff55937210 */ /* 0x000fe200007e44ff */
[----:B------:R-:W-:-:S04]  /*5da0*/  IMAD.WIDE.U32 R84, R7, R53, RZ ;  /* 0x0000003507547225 */ /* 0x000fc800078e00ff */
[----:B------:R-:W-:-:S05]  /*5db0*/  IMAD.IADD R85, R152, 0x1, R85 ;  /* 0x0000000198557824 */ /* 0x000fca00078e0255 */
[----:B------:R-:W-:-:S04]  /*5dc0*/  IADD3 R88, P0, P2, R88, R85, R126 ;  /* 0x0000005558587210 */ /* 0x000fc80007a1e07e */
[----:B------:R-:W-:Y:S02]  /*5dd0*/  IADD3.X R126, PT, PT, RZ, RZ, RZ, P0, P2 ;  /* 0x000000ffff7e7210 */ /* 0x000fe400007e44ff */
[----:B------:R-:W-:-:S05]  /*5de0*/  IADD3 R85, P0, PT, R127, R128, RZ ;  /* 0x000000807f557210 */ /* 0x000fca0007f1e0ff */
[----:B------:R-:W-:Y:S01]  /*5df0*/  IMAD.X R127, RZ, RZ, R86, P0 ;  /* 0x000000ffff7f7224 */ /* 0x000fe200000e0656 */
[----:B------:R-:W-:-:S05]  /*5e00*/  IADD3 R142, P0, PT, R85, R84, RZ ;  /* 0x00000054558e7210 */ /* 0x000fca0007f1e0ff */
[----:B------:R-:W-:Y:S01]  /*5e10*/  IMAD.X R88, R127, 0x1, R88, P0 ;  /* 0x000000017f587824 */ /* 0x000fe200000e0658 */
[----:B------:R-:W-:-:S04]  /*5e20*/  ISETP.GT.U32.AND P0, PT, R128, R85, PT ;  /* 0x000000558000720c */ /* 0x000fc80003f04070 */
[----:B------:R-:W-:-:S04]  /*5e30*/  ISETP.GT.U32.AND.EX P0, PT, R86, R127, PT, P0 ;  /* 0x0000007f5600720c */ /* 0x000fc80003f04100 */
[----:B------:R-:W-:Y:S02]  /*5e40*/  SEL R85, R128, R85, P0 ;  /* 0x0000005580557207 */ /* 0x000fe40000000000 */
[----:B------:R-:W-:Y:S02]  /*5e50*/  SEL R127, R86, R127, P0 ;  /* 0x0000007f567f7207 */ /* 0x000fe40000000000 */
[----:B------:R-:W-:-:S04]  /*5e60*/  ISETP.GT.U32.AND P0, PT, R85, R142, PT ;  /* 0x0000008e5500720c */ /* 0x000fc80003f04070 */
[----:B------:R-:W-:-:S04]  /*5e70*/  ISETP.GT.U32.AND.EX P0, PT, R127, R88, PT, P0 ;  /* 0x000000587f00720c */ /* 0x000fc80003f04100 */
[----:B------:R-:W-:-:S04]  /*5e80*/  SEL R85, RZ, 0x1, !P0 ;  /* 0x00000001ff557807 */ /* 0x000fc80004000000 */
[----:B------:R-:W-:Y:S01]  /*5e90*/  IADD3 R82, P0, P2, R85, R82, R126 ;  /* 0x0000005255527210 */ /* 0x000fe20007a1e07e */
[----:B------:R-:W-:-:S03]  /*5ea0*/  IMAD.WIDE.U32 R126, R4, R55, RZ ;  /* 0x00000037047e7225 */ /* 0x000fc600078e00ff */
[----:B------:R-:W-:Y:S01]  /*5eb0*/  IADD3.X R86, PT, PT, RZ, R81, RZ, P0, P2 ;  /* 0x00000051ff567210 */ /* 0x000fe200007e44ff */
[----:B------:R-:W-:Y:S02]  /*5ec0*/  IMAD.IADD R130, R151, 0x1, R127 ;  /* 0x0000000197827824 */ /* 0x000fe400078e027f */
[----:B------:R-:W-:-:S04]  /*5ed0*/  IMAD.WIDE.U32 R84, R5, R54, RZ ;  /* 0x0000003605547225 */ /* 0x000fc800078e00ff */
[----:B------:R-:W-:-:S04]  /*5ee0*/  IMAD.WIDE.U32 R130, R54, R4, R130 ;  /* 0x0000000436827225 */ /* 0x000fc800078e0082 */
[----:B------:R-:W-:Y:S02]  /*5ef0*/  IMAD.IADD R81, R149, 0x1, R85 ;  /* 0x0000000195517824 */ /* 0x000fe400078e0255 */
[----:B------:R-:W-:Y:S02]  /*5f00*/  IMAD.IADD R143, R151, 0x1, R131 ;  /* 0x00000001978f7824 */ /* 0x000fe400078e0283 */
[----:B------:R-:W-:Y:S01]  /*5f10*/  IMAD.MOV.U32 R127, RZ, RZ, RZ ;  /* 0x000000ffff7f7224 */ /* 0x000fe200078e00ff */
[----:B------:R-:W-:Y:S01]  /*5f20*/  IADD3 R81, P0, P2, R82, R130, R81 ;  /* 0x0000008252517210 */ /* 0x000fe20007a1e051 */
[----:B------:R-:W-:-:S03]  /*5f30*/  IMAD.WIDE.U32 R130, R5, R55, RZ ;  /* 0x0000003705827225 */ /* 0x000fc600078e00ff */
[----:B------:R-:W-:Y:S01]  /*5f40*/  IADD3.X R143, PT, PT, R86, R143, RZ, P0, P2 ;  /* 0x0000008f568f7210 */ /* 0x000fe200007e44ff */
[----:B------:R-:W-:-:S05]  /*5f50*/  IMAD.IADD R85, R149, 0x1, R131 ;  /* 0x0000000195557824 */ /* 0x000fca00078e0283 */
[----:B------:R-:W-:-:S04]  /*5f60*/  IADD3 R84, P0, P2, R84, R85, R126 ;  /* 0x0000005554547210 */ /* 0x000fc80007a1e07e */
[----:B------:R-:W-:Y:S02]  /*5f70*/  IADD3.X R82, PT, PT, RZ, RZ, RZ, P0, P2 ;  /* 0x000000ffff527210 */ /* 0x000fe400007e44ff */
        /* <DEDUP_REMOVED lines=11> */
[----:B------:R-:W-:Y:S01]  /*6030*/  ISETP.GT.U32.AND P0, PT, R85, R130, PT ;  /* 0x000000825500720c */ /* 0x000fe20003f04070 */
[----:B------:R-:W-:-:S03]  /*6040*/  IMAD.WIDE.U32 R84, R3, R56, RZ ;  /* 0x0000003803547225 */ /* 0x000fc600078e00ff */
[----:B------:R-:W-:Y:S01]  /*6050*/  ISETP.GT.U32.AND.EX P0, PT, R88, R131, PT, P0 ;  /* 0x000000835800720c */ /* 0x000fe20003f04100 */
[----:B------:R-:W-:-:S03]  /*6060*/  IMAD.WIDE.U32 R88, R2, R57, RZ ;  /* 0x0000003902587225 */ /* 0x000fc600078e00ff */
[----:B------:R-:W-:Y:S01]  /*6070*/  SEL R132, RZ, 0x1, !P0 ;  /* 0x00000001ff847807 */ /* 0x000fe20004000000 */
[----:B------:R-:W-:-:S03]  /*6080*/  IMAD.IADD R126, R93, 0x1, R89 ;  /* 0x000000015d7e7824 */ /* 0x000fc600078e0259 */
[----:B------:R-:W-:Y:S01]  /*6090*/  IADD3 R132, P0, P2, R132, R81, R82 ;  /* 0x0000005184847210 */ /* 0x000fe20007a1e052 */
[----:B------:R-:W-:-:S03]  /*60a0*/  IMAD.WIDE.U32 R126, R56, R2, R126 ;  /* 0x00000002387e7225 */ /* 0x000fc600078e007e */
[----:B------:R-:W-:Y:S01]  /*60b0*/  IADD3.X R143, PT, PT, RZ, R143, RZ, P0, P2 ;  /* 0x0000008fff8f7210 */ /* 0x000fe200007e44ff */
[----:B------:R-:W-:Y:S02]  /*60c0*/  IMAD.IADD R81, R91, 0x1, R85 ;  /* 0x000000015b517824 */ /* 0x000fe400078e0255 */
[----:B------:R-:W-:-:S03]  /*60d0*/  IMAD.IADD R128, R93, 0x1, R127 ;  /* 0x000000015d807824 */ /* 0x000fc600078e027f */
[----:B------:R-:W-:Y:S01]  /*60e0*/  IADD3 R132, P0, P2, R132, R126, R81 ;  /* 0x0000007e84847210 */ /* 0x000fe20007a1e051 */
[----:B------:R-:W-:-:S03]  /*60f0*/  IMAD.WIDE.U32 R126, R3, R57, RZ ;  /* 0x00000039037e7225 */ /* 0x000fc600078e00ff */
[----:B------:R-:W-:Y:S01]  /*6100*/  IADD3.X R128, PT, PT, R143, R128, RZ, P0, P2 ;  /* 0x000000808f807210 */ /* 0x000fe200007e44ff */
[----:B------:R-:W-:-:S04]  /*6110*/  IMAD.WIDE.U32 R144, P0, R80, R77, R144 ;  /* 0x0000004d50907225 */ /* 0x000fc80007800090 */
[----:B------:R-:W-:-:S04]  /*6120*/  IMAD.WIDE.U32 R80, R80, R76, RZ ;  /* 0x0000004c50507225 */ /* 0x000fc800078e00ff */
[----:B------:R-:W-:Y:S01]  /*6130*/  IMAD.X R143, RZ, RZ, RZ, P0 ;  /* 0x000000ffff8f7224 */ /* 0x000fe200000e06ff */
[----:B------:R-:W-:Y:S01]  /*6140*/  IADD3 R85, P0, PT, R81, R144, RZ ;  /* 0x0000009051557210 */ /* 0x000fe20007f1e0ff */
[----:B------:R-:W-:Y:S02]  /*6150*/  IMAD.IADD R81, R91, 0x1, R127 ;  /* 0x000000015b517824 */ /* 0x000fe400078e027f */
[----:B------:R-:W-:-:S04]  /*6160*/  IMAD.MOV.U32 R142, RZ, RZ, R145 ;  /* 0x000000ffff8e7224 */ /* 0x000fc800078e0091 */
[----:B------:R-:W-:Y:S01]  /*6170*/  IMAD.WIDE.U32.X R142, R129, R77, R142, P0 ;  /* 0x0000004d818e7225 */ /* 0x000fe200000e048e */
[----:B------:R-:W-:Y:S02]  /*6180*/  IADD3 R129, P5, PT, R130, R126, RZ ;  /* 0x0000007e82817210 */ /* 0x000fe40007fbe0ff */
[----:B------:R-:W-:Y:S01]  /*6190*/  IADD3 R86, P0, P2, R84, R81, R88 ;  /* 0x0000005154567210 */ /* 0x000fe20007a1e058 */
[----:B------:R-:W-:-:S04]  /*61a0*/  IMAD R84, R141, R68, RZ ;  /* 0x000000448d547224 */ /* 0x000fc800078e02ff */
[----:B------:R-:W-:Y:S01]  /*61b0*/  IMAD.X R86, R86, 0x1, R131, P5 ;  /* 0x0000000156567824 */ /* 0x000fe200028e0683 */
[----:B------:R-:W-:-:S04]  /*61c0*/  IADD3 R81, P5, PT, R78, R129, RZ ;  /* 0x000000814e517210 */ /* 0x000fc80007fbe0ff */
[----:B------:R-:W-:Y:S02]  /*61d0*/  IADD3.X R78, P5, PT, R147, R86, RZ, P5, !PT ;  /* 0x00000056934e7210 */ /* 0x000fe40002fbe4ff */
[----:B------:R-:W-:Y:S01]  /*61e0*/  IADD3 R82, P6, PT, R81, R80, RZ ;  /* 0x0000005051527210 */ /* 0x000fe20007fde0ff */
[----:B------:R-:W-:-:S03]  /*61f0*/  IMAD.WIDE.U32 R80, R139, R68, RZ ;  /* 0x000000448b507225 */ /* 0x000fc600078e00ff */
[----:B------:R-:W-:Y:S01]  /*6200*/  IADD3.X R78, P6, PT, R78, R85, RZ, P6, !PT ;  /* 0x000000554e4e7210 */ /* 0x000fe200037de4ff */
[----:B------:R-:W-:-:S03]  /*6210*/  IMAD.WIDE.U32 R126, R80, R70, RZ ;  /* 0x00000046507e7225 */ /* 0x000fc600078e00ff */
[----:B------:R-:W-:-:S04]  /*6220*/  IADD3.X R145, P5, P6, R142, RZ, RZ, P6, P5 ;  /* 0x000000ff8e917210 */ /* 0x000fc800036aa4ff */
[----:B------:R-:W-:Y:S01]  /*6230*/  IADD3.X R142, PT, PT, R143, RZ, RZ, P5, P6 ;  /* 0x000000ff8f8e7210 */ /* 0x000fe20002fec4ff */
[----:B------:R-:W-:-:S04]  /*6240*/  IMAD R143, R139, R69, R84 ;  /* 0x000000458b8f7224 */ /* 0x000fc800078e0254 */
[----:B------:R-:W-:-:S04]  /*6250*/  IMAD.IADD R143, R81, 0x1, R143 ;  /* 0x00000001518f7824 */ /* 0x000fc800078e028f */
[----:B------:R-:W-:-:S04]  /*6260*/  IMAD.WIDE.U32 R88, R143, R70, RZ ;  /* 0x000000468f587225 */ /* 0x000fc800078e00ff */
[----:B------:R-:W-:-:S04]  /*6270*/  IMAD.WIDE.U32 R88, P5, R80, R71, R88 ;  /* 0x0000004750587225 */ /* 0x000fc800078a0058 */
[----:B------:R-:W-:Y:S01]  /*6280*/  IMAD.X R85, RZ, RZ, RZ, P5 ;  /* 0x000000ffff557224 */ /* 0x000fe200028e06ff */
[----:B------:R-:W-:Y:S01]  /*6290*/  IADD3 R88, P5, PT, R127, R88, RZ ;  /* 0x000000587f587210 */ /* 0x000fe20007fbe0ff */
[----:B------:R-:W-:-:S04]  /*62a0*/  IMAD.MOV.U32 R84, RZ, RZ, R89 ;  /* 0x000000ffff547224 */ /* 0x000fc800078e0059 */
[----:B------:R-:W-:Y:S01]  /*62b0*/  IMAD.WIDE.U32.X R84, R143, R71, R84, P5 ;  /* 0x000000478f547225 */ /* 0x000fe200028e0454 */
[----:B------:R-:W-:-:S03]  /*62c0*/  IADD3 RZ, P5, PT, R139, R126, RZ ;  /* 0x0000007e8bff7210 */ /* 0x000fc60007fbe0ff */
[----:B------:R-:W-:Y:S01]  /*62d0*/  IMAD.WIDE.U32 R126, R143, R72, RZ ;  /* 0x000000488f7e7225 */ /* 0x000fe200078e00ff */
[----:B------:R-:W-:-:S03]  /*62e0*/  IADD3.X RZ, P5, PT, R141, R88, RZ, P5, !PT ;  /* 0x000000588dff7210 */ /* 0x000fc60002fbe4ff */
[----:B------:R-:W-:Y:S01]  /*62f0*/  IMAD.WIDE.U32 R88, R80, R72, RZ ;  /* 0x0000004850587225 */ /* 0x000fe200078e00ff */
[----:B------:R-:W-:-:S03]  /*6300*/  IADD3.X R81, P5, PT, RZ, R84, RZ, P5, !PT ;  /* 0x00000054ff517210 */ /* 0x000fc60002fbe4ff */
[----:B------:R-:W-:-:S04]  /*6310*/  IMAD.WIDE.U32 R140, R80, R74, RZ ;  /* 0x0000004a508c7225 */ /* 0x000fc800078e00ff */
[----:B------:R-:W-:Y:S02]  /*6320*/  IMAD.X R139, RZ, RZ, R85, P5 ;  /* 0x000000ffff8b7224 */ /* 0x000fe400028e0655 */
[----:B------:R-:W-:-:S04]  /*6330*/  IMAD.WIDE.U32 R126, P5, R80, R73, R126 ;  /* 0x00000049507e7225 */ /* 0x000fc800078a007e */
[----:B------:R-:W-:Y:S01]  /*6340*/  IMAD.X R85, RZ, RZ, RZ, P5 ;  /* 0x000000ffff557224 */ /* 0x000fe200028e06ff */
[----:B------:R-:W-:Y:S01]  /*6350*/  IADD3 R147, P5, PT, R89, R126, RZ ;  /* 0x0000007e59937210 */ /* 0x000fe20007fbe0ff */
[----:B------:R-:W-:-:S04]  /*6360*/  IMAD.MOV.U32 R84, RZ, RZ, R127 ;  /* 0x000000ffff547224 */ /* 0x000fc800078e007f */
[----:B------:R-:W-:Y:S01]  /*6370*/  IMAD.WIDE.U32.X R84, R143, R73, R84, P5 ;  /* 0x000000498f547225 */ /* 0x000fe200028e0454 */
[----:B------:R-:W-:-:S04]  /*6380*/  IADD3 R81, P5, PT, R81, R136, RZ ;  /* 0x0000008851517210 */ /* 0x000fc80007fbe0ff */
[----:B------:R-:W-:Y:S02]  /*6390*/  IADD3.X R138, P5, PT, R139, R138, RZ, P5, !PT ;  /* 0x0000008a8b8a7210 */ /* 0x000fe40002fbe4ff */
[----:B------:R-:W-:Y:S01]  /*63a0*/  IADD3 R81, P6, PT, R81, R88, RZ ;  /* 0x0000005851517210 */ /* 0x000fe20007fde0ff */
[----:B------:R-:W-:-:S03]  /*63b0*/  IMAD.WIDE.U32 R88, R143, R74, RZ ;  /* 0x0000004a8f587225 */ /* 0x000fc600078e00ff */
[----:B------:R-:W-:Y:S01]  /*63c0*/  IADD3.X R147, P6, PT, R138, R147, RZ, P6, !PT ;  /* 0x000000938a937210 */ /* 0x000fe200037de4ff */
[----:B------:R-:W-:-:S03]  /*63d0*/  IMAD.IADD R138, R91, 0x1, R83 ;  /* 0x000000015b8a7824 */ /* 0x000fc600078e0253 */
[----:B------:R-:W-:-:S04]  /*63e0*/  IADD3.X R127, P5, P6, R84, RZ, RZ, P6, P5 ;  /* 0x000000ff547f7210 */ /* 0x000fc800036aa4ff */
[----:B------:R-:W-:Y:S01]  /*63f0*/  IADD3.X R139, PT, PT, R85, RZ, RZ, P5, P6 ;  /* 0x000000ff558b7210 */ /* 0x000fe20002fec4ff */
[----:B------:R-:W-:-:S04]  /*6400*/  IMAD.WIDE.U32 R88, P5, R80, R75, R88 ;  /* 0x0000004b50587225 */ /* 0x000fc800078a0058 */
[----:B------:R-:W-:Y:S01]  /*6410*/  IMAD.X R85, RZ, RZ, RZ, P5 ;  /* 0x000000ffff557224 */ /* 0x000fe200028e06ff */
[----:B------:R-:W-:Y:S01]  /*6420*/  IADD3 R141, P5, PT, R141, R88, RZ ;  /* 0x000000588d8d7210 */ /* 0x000fe20007fbe0ff */
[----:B------:R-:W-:-:S04]  /*6430*/  IMAD.MOV.U32 R84, RZ, RZ, R89 ;  /* 0x000000ffff547224 */ /* 0x000fc800078e0059 */
[----:B------:R-:W-:Y:S01]  /*6440*/  IMAD.WIDE.U32.X R84, R143, R75, R84, P5 ;  /* 0x0000004b8f547225 */ /* 0x000fe200028e0454 */
[----:B------:R-:W-:-:S03]  /*6450*/  IADD3 R89, P5, PT, R127, R82, RZ ;  /* 0x000000527f597210 */ /* 0x000fc60007fbe0ff */
[----:B------:R-:W-:Y:S01]  /*6460*/  IMAD R82, R147, R68, RZ ;  /* 0x0000004493527224 */ /* 0x000fe200078e02ff */
[----:B------:R-:W-:Y:S02]  /*6470*/  IADD3.X R78, P5, PT, R139, R78, RZ, P5, !PT ;  /* 0x0000004e8b4e7210 */ /* 0x000fe40002fbe4ff */
[----:B------:R-:W-:Y:S01]  /*6480*/  IADD3 R140, P6, PT, R89, R140, RZ ;  /* 0x0000008c598c7210 */ /* 0x000fe20007fde0ff */
[----:B------:R-:W-:-:S03]  /*6490*/  IMAD.WIDE.U32 R88, R81, R68, RZ ;  /* 0x0000004451587225 */ /* 0x000fc600078e00ff */
[----:B------:R-:W-:Y:S01]  /*64a0*/  IADD3.X R136, P6, PT, R78, R141, RZ, P6, !PT ;  /* 0x0000008d4e887210 */ /* 0x000fe200037de4ff */
[----:B------:R-:W-:Y:S02]  /*64b0*/  IMAD.IADD R78, R79, 0x1, R93 ;  /* 0x000000014f4e7824 */ /* 0x000fe400078e025d */
[----:B------:R-:W-:Y:S01]  /*64c0*/  IMAD.MOV.U32 R79, RZ, RZ, RZ ;  /* 0x000000ffff4f7224 */ /* 0x000fe200078e00ff */
[----:B------:R-:W-:Y:S01]  /*64d0*/  IADD3.X R126, P5, P6, R84, RZ, RZ, P6, P5 ;  /* 0x000000ff547e7210 */ /* 0x000fe200036aa4ff */
[----:B------:R-:W-:Y:S02]  /*64e0*/  IMAD R127, R81, R69, R82 ;  /* 0x00000045517f7224 */ /* 0x000fe400078e0252 */
[----:B------:R-:W-:Y:S01]  /*64f0*/  IMAD.WIDE.U32 R78, R50, R2, R78 ;  /* 0x00000002324e7225 */ /* 0x000fe200078e004e */
[----:B------:R-:W-:Y:S02]  /*6500*/  IADD3.X R141, PT, PT, R85, RZ, RZ, P5, P6 ;  /* 0x000000ff558d7210 */ /* 0x000fe40002fec4ff */
[C---:B------:R-:W-:Y:S01]  /*6510*/  LOP3.LUT P5, RZ, R0.reuse, 0x4, RZ, 0xc0, !PT ;  /* 0x0000000400ff7812 */ /* 0x040fe200078ac0ff */
[----:B------:R-:W-:Y:S01]  /*6520*/  IMAD.IADD R89, R89, 0x1, R127 ;  /* 0x0000000159597824 */ /* 0x000fe200078e027f */
[----:B------:R-:W-:Y:S01]  /*6530*/  LOP3.LUT P6, RZ, R0, 0x1, RZ, 0xc0, !PT ;  /* 0x0000000100ff7812 */ /* 0x000fe200078cc0ff */
[----:B------:R-:W-:Y:S01]  /*6540*/  IMAD.IADD R139, R93, 0x1, R79 ;  /* 0x000000015d8b7824 */ /* 0x000fe200078e024f */
[----:B------:R-:W-:Y:S01]  /*6550*/  IADD3.X R85, PT, PT, RZ, RZ, RZ, P5, P4 ;  /* 0x000000ffff557210 */ /* 0x000fe20002fe84ff */
[----:B------:R-:W-:Y:S01]  /*6560*/  IMAD.WIDE.U32 R82, R89, R70, RZ ;  /* 0x0000004659527225 */ /* 0x000fe200078e00ff */
[----:B------:R-:W-:-:S04]  /*6570*/  ISETP.NE.AND P4, PT, R137, RZ, PT ;  /* 0x000000ff8900720c */ /* 0x000fc80003f85270 */
[----:B------:R-:W-:Y:S02]  /*6580*/  IADD3.X R137, PT, PT, RZ, RZ, RZ, P6, P4 ;  /* 0x000000ffff897210 */ /* 0x000fe400037e84ff */
[----:B------:R-:W-:Y:S01]  /*6590*/  IADD3 R138, P4, P5, R85, R78, R138 ;  /* 0x0000004e558a7210 */ /* 0x000fe20007d9e08a */
[----:B------:R-:W-:-:S03]  /*65a0*/  IMAD.WIDE.U32 R84, R143, R76, RZ ;  /* 0x0000004c8f547225 */ /* 0x000fc600078e00ff */
[----:B------:R-:W-:Y:S01]  /*65b0*/  IADD3.X R139, PT, PT, RZ, R139, RZ, P4, P5 ;  /* 0x0000008bff8b7210 */ /* 0x000fe200027ea4ff */
[----:B------:R-:W-:-:S04]  /*65c0*/  IMAD.WIDE.U32 R78, R88, R70, RZ ;  /* 0x00000046584e7225 */ /* 0x000fc800078e00ff */
[----:B------:R-:W-:Y:S01]  /*65d0*/  IMAD.WIDE.U32 R84, P4, R80, R77, R84 ;  /* 0x0000004d50547225 */ /* 0x000fe20007880054 */
[----:B------:R-:W-:-:S03]  /*65e0*/  IADD3 RZ, P6, PT, R81, R78, RZ ;  /* 0x0000004e51ff7210 */ /* 0x000fc60007fde0ff */
[----:B------:R-:W-:-:S04]  /*65f0*/  IMAD.WIDE.U32 R82, P5, R88, R71, R82 ;  /* 0x0000004758527225 */ /* 0x000fc800078a0052 */
[----:B------:R-:W-:Y:S01]  /*6600*/  IMAD.X R127, RZ, RZ, RZ, P4 ;  /* 0x000000ffff7f7224 */ /* 0x000fe200020e06ff */
[----:B------:R-:W-:Y:S01]  /*6610*/  IADD3 R78, P4, PT, R79, R82, RZ ;  /* 0x000000524f4e7210 */ /* 0x000fe20007f9e0ff */
[----:B------:R-:W-:Y:S01]  /*6620*/  IMAD.X R79, RZ, RZ, RZ, P5 ;  /* 0x000000ffff4f7224 */ /* 0x000fe200028e06ff */
[----:B------:R-:W-:Y:S01]  /*6630*/  IADD3 R145, P5, PT, R145, R138, RZ ;  /* 0x0000008a91917210 */ /* 0x000fe20007fbe0ff */
[----:B------:R-:W-:Y:S01]  /*6640*/  IMAD.WIDE.U32 R80, R80, R76, RZ ;  /* 0x0000004c50507225 */ /* 0x000fe200078e00ff */
[----:B------:R-:W-:-:S03]  /*6650*/  IADD3.X RZ, P6, PT, R147, R78, RZ, P6, !PT ;  /* 0x0000004e93ff7210 */ /* 0x000fc600037de4ff */
[----:B------:R-:W-:Y:S02]  /*6660*/  IMAD.MOV.U32 R78, RZ, RZ, R83 ;  /* 0x000000ffff4e7224 */ /* 0x000fe400078e0053 */
[----:B------:R-:W-:Y:S02]  /*6670*/  IMAD.X R142, R142, 0x1, R139, P5 ;  /* 0x000000018e8e7824 */ /* 0x000fe400028e068b */
[----:B------:R-:W-:Y:S01]  /*6680*/  IMAD.WIDE.U32.X R78, R89, R71, R78, P4 ;  /* 0x00000047594e7225 */ /* 0x000fe200020e044e */
[----:B------:R-:W-:Y:S02]  /*6690*/  IADD3 R146, P4, PT, R81, R84, RZ ;  /* 0x0000005451927210 */ /* 0x000fe40007f9e0ff */
[----:B------:R-:W-:Y:S01]  /*66a0*/  IADD3 R81, P5, PT, R126, R145, RZ ;  /* 0x000000917e517210 */ /* 0x000fe20007fbe0ff */
[----:B------:R-:W-:Y:S01]  /*66b0*/  IMAD.MOV.U32 R126, RZ, RZ, R85 ;  /* 0x000000ffff7e7224 */ /* 0x000fe200078e0055 */
[----:B------:R-:W-:Y:S01]  /*66c0*/  IADD3.X R147, P6, PT, RZ, R78, RZ, P6, !PT ;  /* 0x0000004eff937210 */ /* 0x000fe200037de4ff */
[----:B------:R-:W-:Y:S01]  /*66d0*/  IMAD.WIDE.U32 R82, R89, R72, RZ ;  /* 0x0000004859527225 */ /* 0x000fe200078e00ff */
[----:B------:R-:W-:-:S03]  /*66e0*/  IADD3.X R141, P5, PT, R141, R142, RZ, P5, !PT ;  /* 0x0000008e8d8d7210 */ /* 0x000fc60002fbe4ff */
[----:B------:R-:W-:Y:S01]  /*66f0*/  IMAD.WIDE.U32.X R126, R143, R77, R126, P4 ;  /* 0x0000004d8f7e7225 */ /* 0x000fe200020e047e */
[----:B------:R-:W-:-:S03]  /*6700*/  IADD3 R143, P4, PT, R81, R80, RZ ;  /* 0x00000050518f7210 */ /* 0x000fc60007f9e0ff */
[----:B------:R-:W-:Y:S01]  /*6710*/  IMAD.X R155, RZ, RZ, R79, P6 ;  /* 0x000000ffff9b7224 */ /* 0x000fe200030e064f */
[----:B------:R-:W-:Y:S01]  /*6720*/  IADD3.X R146, P4, PT, R141, R146, RZ, P4, !PT ;  /* 0x000000928d927210 */ /* 0x000fe2000279e4ff */
[C---:B------:R-:W-:Y:S01]  /*6730*/  IMAD.WIDE.U32 R82, P6, R88.reuse, R73, R82 ;  /* 0x0000004958527225 */ /* 0x040fe200078c0052 */
[----:B------:R-:W-:Y:S02]  /*6740*/  IADD3.X R141, PT, PT, RZ, RZ, RZ, P1, P3 ;  /* 0x000000ffff8d7210 */ /* 0x000fe40000fe64ff */
[----:B------:R-:W-:Y:S01]  /*6750*/  IADD3 R147, P3, PT, R147, R140, RZ ;  /* 0x0000008c93937210 */ /* 0x000fe20007f7e0ff */
[----:B------:R-:W-:-:S04]  /*6760*/  IMAD.WIDE.U32 R84, R88, R72, RZ ;  /* 0x0000004858547225 */ /* 0x000fc800078e00ff */
[----:B------:R-:W-:Y:S01]  /*6770*/  IMAD.X R81, RZ, RZ, RZ, P6 ;  /* 0x000000ffff517224 */ /* 0x000fe200030e06ff */
[----:B------:R-:W-:Y:S01]  /*6780*/  IADD3 R82, P6, PT, R85, R82, RZ ;  /* 0x0000005255527210 */ /* 0x000fe20007fde0ff */
[----:B------:R-:W-:Y:S01]  /*6790*/  IMAD.MOV.U32 R80, RZ, RZ, R83 ;  /* 0x000000ffff507224 */ /* 0x000fe200078e0053 */
[----:B------:R-:W-:Y:S01]  /*67a0*/  IADD3 R140, P1, PT, R147, R84, RZ ;  /* 0x00000054938c7210 */ /* 0x000fe20007f3e0ff */
[----:B------:R-:W-:Y:S01]  /*67b0*/  IMAD.WIDE.U32 R78, R89, R74, RZ ;  /* 0x0000004a594e7225 */ /* 0x000fe200078e00ff */
[----:B------:R-:W-:Y:S02]  /*67c0*/  IADD3.X R147, P3, PT, R155, R136, RZ, P3, !PT ;  /* 0x000000889b937210 */ /* 0x000fe40001f7e4ff */
[----:B------:R-:W-:Y:S01]  /*67d0*/  IADD3.X R136, P4, P5, R126, RZ, RZ, P4, P5 ;  /* 0x000000ff7e887210 */ /* 0x000fe2000258a4ff */
[----:B------:R-:W-:Y:S01]  /*67e0*/  IMAD.WIDE.U32.X R80, R89, R73, R80, P6 ;  /* 0x0000004959507225 */ /* 0x000fe200030e0450 */
[----:B------:R-:W-:Y:S02]  /*67f0*/  IADD3.X R147, P1, PT, R147, R82, RZ, P1, !PT ;  /* 0x0000005293937210 */ /* 0x000fe40000f3e4ff */
[----:B------:R-:W-:Y:S01]  /*6800*/  IADD3.X R144, PT, PT, R127, RZ, RZ, P4, P5 ;  /* 0x000000ff7f907210 */ /* 0x000fe200027ea4ff */
[----:B------:R-:W-:Y:S01]  /*6810*/  IMAD.WIDE.U32 R78, P6, R88, R75, R78 ;  /* 0x0000004b584e7225 */ /* 0x000fe200078c004e */
[----:B------:R-:W-:-:S02]  /*6820*/  IADD3.X R80, P1, P3, R80, RZ, RZ, P1, P3 ;  /* 0x000000ff50507210 */ /* 0x000fc40000b264ff */
[----:B------:R-:W-:Y:S01]  /*6830*/  ISETP.GE.U32.AND P4, PT, R145, R138, PT ;  /* 0x0000008a9100720c */ /* 0x000fe20003f86070 */
[----:B------:R-:W-:Y:S01]  /*6840*/  IMAD.X R83, RZ, RZ, RZ, P6 ;  /* 0x000000ffff537224 */ /* 0x000fe200030e06ff */
[----:B------:R-:W-:Y:S01]  /*6850*/  IADD3 R92, P6, P5, R133, R92, R137 ;  /* 0x0000005c855c7210 */ /* 0x000fe20007dde089 */
[----:B------:R-:W-:Y:S01]  /*6860*/  IMAD.WIDE.U32 R84, R88, R74, RZ ;  /* 0x0000004a58547225 */ /* 0x000fe200078e00ff */
[----:B------:R-:W-:Y:S02]  /*6870*/  IADD3.X R81, PT, PT, R81, RZ, RZ, P1, P3 ;  /* 0x000000ff51517210 */ /* 0x000fe40000fe64ff */
[----:B------:R-:W-:Y:S01]  /*6880*/  IADD3 R133, P1, PT, R80, R143, RZ ;  /* 0x0000008f50857210 */ /* 0x000fe20007f3e0ff */
[----:B------:R-:W-:Y:S01]  /*6890*/  IMAD.MOV.U32 R82, RZ, RZ, R79 ;  /* 0x000000ffff527224 */ /* 0x000fe200078e004f */
[----:B------:R-:W-:Y:S02]  /*68a0*/  ISETP.GE.U32.AND.EX P4, PT, R142, R139, PT, P4 ;  /* 0x0000008b8e00720c */ /* 0x000fe40003f86140 */
[----:B------:R-:W-:-:S02]  /*68b0*/  IADD3.X R134, PT, PT, RZ, R134, RZ, P6, P5 ;  /* 0x00000086ff867210 */ /* 0x000fc400037ea4ff */
[----:B------:R-:W-:Y:S01]  /*68c0*/  IADD3 R133, P6, PT, R133, R84, RZ ;  /* 0x0000005485857210 */ /* 0x000fe20007fde0ff */
[----:B------:R-:W-:Y:S01]  /*68d0*/  IMAD R84, R147, R68, RZ ;  /* 0x0000004493547224 */ /* 0x000fe200078e02ff */
[----:B------:R-:W-:Y:S02]  /*68e0*/  SEL R139, RZ, 0x1, P4 ;  /* 0x00000001ff8b7807 */ /* 0x000fe40002000000 */
[----:B------:R-:W-:Y:S01]  /*68f0*/  IADD3 R85, P5, PT, R85, R78, RZ ;  /* 0x0000004e55557210 */ /* 0x000fe20007fbe0ff */
[C---:B------:R-:W-:Y:S01]  /*6900*/  IMAD.WIDE.U32 R78, R140.reuse, R68, RZ ;  /* 0x000000448c4e7225 */ /* 0x040fe200078e00ff */
[----:B------:R-:W-:Y:S02]  /*6910*/  IADD3.X R138, P3, PT, R81, R146, RZ, P1, !PT ;  /* 0x00000092518a7210 */ /* 0x000fe40000f7e4ff */
[----:B------:R-:W-:Y:S01]  /*6920*/  IADD3 R139, P1, PT, R139, R92, RZ ;  /* 0x0000005c8b8b7210 */ /* 0x000fe20007f3e0ff */
[----:B------:R-:W-:Y:S01]  /*6930*/  IMAD R127, R140, R69, R84 ;  /* 0x000000458c7f7224 */ /* 0x000fe200078e0254 */
[----:B------:R-:W-:Y:S01]  /*6940*/  IADD3.X R138, P4, PT, R138, R85, RZ, P6, !PT ;  /* 0x000000558a8a7210 */ /* 0x000fe2000379e4ff */
[----:B------:R-:W-:-:S04]  /*6950*/  IMAD.WIDE.U32 R80, R89, R76, RZ ;  /* 0x0000004c59507225 */ /* 0x000fc800078e00ff */
[----:B------:R-:W-:Y:S02]  /*6960*/  IMAD.IADD R79, R79, 0x1, R127 ;  /* 0x000000014f4f7824 */ /* 0x000fe400078e027f */
[----:B------:R-:W-:-:S04]  /*6970*/  IMAD.WIDE.U32.X R82, R89, R75, R82, P5 ;  /* 0x0000004b59527225 */ /* 0x000fc800028e0452 */
[----:B------:R-:W-:-:S04]  /*6980*/  IMAD.WIDE.U32 R80, P6, R88, R77, R80 ;  /* 0x0000004d58507225 */ /* 0x000fc800078c0050 */
[----:B------:R-:W-:Y:S01]  /*6990*/  IMAD.X R143, RZ, RZ, R134, P1 ;  /* 0x000000ffff8f7224 */ /* 0x000fe200008e0686 */
[----:B------:R-:W-:Y:S01]  /*69a0*/  ISETP.GE.U32.AND P1, PT, R129, R130, PT ;  /* 0x000000828100720c */ /* 0x000fe20003f26070 */
[----:B------:R-:W-:Y:S01]  /*69b0*/  IMAD.WIDE.U32 R84, R88, R76, RZ ;  /* 0x0000004c58547225 */ /* 0x000fe200078e00ff */
[----:B------:R-:W-:Y:S02]  /*69c0*/  IADD3.X R129, P3, P4, R82, RZ, RZ, P4, P3 ;  /* 0x000000ff52817210 */ /* 0x000fe400024664ff */
[----:B------:R-:W-:Y:S01]  /*69d0*/  ISETP.GE.U32.AND.EX P1, PT, R86, R131, PT, P1 ;  /* 0x000000835600720c */ /* 0x000fe20003f26110 */
[----:B------:R-:W-:Y:S01]  /*69e0*/  IMAD.WIDE.U32 R126, R79, R70, RZ ;  /* 0x000000464f7e7225 */ /* 0x000fe200078e00ff */
[----:B------:R-:W-:Y:S02]  /*69f0*/  IADD3 R155, P5, PT, R85, R80, RZ ;  /* 0x00000050559b7210 */ /* 0x000fe40007fbe0ff */
[----:B------:R-:W-:Y:S01]  /*6a00*/  IADD3.X R145, PT, PT, R83, RZ, RZ, P3, P4 ;  /* 0x000000ff53917210 */ /* 0x000fe20001fe84ff */
[----:B------:R-:W-:Y:S01]  /*6a10*/  IMAD.X R137, RZ, RZ, RZ, P6 ;  /* 0x000000ffff897224 */ /* 0x000fe200030e06ff */
[----:B------:R-:W-:Y:S01]  /*6a20*/  IADD3 R88, P6, PT, R136, R139, RZ ;  /* 0x0000008b88587210 */ /* 0x000fe20007fde0ff */
[----:B------:R-:W-:-:S02]  /*6a30*/  IMAD.MOV.U32 R136, RZ, RZ, R81 ;  /* 0x000000ffff887224 */ /* 0x000fc400078e0051 */
[C---:B------:R-:W-:Y:S01]  /*6a40*/  IMAD.WIDE.U32 R126, P4, R78.reuse, R71, R126 ;  /* 0x000000474e7e7225 */ /* 0x040fe2000788007e */
[----:B------:R-:W-:Y:S02]  /*6a50*/  IADD3 R85, P3, PT, R129, R88, RZ ;  /* 0x0000005881557210 */ /* 0x000fe40007f7e0ff */
[----:B------:R-:W-:Y:S01]  /*6a60*/  IADD3.X R129, PT, PT, RZ, RZ, RZ, P0, P2 ;  /* 0x000000ffff817210 */ /* 0x000fe200007e44ff */
[----:B------:R-:W-:Y:S01]  /*6a70*/  IMAD.WIDE.U32 R80, R78, R70, RZ ;  /* 0x000000464e507225 */ /* 0x000fe200078e00ff */
[----:B------:R-:W-:-:S03]  /*6a80*/  IADD3 R141, P2, P0, R135, R90, R141 ;  /* 0x0000005a878d7210 */ /* 0x000fc6000785e08d */
[----:B------:R-:W-:Y:S02]  /*6a90*/  IMAD.X R144, R144, 0x1, R143, P6 ;  /* 0x0000000190907824 */ /* 0x000fe400030e068f */
[----:B------:R-:W-:Y:S01]  /*6aa0*/  IMAD.WIDE.U32.X R136, R89, R77, R136, P5 ;  /* 0x0000004d59887225 */ /* 0x000fe200028e0488 */
[----:B------:R-:W-:Y:S02]  /*6ab0*/  IADD3 R130, P5, PT, R81, R126, RZ ;  /* 0x0000007e51827210 */ /* 0x000fe40007fbe0ff */
[----:B------:R-:W-:Y:S01]  /*6ac0*/  IADD3 R89, P6, PT, R85, R84, RZ ;  /* 0x0000005455597210 */ /* 0x000fe20007fde0ff */
[----:B------:R-:W-:Y:S01]  /*6ad0*/  IMAD.X R83, RZ, RZ, RZ, P4 ;  /* 0x000000ffff537224 */ /* 0x000fe200020e06ff */
[----:B------:R-:W-:Y:S01]  /*6ae0*/  IADD3 RZ, P4, PT, R140, R80, RZ ;  /* 0x000000508cff7210 */ /* 0x000fe20007f9e0ff */
[----:B------:R-:W-:Y:S01]  /*6af0*/  IMAD.MOV.U32 R82, RZ, RZ, R127 ;  /* 0x000000ffff527224 */ /* 0x000fe200078e007f */
[----:B------:R-:W-:Y:S01]  /*6b00*/  IADD3.X R84, P3, PT, R145, R144, RZ, P3, !PT ;  /* 0x0000009091547210 */ /* 0x000fe20001f7e4ff */
[----:B------:R-:W-:Y:S01]  /*6b10*/  IMAD.WIDE.U32 R80, R79, R72, RZ ;  /* 0x000000484f507225 */ /* 0x000fe200078e00ff */
[----:B------:R-:W-:-:S02]  /*6b20*/  IADD3.X RZ, P4, PT, R147, R130, RZ, P4, !PT ;  /* 0x0000008293ff7210 */ /* 0x000fc4000279e4ff */
[----:B------:R-:W-:Y:S01]  /*6b30*/  IADD3.X R126, P6, PT, R84, R155, RZ, P6, !PT ;  /* 0x0000009b547e7210 */ /* 0x000fe200037de4ff */
[----:B------:R-:W-:-:S03]  /*6b40*/  IMAD.WIDE.U32.X R82, R79, R71, R82, P5 ;  /* 0x000000474f527225 */ /* 0x000fc600028e0452 */
[----:B------:R-:W-:Y:S01]  /*6b50*/  IADD3.X R86, P3, P6, R136, RZ, RZ, P6, P3 ;  /* 0x000000ff88567210 */ /* 0x000fe200036664ff */
[C---:B------:R-:W-:Y:S01]  /*6b60*/  IMAD.WIDE.U32 R80, P5, R78.reuse, R73, R80 ;  /* 0x000000494e507225 */ /* 0x040fe200078a0050 */
[----:B------:R-:W-:Y:S02]  /*6b70*/  IADD3.X R82, P4, PT, RZ, R82, RZ, P4, !PT ;  /* 0x00000052ff527210 */ /* 0x000fe4000279e4ff */
[----:B------:R-:W-:Y:S01]  /*6b80*/  IADD3.X R136, PT, PT, R137, RZ, RZ, P3, P6 ;  /* 0x000000ff89887210 */ /* 0x000fe20001fec4ff */
[----:B------:R-:W-:Y:S01]  /*6b90*/  IMAD.WIDE.U32 R84, R78, R72, RZ ;  /* 0x000000484e547225 */ /* 0x000fe200078e00ff */
[----:B------:R-:W-:-:S03]  /*6ba0*/  IADD3 R131, P3, PT, R82, R133, RZ ;  /* 0x0000008552837210 */ /* 0x000fc60007f7e0ff */
[----:B------:R-:W-:Y:S01]  /*6bb0*/  IMAD.X R127, RZ, RZ, R83, P4 ;  /* 0x000000ffff7f7224 */ /* 0x000fe200020e0653 */
[----:B------:R-:W-:Y:S01]  /*6bc0*/  IADD3 R85, P6, PT, R85, R80, RZ ;  /* 0x0000005055557210 */ /* 0x000fe20007fde0ff */
[----:B------:R-:W-:Y:S01]  /*6bd0*/  IMAD.X R83, RZ, RZ, RZ, P5 ;  /* 0x000000ffff537224 */ /* 0x000fe200028e06ff */
[----:B------:R-:W-:Y:S01]  /*6be0*/  IADD3 R131, P4, PT, R131, R84, RZ ;  /* 0x0000005483837210 */ /* 0x000fe20007f9e0ff */
[----:B------:R-:W-:Y:S01]  /*6bf0*/  IMAD.MOV.U32 R82, RZ, RZ, R81 ;  /* 0x000000ffff527224 */ /* 0x000fe200078e0051 */
[----:B------:R-:W-:Y:S01]  /*6c00*/  IADD3.X R138, P3, PT, R127, R138, RZ, P3, !PT ;  /* 0x0000008a7f8a7210 */ /* 0x000fe20001f7e4ff */
[----:B------:R-:W-:Y:S01]  /*6c10*/  IMAD.WIDE.U32 R80, R79, R74, RZ ;  /* 0x0000004a4f507225 */ /* 0x000fe200078e00ff */
[----:B------:R-:W-:Y:S02]  /*6c20*/  ISETP.GE.U32.AND P5, PT, R139, R92, PT ;  /* 0x0000005c8b00720c */ /* 0x000fe40003fa6070 */
[----:B------:R-:W-:Y:S01]  /*6c30*/  IADD3.X R92, P4, PT, R138, R85, RZ, P4, !PT ;  /* 0x000000558a5c7210 */ /* 0x000fe2000279e4ff */
[----:B------:R-:W-:Y:S01]  /*6c40*/  IMAD.WIDE.U32.X R82, R79, R73, R82, P6 ;  /* 0x000000494f527225 */ /* 0x000fe200030e0452 */
[----:B------:R-:W-:-:S02]  /*6c50*/  SEL R127, RZ, 0x1, P1 ;  /* 0x00000001ff7f7807 */ /* 0x000fc40000800000 */
[----:B------:R-:W-:Y:S02]  /*6c60*/  ISETP.GE.U32.AND.EX P5, PT, R143, R134, PT, P5 ;  /* 0x000000868f00720c */ /* 0x000fe40003fa6150 */
[----:B------:R-:W-:Y:S02]  /*6c70*/  ISETP.GE.U32.AND P1, PT, R88, R139, PT ;  /* 0x0000008b5800720c */ /* 0x000fe40003f26070 */
[----:B------:R-:W-:Y:S02]  /*6c80*/  IADD3.X R84, P3, P4, R82, RZ, RZ, P4, P3 ;  /* 0x000000ff52547210 */ /* 0x000fe400024664ff */
[----:B------:R-:W-:Y:S02]  /*6c90*/  ISETP.GE.U32.AND.EX P1, PT, R144, R143, PT, P1 ;  /* 0x0000008f9000720c */ /* 0x000fe40003f26110 */
[----:B------:R-:W-:Y:S01]  /*6ca0*/  SEL R88, RZ, 0x1, P5 ;  /* 0x00000001ff587807 */ /* 0x000fe20002800000 */
[----:B------:R-:W-:Y:S01]  /*6cb0*/  IMAD.WIDE.U32 R80, P5, R78, R75, R80 ;  /* 0x0000004b4e507225 */ /* 0x000fe200078a0050 */
[----:B------:R-:W-:-:S02]  /*6cc0*/  IADD3.X R85, PT, PT, R83, RZ, RZ, P3, P4 ;  /* 0x000000ff53557210 */ /* 0x000fc40001fe84ff */
[----:B------:R-:W-:Y:S01]  /*6cd0*/  IADD3.X R134, PT, PT, RZ, R125, RZ, P2, P0 ;  /* 0x0000007dff867210 */ /* 0x000fe200017e04ff */
[----:B------:R-:W-:Y:S01]  /*6ce0*/  IMAD.WIDE.U32 R82, R78, R74, RZ ;  /* 0x0000004a4e527225 */ /* 0x000fe200078e00ff */
[----:B------:R-:W-:Y:S02]  /*6cf0*/  IADD3 R89, P0, PT, R84, R89, RZ ;  /* 0x0000005954597210 */ /* 0x000fe40007f1e0ff */
[----:B------:R-:W-:Y:S01]  /*6d00*/  IADD3 R125, P2, PT, R88, R141, RZ ;  /* 0x0000008d587d7210 */ /* 0x000fe20007f5e0ff */
[----:B------:R-:W-:Y:S01]  /*6d10*/  IMAD.MOV.U32 R84, RZ, RZ, R81 ;  /* 0x000000ffff547224 */ /* 0x000fe200078e0051 */
[----:B------:R-:W-:Y:S02]  /*6d20*/  SEL R90, RZ, 0x1, P1 ;  /* 0x00000001ff5a7807 */ /* 0x000fe40000800000 */
[----:B------:R-:W-:Y:S01]  /*6d30*/  IADD3 R132, P4, P3, R127, R132, R129 ;  /* 0x000000847f847210 */ /* 0x000fe20007b9e081 */
[----:B------:R-:W-:Y:S01]  /*6d40*/  IMAD.X R127, RZ, RZ, R134, P2 ;  /* 0x000000ffff7f7224 */ /* 0x000fe200010e0686 */
[----:B------:R-:W-:Y:S01]  /*6d50*/  IADD3.X R126, P0, PT, R85, R126, RZ, P0, !PT ;  /* 0x0000007e557e7210 */ /* 0x000fe2000071e4ff */
[----:B------:R-:W-:Y:S01]  /*6d60*/  IMAD.X R85, RZ, RZ, RZ, P5 ;  /* 0x000000ffff557224 */ /* 0x000fe200028e06ff */
[----:B------:R-:W-:-:S02]  /*6d70*/  IADD3 R133, P6, PT, R83, R80, RZ ;  /* 0x0000005053857210 */ /* 0x000fc40007fde0ff */
[----:B------:R-:W-:Y:S01]  /*6d80*/  IADD3 R129, P1, PT, R89, R82, RZ ;  /* 0x0000005259817210 */ /* 0x000fe20007f3e0ff */
[C---:B------:R-:W-:Y:S01]  /*6d90*/  IMAD.WIDE.U32 R82, R79.reuse, R76, RZ ;  /* 0x0000004c4f527225 */ /* 0x040fe200078e00ff */
[----:B------:R-:W-:Y:S02]  /*6da0*/  IADD3 R90, P5, PT, R90, R125, RZ ;  /* 0x0000007d5a5a7210 */ /* 0x000fe40007fbe0ff */
[----:B------:R-:W-:Y:S01]  /*6db0*/  IADD3.X R130, P1, PT, R126, R133, RZ, P1, !PT ;  /* 0x000000857e827210 */ /* 0x000fe20000f3e4ff */
[----:B------:R-:W-:Y:S01]  /*6dc0*/  IMAD.WIDE.U32.X R80, R79, R75, R84, P6 ;  /* 0x0000004b4f507225 */ /* 0x000fe200030e0454 */
[----:B------:R-:W-:Y:S02]  /*6dd0*/  ISETP.GE.U32.AND P2, PT, R125, R141, PT ;  /* 0x0000008d7d00720c */ /* 0x000fe40003f46070 */
[----:B------:R-:W-:Y:S01]  /*6de0*/  ISETP.GE.U32.AND P6, PT, R90, R125, PT ;  /* 0x0000007d5a00720c */ /* 0x000fe20003fc6070 */
[----:B------:R-:W-:Y:S01]  /*6df0*/  IMAD.X R126, RZ, RZ, R127, P5 ;  /* 0x000000ffff7e7224 */ /* 0x000fe200028e067f */
[----:B------:R-:W-:Y:S01]  /*6e00*/  ISETP.GE.U32.AND.EX P2, PT, R127, R134, PT, P2 ;  /* 0x000000867f00720c */ /* 0x000fe20003f46120 */
[----:B------:R-:W-:-:S03]  /*6e10*/  IMAD.WIDE.U32 R82, P5, R78, R77, R82 ;  /* 0x0000004d4e527225 */ /* 0x000fc600078a0052 */
[----:B------:R-:W-:Y:S01]  /*6e20*/  ISETP.GE.U32.AND.EX P6, PT, R126, R127, PT, P6 ;  /* 0x0000007f7e00720c */ /* 0x000fe20003fc6160 */
[----:B------:R-:W-:Y:S01]  /*6e30*/  IMAD.X R85, RZ, RZ, RZ, P5 ;  /* 0x000000ffff557224 */ /* 0x000fe200028e06ff */
[----:B------:R-:W-:Y:S01]  /*6e40*/  IADD3 R125, P5, PT, R86, R90, RZ ;  /* 0x0000005a567d7210 */ /* 0x000fe20007fbe0ff */
[----:B------:R-:W-:Y:S01]  /*6e50*/  IMAD.WIDE.U32 R88, R78, R76, RZ ;  /* 0x0000004c4e587225 */ /* 0x000fe200078e00ff */
[----:B------:R-:W-:-:S03]  /*6e60*/  IADD3.X R78, P1, P0, R80, RZ, RZ, P1, P0 ;  /* 0x000000ff504e7210 */ /* 0x000fc600008204ff */
[----:B------:R-:W-:Y:S01]  /*6e70*/  IMAD.MOV.U32 R84, RZ, RZ, R83 ;  /* 0x000000ffff547224 */ /* 0x000fe200078e0053 */
[----:B------:R-:W-:Y:S01]  /*6e80*/  IADD3.X R80, PT, PT, R81, RZ, RZ, P1, P0 ;  /* 0x000000ff51507210 */ /* 0x000fe20000fe04ff */
[----:B------:R-:W-:Y:S01]  /*6e90*/  IMAD.X R83, R136, 0x1, R126, P5 ;  /* 0x0000000188537824 */ /* 0x000fe200028e067e */
[----:B------:R-:W-:Y:S02]  /*6ea0*/  IADD3 R81, P0, PT, R78, R125, RZ ;  /* 0x0000007d4e517210 */ /* 0x000fe40007f1e0ff */
        /* <DEDUP_REMOVED lines=9> */
[----:B------:R-:W-:Y:S02]  /*6f40*/  IADD3 R132, P1, P6, R81, R132, R82 ;  /* 0x0000008451847210 */ /* 0x000fe40007e3e052 */
[----:B------:R-:W-:-:S02]  /*6f50*/  IADD3.X R79, PT, PT, RZ, R128, RZ, P4, P3 ;  /* 0x00000080ff4f7210 */ /* 0x000fc400027e64ff */
        /* <DEDUP_REMOVED lines=32> */
[----:B------:R-:W-:-:S03]  /*7160*/  IMAD.MOV.U32 R132, RZ, RZ, R92 ;  /* 0x000000ffff847224 */ /* 0x000fc600078e005c */
[----:B------:R-:W-:-:S13]  /*7170*/  ISETP.LT.U32.OR.EX P0, PT, R130, R73, !P0, P1 ;  /* 0x000000498200720c */ /* 0x000fda0004701510 */
[----:B------:R-:W-:Y:S05]  /*7180*/  @P0 BRA `(.L_x_26) ;  /* 0x0000000000540947 */ /* 0x000fea0003800000 */
.L_x_25:
        /* <DEDUP_REMOVED lines=21> */
.L_x_26:
[----:B------:R-:W-:Y:S01]  /*72e0*/  CS2R R146, SRZ ;  /* 0x0000000000927805 */ /* 0x000fe2000001ff00 */
[----:B------:R-:W-:Y:S01]  /*72f0*/  IMAD.WIDE.U32 R84, R13, R117, RZ ;  /* 0x000000750d547225 */ /* 0x000fe200078e00ff */
[----:B------:R-:W-:Y:S02]  /*7300*/  CS2R R144, SRZ ;  /* 0x0000000000907805 */ /* 0x000fe4000001ff00 */
[----:B------:R-:W-:Y:S02]  /*7310*/  CS2R R142, SRZ ;  /* 0x00000000008e7805 */ /* 0x000fe4000001ff00 */
[----:B------:R-:W-:Y:S01]  /*7320*/  LOP3.LUT R0, R0, 0xfffffffe, RZ, 0xc0, !PT ;  /* 0xfffffffe00007812 */ /* 0x000fe200078ec0ff */
        /* <DEDUP_REMOVED lines=8> */
[----:B------:R-:W-:Y:S01]  /*73b0*/  IMAD.WIDE.U32 R82, R15, R117, RZ ;  /* 0x000000750f527225 */ /* 0x000fe200078e00ff */
[----:B------:R-:W-:Y:S02]  /*73c0*/  IADD3.X R86, PT, PT, RZ, RZ, RZ, P2, P5 ;  /* 0x000000ffff567210 */ /* 0x000fe400017ea4ff */
[----:B------:R-:W-:Y:S01]  /*73d0*/  ISETP.GE.U32.AND P2, PT, R159, R84, PT ;  /* 0x000000549f00720c */ /* 0x000fe20003f46070 */
[----:B------:R-:W-:-:S04]  /*73e0*/  IMAD.WIDE.U32 R134, R15, R118, RZ ;  /* 0x000000760f867225 */ /* 0x000fc800078e00ff */
[----:B------:R-:W-:Y:S02]  /*73f0*/  IMAD.IADD R83, R83, 0x1, R143 ;  /* 0x0000000153537824 */ /* 0x000fe400078e028f */
[----:B------:R-:W-:Y:S02]  /*7400*/  IMAD.IADD R81, R147, 0x1, R81 ;  /* 0x0000000193517824 */ /* 0x000fe400078e0251 */
[----:B------:R-:W-:Y:S01]  /*7410*/  IMAD.WIDE.U32 R136, R10, R119, RZ ;  /* 0x000000770a887225 */ /* 0x000fe200078e00ff */
[----:B------:R-:W-:-:S03]  /*7420*/  IADD3 R83, P0, P1, R134, R83, R138 ;  /* 0x0000005386537210 */ /* 0x000fc6000791e08a */
[----:B------:R-:W-:Y:S01]  /*7430*/  IMAD.WIDE.U32 R88, R11, R120, RZ ;  /* 0x000000780b587225 */ /* 0x000fe200078e00ff */
[----:B------:R-:W-:-:S03]  /*7440*/  IADD3.X R138, PT, PT, RZ, RZ, RZ, P0, P1 ;  /* 0x000000ffff8a7210 */ /* 0x000fc600007e24ff */
[----:B------:R-:W-:Y:S01]  /*7450*/  IMAD.IADD R85, R146, 0x1, R79 ;  /* 0x0000000192557824 */ /* 0x000fe200078e024f */
[----:B------:R-:W-:Y:S01]  /*7460*/  IADD3 R158, P6, P4, R88, R81, R136 ;  /* 0x00000051589e7210 */ /* 0x000fe20007cde088 */
[----:B------:R-:W-:Y:S02]  /*7470*/  IMAD.IADD R78, R139, 0x1, R142 ;  /* 0x000000018b4e7824 */ /* 0x000fe400078e028e */
[----:B------:R-:W-:Y:S01]  /*7480*/  IMAD.MOV.U32 R79, RZ, RZ, RZ ;  /* 0x000000ffff4f7224 */ /* 0x000fe200078e00ff */
[----:B------:R-:W-:Y:S01]  /*7490*/  P2R R92, PR, RZ, 0x10 ;  /* 0x00000010ff5c7803 */ /* 0x000fe20000000000 */
[----:B------:R-:W-:Y:S02]  /*74a0*/  IMAD.IADD R135, R143, 0x1, R135 ;  /* 0x000000018f877824 */ /* 0x000fe400078e0287 */
[----:B------:R-:W-:-:S04]  /*74b0*/  IMAD.WIDE.U32 R78, R118, R14, R78 ;  /* 0x0000000e764e7225 */ /* 0x000fc800078e004e */
[----:B------:R-:W-:Y:S02]  /*74c0*/  IMAD.MOV.U32 R81, RZ, RZ, RZ ;  /* 0x000000ffff517224 */ /* 0x000fe400078e00ff */
[----:B------:R-:W-:Y:S01]  /*74d0*/  IMAD.X R158, R158, 0x1, R133, P3 ;  /* 0x000000019e9e7824 */ /* 0x000fe200018e0685 */
[----:B------:R-:W-:Y:S01]  /*74e0*/  IADD3 R138, P3, P5, R138, R78, R135 ;  /* 0x0000004e8a8a7210 */ /* 0x000fe20007d7e087 */
[----:B------:R-:W-:Y:S01]  /*74f0*/  IMAD.WIDE.U32 R80, R118, R12, R80 ;  /* 0x0000000c76507225 */ /* 0x000fe200078e0050 */
[----:B------:R-:W-:Y:S02]  /*7500*/  @P6 LOP3.LUT R0, R0, 0x1, RZ, 0xfc, !PT ;  /* 0x0000000100006812 */ /* 0x000fe400078efcff */
[----:B------:R-:W-:Y:S01]  /*7510*/  ISETP.GE.U32.AND.EX P2, PT, R158, R133, PT, P2 ;  /* 0x000000859e00720c */ /* 0x000fe20003f46120 */
[----:B------:R-:W-:Y:S01]  /*7520*/  IMAD.IADD R134, R144, 0x1, R137 ;  /* 0x0000000190867824 */ /* 0x000fe200078e0289 */
[----:B------:R-:W-:Y:S01]  /*7530*/  IADD3 R86, P0, P1, R86, R80, R85 ;  /* 0x0000005056567210 */ /* 0x000fe2000791e055 */
[----:B------:R-:W-:Y:S01]  /*7540*/  IMAD.MOV.U32 R135, RZ, RZ, RZ ;  /* 0x000000ffff877224 */ /* 0x000fe200078e00ff */
[----:B------:R-:W-:Y:S01]  /*7550*/  LOP3.LUT R0, R0, 0xfffffffb, RZ, 0xc0, !PT ;  /* 0xfffffffb00007812 */ /* 0x000fe200078ec0ff */
[----:B------:R-:W-:-:S02]  /*7560*/  IMAD.IADD R139, R145, 0x1, R81 ;  /* 0x00000001918b7824 */ /* 0x000fc400078e0251 */
[----:B------:R-:W-:Y:S02]  /*7570*/  IMAD.IADD R89, R147, 0x1, R89 ;  /* 0x0000000193597824 */ /* 0x000fe400078e0259 */
[----:B------:R-:W-:Y:S01]  /*7580*/  IMAD.WIDE.U32 R134, R120, R10, R134 ;  /* 0x0000000a78867225 */ /* 0x000fe200078e0086 */
[----:B------:R-:W-:-:S03]  /*7590*/  IADD3.X R139, PT, PT, RZ, R139, RZ, P0, P1 ;  /* 0x0000008bff8b7210 */ /* 0x000fc600007e24ff */
[----:B------:R-:W-:Y:S01]  /*75a0*/  IMAD.WIDE.U32 R84, R12, R119, RZ ;  /* 0x000000770c547225 */ /* 0x000fe200078e00ff */
[----:B------:R-:W-:Y:S02]  /*75b0*/  IADD3 R133, P0, P1, R86, R134, R89 ;  /* 0x0000008656857210 */ /* 0x000fe4000791e059 */
[----:B------:R-:W-:Y:S01]  /*75c0*/  SEL R86, RZ, 0x1, P2 ;  /* 0x00000001ff567807 */ /* 0x000fe20001000000 */
[----:B------:R-:W-:Y:S02]  /*75d0*/  IMAD.IADD R88, R145, 0x1, R85 ;  /* 0x0000000191587824 */ /* 0x000fe400078e0255 */
[----:B------:R-:W-:-:S04]  /*75e0*/  IMAD.WIDE.U32 R80, R13, R120, RZ ;  /* 0x000000780d507225 */ /* 0x000fc800078e00ff */
[----:B------:R-:W-:Y:S02]  /*75f0*/  IMAD.MOV.U32 R89, RZ, RZ, RZ ;  /* 0x000000ffff597224 */ /* 0x000fe400078e00ff */
[----:B------:R-:W-:Y:S02]  /*7600*/  IMAD.IADD R137, R142, 0x1, R79 ;  /* 0x000000018e897824 */ /* 0x000fe400078e024f */
[----:B------:R-:W-:-:S03]  /*7610*/  IMAD.WIDE.U32 R78, R13, R119, RZ ;  /* 0x000000770d4e7225 */ /* 0x000fc600078e00ff */
[----:B------:R-:W-:Y:S01]  /*7620*/  IADD3.X R137, PT, PT, RZ, R137, RZ, P3, P5 ;  /* 0x00000089ff897210 */ /* 0x000fe20001fea4ff */
[----:B------:R-:W-:Y:S01]  /*7630*/  IMAD.WIDE.U32 R88, R120, R12, R88 ;  /* 0x0000000c78587225 */ /* 0x000fe200078e0058 */
[----:B------:R-:W-:-:S03]  /*7640*/  IADD3 R85, P5, PT, R86, R82, RZ ;  /* 0x0000005256557210 */ /* 0x000fc60007fbe0ff */
[----:B------:R-:W-:Y:S02]  /*7650*/  IMAD.IADD R81, R146, 0x1, R81 ;  /* 0x0000000192517824 */ /* 0x000fe400078e0251 */
[----:B------:R-:W-:Y:S02]  /*7660*/  IMAD.IADD R90, R144, 0x1, R135 ;  /* 0x00000001905a7824 */ /* 0x000fe400078e0287 */
[----:B------:R-:W-:Y:S01]  /*7670*/  IMAD.IADD R135, R146, 0x1, R79 ;  /* 0x0000000192877824 */ /* 0x000fe200078e024f */
[----:B------:R-:W-:Y:S01]  /*7680*/  IADD3 R138, P2, P3, R138, R88, R81 ;  /* 0x000000588a8a7210 */ /* 0x000fe20007b5e051 */
[----:B------:R-:W-:Y:S01]  /*7690*/  IMAD.IADD R136, R145, 0x1, R89 ;  /* 0x0000000191887824 */ /* 0x000fe200078e0259 */
[----:B------:R-:W-:Y:S01]  /*76a0*/  IADD3.X R90, PT, PT, R139, R90, RZ, P0, P1 ;  /* 0x0000005a8b5a7210 */ /* 0x000fe200007e24ff */
[----:B------:R-:W-:Y:S01]  /*76b0*/  IMAD.MOV.U32 R141, RZ, RZ, RZ ;  /* 0x000000ffff8d7224 */ /* 0x000fe200078e00ff */
[----:B------:R-:W-:Y:S01]  /*76c0*/  IADD3 R135, P0, P1, R80, R135, R84 ;  /* 0x0000008750877210 */ /* 0x000fe2000791e054 */
[----:B------:R-:W-:Y:S01]  /*76d0*/  IMAD.WIDE.U32 R80, R17, R117, RZ ;  /* 0x0000007511507225 */ /* 0x000fe200078e00ff */
[----:B------:R-:W-:-:S02]  /*76e0*/  IADD3.X R136, PT, PT, R137, R136, RZ, P2, P3 ;  /* 0x0000008889887210 */ /* 0x000fc400017e64ff */
[----:B------:R-:W-:Y:S01]  /*76f0*/  ISETP.GT.U32.AND P3, PT, R82, R85, PT ;  /* 0x000000555200720c */ /* 0x000fe20003f64070 */
[----:B------:R-:W-:Y:S01]  /*7700*/  IMAD.X R84, RZ, RZ, R83, P5 ;  /* 0x000000ffff547224 */ /* 0x000fe200028e0653 */
[----:B------:R-:W-:Y:S01]  /*7710*/  IADD3 R137, P2, PT, R85, R78, RZ ;  /* 0x0000004e55897210 */ /* 0x000fe20007f5e0ff */
[----:B------:R-:W-:Y:S01]  /*7720*/  IMAD.WIDE.U32 R88, R16, R117, RZ ;  /* 0x0000007510587225 */ /* 0x000fe200078e00ff */
[----:B------:R-:W-:Y:S02]  /*7730*/  IADD3.X R139, PT, PT, RZ, RZ, RZ, P0, P1 ;  /* 0x000000ffff8b7210 */ /* 0x000fe400007e24ff */
[----:B------:R-:W-:Y:S01]  /*7740*/  ISETP.GT.U32.AND.EX P5, PT, R83, R84, PT, P3 ;  /* 0x000000545300720c */ /* 0x000fe20003fa4130 */
[----:B------:R-:W-:-:S03]  /*7750*/  IMAD.WIDE.U32 R78, R17, R118, RZ ;  /* 0x00000076114e7225 */ /* 0x000fc600078e00ff */
[----:B------:R-:W-:Y:S01]  /*7760*/  SEL R82, R82, R85, P5 ;  /* 0x0000005552527207 */ /* 0x000fe20002800000 */
[----:B------:R-:W-:Y:S02]  /*7770*/  IMAD.IADD R81, R81, 0x1, R141 ;  /* 0x0000000151517824 */ /* 0x000fe400078e028d */
[----:B------:R-:W-:Y:S02]  /*7780*/  IMAD.X R135, R84, 0x1, R135, P2 ;  /* 0x0000000154877824 */ /* 0x000fe400010e0687 */
[----:B------:R-:W-:Y:S01]  /*7790*/  IMAD.MOV.U32 R148, RZ, RZ, RZ ;  /* 0x000000ffff947224 */ /* 0x000fe200078e00ff */
[----:B------:R-:W-:Y:S01]  /*77a0*/  IADD3 R134, P2, P3, R78, R81, R88 ;  /* 0x000000514e867210 */ /* 0x000fe20007b5e058 */
[----:B------:R-:W-:Y:S01]  /*77b0*/  IMAD.IADD R81, R141, 0x1, R79 ;  /* 0x000000018d517824 */ /* 0x000fe200078e024f */
[----:B------:R-:W-:Y:S01]  /*77c0*/  SEL R88, R83, R84, P5 ;  /* 0x0000005453587207 */ /* 0x000fe20002800000 */
[----:B------:R-:W-:Y:S01]  /*77d0*/  IMAD.WIDE.U32 R78, R15, R119, RZ ;  /* 0x000000770f4e7225 */ /* 0x000fe200078e00ff */
[----:B------:R-:W-:-:S03]  /*77e0*/  ISETP.GT.U32.AND P5, PT, R82, R137, PT ;  /* 0x000000895200720c */ /* 0x000fc60003fa4070 */
[----:B------:R-:W-:Y:S01]  /*77f0*/  IMAD.WIDE.U32 R82, R14, R119, RZ ;  /* 0x000000770e527225 */ /* 0x000fe200078e00ff */
[----:B------:R-:W-:-:S03]  /*7800*/  ISETP.GT.U32.AND.EX P5, PT, R88, R135, PT, P5 ;  /* 0x000000875800720c */ /* 0x000fc60003fa4150 */
[----:B------:R-:W-:Y:S02]  /*7810*/  IMAD.IADD R79, R143, 0x1, R79 ;  /* 0x000000018f4f7824 */ /* 0x000fe400078e024f */
[----:B------:R-:W-:-:S04]  /*7820*/  IMAD.WIDE.U32 R84, R15, R120, RZ ;  /* 0x000000780f547225 */ /* 0x000fc800078e00ff */
[----:B------:R-:W-:Y:S01]  /*7830*/  IMAD.IADD R88, R89, 0x1, R148 ;  /* 0x0000000159587824 */ /* 0x000fe200078e0294 */
[----:B------:R-:W-:Y:S01]  /*7840*/  IADD3 R84, P0, P1, R84, R79, R82 ;  /* 0x0000004f54547210 */ /* 0x000fe2000791e052 */
[----:B------:R-:W-:Y:S01]  /*7850*/  IMAD.MOV.U32 R89, RZ, RZ, RZ ;  /* 0x000000ffff597224 */ /* 0x000fe200078e00ff */
[----:B------:R-:W-:Y:S01]  /*7860*/  SEL R79, RZ, 0x1, !P5 ;  /* 0x00000001ff4f7807 */ /* 0x000fe20006800000 */
[----:B------:R-:W-:Y:S01]  /*7870*/  IMAD.IADD R82, R142, 0x1, R83 ;  /* 0x000000018e527824 */ /* 0x000fe200078e0253 */
[----:B------:R-:W-:Y:S01]  /*7880*/  IADD3.X R83, PT, PT, RZ, RZ, RZ, P2, P3 ;  /* 0x000000ffff537210 */ /* 0x000fe200017e64ff */
[----:B------:R-:W-:Y:S01]  /*7890*/  IMAD.WIDE.U32 R88, R118, R16, R88 ;  /* 0x0000001076587225 */ /* 0x000fe200078e0058 */
[----:B------:R-:W-:-:S04]  /*78a0*/  IADD3 R119, P2, P3, R79, R138, R139 ;  /* 0x0000008a4f777210 */ /* 0x000fc80007b5e08b */
[----:B------:R-:W-:Y:S02]  /*78b0*/  IADD3.X R136, PT, PT, RZ, R136, RZ, P2, P3 ;  /* 0x00000088ff887210 */ /* 0x000fe400017e64ff */
[----:B------:R-:W-:Y:S01]  /*78c0*/  IADD3 R81, P3, P5, R83, R88, R81 ;  /* 0x0000005853517210 */ /* 0x000fe20007d7e051 */
[----:B------:R-:W-:Y:S01]  /*78d0*/  IMAD.MOV.U32 R83, RZ, RZ, RZ ;  /* 0x000000ffff537224 */ /* 0x000fe200078e00ff */
[----:B------:R-:W-:Y:S01]  /*78e0*/  IADD3 R79, P2, PT, R79, R80, RZ ;  /* 0x000000504f4f7210 */ /* 0x000fe20007f5e0ff */
[----:B------:R-:W-:Y:S02]  /*78f0*/  IMAD.IADD R88, R148, 0x1, R89 ;  /* 0x0000000194587824 */ /* 0x000fe400078e0259 */
[----:B------:R-:W-:Y:S01]  /*7900*/  IMAD.WIDE.U32 R82, R120, R14, R82 ;  /* 0x0000000e78527225 */ /* 0x000fe200078e0052 */
[----:B------:R-:W-:-:S03]  /*7910*/  IADD3.X R120, PT, PT, RZ, RZ, RZ, P0, P1 ;  /* 0x000000ffff787210 */ /* 0x000fc600007e24ff */
[----:B------:R-:W-:Y:S01]  /*7920*/  IMAD.IADD R89, R143, 0x1, R85 ;  /* 0x000000018f597824 */ /* 0x000fe200078e0255 */
[----:B------:R-:W-:Y:S01]  /*7930*/  IADD3.X R85, PT, PT, RZ, R88, RZ, P3, P5 ;  /* 0x00000058ff557210 */ /* 0x000fe20001fea4ff */
[----:B------:R-:W-:Y:S01]  /*7940*/  IMAD.X R139, RZ, RZ, R134, P2 ;  /* 0x000000ffff8b7224 */ /* 0x000fe200010e0686 */
[----:B------:R-:W-:Y:S01]  /*7950*/  ISETP.GT.U32.AND P2, PT, R80, R79, PT ;  /* 0x0000004f5000720c */ /* 0x000fe20003f44070 */
[----:B------:R-:W-:Y:S01]  /*7960*/  IMAD.IADD R88, R142, 0x1, R83 ;  /* 0x000000018e587824 */ /* 0x000fe200078e0253 */
[----:B------:R-:W-:Y:S01]  /*7970*/  IADD3 R89, P5, P3, R81, R82, R89 ;  /* 0x0000005251597210 */ /* 0x000fe20007bbe059 */
[----:B------:R-:W-:Y:S01]  /*7980*/  IMAD.WIDE.U32 R82, R11, R121, RZ ;  /* 0x000000790b527225 */ /* 0x000fe200078e00ff */
[----:B------:R-:W-:Y:S02]  /*7990*/  ISETP.GT.U32.AND.EX P2, PT, R134, R139, PT, P2 ;  /* 0x0000008b8600720c */ /* 0x000fe40003f44120 */
[----:B------:R-:W-:Y:S01]  /*79a0*/  IADD3.X R88, PT, PT, R85, R88, RZ, P5, P3 ;  /* 0x0000005855587210 */ /* 0x000fe20002fe64ff */
[----:B------:R-:W-:Y:S01]  /*79b0*/  IMAD.IADD R83, R147, 0x1, R83 ;  /* 0x0000000193537824 */ /* 0x000fe200078e0253 */
[----:B------:R-:W-:-:S02]  /*79c0*/  IADD3 R85, P3, PT, R79, R78, RZ ;  /* 0x0000004e4f557210 */ /* 0x000fc40007f7e0ff */
[----:B------:R-:W-:Y:S01]  /*79d0*/  SEL R138, R80, R79, P2 ;  /* 0x0000004f508a7207 */ /* 0x000fe20001000000 */
[----:B------:R-:W-:Y:S01]  /*79e0*/  IMAD.WIDE.U32 R78, R10, R121, RZ ;  /* 0x000000790a4e7225 */ /* 0x000fe200078e00ff */
[----:B------:R-:W-:-:S03]  /*79f0*/  IADD3 R140, P5, PT, R137, R82, RZ ;  /* 0x00000052898c7210 */ /* 0x000fc60007fbe0ff */
[----:B------:R-:W-:-:S04]  /*7a00*/  IMAD.WIDE.U32 R80, R11, R122, RZ ;  /* 0x0000007a0b507225 */ /* 0x000fc800078e00ff */
[----:B------:R-:W-:Y:S01]  /*7a10*/  IMAD.X R84, R139, 0x1, R84, P3 ;  /* 0x000000018b547824 */ /* 0x000fe200018e0654 */
[----:B------:R-:W-:Y:S01]  /*7a20*/  IADD3 R160, P1, P0, R80, R83, R78 ;  /* 0x0000005350a07210 */ /* 0x000fe2000783e04e */
[----:B------:R-:W-:Y:S01]  /*7a30*/  IMAD.IADD R78, R144, 0x1, R79 ;  /* 0x00000001904e7824 */ /* 0x000fe200078e024f */
[----:B------:R-:W-:Y:S01]  /*7a40*/  SEL R139, R134, R139, P2 ;  /* 0x0000008b868b7207 */ /* 0x000fe20001000000 */
[----:B------:R-:W-:Y:S01]  /*7a50*/  IMAD.MOV.U32 R79, RZ, RZ, RZ ;  /* 0x000000ffff4f7224 */ /* 0x000fe200078e00ff */
[----:B------:R-:W-:Y:S01]  /*7a60*/  ISETP.GT.U32.AND P3, PT, R138, R85, PT ;  /* 0x000000558a00720c */ /* 0x000fe20003f64070 */
[----:B------:R-:W-:Y:S01]  /*7a70*/  IMAD.IADD R80, R147, 0x1, R81 ;  /* 0x0000000193507824 */ /* 0x000fe200078e0251 */
[----:B------:R-:W-:Y:S01]  /*7a80*/  ISETP.GE.U32.AND P2, PT, R140, R137, PT ;  /* 0x000000898c00720c */ /* 0x000fe20003f46070 */
[----:B------:R-:W-:Y:S01]  /*7a90*/  IMAD.WIDE.U32 R78, R122, R10, R78 ;  /* 0x0000000a7a4e7225 */ /* 0x000fe200078e004e */
[----:B------:R-:W-:-:S03]  /*7aa0*/  ISETP.GT.U32.AND.EX P3, PT, R139, R84, PT, P3 ;  /* 0x000000548b00720c */ /* 0x000fc60003f64130 */
[----:B------:R-:W-:Y:S01]  /*7ab0*/  IMAD.X R160, R160, 0x1, R135, P5 ;  /* 0x00000001a0a07824 */ /* 0x000fe200028e0687 */
[----:B------:R-:W-:Y:S01]  /*7ac0*/  SEL R81, RZ, 0x1, !P3 ;  /* 0x00000001ff517807 */ /* 0x000fe20005800000 */
[----:B------:R-:W-:Y:S01]  /*7ad0*/  IMAD.IADD R79, R144, 0x1, R79 ;  /* 0x00000001904f7824 */ /* 0x000fe200078e024f */
[----:B------:R-:W-:Y:S01]  /*7ae0*/  IADD3 R119, P3, P5, R119, R78, R80 ;  /* 0x0000004e77777210 */ /* 0x000fe20007d7e050 */
[C---:B------:R-:W-:Y:S01]  /*7af0*/  IMAD.WIDE.U32 R82, R13.reuse, R121, RZ ;  /* 0x000000790d527225 */ /* 0x040fe200078e00ff */
[----:B------:R-:W-:Y:S02]  /*7b00*/  ISETP.GE.U32.AND.EX P2, PT, R160, R135, PT, P2 ;  /* 0x00000087a000720c */ /* 0x000fe40003f46120 */
[----:B------:R-:W-:Y:S01]  /*7b10*/  IADD3.X R134, PT, PT, R136, R79, RZ, P3, P5 ;  /* 0x0000004f88867210 */ /* 0x000fe20001fea4ff */
[----:B------:R-:W-:Y:S01]  /*7b20*/  IMAD.WIDE.U32 R78, R13, R122, RZ ;  /* 0x0000007a0d4e7225 */ /* 0x000fe200078e00ff */
[----:B------:R-:W-:Y:S02]  /*7b30*/  IADD3 R89, P3, P5, R81, R89, R120 ;  /* 0x0000005951597210 */ /* 0x000fe40007d7e078 */
[----:B------:R-:W-:Y:S01]  /*7b40*/  SEL R136, RZ, 0x1, P2 ;  /* 0x00000001ff887807 */ /* 0x000fe20001000000 */
[----:B------:R-:W-:Y:S01]  /*7b50*/  IMAD.WIDE.U32 R80, R12, R121, RZ ;  /* 0x000000790c507225 */ /* 0x000fe200078e00ff */
[----:B------:R-:W-:-:S02]  /*7b60*/  IADD3.X R120, PT, PT, RZ, R88, RZ, P3, P5 ;  /* 0x00000058ff787210 */ /* 0x000fc40001fea4ff */
[----:B------:R-:W-:Y:S01]  /*7b70*/  IADD3 R88, P3, PT, R136, R85, RZ ;  /* 0x0000005588587210 */ /* 0x000fe20007f7e0ff */
[----:B------:R-:W-:-:S03]  /*7b80*/  IMAD.IADD R121, R146, 0x1, R83 ;  /* 0x0000000192797824 */ /* 0x000fc600078e0253 */
[----:B------:R-:W-:Y:S01]  /*7b90*/  IADD3 R137, P2, PT, R88, R82, RZ ;  /* 0x0000005258897210 */ /* 0x000fe20007f5e0ff */
[----:B------:R-:W-:Y:S01]  /*7ba0*/  IMAD.X R83, RZ, RZ, R84, P3 ;  /* 0x000000ffff537224 */ /* 0x000fe200018e0654 */
[----:B------:R-:W-:Y:S01]  /*7bb0*/  IADD3 R78, P5, P3, R78, R121, R80 ;  /* 0x000000794e4e7210 */ /* 0x000fe20007bbe050 */
[----:B------:R-:W-:Y:S02]  /*7bc0*/  IMAD.IADD R80, R145, 0x1, R81 ;  /* 0x0000000191507824 */ /* 0x000fe400078e0251 */
[----:B------:R-:W-:Y:S02]  /*7bd0*/  IMAD.MOV.U32 R81, RZ, RZ, RZ ;  /* 0x000000ffff517224 */ /* 0x000fe400078e00ff */
[----:B------:R-:W-:Y:S01]  /*7be0*/  IMAD.X R135, R83, 0x1, R78, P2 ;  /* 0x0000000153877824 */ /* 0x000fe200010e064e */
[----:B------:R-:W-:Y:S01]  /*7bf0*/  ISETP.GT.U32.AND P2, PT, R85, R88, PT ;  /* 0x000000585500720c */ /* 0x000fe20003f44070 */
[----:B------:R-:W-:-:S03]  /*7c00*/  IMAD.WIDE.U32 R80, R122, R12, R80 ;  /* 0x0000000c7a507225 */ /* 0x000fc600078e0050 */
[-C--:B------:R-:W-:Y:S01]  /*7c10*/  ISETP.GT.U32.AND.EX P2, PT, R84, R83.reuse, PT, P2 ;  /* 0x000000535400720c */ /* 0x080fe20003f44120 */
[----:B------:R-:W-:Y:S02]  /*7c20*/  IMAD.IADD R122, R146, 0x1, R79 ;  /* 0x00000001927a7824 */ /* 0x000fe400078e024f */
[----:B------:R-:W-:Y:S01]  /*7c30*/  IMAD.MOV.U32 R79, RZ, RZ, RZ ;  /* 0x000000ffff4f7224 */ /* 0x000fe200078e00ff */
[----:B------:R-:W-:Y:S02]  /*7c40*/  SEL R78, R85, R88, P2 ;  /* 0x00000058554e7207 */ /* 0x000fe40001000000 */
[----:B------:R-:W-:Y:S01]  /*7c50*/  SEL R82, R84, R83, P2 ;  /* 0x0000005354527207 */ /* 0x000fe20001000000 */
[----:B------:R-:W-:Y:S01]  /*7c60*/  IMAD.WIDE.U32 R84, R10, R123, RZ ;  /* 0x0000007b0a547225 */ /* 0x000fe200078e00ff */
[----:B------:R-:W-:-:S03]  /*7c70*/  ISETP.GT.U32.AND P2, PT, R78, R137, PT ;  /* 0x000000894e00720c */ /* 0x000fc60003f44070 */
[----:B------:R-:W-:Y:S01]  /*7c80*/  IMAD.IADD R83, R145, 0x1, R81 ;  /* 0x0000000191537824 */ /* 0x000fe200078e0251 */
[----:B------:R-:W-:Y:S01]  /*7c90*/  ISETP.GT.U32.AND.EX P2, PT, R82, R135, PT, P2 ;  /* 0x000000875200720c */ /* 0x000fe20003f44120 */
[----:B------:R-:W-:Y:S01]  /*7ca0*/  IMAD.IADD R78, R144, 0x1, R85 ;  /* 0x00000001904e7824 */ /* 0x000fe200078e0255 */
[----:B------:R-:W-:Y:S02]  /*7cb0*/  IADD3.X R82, PT, PT, RZ, RZ, RZ, P5, P3 ;  /* 0x000000ffff527210 */ /* 0x000fe40002fe64ff */
[----:B------:R-:W-:Y:S01]  /*7cc0*/  IADD3 R122, P3, P5, R89, R80, R122 ;  /* 0x00000050597a7210 */ /* 0x000fe20007d7e07a */
[----:B------:R-:W-:Y:S01]  /*7cd0*/  IMAD.WIDE.U32 R88, R11, R124, RZ ;  /* 0x0000007c0b587225 */ /* 0x000fe200078e00ff */
[----:B------:R-:W-:Y:S02]  /*7ce0*/  SEL R81, RZ, 0x1, !P2 ;  /* 0x00000001ff517807 */ /* 0x000fe40005000000 */
[----:B------:R-:W-:Y:S01]  /*7cf0*/  IADD3.X R83, PT, PT, R120, R83, RZ, P3, P5 ;  /* 0x0000005378537210 */ /* 0x000fe20001fea4ff */
[----:B------:R-:W-:Y:S01]  /*7d00*/  IMAD.WIDE.U32 R78, R124, R10, R78 ;  /* 0x0000000a7c4e7225 */ /* 0x000fe200078e004e */
[----:B------:R-:W-:-:S03]  /*7d10*/  IADD3 R122, P2, P3, R81, R122, R82 ;  /* 0x0000007a517a7210 */ /* 0x000fc60007b5e052 */
[----:B------:R-:W-:Y:S01]  /*7d20*/  IMAD.IADD R81, R147, 0x1, R89 ;  /* 0x0000000193517824 */ /* 0x000fe200078e0259 */
[----:B------:R-:W-:Y:S01]  /*7d30*/  IADD3.X R83, PT, PT, RZ, R83, RZ, P2, P3 ;  /* 0x00000053ff537210 */ /* 0x000fe200017e64ff */
[----:B------:R-:W-:-:S03]  /*7d40*/  IMAD.WIDE.U32 R120, R11, R117, RZ ;  /* 0x000000750b787225 */ /* 0x000fc600078e00ff */
[----:B------:R-:W-:Y:S01]  /*7d50*/  IADD3 R122, P2, P3, R122, R78, R81 ;  /* 0x0000004e7a7a7210 */ /* 0x000fe20007b5e051 */
[----:B------:R-:W-:Y:S02]  /*7d60*/  IMAD.IADD R82, R144, 0x1, R79 ;  /* 0x0000000190527824 */ /* 0x000fe400078e024f */
[----:B------:R-:W-:-:S03]  /*7d70*/  IMAD.WIDE.U32 R80, R10, R117, RZ ;  /* 0x000000750a507225 */ /* 0x000fc600078e00ff */
[----:B------:R-:W-:Y:S01]  /*7d80*/  IADD3.X R117, PT, PT, R83, R82, RZ, P2, P3 ;  /* 0x0000005253757210 */ /* 0x000fe200017e64ff */
[----:B------:R-:W-:-:S04]  /*7d90*/  IMAD.WIDE.U32 R78, R11, R118, RZ ;  /* 0x000000760b4e7225 */ /* 0x000fc800078e00ff */
[----:B------:R-:W-:Y:S02]  /*7da0*/  IMAD.IADD R85, R121, 0x1, R147 ;  /* 0x0000000179557824 */ /* 0x000fe400078e0293 */
[----:B------:R-:W-:-:S03]  /*7db0*/  IMAD.WIDE.U32 R82, R120, R68, RZ ;  /* 0x0000004478527225 */ /* 0x000fc600078e00ff */
[----:B------:R-:W-:Y:S01]  /*7dc0*/  IADD3 R85, P2, P4, R78, R85, R80 ;  /* 0x000000554e557210 */ /* 0x000fe20007c5e050 */
[----:B------:R-:W-:-:S04]  /*7dd0*/  IMAD.WIDE.U32 R156, R82, R70, RZ ;  /* 0x00000046529c7225 */ /* 0x000fc800078e00ff */
[----:B------:R-:W-:-:S04]  /*7de0*/  IMAD R78, R85, R68, RZ ;  /* 0x00000044554e7224 */ /* 0x000fc800078e02ff */
[----:B------:R-:W-:-:S04]  /*7df0*/  IMAD R89, R120, R69, R78 ;  /* 0x0000004578597224 */ /* 0x000fc800078e024e */
[----:B------:R-:W-:Y:S01]  /*7e00*/  @P2 LOP3.LUT R0, R0, 0x4, RZ, 0xfc, !PT ;  /* 0x0000000400002812 */ /* 0x000fe200078efcff */
[----:B------:R-:W-:-:S04]  /*7e10*/  IMAD.IADD R83, R83, 0x1, R89 ;  /* 0x0000000153537824 */ /* 0x000fc800078e0259 */
        /* <DEDUP_REMOVED lines=9> */
[----:B------:R-:W-:-:S05]  /*7eb0*/  IADD3.X R78, P2, PT, RZ, R138, RZ, P2, !PT ;  /* 0x0000008aff4e7210 */ /* 0x000fca000175e4ff */
[----:B------:R-:W-:Y:S02]  /*7ec0*/  IMAD.X R85, RZ, RZ, R139, P2 ;  /* 0x000000ffff557224 */ /* 0x000fe400010e068b */
[----:B------:R-:W-:-:S04]  /*7ed0*/  IMAD.WIDE.U32 R154, P2, R82, R73, R154 ;  /* 0x00000049529a7225 */ /* 0x000fc8000784009a */
[----:B------:R-:W-:-:S04]  /*7ee0*/  IMAD.WIDE.U32 R138, R82, R72, RZ ;  /* 0x00000048528a7225 */ /* 0x000fc800078e00ff */
        /* <DEDUP_REMOVED lines=21> */
[----:B------:R-:W-:-:S04]  /*8040*/  IADD3.X R78, P3, PT, R89, R78, RZ, P3, !PT ;  /* 0x0000004e594e7210 */ /* 0x000fc80001f7e4ff */
[----:B------:R-:W-:-:S04]  /*8050*/  IADD3.X R85, P2, P3, R120, RZ, RZ, P3, P2 ;  /* 0x000000ff78557210 */ /* 0x000fc80001b444ff */
[----:B------:R-:W-:Y:S01]  /*8060*/  IADD3.X R89, PT, PT, R121, RZ, RZ, P2, P3 ;  /* 0x000000ff79597210 */ /* 0x000fe200017e64ff */
[----:B------:R-:W-:-:S04]  /*8070*/  IMAD.WIDE.U32 R138, P2, R82, R77, R138 ;  /* 0x0000004d528a7225 */ /* 0x000fc8000784008a */
[----:B------:R-:W-:-:S04]  /*8080*/  IMAD.WIDE.U32 R120, R82, R76, RZ ;  /* 0x0000004c52787225 */ /* 0x000fc800078e00ff */
[----:B------:R-:W-:Y:S01]  /*8090*/  IMAD.X R159, RZ, RZ, RZ, P2 ;  /* 0x000000ffff9f7224 */ /* 0x000fe200010e06ff */
[----:B------:R-:W-:Y:S01]  /*80a0*/  IADD3 R121, P2, PT, R121, R138, RZ ;  /* 0x0000008a79797210 */ /* 0x000fe20007f5e0ff */
[----:B------:R-:W-:Y:S02]  /*80b0*/  IMAD.MOV.U32 R158, RZ, RZ, R139 ;  /* 0x000000ffff9e7224 */ /* 0x000fe400078e008b */
[----:B------:R-:W-:-:S04]  /*80c0*/  IMAD.WIDE.U32 R138, R11, R123, RZ ;  /* 0x0000007b0b8a7225 */ /* 0x000fc800078e00ff */
[----:B------:R-:W-:Y:S01]  /*80d0*/  IMAD.IADD R123, R147, 0x1, R139 ;  /* 0x00000001937b7824 */ /* 0x000fe200078e028b */
[----:B------:R-:W-:Y:S01]  /*80e0*/  IADD3 R140, P5, PT, R137, R138, RZ ;  /* 0x0000008a898c7210 */ /* 0x000fe20007fbe0ff */
[----:B------:R-:W-:-:S03]  /*80f0*/  IMAD.WIDE.U32.X R82, R83, R77, R158, P2 ;  /* 0x0000004d53527225 */ /* 0x000fc600010e049e */
[----:B------:R-:W-:-:S05]  /*8100*/  IADD3 R124, P3, P2, R88, R123, R84 ;  /* 0x0000007b587c7210 */ /* 0x000fca0007a7e054 */
[----:B------:R-:W-:Y:S01]  /*8110*/  IMAD.X R124, R124, 0x1, R135, P5 ;  /* 0x000000017c7c7824 */ /* 0x000fe200028e0687 */
[----:B------:R-:W-:-:S04]  /*8120*/  IADD3 R85, P5, PT, R85, R140, RZ ;  /* 0x0000008c55557210 */ /* 0x000fc80007fbe0ff */
[----:B------:R-:W-:Y:S02]  /*8130*/  IADD3.X R84, P5, PT, R89, R124, RZ, P5, !PT ;  /* 0x0000007c59547210 */ /* 0x000fe40002fbe4ff */
[----:B------:R-:W-:-:S04]  /*8140*/  IADD3 R154, P6, PT, R85, R120, RZ ;  /* 0x00000078559a7210 */ /* 0x000fc80007fde0ff */
[----:B------:R-:W-:Y:S01]  /*8150*/  IADD3.X R123, P6, PT, R84, R121, RZ, P6, !PT ;  /* 0x00000079547b7210 */ /* 0x000fe200037de4ff */
[----:B------:R-:W-:-:S03]  /*8160*/  IMAD.WIDE.U32 R120, R155, R68, RZ ;  /* 0x000000449b787225 */ /* 0x000fc600078e00ff */
[----:B------:R-:W-:Y:S01]  /*8170*/  IADD3.X R139, P5, P6, R82, RZ, RZ, P6, P5 ;  /* 0x000000ff528b7210 */ /* 0x000fe200036aa4ff */
[----:B------:R-:W-:Y:S02]  /*8180*/  IMAD R82, R157, R68, RZ ;  /* 0x000000449d527224 */ /* 0x000fe400078e02ff */
[----:B------:R-:W-:Y:S01]  /*8190*/  IMAD.WIDE.U32 R88, R120, R70, RZ ;  /* 0x0000004678587225 */ /* 0x000fe200078e00ff */
[----:B------:R-:W-:-:S03]  /*81a0*/  IADD3.X R138, PT, PT, R83, RZ, RZ, P5, P6 ;  /* 0x000000ff538a7210 */ /* 0x000fc60002fec4ff */
[----:B------:R-:W-:Y:S02]  /*81b0*/  IMAD R83, R155, R69, R82 ;  /* 0x000000459b537224 */ /* 0x000fe400078e0252 */
[----:B------:R-:W-:-:S04]  /*81c0*/  IMAD.WIDE.U32 R158, R120, R76, RZ ;  /* 0x0000004c789e7225 */ /* 0x000fc800078e00ff */
        /* <DEDUP_REMOVED lines=11> */
[----:B------:R-:W-:-:S05]  /*8280*/  IADD3.X R155, P5, PT, RZ, R82, RZ, P5, !PT ;  /* 0x00000052ff9b7210 */ /* 0x000fca0002fbe4ff */
[----:B------:R-:W-:Y:S02]  /*8290*/  IMAD.X R157, RZ, RZ, R83, P5 ;  /* 0x000000ffff9d7224 */ /* 0x000fe400028e0653 */
[----:B------:R-:W-:-:S04]  /*82a0*/  IMAD.WIDE.U32 R84, P5, R120, R73, R84 ;  /* 0x0000004978547225 */ /* 0x000fc800078a0054 */
[----:B------:R-:W-:Y:S02]  /*82b0*/  IMAD.X R83, RZ, RZ, RZ, P5 ;  /* 0x000000ffff537224 */ /* 0x000fe400028e06ff */
[----:B------:R-:W-:Y:S01]  /*82c0*/  IMAD.MOV.U32 R82, RZ, RZ, R85 ;  /* 0x000000ffff527224 */ /* 0x000fe200078e0055 */
[----:B------:R-:W-:-:S05]  /*82d0*/  IADD3 R85, P5, PT, R89, R84, RZ ;  /* 0x0000005459557210 */ /* 0x000fca0007fbe0ff */
        /* <DEDUP_REMOVED lines=10> */
[----:B------:R-:W-:Y:S02]  /*8380*/  IMAD.X R83, RZ, RZ, RZ, P5 ;  /* 0x000000ffff537224 */ /* 0x000fe400028e06ff */
[----:B------:R-:W-:Y:S01]  /*8390*/  IMAD.MOV.U32 R82, RZ, RZ, R85 ;  /* 0x000000ffff527224 */ /* 0x000fe200078e0055 */
[----:B------:R-:W-:-:S05]  /*83a0*/  IADD3 R85, P5, PT, R89, R84, RZ ;  /* 0x0000005459557210 */ /* 0x000fca0007fbe0ff */
[----:B------:R-:W-:Y:S01]  /*83b0*/  IMAD.WIDE.U32.X R82, R121, R75, R82, P5 ;  /* 0x0000004b79527225 */ /* 0x000fe200028e0452 */
[----:B------:R-:W-:-:S04]  /*83c0*/  IADD3 R157, P5, PT, R157, R154, RZ ;  /* 0x0000009a9d9d7210 */ /* 0x000fc80007fbe0ff */
[----:B------:R-:W-:Y:S01]  /*83d0*/  IADD3.X R84, P5, PT, R80, R123, RZ, P5, !PT ;  /* 0x0000007b50547210 */ /* 0x000fe20002fbe4ff */
[----:B------:R-:W-:Y:S01]  /*83e0*/  IMAD.IADD R80, R81, 0x1, R144 ;  /* 0x0000000151507824 */ /* 0x000fe200078e0290 */
[----:B------:R-:W-:Y:S01]  /*83f0*/  IADD3 R88, P6, PT, R157, R88, RZ ;  /* 0x000000589d587210 */ /* 0x000fe20007fde0ff */
[----:B------:R-:W-:-:S03]  /*8400*/  IMAD.MOV.U32 R81, RZ, RZ, RZ ;  /* 0x000000ffff517224 */ /* 0x000fc600078e00ff */
[----:B------:R-:W-:Y:S01]  /*8410*/  IADD3.X R84, P6, PT, R84, R85, RZ, P6, !PT ;  /* 0x0000005554547210 */ /* 0x000fe200037de4ff */
[----:B------:R-:W-:-:S03]  /*8420*/  IMAD.WIDE.U32 R80, R118, R10, R80 ;  /* 0x0000000a76507225 */ /* 0x000fc600078e0050 */
[----:B------:R-:W-:-:S04]  /*8430*/  IADD3.X R85, P5, P6, R82, RZ, RZ, P6, P5 ;  /* 0x000000ff52557210 */ /* 0x000fc800036aa4ff */
[----:B------:R-:W-:Y:S02]  /*8440*/  IADD3.X R89, PT, PT, R83, RZ, RZ, P5, P6 ;  /* 0x000000ff53597210 */ /* 0x000fe40002fec4ff */
[C---:B------:R-:W-:Y:S02]  /*8450*/  LOP3.LUT P5, RZ, R0.reuse, 0x4, RZ, 0xc0, !PT ;  /* 0x0000000400ff7812 */ /* 0x040fe400078ac0ff */
[----:B------:R-:W-:Y:S02]  /*8460*/  LOP3.LUT P6, RZ, R0, 0x1, RZ, 0xc0, !PT ;  /* 0x0000000100ff7812 */ /* 0x000fe400078cc0ff */
[----:B------:R-:W-:Y:S02]  /*8470*/  IADD3.X R83, PT, PT, RZ, RZ, RZ, P5, P4 ;  /* 0x000000ffff537210 */ /* 0x000fe40002fe84ff */
[----:B------:R-:W-:Y:S01]  /*8480*/  ISETP.NE.AND P4, PT, R92, RZ, PT ;  /* 0x000000ff5c00720c */ /* 0x000fe20003f85270 */
[----:B------:R-:W-:Y:S02]  /*8490*/  IMAD.IADD R92, R147, 0x1, R79 ;  /* 0x00000001935c7824 */ /* 0x000fe400078e024f */
[----:B------:R-:W-:Y:S01]  /*84a0*/  IMAD.IADD R79, R144, 0x1, R81 ;  /* 0x00000001904f7824 */ /* 0x000fe200078e0251 */
[----:B------:R-:W-:-:S02]  /*84b0*/  IADD3.X R82, PT, PT, RZ, RZ, RZ, P6, P4 ;  /* 0x000000ffff527210 */ /* 0x000fc400037e84ff */
[----:B------:R-:W-:Y:S01]  /*84c0*/  IADD3 R92, P4, P5, R83, R80, R92 ;  /* 0x00000050535c7210 */ /* 0x000fe20007d9e05c */
[----:B------:R-:W-:-:S03]  /*84d0*/  IMAD.WIDE.U32 R80, R121, R76, RZ ;  /* 0x0000004c79507225 */ /* 0x000fc600078e00ff */
[----:B------:R-:W-:Y:S02]  /*84e0*/  IADD3.X R79, PT, PT, RZ, R79, RZ, P4, P5 ;  /* 0x0000004fff4f7210 */ /* 0x000fe400027ea4ff */
[----:B------:R-:W-:Y:S01]  /*84f0*/  IADD3 R133, P4, P5, R86, R133, R82 ;  /* 0x0000008556857210 */ /* 0x000fe20007d9e052 */
[----:B------:R-:W-:Y:S02]  /*8500*/  IMAD R82, R155, R68, RZ ;  /* 0x000000449b527224 */ /* 0x000fe400078e02ff */
[----:B------:R-:W-:Y:S01]  /*8510*/  IMAD.WIDE.U32 R80, P6, R120, R77, R80 ;  /* 0x0000004d78507225 */ /* 0x000fe200078c0050 */
[----:B------:R-:W-:Y:S02]  /*8520*/  IADD3.X R90, PT, PT, RZ, R90, RZ, P4, P5 ;  /* 0x0000005aff5a7210 */ /* 0x000fe400027ea4ff */
[----:B------:R-:W-:Y:S01]  /*8530*/  IADD3 R139, P5, PT, R139, R92, RZ ;  /* 0x0000005c8b8b7210 */ /* 0x000fe20007fbe0ff */
[C---:B------:R-:W-:Y:S02]  /*8540*/  IMAD R123, R78.reuse, R69, R82 ;  /* 0x000000454e7b7224 */ /* 0x040fe400078e0252 */
[----:B------:R-:W-:-:S04]  /*8550*/  IMAD.WIDE.U32 R82, R78, R68, RZ ;  /* 0x000000444e527225 */ /* 0x000fc800078e00ff */
[----:B------:R-:W-:Y:S02]  /*8560*/  IMAD.IADD R83, R83, 0x1, R123 ;  /* 0x0000000153537824 */ /* 0x000fe400078e027b */
[----:B------:R-:W-:Y:S01]  /*8570*/  IMAD.X R157, RZ, RZ, RZ, P6 ;  /* 0x000000ffff9d7224 */ /* 0x000fe200030e06ff */
[----:B------:R-:W-:Y:S01]  /*8580*/  IADD3 R86, P6, PT, R159, R80, RZ ;  /* 0x000000509f567210 */ /* 0x000fe20007fde0ff */
[----:B------:R-:W-:Y:S02]  /*8590*/  IMAD.MOV.U32 R156, RZ, RZ, R81 ;  /* 0x000000ffff9c7224 */ /* 0x000fe400078e0051 */
[----:B------:R-:W-:-:S04]  /*85a0*/  IMAD.WIDE.U32 R80, R83, R70, RZ ;  /* 0x0000004653507225 */ /* 0x000fc800078e00ff */
[----:B------:R-:W-:-:S04]  /*85b0*/  IMAD.WIDE.U32.X R156, R121, R77, R156, P6 ;  /* 0x0000004d799c7225 */ /* 0x000fc800030e049c */
[----:B------:R-:W-:-:S04]  /*85c0*/  IMAD.WIDE.U32 R120, R82, R70, RZ ;  /* 0x0000004652787225 */ /* 0x000fc800078e00ff */
[----:B------:R-:W-:-:S04]  /*85d0*/  IMAD.WIDE.U32 R80, P4, R82, R71, R80 ;  /* 0x0000004752507225 */ /* 0x000fc80007880050 */
[----:B------:R-:W-:Y:S01]  /*85e0*/  IMAD.X R138, R138, 0x1, R79, P5 ;  /* 0x000000018a8a7824 */ /* 0x000fe200028e064f */
[----:B------:R-:W-:Y:S02]  /*85f0*/  IADD3 RZ, P5, PT, R78, R120, RZ ;  /* 0x000000784eff7210 */ /* 0x000fe40007fbe0ff */
[----:B------:R-:W-:Y:S01]  /*8600*/  IADD3 R120, P6, PT, R121, R80, RZ ;  /* 0x0000005079787210 */ /* 0x000fe20007fde0ff */
[----:B------:R-:W-:Y:S01]  /*8610*/  IMAD.X R121, RZ, RZ, RZ, P4 ;  /* 0x000000ffff797224 */ /* 0x000fe200020e06ff */
[----:B------:R-:W-:Y:S02]  /*8620*/  IADD3 R85, P4, PT, R85, R139, RZ ;  /* 0x0000008b55557210 */ /* 0x000fe40007f9e0ff */
[----:B------:R-:W-:Y:S01]  /*8630*/  IADD3.X RZ, P5, PT, R155, R120, RZ, P5, !PT ;  /* 0x000000789bff7210 */ /* 0x000fe20002fbe4ff */
[----:B------:R-:W-:Y:S01]  /*8640*/  IMAD.MOV.U32 R120, RZ, RZ, R81 ;  /* 0x000000ffff787224 */ /* 0x000fe200078e0051 */
[----:B------:R-:W-:-:S03]  /*8650*/  IADD3.X R89, P4, PT, R89, R138, RZ, P4, !PT ;  /* 0x0000008a59597210 */ /* 0x000fc6000279e4ff */
[----:B------:R-:W-:Y:S01]  /*8660*/  IMAD.WIDE.U32.X R120, R83, R71, R120, P6 ;  /* 0x0000004753787225 */ /* 0x000fe200030e0478 */
[----:B------:R-:W-:Y:S02]  /*8670*/  IADD3 R158, P6, PT, R85, R158, RZ ;  /* 0x0000009e559e7210 */ /* 0x000fe40007fde0ff */
[----:B------:R-:W-:Y:S02]  /*8680*/  IADD3.X R81, P5, PT, RZ, R120, RZ, P5, !PT ;  /* 0x00000078ff517210 */ /* 0x000fe40002fbe4ff */
[----:B------:R-:W-:-:S03]  /*8690*/  IADD3.X R78, P6, PT, R89, R86, RZ, P6, !PT ;  /* 0x00000056594e7210 */ /* 0x000fc600037de4ff */
[----:B------:R-:W-:Y:S01]  /*86a0*/  IMAD.X R85, RZ, RZ, R121, P5 ;  /* 0x000000ffff557224 */ /* 0x000fe200028e0679 */
[----:B------:R-:W-:Y:S01]  /*86b0*/  IADD3 R81, P5, PT, R81, R88, RZ ;  /* 0x0000005851517210 */ /* 0x000fe20007fbe0ff */
[----:B------:R-:W-:Y:S01]  /*86c0*/  IMAD.WIDE.U32 R88, R83, R72, RZ ;  /* 0x0000004853587225 */ /* 0x000fe200078e00ff */
[----:B------:R-:W-:Y:S02]  /*86d0*/  IADD3.X R118, P4, P6, R156, RZ, RZ, P6, P4 ;  /* 0x000000ff9c767210 */ /* 0x000fe400036884ff */
[----:B------:R-:W-:Y:S01]  /*86e0*/  IADD3.X R84, P5, PT, R85, R84, RZ, P5, !PT ;  /* 0x0000005455547210 */ /* 0x000fe20002fbe4ff */
[----:B------:R-:W-:Y:S01]  /*86f0*/  IMAD.WIDE.U32 R120, R82, R72, RZ ;  /* 0x0000004852787225 */ /* 0x000fe200078e00ff */
[----:B------:R-:W-:-:S03]  /*8700*/  IADD3.X R156, PT, PT, R157, RZ, RZ, P4, P6 ;  /* 0x000000ff9d9c7210 */ /* 0x000fc600027ec4ff */
[----:B------:R-:W-:Y:S01]  /*8710*/  IMAD.WIDE.U32 R88, P6, R82, R73, R88 ;  /* 0x0000004952587225 */ /* 0x000fe200078c0058 */
[----:B------:R-:W-:-:S03]  /*8720*/  IADD3 R86, P4, PT, R81, R120, RZ ;  /* 0x0000007851567210 */ /* 0x000fc60007f9e0ff */
[----:B------:R-:W-:Y:S01]  /*8730*/  IMAD.X R81, RZ, RZ, RZ, P6 ;  /* 0x000000ffff517224 */ /* 0x000fe200030e06ff */
[----:B------:R-:W-:Y:S01]  /*8740*/  IADD3 R121, P6, PT, R121, R88, RZ ;  /* 0x0000005879797210 */ /* 0x000fe20007fde0ff */
[----:B------:R-:W-:-:S04]  /*8750*/  IMAD.MOV.U32 R80, RZ, RZ, R89 ;  /* 0x000000ffff507224 */ /* 0x000fc800078e0059 */
[----:B------:R-:W-:Y:S01]  /*8760*/  IMAD.WIDE.U32.X R80, R83, R73, R80, P6 ;  /* 0x0000004953507225 */ /* 0x000fe200030e0450 */
[----:B------:R-:W-:Y:S02]  /*8770*/  IADD3.X R89, P6, PT, R84, R121, RZ, P4, !PT ;  /* 0x0000007954597210 */ /* 0x000fe400027de4ff */
[----:B------:R-:W-:Y:S01]  /*8780*/  ISETP.GE.U32.AND P4, PT, R139, R92, PT ;  /* 0x0000005c8b00720c */ /* 0x000fe20003f86070 */
[-C--:B------:R-:W-:Y:S01]  /*8790*/  IMAD.WIDE.U32 R84, R83, R74.reuse, RZ ;  /* 0x0000004a53547225 */ /* 0x080fe200078e00ff */
[----:B------:R-:W-:Y:S02]  /*87a0*/  IADD3.X R121, P5, P6, R80, RZ, RZ, P6, P5 ;  /* 0x000000ff50797210 */ /* 0x000fe400036aa4ff */
[----:B------:R-:W-:Y:S02]  /*87b0*/  ISETP.GE.U32.AND.EX P4, PT, R138, R79, PT, P4 ;  /* 0x0000004f8a00720c */ /* 0x000fe40003f86140 */
[----:B------:R-:W-:Y:S01]  /*87c0*/  IADD3.X R123, PT, PT, R81, RZ, RZ, P5, P6 ;  /* 0x000000ff517b7210 */ /* 0x000fe20002fec4ff */
[----:B------:R-:W-:Y:S01]  /*87d0*/  IMAD.WIDE.U32 R80, R82, R74, RZ ;  /* 0x0000004a52507225 */ /* 0x000fe200078e00ff */
[----:B------:R-:W-:-:S02]  /*87e0*/  IADD3 R121, P5, PT, R121, R158, RZ ;  /* 0x0000009e79797210 */ /* 0x000fc40007fbe0ff */
[----:B------:R-:W-:Y:S01]  /*87f0*/  SEL R120, RZ, 0x1, P4 ;  /* 0x00000001ff787807 */ /* 0x000fe20002000000 */
[C---:B------:R-:W-:Y:S01]  /*8800*/  IMAD.WIDE.U32 R84, P6, R82.reuse, R75, R84 ;  /* 0x0000004b52547225 */ /* 0x040fe200078c0054 */
[----:B------:R-:W-:Y:S02]  /*8810*/  IADD3 R88, P4, PT, R121, R80, RZ ;  /* 0x0000005079587210 */ /* 0x000fe40007f9e0ff */
[----:B------:R-:W-:Y:S01]  /*8820*/  IADD3.X R92, P5, PT, R123, R78, RZ, P5, !PT ;  /* 0x0000004e7b5c7210 */ /* 0x000fe20002fbe4ff */
[----:B------:R-:W-:Y:S01]  /*8830*/  IMAD.X R79, RZ, RZ, RZ, P6 ;  /* 0x000000ffff4f7224 */ /* 0x000fe200030e06ff */
[----:B------:R-:W-:Y:S01]  /*8840*/  IADD3 R121, P6, PT, R81, R84, RZ ;  /* 0x0000005451797210 */ /* 0x000fe20007fde0ff */
[----:B------:R-:W-:Y:S02]  /*8850*/  IMAD.MOV.U32 R78, RZ, RZ, R85 ;  /* 0x000000ffff4e7224 */ /* 0x000fe400078e0055 */
[----:B------:R-:W-:Y:S01]  /*8860*/  IMAD.WIDE.U32 R84, R82, R76, RZ ;  /* 0x0000004c52547225 */ /* 0x000fe200078e00ff */
[----:B------:R-:W-:-:S03]  /*8870*/  IADD3.X R92, P4, PT, R92, R121, RZ, P4, !PT ;  /* 0x000000795c5c7210 */ /* 0x000fc6000279e4ff */
[----:B------:R-:W-:-:S04]  /*8880*/  IMAD.WIDE.U32.X R80, R83, R75, R78, P6 ;  /* 0x0000004b53507225 */ /* 0x000fc800030e044e */
[----:B------:R-:W-:Y:S01]  /*8890*/  IMAD.WIDE.U32 R78, R83, R76, RZ ;  /* 0x0000004c534e7225 */ /* 0x000fe200078e00ff */
[----:B------:R-:W-:Y:S02]  /*88a0*/  IADD3.X R80, P5, P6, R80, RZ, RZ, P4, P5 ;  /* 0x000000ff50507210 */ /* 0x000fe400026aa4ff */
[----:B------:R-:W-:Y:S02]  /*88b0*/  IADD3 R120, P4, PT, R120, R133, RZ ;  /* 0x0000008578787210 */ /* 0x000fe40007f9e0ff */
[----:B------:R-:W-:Y:S01]  /*88c0*/  IADD3.X R139, PT, PT, R81, RZ, RZ, P5, P6 ;  /* 0x000000ff518b7210 */ /* 0x000fe20002fec4ff */
[----:B------:R-:W-:Y:S01]  /*88d0*/  IMAD.WIDE.U32 R78, P5, R82, R77, R78 ;  /* 0x0000004d524e7225 */ /* 0x000fe200078a004e */
[----:B------:R-:W-:-:S03]  /*88e0*/  IADD3 R123, P6, PT, R118, R120, RZ ;  /* 0x00000078767b7210 */ /* 0x000fc60007fde0ff */
[----:B------:R-:W-:Y:S01]  /*88f0*/  IMAD.X R121, RZ, RZ, R90, P4 ;  /* 0x000000ffff797224 */ /* 0x000fe200020e065a */
[----:B------:R-:W-:Y:S01]  /*8900*/  IADD3 R155, P4, PT, R80, R123, RZ ;  /* 0x0000007b509b7210 */ /* 0x000fe20007f9e0ff */
[----:B------:R-:W-:Y:S02]  /*8910*/  IMAD.X R81, RZ, RZ, RZ, P5 ;  /* 0x000000ffff517224 */ /* 0x000fe400028e06ff */
[----:B------:R-:W-:Y:S01]  /*8920*/  IMAD.X R156, R156, 0x1, R121, P6 ;  /* 0x000000019c9c7824 */ /* 0x000fe200030e0679 */
[----:B------:R-:W-:Y:S01]  /*8930*/  IADD3 R84, P5, PT, R155, R84, RZ ;  /* 0x000000549b547210 */ /* 0x000fe20007fbe0ff */
[----:B------:R-:W-:Y:S01]  /*8940*/  IMAD R82, R89, R68, RZ ;  /* 0x0000004459527224 */ /* 0x000fe200078e02ff */
[----:B------:R-:W-:Y:S01]  /*8950*/  IADD3 R155, P6, PT, R85, R78, RZ ;  /* 0x0000004e559b7210 */ /* 0x000fe20007fde0ff */
[----:B------:R-:W-:Y:S02]  /*8960*/  IMAD.MOV.U32 R80, RZ, RZ, R79 ;  /* 0x000000ffff507224 */ /* 0x000fe400078e004f */
[----:B------:R-:W-:-:S02]  /*8970*/  IMAD R85, R86, R69, R82 ;  /* 0x0000004556557224 */ /* 0x000fc400078e0252 */
[----:B------:R-:W-:-:S04]  /*8980*/  IMAD.WIDE.U32 R78, R86, R68, RZ ;  /* 0x00000044564e7225 */ /* 0x000fc800078e00ff */
[----:B------:R-:W-:Y:S01]  /*8990*/  IMAD.WIDE.U32.X R82, R83, R77, R80, P6 ;  /* 0x0000004d53527225 */ /* 0x000fe200030e0450 */
[----:B------:R-:W-:-:S03]  /*89a0*/  IADD3.X R80, P4, PT, R139, R156, RZ, P4, !PT ;  /* 0x0000009c8b507210 */ /* 0x000fc6000279e4ff */
[----:B------:R-:W-:Y:S01]  /*89b0*/  IMAD.IADD R139, R79, 0x1, R85 ;  /* 0x000000014f8b7824 */ /* 0x000fe200078e0255 */
[----:B------:R-:W-:Y:S01]  /*89c0*/  IADD3.X R79, P5, PT, R80, R155, RZ, P5, !PT ;  /* 0x0000009b504f7210 */ /* 0x000fe20002fbe4ff */
[----:B------:R-:W-:-:S03]  /*89d0*/  IMAD.WIDE.U32 R154, R78, R72, RZ ;  /* 0x000000484e9a7225 */ /* 0x000fc600078e00ff */
[----:B------:R-:W-:Y:S01]  /*89e0*/  IADD3.X R85, P5, P4, R82, RZ, RZ, P5, P4 ;  /* 0x000000ff52557210 */ /* 0x000fe20002ca84ff */
[----:B------:R-:W-:-:S03]  /*89f0*/  IMAD.WIDE.U32 R80, R139, R70, RZ ;  /* 0x000000468b507225 */ /* 0x000fc600078e00ff */
[----:B------:R-:W-:Y:S01]  /*8a00*/  IADD3.X R118, PT, PT, R83, RZ, RZ, P5, P4 ;  /* 0x000000ff53767210 */ /* 0x000fe20002fe84ff */
[----:B------:R-:W-:-:S04]  /*8a10*/  IMAD.WIDE.U32 R82, R78, R70, RZ ;  /* 0x000000464e527225 */ /* 0x000fc800078e00ff */
[----:B------:R-:W-:Y:S01]  /*8a20*/  IMAD.WIDE.U32 R80, P4, R78, R71, R80 ;  /* 0x000000474e507225 */ /* 0x000fe20007880050 */
[----:B------:R-:W-:Y:S02]  /*8a30*/  IADD3 RZ, P5, PT, R86, R82, RZ ;  /* 0x0000005256ff7210 */ /* 0x000fe40007fbe0ff */
[----:B------:R-:W-:Y:S01]  /*8a40*/  IADD3 R82, P6, PT, R83, R80, RZ ;  /* 0x0000005053527210 */ /* 0x000fe20007fde0ff */
[----:B------:R-:W-:Y:S01]  /*8a50*/  IMAD.X R83, RZ, RZ, RZ, P4 ;  /* 0x000000ffff537224 */ /* 0x000fe200020e06ff */
[----:B------:R-:W-:Y:S02]  /*8a60*/  ISETP.GE.U32.AND P4, PT, R140, R137, PT ;  /* 0x000000898c00720c */ /* 0x000fe40003f86070 */
[----:B------:R-:W-:Y:S01]  /*8a70*/  IADD3.X RZ, P5, PT, R89, R82, RZ, P5, !PT ;  /* 0x0000005259ff7210 */ /* 0x000fe20002fbe4ff */
[----:B------:R-:W-:Y:S01]  /*8a80*/  IMAD.MOV.U32 R82, RZ, RZ, R81 ;  /* 0x000000ffff527224 */ /* 0x000fe200078e0051 */
[----:B------:R-:W-:Y:S01]  /*8a90*/  ISETP.GE.U32.AND.EX P4, PT, R124, R135, PT, P4 ;  /* 0x000000877c00720c */ /* 0x000fe20003f86140 */
[----:B------:R-:W-:Y:S01]  /*8aa0*/  IMAD.WIDE.U32 R80, R139, R72, RZ ;  /* 0x000000488b507225 */ /* 0x000fe200078e00ff */
[----:B------:R-:W-:-:S03]  /*8ab0*/  IADD3.X R124, PT, PT, RZ, RZ, RZ, P1, P0 ;  /* 0x000000ffff7c7210 */ /* 0x000fc60000fe04ff */
[----:B------:R-:W-:-:S04]  /*8ac0*/  IMAD.WIDE.U32.X R82, R139, R71, R82, P6 ;  /* 0x000000478b527225 */ /* 0x000fc800030e0452 */
[----:B------:R-:W-:Y:S01]  /*8ad0*/  IMAD.WIDE.U32 R80, P1, R78, R73, R80 ;  /* 0x000000494e507225 */ /* 0x000fe20007820050 */
[----:B------:R-:W-:-:S03]  /*8ae0*/  IADD3.X R89, P5, PT, RZ, R82, RZ, P5, !PT ;  /* 0x00000052ff597210 */ /* 0x000fc60002fbe4ff */
[----:B------:R-:W-:Y:S01]  /*8af0*/  IMAD.MOV.U32 R82, RZ, RZ, R81 ;  /* 0x000000ffff527224 */ /* 0x000fe200078e0051 */
[----:B------:R-:W-:Y:S01]  /*8b00*/  IADD3 R89, P0, PT, R89, R88, RZ ;  /* 0x0000005859597210 */ /* 0x000fe20007f1e0ff */
[----:B------:R-:W-:Y:S01]  /*8b10*/  IMAD.X R135, RZ, RZ, R83, P5 ;  /* 0x000000ffff877224 */ /* 0x000fe200028e0653 */
[----:B------:R-:W-:Y:S01]  /*8b20*/  IADD3 R155, P6, PT, R155, R80, RZ ;  /* 0x000000509b9b7210 */ /* 0x000fe20007fde0ff */
[----:B------:R-:W-:Y:S01]  /*8b30*/  IMAD.X R83, RZ, RZ, RZ, P1 ;  /* 0x000000ffff537224 */ /* 0x000fe200008e06ff */
[----:B------:R-:W-:Y:S01]  /*8b40*/  IADD3 R140, P1, PT, R89, R154, RZ ;  /* 0x0000009a598c7210 */ /* 0x000fe20007f3e0ff */
[----:B------:R-:W-:Y:S01]  /*8b50*/  IMAD.WIDE.U32 R80, R139, R74, RZ ;  /* 0x0000004a8b507225 */ /* 0x000fe200078e00ff */
[----:B------:R-:W-:Y:S02]  /*8b60*/  IADD3.X R86, P0, PT, R135, R92, RZ, P0, !PT ;  /* 0x0000005c87567210 */ /* 0x000fe4000071e4ff */
[----:B------:R-:W-:Y:S01]  /*8b70*/  ISETP.GE.U32.AND P5, PT, R120, R133, PT ;  /* 0x000000857800720c */ /* 0x000fe20003fa6070 */
[----:B------:R-:W-:Y:S01]  /*8b80*/  IMAD.WIDE.U32.X R82, R139, R73, R82, P6 ;  /* 0x000000498b527225 */ /* 0x000fe200030e0452 */
[----:B------:R-:W-:-:S02]  /*8b90*/  IADD3.X R86, P1, PT, R86, R155, RZ, P1, !PT ;  /* 0x0000009b56567210 */ /* 0x000fc40000f3e4ff */
[----:B------:R-:W-:Y:S02]  /*8ba0*/  ISETP.GE.U32.AND.EX P5, PT, R121, R90, PT, P5 ;  /* 0x0000005a7900720c */ /* 0x000fe40003fa6150 */
[----:B------:R-:W-:Y:S02]  /*8bb0*/  IADD3.X R137, P1, P6, R82, RZ, RZ, P1, P0 ;  /* 0x000000ff52897210 */ /* 0x000fe40000e204ff */
[----:B------:R-:W-:Y:S02]  /*8bc0*/  ISETP.GE.U32.AND P0, PT, R123, R120, PT ;  /* 0x000000787b00720c */ /* 0x000fe40003f06070 */
[----:B------:R-:W-:Y:S02]  /*8bd0*/  IADD3.X R92, PT, PT, RZ, RZ, RZ, P3, P2 ;  /* 0x000000ffff5c7210 */ /* 0x000fe40001fe44ff */
[----:B------:R-:W-:Y:S02]  /*8be0*/  IADD3 R119, P3, P2, R136, R119, R124 ;  /* 0x0000007788777210 */ /* 0x000fe40007a7e07c */
[----:B------:R-:W-:Y:S01]  /*8bf0*/  IADD3.X R88, PT, PT, R83, RZ, RZ, P1, P6 ;  /* 0x000000ff53587210 */ /* 0x000fe20000fec4ff */
[----:B------:R-:W-:Y:S01]  /*8c00*/  IMAD.WIDE.U32 R82, R78, R74, RZ ;  /* 0x0000004a4e527225 */ /* 0x000fe200078e00ff */
[----:B------:R-:W-:-:S02]  /*8c10*/  SEL R90, RZ, 0x1, P5 ;  /* 0x00000001ff5a7807 */ /* 0x000fc40002800000 */
[----:B------:R-:W-:Y:S01]  /*8c20*/  ISETP.GE.U32.AND.EX P0, PT, R156, R121, PT, P0 ;  /* 0x000000799c00720c */ /* 0x000fe20003f06100 */
[----:B------:R-:W-:Y:S01]  /*8c30*/  IMAD.WIDE.U32 R80, P5, R78, R75, R80 ;  /* 0x0000004b4e507225 */ /* 0x000fe200078a0050 */
[----:B------:R-:W-:Y:S02]  /*8c40*/  IADD3 R137, P1, PT, R137, R84, RZ ;  /* 0x0000005489897210 */ /* 0x000fe40007f3e0ff */
[----:B------:R-:W-:Y:S02]  /*8c50*/  SEL R89, RZ, 0x1, P4 ;  /* 0x00000001ff597807 */ /* 0x000fe40002000000 */
[----:B------:R-:W-:Y:S02]  /*8c60*/  IADD3.X R134, PT, PT, RZ, R134, RZ, P3, P2 ;  /* 0x00000086ff867210 */ /* 0x000fe40001fe44ff */
[----:B------:R-:W-:Y:S02]  /*8c70*/  IADD3 R121, P2, PT, R90, R119, RZ ;  /* 0x000000775a797210 */ /* 0x000fe40007f5e0ff */
[----:B------:R-:W-:-:S02]  /*8c80*/  SEL R90, RZ, 0x1, P0 ;  /* 0x00000001ff5a7807 */ /* 0x000fc40000000000 */
[----:B------:R-:W-:Y:S01]  /*8c90*/  IADD3 R138, P3, PT, R83, R80, RZ ;  /* 0x00000050538a7210 */ /* 0x000fe20007f7e0ff */
[----:B------:R-:W-:Y:S01]  /*8ca0*/  IMAD.X R123, RZ, RZ, R134, P2 ;  /* 0x000000ffff7b7224 */ /* 0x000fe200010e0686 */
[----:B------:R-:W-:Y:S01]  /*8cb0*/  IADD3 R137, P0, PT, R137, R82, RZ ;  /* 0x0000005289897210 */ /* 0x000fe20007f1e0ff */
[----:B------:R-:W-:Y:S01]  /*8cc0*/  IMAD.WIDE.U32 R82, R139, R76, RZ ;  /* 0x0000004c8b527225 */ /* 0x000fe200078e00ff */
[----:B------:R-:W-:Y:S02]  /*8cd0*/  IADD3 R122, P6, P4, R89, R122, R92 ;  /* 0x0000007a597a7210 */ /* 0x000fe40007cde05c */
[----:B------:R-:W-:Y:S01]  /*8ce0*/  IADD3.X R79, P1, PT, R88, R79, RZ, P1, !PT ;  /* 0x0000004f584f7210 */ /* 0x000fe20000f3e4ff */
[----:B------:R-:W-:Y:S01]  /*8cf0*/  IMAD.X R89, RZ, RZ, RZ, P5 ;  /* 0x000000ffff597224 */ /* 0x000fe200028e06ff */
[----:B------:R-:W-:Y:S01]  /*8d00*/  IADD3 R90, P5, PT, R90, R121, RZ ;  /* 0x000000795a5a7210 */ /* 0x000fe20007fbe0ff */
[----:B------:R-:W-:Y:S01]  /*8d10*/  IMAD.MOV.U32 R88, RZ, RZ, R81 ;  /* 0x000000ffff587224 */ /* 0x000fe200078e0051 */
[----:B------:R-:W-:-:S02]  /*8d20*/  IADD3.X R138, P0, PT, R79, R138, RZ, P0, !PT ;  /* 0x0000008a4f8a7210 */ /* 0x000fc4000071e4ff */
[----:B------:R-:W-:Y:S01]  /*8d30*/  ISETP.GE.U32.AND P2, PT, R121, R119, PT ;  /* 0x000000777900720c */ /* 0x000fe20003f46070 */
[----:B------:R-:W-:-:S03]  /*8d40*/  IMAD.WIDE.U32.X R80, R139, R75, R88, P3 ;  /* 0x0000004b8b507225 */ /* 0x000fc600018e0458 */
[----:B------:R-:W-:Y:S01]  /*8d50*/  ISETP.GE.U32.AND.EX P2, PT, R123, R134, PT, P2 ;  /* 0x000000867b00720c */ /* 0x000fe20003f46120 */
[----:B------:R-:W-:Y:S01]  /*8d60*/  IMAD.WIDE.U32 R82, P3, R78, R77, R82 ;  /* 0x0000004d4e527225 */ /* 0x000fe20007860052 */
[----:B------:R-:W-:-:S03]  /*8d70*/  IADD3.X R80, P1, P0, R80, RZ, RZ, P0, P1 ;  /* 0x000000ff50507210 */ /* 0x000fc600000224ff */
[----:B------:R-:W-:Y:S01]  /*8d80*/  IMAD.X R79, RZ, RZ, RZ, P3 ;  /* 0x000000ffff4f7224 */ /* 0x000fe200018e06ff */
[----:B------:R-:W-:Y:S01]  /*8d90*/  IADD3 R85, P3, PT, R85, R90, RZ ;  /* 0x0000005a55557210 */ /* 0x000fe20007f7e0ff */
[----:B------:R-:W-:Y:S01]  /*8da0*/  IMAD.X R92, RZ, RZ, R123, P5 ;  /* 0x000000ffff5c7224 */ /* 0x000fe200028e067b */
[----:B------:R-:W-:Y:S01]  /*8db0*/  ISETP.GE.U32.AND P5, PT, R90, R121, PT ;  /* 0x000000795a00720c */ /* 0x000fe20003fa6070 */
[----:B------:R-:W-:Y:S01]  /*8dc0*/  IMAD.WIDE.U32 R88, R78, R76, RZ ;  /* 0x0000004c4e587225 */ /* 0x000fe200078e00ff */
[----:B------:R-:W-:Y:S02]  /*8dd0*/  IADD3.X R84, PT, PT, R81, RZ, RZ, P1, P0 ;  /* 0x000000ff51547210 */ /* 0x000fe40000fe04ff */
[----:B------:R-:W-:Y:S01]  /*8de0*/  IADD3 R81, P0, PT, R80, R85, RZ ;  /* 0x0000005550517210 */ /* 0x000fe20007f1e0ff */
[----:B------:R-:W-:Y:S01]  /*8df0*/  IMAD.MOV.U32 R78, RZ, RZ, R83 ;  /* 0x000000ffff4e7224 */ /* 0x000fe200078e0053 */
[----:B------:R-:W-:Y:S01]  /*8e00*/  ISETP.GE.U32.AND.EX P5, PT, R92, R123, PT, P5 ;  /* 0x0000007b5c00720c */ /* 0x000fe20003fa6150 */
[----:B------:R-:W-:Y:S01]  /*8e10*/  IMAD.X R83, R118, 0x1, R92, P3 ;  /* 0x0000000176537824 */ /* 0x000fe200018e065c */
[----:B------:R-:W-:-:S02]  /*8e20*/  IADD3 R89, P1, PT, R89, R82, RZ ;  /* 0x0000005259597210 */ /* 0x000fc40007f3e0ff */
[----:B------:R-:W-:Y:S02]  /*8e30*/  SEL R82, RZ, 0x1, P2 ;  /* 0x00000001ff527807 */ /* 0x000fe40001000000 */
[----:B------:R-:W-:Y:S01]  /*8e40*/  ISETP.GE.U32.AND P3, PT, R85, R90, PT ;  /* 0x0000005a5500720c */ /* 0x000fe20003f66070 */
[----:B------:R-:W-:Y:S01]  /*8e50*/  IMAD.WIDE.U32.X R78, R139, R77, R78, P1 ;  /* 0x0000004d8b4e7225 */ /* 0x000fe200008e044e */
[----:B------:R-:W-:Y:S02]  /*8e60*/  IADD3 R88, P2, PT, R81, R88, RZ ;  /* 0x0000005851587210 */ /* 0x000fe40007f5e0ff */
[----:B------:R-:W-:Y:S02]  /*8e70*/  IADD3.X R80, P0, PT, R84, R83, RZ, P0, !PT ;  /* 0x0000005354507210 */ /* 0x000fe4000071e4ff */
[----:B------:R-:W-:Y:S02]  /*8e80*/  SEL R81, RZ, 0x1, P5 ;  /* 0x00000001ff517807 */ /* 0x000fe40002800000 */
[----:B------:R-:W-:-:S02]  /*8e90*/  ISETP.GE.U32.AND.EX P3, PT, R83, R92, PT, P3 ;  /* 0x0000005c5300720c */ /* 0x000fc40003f66130 */
[----:B------:R-:W-:Y:S02]  /*8ea0*/  IADD3.X R89, P2, PT, R80, R89, RZ, P2, !PT ;  /* 0x0000005950597210 */ /* 0x000fe4000175e4ff */
[----:B------:R-:W-:Y:S02]  /*8eb0*/  IADD3 R122, P1, P5, R81, R122, R82 ;  /* 0x0000007a517a7210 */ /* 0x000fe40007d3e052 */
[----:B------:R-:W-:Y:S02]  /*8ec0*/  IADD3.X R81, PT, PT, RZ, R117, RZ, P6, P4 ;  /* 0x00000075ff517210 */ /* 0x000fe400037e84ff */
[----:B------:R-:W-:Y:S02]  /*8ed0*/  SEL R80, RZ, 0x1, P3 ;  /* 0x00000001ff507807 */ /* 0x000fe40001800000 */
[----:B------:R-:W-:Y:S02]  /*8ee0*/  IADD3.X R133, P0, P2, R78, RZ, RZ, P2, P0 ;  /* 0x000000ff4e857210 */ /* 0x000fe400012004ff */
[----:B------:R-:W-:-:S02]  /*8ef0*/  IADD3.X R81, PT, PT, RZ, R81, RZ, P1, P5 ;  /* 0x00000051ff517210 */ /* 0x000fc40000fea4ff */
        /* <DEDUP_REMOVED lines=32> */
.L_x_27:
        /* <DEDUP_REMOVED lines=21> */
.L_x_28:
[----:B------:R-:W-:Y:S01]  /*9250*/  IMAD.WIDE.U32 R80, R5, R104, RZ ;  /* 0x0000006805507225 */ /* 0x000fe200078e00ff */
[----:B------:R-:W-:-:S03]  /*9260*/  LOP3.LUT R0, R0, 0xfffffffe, RZ, 0xc0, !PT ;  /* 0xfffffffe00007812 */ /* 0x000fc600078ec0ff */
[----:B------:R-:W-:-:S04]  /*9270*/  IMAD.WIDE.U32 R118, R3, R107, RZ ;  /* 0x0000006b03767225 */ /* 0x000fc800078e00ff */
[----:B------:R-:W-:Y:S02]  /*9280*/  IMAD.IADD R117, R149, 0x1, R81 ;  /* 0x0000000195757824 */ /* 0x000fe400078e0251 */
[----:B------:R-:W-:-:S04]  /*9290*/  IMAD.WIDE.U32 R78, R2, R107, RZ ;  /* 0x0000006b024e7225 */ /* 0x000fc800078e00ff */
[----:B------:R-:W-:-:S04]  /*92a0*/  IMAD.WIDE.U32 R82, R3, R106, RZ ;  /* 0x0000006a03527225 */ /* 0x000fc800078e00ff */
[----:B------:R-:W-:Y:S01]  /*92b0*/  IMAD.IADD R81, R91, 0x1, R119 ;  /* 0x000000015b517824 */ /* 0x000fe200078e0277 */
[----:B------:R-:W-:Y:S01]  /*92c0*/  IADD3 R119, P3, PT, R80, R118, RZ ;  /* 0x0000007650777210 */ /* 0x000fe20007f7e0ff */
[----:B------:R-:W-:-:S03]  /*92d0*/  IMAD.WIDE.U32 R88, R4, R104, RZ ;  /* 0x0000006804587225 */ /* 0x000fc600078e00ff */
[----:B------:R-:W-:Y:S01]  /*92e0*/  IADD3 R118, P0, P4, R82, R81, R78 ;  /* 0x0000005152767210 */ /* 0x000fe20007c1e04e */
[----:B------:R-:W-:-:S03]  /*92f0*/  IMAD.WIDE.U32 R84, R5, R105, RZ ;  /* 0x0000006905547225 */ /* 0x000fc600078e00ff */
[----:B------:R-:W-:Y:S01]  /*9300*/  P2R R92, PR, RZ, 0x10 ;  /* 0x00000010ff5c7803 */ /* 0x000fe20000000000 */
[----:B------:R-:W-:Y:S01]  /*9310*/  IMAD.IADD R86, R149, 0x1, R85 ;  /* 0x0000000195567824 */ /* 0x000fe200078e0255 */
[----:B------:R-:W-:Y:S01]  /*9320*/  IADD3 R117, P1, P2, R84, R117, R88 ;  /* 0x0000007554757210 */ /* 0x000fe20007a3e058 */
[----:B------:R-:W-:Y:S02]  /*9330*/  IMAD.IADD R82, R93, 0x1, R79 ;  /* 0x000000015d527824 */ /* 0x000fe400078e024f */
[----:B------:R-:W-:-:S04]  /*9340*/  IMAD.WIDE.U32 R84, R6, R104, RZ ;  /* 0x0000006806547225 */ /* 0x000fc800078e00ff */
[----:B------:R-:W-:Y:S01]  /*9350*/  @P0 LOP3.LUT R0, R0, 0x1, RZ, 0xfc, !PT ;  /* 0x0000000100000812 */ /* 0x000fe200078efcff */
[----:B------:R-:W-:Y:S01]  /*9360*/  IMAD.X R118, R118, 0x1, R117, P3 ;  /* 0x0000000176767824 */ /* 0x000fe200018e0675 */
[----:B------:R-:W-:Y:S01]  /*9370*/  ISETP.GE.U32.AND P0, PT, R119, R80, PT ;  /* 0x000000507700720c */ /* 0x000fe20003f06070 */
[C---:B------:R-:W-:Y:S01]  /*9380*/  IMAD.WIDE.U32 R80, R7.reuse, R104, RZ ;  /* 0x0000006807507225 */ /* 0x040fe200078e00ff */
[----:B------:R-:W-:Y:S02]  /*9390*/  LOP3.LUT R0, R0, 0xfffffffb, RZ, 0xc0, !PT ;  /* 0xfffffffb00007812 */ /* 0x000fe400078ec0ff */
[----:B------:R-:W-:Y:S01]  /*93a0*/  ISETP.GE.U32.AND.EX P0, PT, R118, R117, PT, P0 ;  /* 0x000000757600720c */ /* 0x000fe20003f06100 */
[----:B------:R-:W-:Y:S01]  /*93b0*/  IMAD.WIDE.U32 R120, R7, R105, RZ ;  /* 0x0000006907787225 */ /* 0x000fe200078e00ff */
[----:B------:R-:W-:Y:S02]  /*93c0*/  IADD3.X R117, PT, PT, RZ, RZ, RZ, P1, P2 ;  /* 0x000000ffff757210 */ /* 0x000fe40000fe44ff */
[----:B------:R-:W-:Y:S01]  /*93d0*/  SEL R90, RZ, 0x1, P0 ;  /* 0x00000001ff5a7807 */ /* 0x000fe20000000000 */
[----:B------:R-:W-:-:S02]  /*93e0*/  IMAD.IADD R79, R152, 0x1, R81 ;  /* 0x00000001984f7824 */ /* 0x000fc400078e0251 */
[----:B------:R-:W-:Y:S01]  /*93f0*/  IMAD.IADD R88, R151, 0x1, R89 ;  /* 0x0000000197587824 */ /* 0x000fe200078e0259 */
[----:B------:R-:W-:Y:S01]  /*9400*/  IADD3 R155, P2, PT, R90, R80, RZ ;  /* 0x000000505a9b7210 */ /* 0x000fe20007f5e0ff */
[----:B------:R-:W-:Y:S01]  /*9410*/  IMAD.MOV.U32 R89, RZ, RZ, RZ ;  /* 0x000000ffff597224 */ /* 0x000fe200078e00ff */
[----:B------:R-:W-:Y:S01]  /*9420*/  IADD3 R120, P0, P3, R120, R79, R84 ;  /* 0x0000004f78787210 */ /* 0x000fe20007b1e054 */
[----:B------:R-:W-:Y:S02]  /*9430*/  IMAD.IADD R122, R152, 0x1, R121 ;  /* 0x00000001987a7824 */ /* 0x000fe400078e0279 */
[----:B------:R-:W-:Y:S01]  /*9440*/  IMAD.WIDE.U32 R88, R105, R4, R88 ;  /* 0x0000000469587225 */ /* 0x000fe200078e0058 */
[----:B------:R-:W-:Y:S02]  /*9450*/  IADD3.X R81, PT, PT, RZ, RZ, RZ, P0, P3 ;  /* 0x000000ffff517210 */ /* 0x000fe400007e64ff */
[----:B------:R-:W-:Y:S01]  /*9460*/  ISETP.GT.U32.AND P0, PT, R80, R155, PT ;  /* 0x0000009b5000720c */ /* 0x000fe20003f04070 */
[----:B------:R-:W-:Y:S01]  /*9470*/  IMAD.IADD R78, R150, 0x1, R85 ;  /* 0x00000001964e7824 */ /* 0x000fe200078e0255 */
[----:B------:R-:W-:Y:S01]  /*9480*/  IADD3 R117, P1, P5, R117, R88, R86 ;  /* 0x0000005875757210 */ /* 0x000fe20007d3e056 */
[----:B------:R-:W-:-:S02]  /*9490*/  IMAD.MOV.U32 R79, RZ, RZ, RZ ;  /* 0x000000ffff4f7224 */ /* 0x000fc400078e00ff */
[----:B------:R-:W-:Y:S02]  /*94a0*/  IMAD.X R121, RZ, RZ, R120, P2 ;  /* 0x000000ffff797224 */ /* 0x000fe400010e0678 */
[----:B------:R-:W-:Y:S02]  /*94b0*/  IMAD.IADD R123, R151, 0x1, R89 ;  /* 0x00000001977b7824 */ /* 0x000fe400078e0259 */
[----:B------:R-:W-:Y:S01]  /*94c0*/  IMAD.WIDE.U32 R84, R5, R107, RZ ;  /* 0x0000006b05547225 */ /* 0x000fe200078e00ff */
[----:B------:R-:W-:Y:S02]  /*94d0*/  ISETP.GT.U32.AND.EX P0, PT, R120, R121, PT, P0 ;  /* 0x000000797800720c */ /* 0x000fe40003f04100 */
[----:B------:R-:W-:Y:S01]  /*94e0*/  IADD3.X R123, PT, PT, RZ, R123, RZ, P1, P5 ;  /* 0x0000007bff7b7210 */ /* 0x000fe20000fea4ff */
[----:B------:R-:W-:Y:S01]  /*94f0*/  IMAD.WIDE.U32 R78, R105, R6, R78 ;  /* 0x00000006694e7225 */ /* 0x000fe200078e004e */
[----:B------:R-:W-:Y:S02]  /*9500*/  IADD3 R124, P1, PT, R155, R84, RZ ;  /* 0x000000549b7c7210 */ /* 0x000fe40007f3e0ff */
[----:B------:R-:W-:Y:S01]  /*9510*/  SEL R155, R80, R155, P0 ;  /* 0x0000009b509b7207 */ /* 0x000fe20000000000 */
[----:B------:R-:W-:Y:S01]  /*9520*/  IMAD.WIDE.U32 R88, R9, R104, RZ ;  /* 0x0000006809587225 */ /* 0x000fe200078e00ff */
[----:B------:R-:W-:-:S03]  /*9530*/  IADD3 R122, P2, P3, R81, R78, R122 ;  /* 0x0000004e517a7210 */ /* 0x000fc60007b5e07a */
[----:B------:R-:W-:Y:S02]  /*9540*/  IMAD.IADD R86, R150, 0x1, R79 ;  /* 0x0000000196567824 */ /* 0x000fe400078e024f */
[----:B------:R-:W-:Y:S02]  /*9550*/  IMAD.IADD R157, R149, 0x1, R85 ;  /* 0x00000001959d7824 */ /* 0x000fe400078e0255 */
[----:B------:R-:W-:-:S04]  /*9560*/  IMAD.WIDE.U32 R80, R4, R107, RZ ;  /* 0x0000006b04507225 */ /* 0x000fc800078e00ff */
[----:B------:R-:W-:-:S04]  /*9570*/  IMAD.WIDE.U32 R78, R5, R106, RZ ;  /* 0x0000006a054e7225 */ /* 0x000fc800078e00ff */
[----:B------:R-:W-:-:S04]  /*9580*/  IMAD.WIDE.U32 R84, R9, R105, RZ ;  /* 0x0000006909547225 */ /* 0x000fc800078e00ff */
[C---:B------:R-:W-:Y:S01]  /*9590*/  IMAD.IADD R159, R87.reuse, 0x1, R89 ;  /* 0x00000001579f7824 */ /* 0x040fe200078e0259 */
[----:B------:R-:W-:Y:S01]  /*95a0*/  IADD3.X R89, PT, PT, RZ, R86, RZ, P2, P3 ;  /* 0x00000056ff597210 */ /* 0x000fe200017e64ff */
[----:B------:R-:W-:Y:S01]  /*95b0*/  IMAD.IADD R85, R87, 0x1, R85 ;  /* 0x0000000157557824 */ /* 0x000fe200078e0255 */
[----:B------:R-:W-:Y:S01]  /*95c0*/  IADD3 R78, P2, P3, R78, R157, R80 ;  /* 0x0000009d4e4e7210 */ /* 0x000fe20007b5e050 */
[----:B------:R-:W-:-:S04]  /*95d0*/  IMAD.WIDE.U32 R86, R8, R104, RZ ;  /* 0x0000006808567225 */ /* 0x000fc800078e00ff */
[----:B------:R-:W-:Y:S01]  /*95e0*/  IMAD.X R78, R121, 0x1, R78, P1 ;  /* 0x00000001794e7824 */ /* 0x000fe200008e064e */
[----:B------:R-:W-:Y:S01]  /*95f0*/  IADD3 R84, P1, P5, R84, R159, R86 ;  /* 0x0000009f54547210 */ /* 0x000fe20007d3e056 */
[----:B------:R-:W-:Y:S01]  /*9600*/  IMAD.IADD R86, R153, 0x1, R87 ;  /* 0x0000000199567824 */ /* 0x000fe200078e0257 */
[----:B------:R-:W-:Y:S01]  /*9610*/  SEL R121, R120, R121, P0 ;  /* 0x0000007978797207 */ /* 0x000fe20000000000 */
[----:B------:R-:W-:Y:S01]  /*9620*/  IMAD.IADD R87, R91, 0x1, R83 ;  /* 0x000000015b577824 */ /* 0x000fe200078e0253 */
[----:B------:R-:W-:Y:S01]  /*9630*/  ISETP.GT.U32.AND P0, PT, R155, R124, PT ;  /* 0x0000007c9b00720c */ /* 0x000fe20003f04070 */
[----:B------:R-:W-:Y:S02]  /*9640*/  IMAD.MOV.U32 R83, RZ, RZ, RZ ;  /* 0x000000ffff537224 */ /* 0x000fe400078e00ff */
[----:B------:R-:W-:Y:S01]  /*9650*/  IMAD.IADD R157, R149, 0x1, R79 ;  /* 0x00000001959d7824 */ /* 0x000fe200078e024f */
[----:B------:R-:W-:Y:S01]  /*9660*/  IADD3.X R79, PT, PT, RZ, RZ, RZ, P1, P5 ;  /* 0x000000ffff4f7210 */ /* 0x000fe20000fea4ff */
[----:B------:R-:W-:Y:S01]  /*9670*/  IMAD.WIDE.U32 R82, R106, R2, R82 ;  /* 0x000000026a527225 */ /* 0x000fe200078e0052 */
[----:B------:R-:W-:-:S03]  /*9680*/  ISETP.GT.U32.AND.EX P0, PT, R121, R78, PT, P0 ;  /* 0x0000004e7900720c */ /* 0x000fc60003f04100 */
[----:B------:R-:W-:Y:S01]  /*9690*/  IMAD.IADD R80, R151, 0x1, R81 ;  /* 0x0000000197507824 */ /* 0x000fe200078e0251 */
[----:B------:R-:W-:Y:S01]  /*96a0*/  IADD3 R117, P1, P5, R117, R82, R87 ;  /* 0x0000005275757210 */ /* 0x000fe20007d3e057 */
[----:B------:R-:W-:Y:S01]  /*96b0*/  IMAD.MOV.U32 R87, RZ, RZ, RZ ;  /* 0x000000ffff577224 */ /* 0x000fe200078e00ff */
[----:B------:R-:W-:Y:S01]  /*96c0*/  SEL R121, RZ, 0x1, !P0 ;  /* 0x00000001ff797807 */ /* 0x000fe20004000000 */
[----:B------:R-:W-:Y:S02]  /*96d0*/  IMAD.MOV.U32 R81, RZ, RZ, RZ ;  /* 0x000000ffff517224 */ /* 0x000fe400078e00ff */
[----:B------:R-:W-:Y:S01]  /*96e0*/  IMAD.IADD R82, R93, 0x1, R83 ;  /* 0x000000015d527824 */ /* 0x000fe200078e0253 */
[----:B------:R-:W-:Y:S01]  /*96f0*/  IADD3.X R83, PT, PT, RZ, RZ, RZ, P2, P3 ;  /* 0x000000ffff537210 */ /* 0x000fe200017e64ff */
[----:B------:R-:W-:-:S03]  /*9700*/  IMAD.WIDE.U32 R86, R105, R8, R86 ;  /* 0x0000000869567225 */ /* 0x000fc600078e0056 */
[----:B------:R-:W-:Y:S01]  /*9710*/  IADD3.X R123, PT, PT, R123, R82, RZ, P1, P5 ;  /* 0x000000527b7b7210 */ /* 0x000fe20000fea4ff */
[----:B------:R-:W-:Y:S01]  /*9720*/  IMAD.WIDE.U32 R80, R106, R4, R80 ;  /* 0x000000046a507225 */ /* 0x000fe200078e0050 */
[----:B------:R-:W-:-:S03]  /*9730*/  IADD3 R85, P2, P3, R79, R86, R85 ;  /* 0x000000564f557210 */ /* 0x000fc60007b5e055 */
[----:B------:R-:W-:Y:S01]  /*9740*/  IMAD.IADD R82, R151, 0x1, R81 ;  /* 0x0000000197527824 */ /* 0x000fe200078e0251 */
[----:B------:R-:W-:Y:S01]  /*9750*/  IADD3 R120, P1, P5, R122, R80, R157 ;  /* 0x000000507a787210 */ /* 0x000fe20007d3e09d */
[----:B------:R-:W-:Y:S02]  /*9760*/  IMAD.IADD R79, R153, 0x1, R87 ;  /* 0x00000001994f7824 */ /* 0x000fe400078e0257 */
[----:B------:R-:W-:Y:S01]  /*9770*/  IMAD.WIDE.U32 R80, R7, R107, RZ ;  /* 0x0000006b07507225 */ /* 0x000fe200078e00ff */
[----:B------:R-:W-:Y:S02]  /*9780*/  IADD3.X R122, PT, PT, R89, R82, RZ, P1, P5 ;  /* 0x00000052597a7210 */ /* 0x000fe40000fea4ff */
[----:B------:R-:W-:Y:S01]  /*9790*/  IADD3.X R79, PT, PT, RZ, R79, RZ, P2, P3 ;  /* 0x0000004fff4f7210 */ /* 0x000fe200017e64ff */
[----:B------:R-:W-:Y:S01]  /*97a0*/  IMAD.IADD R89, R152, 0x1, R81 ;  /* 0x0000000198597824 */ /* 0x000fe200078e0251 */
[C---:B------:R-:W-:Y:S01]  /*97b0*/  IADD3 R81, P2, PT, R121.reuse, R88, RZ ;  /* 0x0000005879517210 */ /* 0x040fe20007f5e0ff */
[----:B------:R-:W-:Y:S01]  /*97c0*/  IMAD.WIDE.U32 R86, R6, R107, RZ ;  /* 0x0000006b06567225 */ /* 0x000fe200078e00ff */
[----:B------:R-:W-:-:S03]  /*97d0*/  IADD3 R120, P0, P1, R121, R120, R83 ;  /* 0x0000007879787210 */ /* 0x000fc6000791e053 */
[----:B------:R-:W-:Y:S01]  /*97e0*/  IMAD.X R153, RZ, RZ, R84, P2 ;  /* 0x000000ffff997224 */ /* 0x000fe200010e0654 */
[----:B------:R-:W-:Y:S01]  /*97f0*/  ISETP.GT.U32.AND P2, PT, R88, R81, PT ;  /* 0x000000515800720c */ /* 0x000fe20003f44070 */
[----:B------:R-:W-:Y:S01]  /*9800*/  IMAD.WIDE.U32 R82, R7, R106, RZ ;  /* 0x0000006a07527225 */ /* 0x000fe200078e00ff */
[----:B------:R-:W-:Y:S02]  /*9810*/  IADD3.X R122, PT, PT, RZ, R122, RZ, P0, P1 ;  /* 0x0000007aff7a7210 */ /* 0x000fe400007e24ff */
[----:B------:R-:W-:Y:S01]  /*9820*/  ISETP.GT.U32.AND.EX P2, PT, R84, R153, PT, P2 ;  /* 0x000000995400720c */ /* 0x000fe20003f44120 */
[----:B------:R-:W-:Y:S01]  /*9830*/  IMAD.IADD R121, R152, 0x1, R83 ;  /* 0x0000000198797824 */ /* 0x000fe200078e0253 */
[----:B------:R-:W-:Y:S01]  /*9840*/  IADD3 R154, P3, P5, R82, R89, R86 ;  /* 0x00000059529a7210 */ /* 0x000fe20007d7e056 */
[----:B------:R-:W-:Y:S01]  /*9850*/  IMAD.WIDE.U32 R82, R3, R108, RZ ;  /* 0x0000006c03527225 */ /* 0x000fe200078e00ff */
[----:B------:R-:W-:Y:S02]  /*9860*/  IADD3 R152, P0, PT, R81, R80, RZ ;  /* 0x0000005051987210 */ /* 0x000fe40007f1e0ff */
[----:B------:R-:W-:Y:S01]  /*9870*/  SEL R84, R84, R153, P2 ;  /* 0x0000009954547207 */ /* 0x000fe20001000000 */
[----:B------:R-:W-:Y:S01]  /*9880*/  IMAD.IADD R86, R150, 0x1, R87 ;  /* 0x0000000196567824 */ /* 0x000fe200078e0257 */
[----:B------:R-:W-:Y:S01]  /*9890*/  SEL R87, R88, R81, P2 ;  /* 0x0000005158577207 */ /* 0x000fe20001000000 */
[----:B------:R-:W-:-:S02]  /*98a0*/  IMAD.IADD R163, R91, 0x1, R83 ;  /* 0x000000015ba37824 */ /* 0x000fc400078e0253 */
[----:B------:R-:W-:Y:S01]  /*98b0*/  IMAD.X R83, R153, 0x1, R154, P0 ;  /* 0x0000000199537824 */ /* 0x000fe200000e069a */
[----:B------:R-:W-:Y:S01]  /*98c0*/  ISETP.GT.U32.AND P2, PT, R87, R152, PT ;  /* 0x000000985700720c */ /* 0x000fe20003f44070 */
[----:B------:R-:W-:-:S03]  /*98d0*/  IMAD.WIDE.U32 R88, R2, R108, RZ ;  /* 0x0000006c02587225 */ /* 0x000fc600078e00ff */
[----:B------:R-:W-:Y:S01]  /*98e0*/  ISETP.GT.U32.AND.EX P2, PT, R84, R83, PT, P2 ;  /* 0x000000535400720c */ /* 0x000fe20003f44120 */
[----:B------:R-:W-:Y:S01]  /*98f0*/  IMAD.WIDE.U32 R80, R3, R109, RZ ;  /* 0x0000006d03507225 */ /* 0x000fe200078e00ff */
[----:B------:R-:W-:Y:S02]  /*9900*/  IADD3.X R84, PT, PT, RZ, RZ, RZ, P3, P5 ;  /* 0x000000ffff547210 */ /* 0x000fe40001fea4ff */
[----:B------:R-:W-:Y:S01]  /*9910*/  IADD3 R161, P3, PT, R124, R82, RZ ;  /* 0x000000527ca17210 */ /* 0x000fe20007f7e0ff */
[----:B------:R-:W-:Y:S01]  /*9920*/  IMAD.MOV.U32 R87, RZ, RZ, RZ ;  /* 0x000000ffff577224 */ /* 0x000fe200078e00ff */
[----:B------:R-:W-:Y:S01]  /*9930*/  IADD3 R163, P1, P0, R80, R163, R88 ;  /* 0x000000a350a37210 */ /* 0x000fe2000783e058 */
[----:B------:R-:W-:Y:S01]  /*9940*/  IMAD.IADD R80, R93, 0x1, R89 ;  /* 0x000000015d507824 */ /* 0x000fe200078e0259 */
[----:B------:R-:W-:Y:S01]  /*9950*/  SEL R82, RZ, 0x1, !P2 ;  /* 0x00000001ff527807 */ /* 0x000fe20005000000 */
[----:B------:R-:W-:-:S04]  /*9960*/  IMAD.WIDE.U32 R86, R106, R6, R86 ;  /* 0x000000066a567225 */ /* 0x000fc800078e0056 */
[----:B------:R-:W-:Y:S01]  /*9970*/  IMAD.IADD R150, R150, 0x1, R87 ;  /* 0x0000000196967824 */ /* 0x000fe200078e0257 */
[----:B------:R-:W-:Y:S01]  /*9980*/  IADD3 R87, P2, P5, R85, R86, R121 ;  /* 0x0000005655577210 */ /* 0x000fe20007d5e079 */
[----:B------:R-:W-:Y:S01]  /*9990*/  IMAD.X R163, R163, 0x1, R78, P3 ;  /* 0x00000001a3a37824 */ /* 0x000fe200018e064e */
[----:B------:R-:W-:Y:S01]  /*99a0*/  ISETP.GE.U32.AND P3, PT, R161, R124, PT ;  /* 0x0000007ca100720c */ /* 0x000fe20003f66070 */
[----:B------:R-:W-:Y:S01]  /*99b0*/  IMAD.IADD R89, R91, 0x1, R81 ;  /* 0x000000015b597824 */ /* 0x000fe200078e0251 */
[----:B------:R-:W-:Y:S01]  /*99c0*/  IADD3.X R79, PT, PT, R79, R150, RZ, P2, P5 ;  /* 0x000000964f4f7210 */ /* 0x000fe200017ea4ff */
[----:B------:R-:W-:Y:S01]  /*99d0*/  IMAD.MOV.U32 R81, RZ, RZ, RZ ;  /* 0x000000ffff517224 */ /* 0x000fe200078e00ff */
[----:B------:R-:W-:Y:S01]  /*99e0*/  ISETP.GE.U32.AND.EX P2, PT, R163, R78, PT, P3 ;  /* 0x0000004ea300720c */ /* 0x000fe20003f46130 */
[----:B------:R-:W-:Y:S01]  /*99f0*/  IMAD.WIDE.U32 R158, R3, R104, RZ ;  /* 0x00000068039e7225 */ /* 0x000fe200078e00ff */
[----:B------:R-:W-:Y:S02]  /*9a00*/  IADD3 R87, P3, P5, R82, R87, R84 ;  /* 0x0000005752577210 */ /* 0x000fe40007d7e054 */
[----:B------:R-:W-:Y:S01]  /*9a10*/  SEL R153, RZ, 0x1, P2 ;  /* 0x00000001ff997807 */ /* 0x000fe20001000000 */
[----:B------:R-:W-:Y:S01]  /*9a20*/  IMAD.WIDE.U32 R80, R109, R2, R80 ;  /* 0x000000026d507225 */ /* 0x000fe200078e0050 */
[----:B------:R-:W-:-:S03]  /*9a30*/  IADD3.X R86, PT, PT, RZ, R79, RZ, P3, P5 ;  /* 0x0000004fff567210 */ /* 0x000fc60001fea4ff */
[----:B------:R-:W-:Y:S01]  /*9a40*/  IMAD.WIDE.U32 R84, R5, R108, RZ ;  /* 0x0000006c05547225 */ /* 0x000fe200078e00ff */
[----:B------:R-:W-:Y:S02]  /*9a50*/  IADD3 R120, P2, P5, R120, R80, R89 ;  /* 0x0000005078787210 */ /* 0x000fe40007d5e059 */
[----:B------:R-:W-:Y:S01]  /*9a60*/  IADD3 R89, P3, PT, R153, R152, RZ ;  /* 0x0000009899597210 */ /* 0x000fe20007f7e0ff */
[----:B------:R-:W-:Y:S02]  /*9a70*/  IMAD.IADD R155, R93, 0x1, R81 ;  /* 0x000000015d9b7824 */ /* 0x000fe400078e0251 */
[----:B------:R-:W-:-:S03]  /*9a80*/  IMAD.WIDE.U32 R78, R5, R109, RZ ;  /* 0x0000006d054e7225 */ /* 0x000fc600078e00ff */
[----:B------:R-:W-:Y:S01]  /*9a90*/  IADD3.X R122, PT, PT, R122, R155, RZ, P2, P5 ;  /* 0x0000009b7a7a7210 */ /* 0x000fe200017ea4ff */
[----:B------:R-:W-:Y:S01]  /*9aa0*/  IMAD.WIDE.U32 R80, R4, R108, RZ ;  /* 0x0000006c04507225 */ /* 0x000fe200078e00ff */
[----:B------:R-:W-:-:S03]  /*9ab0*/  IADD3 R124, P2, PT, R89, R84, RZ ;  /* 0x00000054597c7210 */ /* 0x000fc60007f5e0ff */
[----:B------:R-:W-:Y:S02]  /*9ac0*/  IMAD.IADD R121, R149, 0x1, R85 ;  /* 0x0000000195797824 */ /* 0x000fe400078e0255 */
[----:B------:R-:W-:Y:S02]  /*9ad0*/  IMAD.X R84, RZ, RZ, R83, P3 ;  /* 0x000000ffff547224 */ /* 0x000fe400018e0653 */
[----:B------:R-:W-:Y:S01]  /*9ae0*/  IMAD.IADD R82, R151, 0x1, R81 ;  /* 0x0000000197527824 */ /* 0x000fe200078e0251 */
[----:B------:R-:W-:Y:S01]  /*9af0*/  IADD3 R121, P5, P3, R78, R121, R80 ;  /* 0x000000794e797210 */ /* 0x000fe20007bbe050 */
[----:B------:R-:W-:-:S04]  /*9b00*/  IMAD.WIDE.U32 R80, R2, R111, RZ ;  /* 0x0000006f02507225 */ /* 0x000fc800078e00ff */
[----:B------:R-:W-:Y:S01]  /*9b10*/  IMAD.X R121, R84, 0x1, R121, P2 ;  /* 0x0000000154797824 */ /* 0x000fe200010e0679 */
[----:B------:R-:W-:Y:S01]  /*9b20*/  ISETP.GT.U32.AND P2, PT, R152, R89, PT ;  /* 0x000000599800720c */ /* 0x000fe20003f44070 */
[----:B------:R-:W-:-:S03]  /*9b30*/  IMAD.IADD R79, R149, 0x1, R79 ;  /* 0x00000001954f7824 */ /* 0x000fc600078e024f */
[----:B------:R-:W-:-:S04]  /*9b40*/  ISETP.GT.U32.AND.EX P2, PT, R83, R84, PT, P2 ;  /* 0x000000545300720c */ /* 0x000fc80003f44120 */
[----:B------:R-:W-:Y:S01]  /*9b50*/  SEL R85, R152, R89, P2 ;  /* 0x0000005998557207 */ /* 0x000fe20001000000 */
[----:B------:R-:W-:Y:S01]  /*9b60*/  IMAD.WIDE.U32 R88, R2, R104, RZ ;  /* 0x0000006802587225 */ /* 0x000fe200078e00ff */
[----:B------:R-:W-:Y:S02]  /*9b70*/  SEL R78, R83, R84, P2 ;  /* 0x00000054534e7207 */ /* 0x000fe40001000000 */
[----:B------:R-:W-:Y:S01]  /*9b80*/  ISETP.GT.U32.AND P2, PT, R85, R124, PT ;  /* 0x0000007c5500720c */ /* 0x000fe20003f44070 */
[----:B------:R-:W-:-:S03]  /*9b90*/  IMAD.MOV.U32 R83, RZ, RZ, RZ ;  /* 0x000000ffff537224 */ /* 0x000fc600078e00ff */
[----:B------:R-:W-:Y:S01]  /*9ba0*/  ISETP.GT.U32.AND.EX P2, PT, R78, R121, PT, P2 ;  /* 0x000000794e00720c */ /* 0x000fe20003f44120 */
[----:B------:R-:W-:-:S03]  /*9bb0*/  IMAD.WIDE.U32 R82, R109, R4, R82 ;  /* 0x000000046d527225 */ /* 0x000fc600078e0052 */
[----:B------:R-:W-:Y:S01]  /*9bc0*/  SEL R150, RZ, 0x1, !P2 ;  /* 0x00000001ff967807 */ /* 0x000fe20005000000 */
[----:B------:R-:W-:Y:S01]  /*9bd0*/  IMAD.IADD R78, R93, 0x1, R81 ;  /* 0x000000015d4e7824 */ /* 0x000fe200078e0251 */
[----:B------:R-:W-:Y:S01]  /*9be0*/  IADD3.X R81, PT, PT, RZ, RZ, RZ, P5, P3 ;  /* 0x000000ffff517210 */ /* 0x000fe20002fe64ff */
[----:B------:R-:W-:Y:S01]  /*9bf0*/  IMAD.IADD R151, R151, 0x1, R83 ;  /* 0x0000000197977824 */ /* 0x000fe200078e0253 */
[----:B------:R-:W-:Y:S01]  /*9c00*/  IADD3 R87, P3, P5, R87, R82, R79 ;  /* 0x0000005257577210 */ /* 0x000fe20007d7e04f */
[----:B------:R-:W-:-:S03]  /*9c10*/  IMAD.WIDE.U32 R82, R3, R110, RZ ;  /* 0x0000006e03527225 */ /* 0x000fc600078e00ff */
[----:B------:R-:W-:Y:S01]  /*9c20*/  IADD3.X R84, PT, PT, R86, R151, RZ, P3, P5 ;  /* 0x0000009756547210 */ /* 0x000fe20001fea4ff */
[----:B------:R-:W-:Y:S01]  /*9c30*/  IMAD.MOV.U32 R79, RZ, RZ, RZ ;  /* 0x000000ffff4f7224 */ /* 0x000fe200078e00ff */
[----:B------:R-:W-:Y:S01]  /*9c40*/  IADD3 R150, P2, P3, R150, R87, R81 ;  /* 0x0000005796967210 */ /* 0x000fe20007b5e051 */
[----:B------:R-:W-:Y:S02]  /*9c50*/  IMAD.IADD R81, R91, 0x1, R83 ;  /* 0x000000015b517824 */ /* 0x000fe400078e0253 */
[----:B------:R-:W-:Y:S01]  /*9c60*/  IMAD.WIDE.U32 R78, R110, R2, R78 ;  /* 0x000000026e4e7225 */ /* 0x000fe200078e004e */
[----:B------:R-:W-:-:S03]  /*9c70*/  IADD3.X R84, PT, PT, RZ, R84, RZ, P2, P3 ;  /* 0x00000054ff547210 */ /* 0x000fc600017e64ff */
[----:B------:R-:W-:Y:S01]  /*9c80*/  IMAD.IADD R149, R93, 0x1, R79 ;  /* 0x000000015d957824 */ /* 0x000fe200078e024f */
[----:B------:R-:W-:Y:S01]  /*9c90*/  IADD3 R150, P2, P3, R150, R78, R81 ;  /* 0x0000004e96967210 */ /* 0x000fe20007b5e051 */
[----:B------:R-:W-:-:S03]  /*9ca0*/  IMAD.WIDE.U32 R86, R3, R105, RZ ;  /* 0x0000006903567225 */ /* 0x000fc600078e00ff */
[----:B------:R-:W-:Y:S01]  /*9cb0*/  IADD3.X R149, PT, PT, R84, R149, RZ, P2, P3 ;  /* 0x0000009554957210 */ /* 0x000fe200017e64ff */
        /* <DEDUP_REMOVED lines=18> */
[----:B------:R-:W-:-:S05]  /*9de0*/  IADD3.X R86, P2, PT, RZ, R78, RZ, P2, !PT ;  /* 0x0000004eff567210 */ /* 0x000fca000175e4ff */
        /* <DEDUP_REMOVED lines=21> */
[----:B------:R-:W-:-:S04]  /*9f40*/  IADD3 R155, P3, PT, R155, R118, RZ ;  /* 0x000000769b9b7210 */ /* 0x000fc80007f7e0ff */
[----:B------:R-:W-:-:S04]  /*9f50*/  IADD3.X R154, P3, PT, R163, R154, RZ, P3, !PT ;  /* 0x0000009aa39a7210 */ /* 0x000fc80001f7e4ff */
[----:B------:R-:W-:-:S04]  /*9f60*/  IADD3.X R88, P2, P3, R78, RZ, RZ, P3, P2 ;  /* 0x000000ff4e587210 */ /* 0x000fc80001b444ff */
[----:B------:R-:W-:Y:S01]  /*9f70*/  IADD3.X R81, PT, PT, R79, RZ, RZ, P2, P3 ;  /* 0x000000ff4f517210 */ /* 0x000fe200017e64ff */
[----:B------:R-:W-:-:S04]  /*9f80*/  IMAD.WIDE.U32 R78, R151, R76, RZ ;  /* 0x0000004c974e7225 */ /* 0x000fc800078e00ff */
[----:B------:R-:W-:-:S04]  /*9f90*/  IMAD.WIDE.U32 R78, P2, R84, R77, R78 ;  /* 0x0000004d544e7225 */ /* 0x000fc8000784004e */
[----:B------:R-:W-:-:S04]  /*9fa0*/  IMAD.WIDE.U32 R84, R84, R76, RZ ;  /* 0x0000004c54547225 */ /* 0x000fc800078e00ff */
[----:B------:R-:W-:Y:S01]  /*9fb0*/  IMAD.X R119, RZ, RZ, RZ, P2 ;  /* 0x000000ffff777224 */ /* 0x000fe200010e06ff */
[----:B------:R-:W-:Y:S01]  /*9fc0*/  IADD3 R83, P2, PT, R85, R78, RZ ;  /* 0x0000004e55537210 */ /* 0x000fe20007f5e0ff */
[----:B------:R-:W-:-:S04]  /*9fd0*/  IMAD.MOV.U32 R118, RZ, RZ, R79 ;  /* 0x000000ffff767224 */ /* 0x000fc800078e004f */
[----:B------:R-:W-:-:S04]  /*9fe0*/  IMAD.WIDE.U32.X R78, R151, R77, R118, P2 ;  /* 0x0000004d974e7225 */ /* 0x000fc800010e0476 */
[----:B------:R-:W-:-:S04]  /*9ff0*/  IMAD.WIDE.U32 R118, R3, R111, RZ ;  /* 0x0000006f03767225 */ /* 0x000fc800078e00ff */
[----:B------:R-:W-:Y:S01]  /*a000*/  IMAD.IADD R85, R91, 0x1, R119 ;  /* 0x000000015b557824 */ /* 0x000fe200078e0277 */
[----:B------:R-:W-:-:S04]  /*a010*/  IADD3 R151, P5, PT, R124, R118, RZ ;  /* 0x000000767c977210 */ /* 0x000fc80007fbe0ff */
[----:B------:R-:W-:-:S05]  /*a020*/  IADD3 R86, P3, P2, R82, R85, R80 ;  /* 0x0000005552567210 */ /* 0x000fca0007a7e050 */
[----:B------:R-:W-:Y:S01]  /*a030*/  IMAD.X R86, R86, 0x1, R121, P5 ;  /* 0x0000000156567824 */ /* 0x000fe200028e0679 */
[----:B------:R-:W-:-:S04]  /*a040*/  IADD3 R85, P5, PT, R88, R151, RZ ;  /* 0x0000009758557210 */ /* 0x000fc80007fbe0ff */
[----:B------:R-:W-:Y:S02]  /*a050*/  IADD3.X R88, P5, PT, R81, R86, RZ, P5, !PT ;  /* 0x0000005651587210 */ /* 0x000fe40002fbe4ff */
[----:B------:R-:W-:Y:S01]  /*a060*/  IADD3 R152, P6, PT, R85, R84, RZ ;  /* 0x0000005455987210 */ /* 0x000fe20007fde0ff */
[----:B------:R-:W-:-:S03]  /*a070*/  IMAD.WIDE.U32 R84, R159, R68, RZ ;  /* 0x000000449f547225 */ /* 0x000fc600078e00ff */
[----:B------:R-:W-:Y:S01]  /*a080*/  IADD3.X R88, P6, PT, R88, R83, RZ, P6, !PT ;  /* 0x0000005358587210 */ /* 0x000fe200037de4ff */
[----:B------:R-:W-:-:S03]  /*a090*/  IMAD.WIDE.U32 R82, R84, R70, RZ ;  /* 0x0000004654527225 */ /* 0x000fc600078e00ff */
[----:B------:R-:W-:Y:S01]  /*a0a0*/  IADD3.X R119, P5, P6, R78, RZ, RZ, P6, P5 ;  /* 0x000000ff4e777210 */ /* 0x000fe200036aa4ff */
[----:B------:R-:W-:-:S03]  /*a0b0*/  IMAD R78, R157, R68, RZ ;  /* 0x000000449d4e7224 */ /* 0x000fc600078e02ff */
        /* <DEDUP_REMOVED lines=34> */
[----:B------:R-:W-:Y:S02]  /*a2e0*/  IADD3.X R88, P5, PT, R159, R88, RZ, P5, !PT ;  /* 0x000000589f587210 */ /* 0x000fe40002fbe4ff */
[----:B------:R-:W-:-:S04]  /*a2f0*/  IADD3 R152, P6, PT, R157, R82, RZ ;  /* 0x000000529d987210 */ /* 0x000fc80007fde0ff */
[----:B------:R-:W-:Y:S01]  /*a300*/  IADD3.X R157, P6, PT, R88, R81, RZ, P6, !PT ;  /* 0x00000051589d7210 */ /* 0x000fe200037de4ff */
[----:B------:R-:W-:Y:S02]  /*a310*/  IMAD.IADD R88, R93, 0x1, R89 ;  /* 0x000000015d587824 */ /* 0x000fe400078e0259 */
[----:B------:R-:W-:Y:S01]  /*a320*/  IMAD.MOV.U32 R89, RZ, RZ, RZ ;  /* 0x000000ffff597224 */ /* 0x000fe200078e00ff */
[----:B------:R-:W-:Y:S01]  /*a330*/  IADD3.X R156, P5, P6, R78, RZ, RZ, P6, P5 ;  /* 0x000000ff4e9c7210 */ /* 0x000fe200036aa4ff */
[----:B------:R-:W-:-:S03]  /*a340*/  IMAD.WIDE.U32 R88, R105, R2, R88 ;  /* 0x0000000269587225 */ /* 0x000fc600078e0058 */
        /* <DEDUP_REMOVED lines=10> */
[----:B------:R-:W-:Y:S01]  /*a3f0*/  IADD3.X R87, PT, PT, RZ, R87, RZ, P4, P5 ;  /* 0x00000057ff577210 */ /* 0x000fe200027ea4ff */
[----:B------:R-:W-:Y:S01]  /*a400*/  IMAD.WIDE.U32 R88, R84, R76, RZ ;  /* 0x0000004c54587225 */ /* 0x000fe200078e00ff */
[----:B------:R-:W-:-:S03]  /*a410*/  IADD3 R117, P4, P5, R90, R117, R80 ;  /* 0x000000755a757210 */ /* 0x000fc60007d9e050 */
[----:B------:R-:W-:Y:S01]  /*a420*/  IMAD R80, R155, R68, RZ ;  /* 0x000000449b507224 */ /* 0x000fe200078e02ff */
[----:B------:R-:W-:Y:S01]  /*a430*/  IADD3.X R123, PT, PT, RZ, R123, RZ, P4, P5 ;  /* 0x0000007bff7b7210 */ /* 0x000fe200027ea4ff */
[----:B------:R-:W-:Y:S01]  /*a440*/  IMAD.WIDE.U32 R78, P6, R84, R77, R78 ;  /* 0x0000004d544e7225 */ /* 0x000fe200078c004e */
[----:B------:R-:W-:-:S03]  /*a450*/  IADD3 R119, P5, PT, R119, R92, RZ ;  /* 0x0000005c77777210 */ /* 0x000fc60007fbe0ff */
        /* <DEDUP_REMOVED lines=13> */
[----:B------:R-:W-:-:S03]  /*a530*/  IMAD.X R85, RZ, RZ, RZ, P4 ;  /* 0x000000ffff557224 */ /* 0x000fc600020e06ff */
[----:B------:R-:W-:Y:S01]  /*a540*/  IADD3.X RZ, P5, PT, R155, R84, RZ, P5, !PT ;  /* 0x000000549bff7210 */ /* 0x000fe20002fbe4ff */
[----:B------:R-:W-:Y:S01]  /*a550*/  IMAD.MOV.U32 R84, RZ, RZ, R79 ;  /* 0x000000ffff547224 */ /* 0x000fe200078e004f */
[----:B------:R-:W-:-:S03]  /*a560*/  IADD3 R79, P4, PT, R156, R119, RZ ;  /* 0x000000779c4f7210 */ /* 0x000fc60007f9e0ff */
[----:B------:R-:W-:Y:S01]  /*a570*/  IMAD.WIDE.U32.X R84, R81, R71, R84, P6 ;  /* 0x0000004751547225 */ /* 0x000fe200030e0454 */
[----:B------:R-:W-:Y:S02]  /*a580*/  IADD3 R90, P6, PT, R79, R88, RZ ;  /* 0x000000584f5a7210 */ /* 0x000fe40007fde0ff */
[----:B------:R-:W-:Y:S02]  /*a590*/  IADD3.X R158, P4, PT, R158, R118, RZ, P4, !PT ;  /* 0x000000769e9e7210 */ /* 0x000fe4000279e4ff */
[----:B------:R-:W-:Y:S02]  /*a5a0*/  IADD3.X R79, P5, PT, RZ, R84, RZ, P5, !PT ;  /* 0x00000054ff4f7210 */ /* 0x000fe40002fbe4ff */
[----:B------:R-:W-:-:S03]  /*a5b0*/  IADD3.X R93, P6, PT, R158, R89, RZ, P6, !PT ;  /* 0x000000599e5d7210 */ /* 0x000fc600037de4ff */
[----:B------:R-:W-:Y:S01]  /*a5c0*/  IMAD.X R154, RZ, RZ, R85, P5 ;  /* 0x000000ffff9a7224 */ /* 0x000fe200028e0655 */
[----:B------:R-:W-:Y:S01]  /*a5d0*/  IADD3 R89, P5, PT, R79, R152, RZ ;  /* 0x000000984f597210 */ /* 0x000fe20007fbe0ff */
[----:B------:R-:W-:Y:S01]  /*a5e0*/  IMAD.WIDE.U32 R78, R81, R72, RZ ;  /* 0x00000048514e7225 */ /* 0x000fe200078e00ff */
[----:B------:R-:W-:-:S03]  /*a5f0*/  IADD3.X R152, P4, P6, R82, RZ, RZ, P6, P4 ;  /* 0x000000ff52987210 */ /* 0x000fc600036884ff */
[----:B------:R-:W-:Y:S01]  /*a600*/  IMAD.WIDE.U32 R84, R80, R72, RZ ;  /* 0x0000004850547225 */ /* 0x000fe200078e00ff */
[----:B------:R-:W-:-:S03]  /*a610*/  IADD3.X R91, PT, PT, R83, RZ, RZ, P4, P6 ;  /* 0x000000ff535b7210 */ /* 0x000fc600027ec4ff */
[----:B------:R-:W-:Y:S01]  /*a620*/  IMAD.WIDE.U32 R82, P6, R80, R73, R78 ;  /* 0x0000004950527225 */ /* 0x000fe200078c004e */
[----:B------:R-:W-:Y:S02]  /*a630*/  IADD3 R88, P4, PT, R89, R84, RZ ;  /* 0x0000005459587210 */ /* 0x000fe40007f9e0ff */
[----:B------:R-:W-:Y:S01]  /*a640*/  IADD3.X R89, P5, PT, R154, R157, RZ, P5, !PT ;  /* 0x0000009d9a597210 */ /* 0x000fe20002fbe4ff */
[----:B------:R-:W-:Y:S01]  /*a650*/  IMAD.X R79, RZ, RZ, RZ, P6 ;  /* 0x000000ffff4f7224 */ /* 0x000fe200030e06ff */
[----:B------:R-:W-:Y:S01]  /*a660*/  IADD3 R84, P6, PT, R85, R82, RZ ;  /* 0x0000005255547210 */ /* 0x000fe20007fde0ff */
[----:B------:R-:W-:Y:S02]  /*a670*/  IMAD.MOV.U32 R78, RZ, RZ, R83 ;  /* 0x000000ffff4e7224 */ /* 0x000fe400078e0053 */
[----:B------:R-:W-:-:S04]  /*a680*/  IMAD.WIDE.U32 R82, R81, R74, RZ ;  /* 0x0000004a51527225 */ /* 0x000fc800078e00ff */
[----:B------:R-:W-:Y:S01]  /*a690*/  IMAD.WIDE.U32.X R78, R81, R73, R78, P6 ;  /* 0x00000049514e7225 */ /* 0x000fe200030e044e */
[----:B------:R-:W-:Y:S02]  /*a6a0*/  IADD3.X R89, P6, PT, R89, R84, RZ, P4, !PT ;  /* 0x0000005459597210 */ /* 0x000fe400027de4ff */
[----:B------:R-:W-:Y:S02]  /*a6b0*/  ISETP.GE.U32.AND P4, PT, R119, R92, PT ;  /* 0x0000005c7700720c */ /* 0x000fe40003f86070 */
[----:B------:R-:W-:Y:S02]  /*a6c0*/  IADD3.X R85, P5, P6, R78, RZ, RZ, P6, P5 ;  /* 0x000000ff4e557210 */ /* 0x000fe400036aa4ff */
[----:B------:R-:W-:Y:S02]  /*a6d0*/  ISETP.GE.U32.AND.EX P4, PT, R118, R87, PT, P4 ;  /* 0x000000577600720c */ /* 0x000fe40003f86140 */
[----:B------:R-:W-:Y:S01]  /*a6e0*/  IADD3.X R84, PT, PT, R79, RZ, RZ, P5, P6 ;  /* 0x000000ff4f547210 */ /* 0x000fe20002fec4ff */
[----:B------:R-:W-:Y:S01]  /*a6f0*/  IMAD.WIDE.U32 R82, P6, R80, R75, R82 ;  /* 0x0000004b50527225 */ /* 0x000fe200078c0052 */
[----:B------:R-:W-:-:S02]  /*a700*/  IADD3 R87, P5, PT, R85, R90, RZ ;  /* 0x0000005a55577210 */ /* 0x000fc40007fbe0ff */
[----:B------:R-:W-:Y:S01]  /*a710*/  SEL R92, RZ, 0x1, P4 ;  /* 0x00000001ff5c7807 */ /* 0x000fe20002000000 */
[----:B------:R-:W-:Y:S01]  /*a720*/  IMAD.WIDE.U32 R78, R80, R74, RZ ;  /* 0x0000004a504e7225 */ /* 0x000fe200078e00ff */
[----:B------:R-:W-:-:S03]  /*a730*/  IADD3.X R90, P5, PT, R84, R93, RZ, P5, !PT ;  /* 0x0000005d545a7210 */ /* 0x000fc60002fbe4ff */
[----:B------:R-:W-:Y:S01]  /*a740*/  IMAD.X R85, RZ, RZ, RZ, P6 ;  /* 0x000000ffff557224 */ /* 0x000fe200030e06ff */
[----:B------:R-:W-:Y:S01]  /*a750*/  IADD3 R79, P6, PT, R79, R82, RZ ;  /* 0x000000524f4f7210 */ /* 0x000fe20007fde0ff */
[----:B------:R-:W-:Y:S01]  /*a760*/  IMAD.MOV.U32 R84, RZ, RZ, R83 ;  /* 0x000000ffff547224 */ /* 0x000fe200078e0053 */
[----:B------:R-:W-:-:S03]  /*a770*/  IADD3 R87, P4, PT, R87, R78, RZ ;  /* 0x0000004e57577210 */ /* 0x000fc60007f9e0ff */
[----:B------:R-:W-:Y:S01]  /*a780*/  IMAD.WIDE.U32.X R84, R81, R75, R84, P6 ;  /* 0x0000004b51547225 */ /* 0x000fe200030e0454 */
[----:B------:R-:W-:-:S03]  /*a790*/  IADD3.X R90, P4, PT, R90, R79, RZ, P4, !PT ;  /* 0x0000004f5a5a7210 */ /* 0x000fc6000279e4ff */
        /* <DEDUP_REMOVED lines=8> */
[----:B------:R-:W-:-:S04]  /*a820*/  IMAD.WIDE.U32 R84, R80, R76, RZ ;  /* 0x0000004c50547225 */ /* 0x000fc800078e00ff */
[----:B------:R-:W-:Y:S01]  /*a830*/  IMAD.X R91, R91, 0x1, R118, P6 ;  /* 0x000000015b5b7824 */ /* 0x000fe200030e0676 */
[----:B------:R-:W-:Y:S01]  /*a840*/  IADD3 R85, P6, PT, R85, R78, RZ ;  /* 0x0000004e55557210 */ /* 0x000fe20007fde0ff */
[----:B------:R-:W-:Y:S02]  /*a850*/  IMAD R80, R89, R68, RZ ;  /* 0x0000004459507224 */ /* 0x000fe400078e02ff */
[----:B------:R-:W-:Y:S01]  /*a860*/  IMAD.X R83, RZ, RZ, RZ, P5 ;  /* 0x000000ffff537224 */ /* 0x000fe200028e06ff */
[----:B------:R-:W-:Y:S01]  /*a870*/  IADD3 R84, P5, PT, R119, R84, RZ ;  /* 0x0000005477547210 */ /* 0x000fe20007fbe0ff */
[----:B------:R-:W-:Y:S01]  /*a880*/  IMAD.MOV.U32 R82, RZ, RZ, R79 ;  /* 0x000000ffff527224 */ /* 0x000fe200078e004f */
[----:B------:R-:W-:Y:S01]  /*a890*/  IADD3.X R154, P4, PT, R154, R91, RZ, P4, !PT ;  /* 0x0000005b9a9a7210 */ /* 0x000fe2000279e4ff */
[C---:B------:R-:W-:Y:S02]  /*a8a0*/  IMAD R119, R88.reuse, R69, R80 ;  /* 0x0000004558777224 */ /* 0x040fe400078e0250 */
[----:B------:R-:W-:-:S04]  /*a8b0*/  IMAD.WIDE.U32 R78, R88, R68, RZ ;  /* 0x00000044584e7225 */ /* 0x000fc800078e00ff */
[----:B------:R-:W-:-:S04]  /*a8c0*/  IMAD.WIDE.U32.X R82, R81, R77, R82, P6 ;  /* 0x0000004d51527225 */ /* 0x000fc800030e0452 */
[----:B------:R-:W-:Y:S01]  /*a8d0*/  IMAD.IADD R119, R79, 0x1, R119 ;  /* 0x000000014f777824 */ /* 0x000fe200078e0277 */
[----:B------:R-:W-:-:S03]  /*a8e0*/  IADD3.X R79, P5, PT, R154, R85, RZ, P5, !PT ;  /* 0x000000559a4f7210 */ /* 0x000fc60002fbe4ff */
[----:B------:R-:W-:Y:S01]  /*a8f0*/  IMAD.WIDE.U32 R80, R119, R70, RZ ;  /* 0x0000004677507225 */ /* 0x000fe200078e00ff */
[----:B------:R-:W-:-:S04]  /*a900*/  IADD3.X R85, P5, P4, R82, RZ, RZ, P5, P4 ;  /* 0x000000ff52557210 */ /* 0x000fc80002ca84ff */
        /* <DEDUP_REMOVED lines=9> */
[----:B------:R-:W-:Y:S01]  /*a9a0*/  IADD3.X R124, PT, PT, RZ, RZ, RZ, P1, P0 ;  /* 0x000000ffff7c7210 */ /* 0x000fe20000fe04ff */
[----:B------:R-:W-:Y:S01]  /*a9b0*/  IMAD.WIDE.U32 R80, R119, R72, RZ ;  /* 0x0000004877507225 */ /* 0x000fe200078e00ff */
[----:B------:R-:W-:-:S03]  /*a9c0*/  ISETP.GE.U32.AND.EX P4, PT, R86, R121, PT, P4 ;  /* 0x000000795600720c */ /* 0x000fc60003f86140 */
[----:B------:R-:W-:-:S04]  /*a9d0*/  IMAD.WIDE.U32.X R82, R119, R71, R82, P6 ;  /* 0x0000004777527225 */ /* 0x000fc800030e0452 */
[----:B------:R-:W-:Y:S01]  /*a9e0*/  IMAD.WIDE.U32 R80, P1, R78, R73, R80 ;  /* 0x000000494e507225 */ /* 0x000fe20007820050 */
[----:B------:R-:W-:-:S03]  /*a9f0*/  IADD3.X R82, P5, PT, RZ, R82, RZ, P5, !PT ;  /* 0x00000052ff527210 */ /* 0x000fc60002fbe4ff */
        /* <DEDUP_REMOVED lines=8> */
[C---:B------:R-:W-:Y:S01]  /*aa80*/  IMAD.WIDE.U32 R80, R119.reuse, R74, RZ ;  /* 0x0000004a77507225 */ /* 0x040fe200078e00ff */
[----:B------:R-:W-:Y:S02]  /*aa90*/  ISETP.GE.U32.AND P5, PT, R92, R117, PT ;  /* 0x000000755c00720c */ /* 0x000fe40003fa6070 */
[----:B------:R-:W-:Y:S01]  /*aaa0*/  IADD3.X R86, P1, PT, R86, R89, RZ, P1, !PT ;  /* 0x0000005956567210 */ /* 0x000fe20000f3e4ff */
[----:B------:R-:W-:Y:S01]  /*aab0*/  IMAD.WIDE.U32.X R82, R119, R73, R82, P6 ;  /* 0x0000004977527225 */ /* 0x000fe200030e0452 */
[----:B------:R-:W-:-:S02]  /*aac0*/  IADD3.X R90, PT, PT, RZ, RZ, RZ, P3, P2 ;  /* 0x000000ffff5a7210 */ /* 0x000fc40001fe44ff */
[----:B------:R-:W-:Y:S02]  /*aad0*/  SEL R117, RZ, 0x1, P4 ;  /* 0x00000001ff757807 */ /* 0x000fe40002000000 */
[----:B------:R-:W-:Y:S02]  /*aae0*/  IADD3.X R89, P1, P6, R82, RZ, RZ, P1, P0 ;  /* 0x000000ff52597210 */ /* 0x000fe40000e204ff */
[----:B------:R-:W-:Y:S02]  /*aaf0*/  ISETP.GE.U32.AND.EX P5, PT, R118, R123, PT, P5 ;  /* 0x0000007b7600720c */ /* 0x000fe40003fa6150 */
[----:B------:R-:W-:Y:S02]  /*ab00*/  ISETP.GE.U32.AND P0, PT, R93, R92, PT ;  /* 0x0000005c5d00720c */ /* 0x000fe40003f06070 */
[----:B------:R-:W-:Y:S01]  /*ab10*/  IADD3.X R88, PT, PT, R83, RZ, RZ, P1, P6 ;  /* 0x000000ff53587210 */ /* 0x000fe20000fec4ff */
[----:B------:R-:W-:Y:S01]  /*ab20*/  IMAD.WIDE.U32 R82, R78, R74, RZ ;  /* 0x0000004a4e527225 */ /* 0x000fe200078e00ff */
[----:B------:R-:W-:-:S02]  /*ab30*/  IADD3 R150, P6, P4, R117, R150, R90 ;  /* 0x0000009675967210 */ /* 0x000fc40007cde05a */
[----:B------:R-:W-:Y:S01]  /*ab40*/  SEL R117, RZ, 0x1, P5 ;  /* 0x00000001ff757807 */ /* 0x000fe20002800000 */
[----:B------:R-:W-:Y:S01]  /*ab50*/  IMAD.WIDE.U32 R80, P5, R78, R75, R80 ;  /* 0x0000004b4e507225 */ /* 0x000fe200078a0050 */
[----:B------:R-:W-:Y:S02]  /*ab60*/  IADD3 R120, P3, P2, R153, R120, R124 ;  /* 0x0000007899787210 */ /* 0x000fe40007a7e07c */
[----:B------:R-:W-:Y:S02]  /*ab70*/  ISETP.GE.U32.AND.EX P0, PT, R91, R118, PT, P0 ;  /* 0x000000765b00720c */ /* 0x000fe40003f06100 */
[----:B------:R-:W-:Y:S02]  /*ab80*/  IADD3 R89, P1, PT, R89, R84, RZ ;  /* 0x0000005459597210 */ /* 0x000fe40007f3e0ff */
[----:B------:R-:W-:Y:S02]  /*ab90*/  IADD3.X R121, PT, PT, RZ, R122, RZ, P3, P2 ;  /* 0x0000007aff797210 */ /* 0x000fe40001fe44ff */
[----:B------:R-:W-:-:S02]  /*aba0*/  SEL R92, RZ, 0x1, P0 ;  /* 0x00000001ff5c7807 */ /* 0x000fc40000000000 */
[----:B------:R-:W-:Y:S02]  /*abb0*/  IADD3 R80, P3, PT, R83, R80, RZ ;  /* 0x0000005053507210 */ /* 0x000fe40007f7e0ff */
[----:B------:R-:W-:Y:S01]  /*abc0*/  IADD3 R90, P0, PT, R89, R82, RZ ;  /* 0x00000052595a7210 */ /* 0x000fe20007f1e0ff */
[----:B------:R-:W-:Y:S01]  /*abd0*/  IMAD.WIDE.U32 R82, R119, R76, RZ ;  /* 0x0000004c77527225 */ /* 0x000fe200078e00ff */
[----:B------:R-:W-:Y:S02]  /*abe0*/  IADD3.X R79, P1, PT, R88, R79, RZ, P1, !PT ;  /* 0x0000004f584f7210 */ /* 0x000fe40000f3e4ff */
[----:B------:R-:W-:Y:S01]  /*abf0*/  IADD3 R117, P2, PT, R117, R120, RZ ;  /* 0x0000007875757210 */ /* 0x000fe20007f5e0ff */
[----:B------:R-:W-:Y:S01]  /*ac00*/  IMAD.X R89, RZ, RZ, RZ, P5 ;  /* 0x000000ffff597224 */ /* 0x000fe200028e06ff */
[----:B------:R-:W-:Y:S01]  /*ac10*/  IADD3.X R93, P0, PT, R79, R80, RZ, P0, !PT ;  /* 0x000000504f5d7210 */ /* 0x000fe2000071e4ff */
[----:B------:R-:W-:Y:S01]  /*ac20*/  IMAD.MOV.U32 R88, RZ, RZ, R81 ;  /* 0x000000ffff587224 */ /* 0x000fe200078e0051 */
[----:B------:R-:W-:Y:S01]  /*ac30*/  IADD3 R92, P5, PT, R92, R117, RZ ;  /* 0x000000755c5c7210 */ /* 0x000fe20007fbe0ff */
[----:B------:R-:W-:Y:S01]  /*ac40*/  IMAD.X R84, RZ, RZ, R121, P2 ;  /* 0x000000ffff547224 */ /* 0x000fe200010e0679 */
[----:B------:R-:W-:Y:S01]  /*ac50*/  ISETP.GE.U32.AND P2, PT, R117, R120, PT ;  /* 0x000000787500720c */ /* 0x000fe20003f46070 */
[----:B------:R-:W-:-:S03]  /*ac60*/  IMAD.WIDE.U32.X R80, R119, R75, R88, P3 ;  /* 0x0000004b77507225 */ /* 0x000fc600018e0458 */
[----:B------:R-:W-:Y:S01]  /*ac70*/  ISETP.GE.U32.AND.EX P2, PT, R84, R121, PT, P2 ;  /* 0x000000795400720c */ /* 0x000fe20003f46120 */
[----:B------:R-:W-:Y:S01]  /*ac80*/  IMAD.WIDE.U32 R82, P3, R78, R77, R82 ;  /* 0x0000004d4e527225 */ /* 0x000fe20007860052 */
[----:B------:R-:W-:-:S03]  /*ac90*/  IADD3.X R80, P1, P0, R80, RZ, RZ, P0, P1 ;  /* 0x000000ff50507210 */ /* 0x000fc600000224ff */
[----:B------:R-:W-:Y:S01]  /*aca0*/  IMAD.X R91, RZ, RZ, R84, P5 ;  /* 0x000000ffff5b7224 */ /* 0x000fe200028e0654 */
[----:B------:R-:W-:Y:S01]  /*acb0*/  ISETP.GE.U32.AND P5, PT, R92, R117, PT ;  /* 0x000000755c00720c */ /* 0x000fe20003fa6070 */
[----:B------:R-:W-:Y:S01]  /*acc0*/  IMAD.X R79, RZ, RZ, RZ, P3 ;  /* 0x000000ffff4f7224 */ /* 0x000fe200018e06ff */
[----:B------:R-:W-:Y:S01]  /*acd0*/  IADD3 R85, P3, PT, R85, R92, RZ ;  /* 0x0000005c55557210 */ /* 0x000fe20007f7e0ff */
[----:B------:R-:W-:Y:S01]  /*ace0*/  IMAD.WIDE.U32 R88, R78, R76, RZ ;  /* 0x0000004c4e587225 */ /* 0x000fe200078e00ff */
[----:B------:R-:W-:Y:S02]  /*acf0*/  ISETP.GE.U32.AND.EX P5, PT, R91, R84, PT, P5 ;  /* 0x000000545b00720c */ /* 0x000fe40003fa6150 */
[----:B------:R-:W-:Y:S01]  /*ad00*/  IADD3.X R84, PT, PT, R81, RZ, RZ, P1, P0 ;  /* 0x000000ff51547210 */ /* 0x000fe20000fe04ff */
[----:B------:R-:W-:Y:S01]  /*ad10*/  IMAD.MOV.U32 R78, RZ, RZ, R83 ;  /* 0x000000ffff4e7224 */ /* 0x000fe200078e0053 */
[----:B------:R-:W-:Y:S01]  /*ad20*/  IADD3 R81, P0, PT, R80, R85, RZ ;  /* 0x0000005550517210 */ /* 0x000fe20007f1e0ff */
        /* <DEDUP_REMOVED lines=50> */
.L_x_29:
        /* <DEDUP_REMOVED lines=21> */
.L_x_30:
[----:B------:R-:W-:Y:S01]  /*b1a0*/  IMAD.MOV.U32 R119, RZ, RZ, RZ ;  /* 0x000000ffff777224 */ /* 0x000fe200078e00ff */
[----:B------:R-:W-:Y:S01]  /*b1b0*/  LOP3.LUT R0, R0, 0xfffffffe, RZ, 0xc0, !PT ;  /* 0xfffffffe00007812 */ /* 0x000fe200078ec0ff */
[----:B------:R-:W-:-:S04]  /*b1c0*/  IMAD.WIDE.U32 R86, R90, R59, RZ ;  /* 0x0000003b5a567225 */ /* 0x000fc800078e00ff */
[----:B------:R-:W-:-:S04]  /*b1d0*/  IMAD.WIDE.U32 R82, R93, R59, RZ ;  /* 0x0000003b5d527225 */ /* 0x000fc800078e00ff */
[----:B------:R-:W-:-:S04]  /*b1e0*/  IMAD.WIDE.U32 R88, R90, R58, RZ ;  /* 0x0000003a5a587225 */ /* 0x000fc800078e00ff */
[----:B------:R-:W-:Y:S02]  /*b1f0*/  IMAD.IADD R81, R87, 0x1, R119 ;  /* 0x0000000157517824 */ /* 0x000fe400078e0277 */
[----:B------:R-:W-:Y:S02]  /*b200*/  IMAD.MOV.U32 R91, RZ, RZ, RZ ;  /* 0x000000ffff5b7224 */ /* 0x000fe400078e00ff */
[----:B------:R-:W-:Y:S01]  /*b210*/  IMAD.MOV.U32 R123, RZ, RZ, RZ ;  /* 0x000000ffff7b7224 */ /* 0x000fe200078e00ff */
[----:B------:R-:W-:Y:S01]  /*b220*/  IADD3 R88, P0, P2, R88, R81, R82 ;  /* 0x0000005158587210 */ /* 0x000fe20007a1e052 */
[----:B------:R-:W-:-:S03]  /*b230*/  IMAD.WIDE.U32 R84, R121, R59, RZ ;  /* 0x0000003b79547225 */ /* 0x000fc600078e00ff */
[----:B------:R-:W-:Y:S01]  /*b240*/  IADD3.X R159, PT, PT, RZ, RZ, RZ, P0, P2 ;  /* 0x000000ffff9f7210 */ /* 0x000fe200007e44ff */
[----:B------:R-:W-:-:S04]  /*b250*/  IMAD.WIDE.U32 R78, R152, R60, RZ ;  /* 0x0000003c984e7225 */ /* 0x000fc800078e00ff */
[----:B------:R-:W-:Y:S01]  /*b260*/  IMAD.IADD R80, R83, 0x1, R91 ;  /* 0x0000000153507824 */ /* 0x000fe200078e025b */
[----:B------:R-:W-:Y:S01]  /*b270*/  IADD3 R153, P1, PT, R86, R78, RZ ;  /* 0x0000004e56997210 */ /* 0x000fe20007f3e0ff */
[----:B------:R-:W-:-:S03]  /*b280*/  IMAD.WIDE.U32 R120, R121, R58, RZ ;  /* 0x0000003a79787225 */ /* 0x000fc600078e00ff */
[----:B------:R-:W-:Y:S01]  /*b290*/  ISETP.GE.U32.AND P0, PT, R153, R86, PT ;  /* 0x000000569900720c */ /* 0x000fe20003f06070 */
[----:B------:R-:W-:-:S04]  /*b2a0*/  IMAD.WIDE.U32 R82, R154, R59, RZ ;  /* 0x0000003b9a527225 */ /* 0x000fc800078e00ff */
[----:B------:R-:W-:Y:S02]  /*b2b0*/  IMAD.IADD R87, R85, 0x1, R123 ;  /* 0x0000000155577824 */ /* 0x000fe400078e027b */
[----:B------:R-:W-:Y:S02]  /*b2c0*/  IMAD.MOV.U32 R81, RZ, RZ, RZ ;  /* 0x000000ffff517224 */ /* 0x000fe400078e00ff */
[----:B------:R-:W-:Y:S01]  /*b2d0*/  IMAD.IADD R89, R119, 0x1, R89 ;  /* 0x0000000177597824 */ /* 0x000fe200078e0259 */
[----:B------:R-:W-:Y:S01]  /*b2e0*/  IADD3 R118, P3, P2, R120, R87, R82 ;  /* 0x0000005778767210 */ /* 0x000fe20007a7e052 */
[----:B------:R-:W-:-:S04]  /*b2f0*/  IMAD.WIDE.U32 R80, R58, R93, R80 ;  /* 0x0000005d3a507225 */ /* 0x000fc800078e0050 */
[----:B------:R-:W-:Y:S01]  /*b300*/  IMAD.WIDE.U32 R86, R117, R59, RZ ;  /* 0x0000003b75567225 */ /* 0x000fe200078e00ff */
[----:B------:R-:W-:-:S03]  /*b310*/  IADD3 R159, P4, P5, R159, R80, R89 ;  /* 0x000000509f9f7210 */ /* 0x000fc60007d9e059 */
[----:B------:R-:W-:Y:S02]  /*b320*/  IMAD.IADD R85, R123, 0x1, R121 ;  /* 0x000000017b557824 */ /* 0x000fe400078e0279 */
[----:B------:R-:W-:Y:S02]  /*b330*/  IMAD.IADD R150, R91, 0x1, R81 ;  /* 0x000000015b967824 */ /* 0x000fe400078e0251 */
[----:B------:R-:W-:-:S03]  /*b340*/  IMAD.WIDE.U32 R120, R92, R59, RZ ;  /* 0x0000003b5c787225 */ /* 0x000fc600078e00ff */
[----:B------:R-:W-:Y:S01]  /*b350*/  IADD3.X R150, PT, PT, RZ, R150, RZ, P4, P5 ;  /* 0x00000096ff967210 */ /* 0x000fe200027ea4ff */
[----:B------:R-:W-:-:S04]  /*b360*/  IMAD.WIDE.U32 R80, R117, R58, RZ ;  /* 0x0000003a75507225 */ /* 0x000fc800078e00ff */
[----:B------:R-:W-:Y:S02]  /*b370*/  IMAD.IADD R87, R87, 0x1, R123 ;  /* 0x0000000157577824 */ /* 0x000fe400078e027b */
[----:B------:R-:W-:Y:S02]  /*b380*/  IMAD.MOV.U32 R157, RZ, RZ, RZ ;  /* 0x000000ffff9d7224 */ /* 0x000fe400078e00ff */
[----:B------:R-:W-:Y:S01]  /*b390*/  IMAD.WIDE.U32 R160, R149, R60, RZ ;  /* 0x0000003c95a07225 */ /* 0x000fe200078e00ff */
[----:B------:R-:W-:-:S03]  /*b3a0*/  IADD3 R87, P4, P5, R80, R87, R120 ;  /* 0x0000005750577210 */ /* 0x000fc60007d9e078 */
[----:B------:R-:W-:Y:S01]  /*b3b0*/  IMAD.IADD R155, R157, 0x1, R79 ;  /* 0x000000019d9b7824 */ /* 0x000fe200078e024f */
[----:B------:R-:W-:Y:S01]  /*b3c0*/  IADD3.X R122, PT, PT, RZ, RZ, RZ, P4, P5 ;  /* 0x000000ffff7a7210 */ /* 0x000fe200027ea4ff */
[----:B------:R-:W-:-:S04]  /*b3d0*/  IMAD.WIDE.U32 R78, R152, R61, RZ ;  /* 0x0000003d984e7225 */ /* 0x000fc800078e00ff */
[----:B------:R-:W-:Y:S01]  /*b3e0*/  IMAD.MOV.U32 R120, RZ, RZ, RZ ;  /* 0x000000ffff787224 */ /* 0x000fe200078e00ff */
[----:B------:R-:W-:Y:S01]  /*b3f0*/  IADD3 R155, P5, P4, R78, R155, R160 ;  /* 0x0000009b4e9b7210 */ /* 0x000fe20007cbe0a0 */
[----:B------:R-:W-:Y:S02]  /*b400*/  IMAD.IADD R89, R123, 0x1, R81 ;  /* 0x000000017b597824 */ /* 0x000fe400078e0251 */
[----:B------:R-:W-:Y:S01]  /*b410*/  IMAD.IADD R80, R121, 0x1, R120 ;  /* 0x0000000179507824 */ /* 0x000fe200078e0278 */
[----:B------:R-:W-:Y:S01]  /*b420*/  P2R R124, PR, RZ, 0x10 ;  /* 0x00000010ff7c7803 */ /* 0x000fe20000000000 */
[----:B------:R-:W-:Y:S02]  /*b430*/  IMAD.MOV.U32 R81, RZ, RZ, RZ ;  /* 0x000000ffff517224 */ /* 0x000fe400078e00ff */
[----:B------:R-:W-:Y:S02]  /*b440*/  IMAD.MOV.U32 R121, RZ, RZ, RZ ;  /* 0x000000ffff797224 */ /* 0x000fe400078e00ff */
[----:B------:R-:W-:-:S04]  /*b450*/  IMAD.WIDE.U32 R80, R58, R92, R80 ;  /* 0x0000005c3a507225 */ /* 0x000fc800078e0050 */
[----:B------:R-:W-:Y:S01]  /*b460*/  @P5 LOP3.LUT R0, R0, 0x1, RZ, 0xfc, !PT ;  /* 0x0000000100005812 */ /* 0x000fe200078efcff */
[----:B------:R-:W-:Y:S01]  /*b470*/  IMAD.X R155, R155, 0x1, R88, P1 ;  /* 0x000000019b9b7824 */ /* 0x000fe200008e0658 */
[----:B------:R-:W-:Y:S01]  /*b480*/  IADD3 R122, P1, P5, R122, R80, R89 ;  /* 0x000000507a7a7210 */ /* 0x000fe20007d3e059 */
[----:B------:R-:W-:Y:S01]  /*b490*/  IMAD.IADD R80, R157, 0x1, R79 ;  /* 0x000000019d507824 */ /* 0x000fe200078e024f */
[----:B------:R-:W-:Y:S01]  /*b4a0*/  LOP3.LUT R0, R0, 0xfffffffb, RZ, 0xc0, !PT ;  /* 0xfffffffb00007812 */ /* 0x000fe200078ec0ff */
[----:B------:R-:W-:Y:S01]  /*b4b0*/  IMAD.IADD R78, R121, 0x1, R161 ;  /* 0x00000001794e7824 */ /* 0x000fe200078e02a1 */
[----:B------:R-:W-:Y:S01]  /*b4c0*/  ISETP.GE.U32.AND.EX P0, PT, R155, R88, PT, P0 ;  /* 0x000000589b00720c */ /* 0x000fe20003f06100 */
[----:B------:R-:W-:Y:S02]  /*b4d0*/  IMAD.MOV.U32 R79, RZ, RZ, RZ ;  /* 0x000000ffff4f7224 */ /* 0x000fe400078e00ff */
[----:B------:R-:W-:Y:S01]  /*b4e0*/  IMAD.IADD R151, R120, 0x1, R81 ;  /* 0x0000000178977824 */ /* 0x000fe200078e0251 */
[----:B------:R-:W-:Y:S01]  /*b4f0*/  SEL R158, RZ, 0x1, P0 ;  /* 0x00000001ff9e7807 */ /* 0x000fe20000000000 */
[----:B------:R-:W-:-:S03]  /*b500*/  IMAD.WIDE.U32 R78, R61, R149, R78 ;  /* 0x000000953d4e7225 */ /* 0x000fc600078e004e */
[----:B------:R-:W-:Y:S01]  /*b510*/  IADD3.X R151, PT, PT, RZ, R151, RZ, P1, P5 ;  /* 0x00000097ff977210 */ /* 0x000fe20000fea4ff */
[----:B------:R-:W-:Y:S01]  /*b520*/  IMAD.IADD R79, R121, 0x1, R79 ;  /* 0x00000001794f7824 */ /* 0x000fe200078e024f */
[----:B------:R-:W-:Y:S01]  /*b530*/  IADD3 R159, P1, P5, R159, R78, R80 ;  /* 0x0000004e9f9f7210 */ /* 0x000fe20007d3e050 */
[----:B------:R-:W-:-:S03]  /*b540*/  IMAD.WIDE.U32 R80, R90, R60, RZ ;  /* 0x0000003c5a507225 */ /* 0x000fc600078e00ff */
[----:B------:R-:W-:Y:S01]  /*b550*/  IADD3.X R150, PT, PT, R150, R79, RZ, P1, P5 ;  /* 0x0000004f96967210 */ /* 0x000fe20000fea4ff */
[----:B------:R-:W-:Y:S02]  /*b560*/  IMAD.IADD R81, R119, 0x1, R81 ;  /* 0x0000000177517824 */ /* 0x000fe400078e0251 */
[----:B------:R-:W-:-:S04]  /*b570*/  IMAD.WIDE.U32 R88, R93, R60, RZ ;  /* 0x0000003c5d587225 */ /* 0x000fc800078e00ff */
[----:B------:R-:W-:-:S04]  /*b580*/  IMAD.WIDE.U32 R78, R90, R61, RZ ;  /* 0x0000003d5a4e7225 */ /* 0x000fc800078e00ff */
[----:B------:R-:W-:Y:S01]  /*b590*/  IMAD.MOV.U32 R161, RZ, RZ, RZ ;  /* 0x000000ffffa17224 */ /* 0x000fe200078e00ff */
[----:B------:R-:W-:Y:S01]  /*b5a0*/  IADD3 R81, P5, P1, R78, R81, R88 ;  /* 0x000000514e517210 */ /* 0x000fe200079be058 */
[----:B------:R-:W-:Y:S01]  /*b5b0*/  IMAD.IADD R78, R91, 0x1, R89 ;  /* 0x000000015b4e7824 */ /* 0x000fe200078e0259 */
[----:B------:R-:W-:Y:S01]  /*b5c0*/  IADD3.X R89, PT, PT, RZ, RZ, RZ, P3, P2 ;  /* 0x000000ffff597210 */ /* 0x000fe20001fe44ff */
[----:B------:R-:W-:Y:S01]  /*b5d0*/  IMAD.IADD R82, R83, 0x1, R161 ;  /* 0x0000000153527824 */ /* 0x000fe200078e02a1 */
[----:B------:R-:W-:Y:S01]  /*b5e0*/  IADD3 R163, P3, PT, R158, R86, RZ ;  /* 0x000000569ea37210 */ /* 0x000fe20007f7e0ff */
[----:B------:R-:W-:Y:S02]  /*b5f0*/  IMAD.MOV.U32 R83, RZ, RZ, RZ ;  /* 0x000000ffff537224 */ /* 0x000fe400078e00ff */
[----:B------:R-:W-:Y:S01]  /*b600*/  IMAD.IADD R165, R119, 0x1, R79 ;  /* 0x0000000177a57824 */ /* 0x000fe200078e024f */
[----:B------:R-:W-:Y:S01]  /*b610*/  ISETP.GT.U32.AND P0, PT, R86, R163, PT ;  /* 0x000000a35600720c */ /* 0x000fe20003f04070 */
[----:B------:R-:W-:Y:S01]  /*b620*/  IMAD.X R88, RZ, RZ, R87, P3 ;  /* 0x000000ffff587224 */ /* 0x000fe200018e0657 */
[----:B------:R-:W-:Y:S01]  /*b630*/  IADD3 R80, P2, PT, R163, R80, RZ ;  /* 0x00000050a3507210 */ /* 0x000fe20007f5e0ff */
[----:B------:R-:W-:-:S02]  /*b640*/  IMAD.MOV.U32 R79, RZ, RZ, RZ ;  /* 0x000000ffff4f7224 */ /* 0x000fc400078e00ff */
[----:B------:R-:W-:Y:S01]  /*b650*/  IMAD.WIDE.U32 R82, R58, R154, R82 ;  /* 0x0000009a3a527225 */ /* 0x000fe200078e0052 */
[----:B------:R-:W-:-:S03]  /*b660*/  ISETP.GT.U32.AND.EX P0, PT, R87, R88, PT, P0 ;  /* 0x000000585700720c */ /* 0x000fc60003f04100 */
[----:B------:R-:W-:Y:S01]  /*b670*/  IMAD.WIDE.U32 R78, R61, R93, R78 ;  /* 0x0000005d3d4e7225 */ /* 0x000fe200078e004e */
[----:B------:R-:W-:-:S03]  /*b680*/  SEL R163, R86, R163, P0 ;  /* 0x000000a356a37207 */ /* 0x000fc60000000000 */
[----:B------:R-:W-:Y:S01]  /*b690*/  IMAD.X R81, R88, 0x1, R81, P2 ;  /* 0x0000000158517824 */ /* 0x000fe200010e0651 */
[----:B------:R-:W-:Y:S01]  /*b6a0*/  IADD3 R85, P2, P3, R89, R82, R85 ;  /* 0x0000005259557210 */ /* 0x000fe20007b5e055 */
[----:B------:R-:W-:Y:S01]  /*b6b0*/  IMAD.IADD R82, R91, 0x1, R79 ;  /* 0x000000015b527824 */ /* 0x000fe200078e024f */
[----:B------:R-:W-:Y:S02]  /*b6c0*/  IADD3.X R89, PT, PT, RZ, RZ, RZ, P5, P1 ;  /* 0x000000ffff597210 */ /* 0x000fe40002fe24ff */
[----:B------:R-:W-:Y:S02]  /*b6d0*/  IADD3 R122, P1, P5, R122, R78, R165 ;  /* 0x0000004e7a7a7210 */ /* 0x000fe40007d3e0a5 */
[----:B------:R-:W-:Y:S01]  /*b6e0*/  SEL R78, R87, R88, P0 ;  /* 0x00000058574e7207 */ /* 0x000fe20000000000 */
[----:B------:R-:W-:Y:S01]  /*b6f0*/  IMAD.IADD R88, R161, 0x1, R83 ;  /* 0x00000001a1587824 */ /* 0x000fe200078e0253 */
[----:B------:R-:W-:Y:S01]  /*b700*/  ISETP.GT.U32.AND P0, PT, R163, R80, PT ;  /* 0x00000050a300720c */ /* 0x000fe20003f04070 */
[----:B------:R-:W-:Y:S01]  /*b710*/  IMAD.WIDE.U32 R86, R92, R60, RZ ;  /* 0x0000003c5c567225 */ /* 0x000fe200078e00ff */
[----:B------:R-:W-:-:S02]  /*b720*/  IADD3.X R151, PT, PT, R151, R82, RZ, P1, P5 ;  /* 0x0000005297977210 */ /* 0x000fc40000fea4ff */
[----:B------:R-:W-:Y:S01]  /*b730*/  ISETP.GT.U32.AND.EX P5, PT, R78, R81, PT, P0 ;  /* 0x000000514e00720c */ /* 0x000fe20003fa4100 */
[----:B------:R-:W-:Y:S01]  /*b740*/  IMAD.WIDE.U32 R78, R117, R60, RZ ;  /* 0x0000003c754e7225 */ /* 0x000fe200078e00ff */
[----:B------:R-:W-:-:S03]  /*b750*/  IADD3.X R88, PT, PT, RZ, R88, RZ, P2, P3 ;  /* 0x00000058ff587210 */ /* 0x000fc600017e64ff */
[----:B------:R-:W-:-:S04]  /*b760*/  IMAD.WIDE.U32 R82, R117, R61, RZ ;  /* 0x0000003d75527225 */ /* 0x000fc800078e00ff */
[C---:B------:R-:W-:Y:S02]  /*b770*/  IMAD.IADD R79, R123.reuse, 0x1, R79 ;  /* 0x000000017b4f7824 */ /* 0x040fe400078e024f */
[----:B------:R-:W-:-:S03]  /*b780*/  IMAD.IADD R123, R123, 0x1, R83 ;  /* 0x000000017b7b7824 */ /* 0x000fc600078e0253 */
[----:B------:R-:W-:Y:S01]  /*b790*/  IADD3 R82, P0, P1, R82, R79, R86 ;  /* 0x0000004f52527210 */ /* 0x000fe2000791e056 */
[----:B------:R-:W-:Y:S01]  /*b7a0*/  IMAD.IADD R86, R120, 0x1, R87 ;  /* 0x0000000178567824 */ /* 0x000fe200078e0257 */
[----:B------:R-:W-:Y:S01]  /*b7b0*/  SEL R79, RZ, 0x1, !P5 ;  /* 0x00000001ff4f7807 */ /* 0x000fe20006800000 */
[----:B------:R-:W-:-:S03]  /*b7c0*/  IMAD.MOV.U32 R87, RZ, RZ, RZ ;  /* 0x000000ffff577224 */ /* 0x000fc600078e00ff */
[----:B------:R-:W-:Y:S01]  /*b7d0*/  IADD3 R89, P2, P5, R79, R122, R89 ;  /* 0x0000007a4f597210 */ /* 0x000fe20007d5e059 */
[----:B------:R-:W-:Y:S01]  /*b7e0*/  IMAD.WIDE.U32 R86, R61, R92, R86 ;  /* 0x0000005c3d567225 */ /* 0x000fe200078e0056 */
[----:B------:R-:W-:Y:S02]  /*b7f0*/  IADD3 R79, P3, PT, R79, R84, RZ ;  /* 0x000000544f4f7210 */ /* 0x000fe40007f7e0ff */
[----:B------:R-:W-:Y:S01]  /*b800*/  IADD3.X R122, PT, PT, RZ, R151, RZ, P2, P5 ;  /* 0x00000097ff7a7210 */ /* 0x000fe200017ea4ff */
[----:B------:R-:W-:Y:S01]  /*b810*/  IMAD.IADD R87, R120, 0x1, R87 ;  /* 0x0000000178577824 */ /* 0x000fe200078e0257 */
[----:B------:R-:W-:Y:S01]  /*b820*/  IADD3 R161, P2, PT, R79, R78, RZ ;  /* 0x0000004e4fa17210 */ /* 0x000fe20007f5e0ff */
[----:B------:R-:W-:Y:S01]  /*b830*/  IMAD.X R117, RZ, RZ, R118, P3 ;  /* 0x000000ffff757224 */ /* 0x000fe200018e0676 */
[----:B------:R-:W-:-:S03]  /*b840*/  IADD3 R92, P3, P5, R85, R86, R123 ;  /* 0x00000056555c7210 */ /* 0x000fc60007d7e07b */
[----:B------:R-:W-:Y:S01]  /*b850*/  IMAD.X R86, R117, 0x1, R82, P2 ;  /* 0x0000000175567824 */ /* 0x000fe200010e0652 */
[----:B------:R-:W-:Y:S01]  /*b860*/  ISETP.GT.U32.AND P2, PT, R84, R79, PT ;  /* 0x0000004f5400720c */ /* 0x000fe20003f44070 */
[----:B------:R-:W-:-:S03]  /*b870*/  IMAD.WIDE.U32 R82, R152, R63, RZ ;  /* 0x0000003f98527225 */ /* 0x000fc600078e00ff */
[----:B------:R-:W-:Y:S01]  /*b880*/  ISETP.GT.U32.AND.EX P2, PT, R118, R117, PT, P2 ;  /* 0x000000757600720c */ /* 0x000fe20003f44120 */
[----:B------:R-:W-:Y:S01]  /*b890*/  IMAD.IADD R123, R157, 0x1, R83 ;  /* 0x000000019d7b7824 */ /* 0x000fe200078e0253 */
[----:B------:R-:W-:Y:S02]  /*b8a0*/  IADD3.X R83, PT, PT, RZ, RZ, RZ, P0, P1 ;  /* 0x000000ffff537210 */ /* 0x000fe400007e24ff */
[----:B------:R-:W-:Y:S01]  /*b8b0*/  SEL R120, R84, R79, P2 ;  /* 0x0000004f54787207 */ /* 0x000fe20001000000 */
[----:B------:R-:W-:-:S04]  /*b8c0*/  IMAD.WIDE.U32 R84, R149, R63, RZ ;  /* 0x0000003f95547225 */ /* 0x000fc800078e00ff */
[----:B------:R-:W-:-:S03]  /*b8d0*/  IMAD.WIDE.U32 R78, R152, R62, RZ ;  /* 0x0000003e984e7225 */ /* 0x000fc600078e00ff */
[----:B------:R-:W-:Y:S01]  /*b8e0*/  IADD3 R154, P1, P0, R78, R123, R84 ;  /* 0x0000007b4e9a7210 */ /* 0x000fe2000783e054 */
[----:B------:R-:W-:Y:S01]  /*b8f0*/  IMAD.IADD R78, R121, 0x1, R85 ;  /* 0x00000001794e7824 */ /* 0x000fe200078e0255 */
[----:B------:R-:W-:Y:S01]  /*b900*/  SEL R85, R118, R117, P2 ;  /* 0x0000007576557207 */ /* 0x000fe20001000000 */
[----:B------:R-:W-:Y:S01]  /*b910*/  IMAD.IADD R117, R157, 0x1, R79 ;  /* 0x000000019d757824 */ /* 0x000fe200078e024f */
[----:B------:R-:W-:Y:S01]  /*b920*/  ISETP.GT.U32.AND P2, PT, R120, R161, PT ;  /* 0x000000a17800720c */ /* 0x000fe20003f44070 */
[----:B------:R-:W-:Y:S01]  /*b930*/  IMAD.MOV.U32 R79, RZ, RZ, RZ ;  /* 0x000000ffff4f7224 */ /* 0x000fe200078e00ff */
[----:B------:R-:W-:Y:S02]  /*b940*/  IADD3.X R84, PT, PT, R88, R87, RZ, P3, P5 ;  /* 0x0000005758547210 */ /* 0x000fe40001fea4ff */
[----:B------:R-:W-:Y:S01]  /*b950*/  IADD3 R123, P3, PT, R80, R82, RZ ;  /* 0x00000052507b7210 */ /* 0x000fe20007f7e0ff */
[----:B------:R-:W-:Y:S01]  /*b960*/  IMAD.WIDE.U32 R78, R62, R149, R78 ;  /* 0x000000953e4e7225 */ /* 0x000fe200078e004e */
[----:B------:R-:W-:-:S02]  /*b970*/  ISETP.GT.U32.AND.EX P5, PT, R85, R86, PT, P2 ;  /* 0x000000565500720c */ /* 0x000fc40003fa4120 */
[----:B------:R-:W-:Y:S01]  /*b980*/  ISETP.GE.U32.AND P2, PT, R123, R80, PT ;  /* 0x000000507b00720c */ /* 0x000fe20003f46070 */
[----:B------:R-:W-:Y:S01]  /*b990*/  IMAD.X R154, R154, 0x1, R81, P3 ;  /* 0x000000019a9a7824 */ /* 0x000fe200018e0651 */
[----:B------:R-:W-:Y:S01]  /*b9a0*/  SEL R85, RZ, 0x1, !P5 ;  /* 0x00000001ff557807 */ /* 0x000fe20006800000 */
[----:B------:R-:W-:Y:S01]  /*b9b0*/  IMAD.IADD R79, R121, 0x1, R79 ;  /* 0x00000001794f7824 */ /* 0x000fe200078e024f */
[----:B------:R-:W-:Y:S02]  /*b9c0*/  IADD3 R117, P3, P5, R89, R78, R117 ;  /* 0x0000004e59757210 */ /* 0x000fe40007d7e075 */
[----:B------:R-:W-:Y:S01]  /*b9d0*/  ISETP.GE.U32.AND.EX P2, PT, R154, R81, PT, P2 ;  /* 0x000000519a00720c */ /* 0x000fe20003f46120 */
[----:B------:R-:W-:Y:S01]  /*b9e0*/  IMAD.WIDE.U32 R80, R93, R63, RZ ;  /* 0x0000003f5d507225 */ /* 0x000fe200078e00ff */
[----:B------:R-:W-:Y:S02]  /*b9f0*/  IADD3.X R122, PT, PT, R122, R79, RZ, P3, P5 ;  /* 0x0000004f7a7a7210 */ /* 0x000fe40001fea4ff */
[----:B------:R-:W-:Y:S01]  /*ba00*/  IADD3 R85, P3, P5, R85, R92, R83 ;  /* 0x0000005c55557210 */ /* 0x000fe20007d7e053 */
[----:B------:R-:W-:Y:S01]  /*ba10*/  IMAD.WIDE.U32 R82, R90, R63, RZ ;  /* 0x0000003f5a527225 */ /* 0x000fe200078e00ff */
[----:B------:R-:W-:-:S02]  /*ba20*/  SEL R156, RZ, 0x1, P2 ;  /* 0x00000001ff9c7807 */ /* 0x000fc40001000000 */
[----:B------:R-:W-:Y:S01]  /*ba30*/  IADD3.X R84, PT, PT, RZ, R84, RZ, P3, P5 ;  /* 0x00000054ff547210 */ /* 0x000fe20001fea4ff */
[----:B------:R-:W-:Y:S01]  /*ba40*/  IMAD.WIDE.U32 R78, R90, R62, RZ ;  /* 0x0000003e5a4e7225 */ /* 0x000fe200078e00ff */
[----:B------:R-:W-:-:S03]  /*ba50*/  IADD3 R88, P3, PT, R156, R161, RZ ;  /* 0x000000a19c587210 */ /* 0x000fc60007f7e0ff */
[C---:B------:R-:W-:Y:S01]  /*ba60*/  IMAD.IADD R87, R119.reuse, 0x1, R83 ;  /* 0x0000000177577824 */ /* 0x040fe200078e0253 */
[----:B------:R-:W-:Y:S01]  /*ba70*/  IADD3 R151, P2, PT, R88, R82, RZ ;  /* 0x0000005258977210 */ /* 0x000fe20007f5e0ff */
[----:B------:R-:W-:Y:S02]  /*ba80*/  IMAD.X R83, RZ, RZ, R86, P3 ;  /* 0x000000ffff537224 */ /* 0x000fe400018e0656 */
[----:B------:R-:W-:Y:S01]  /*ba90*/  IMAD.IADD R79, R119, 0x1, R79 ;  /* 0x00000001774f7824 */ /* 0x000fe200078e024f */
[----:B------:R-:W-:Y:S01]  /*baa0*/  IADD3 R120, P5, P3, R78, R87, R80 ;  /* 0x000000574e787210 */ /* 0x000fe20007bbe050 */
[----:B------:R-:W-:Y:S02]  /*bab0*/  IMAD.IADD R80, R91, 0x1, R81 ;  /* 0x000000015b507824 */ /* 0x000fe400078e0251 */
[----:B------:R-:W-:Y:S02]  /*bac0*/  IMAD.MOV.U32 R81, RZ, RZ, RZ ;  /* 0x000000ffff517224 */ /* 0x000fe400078e00ff */
[----:B------:R-:W-:Y:S01]  /*bad0*/  IMAD.X R120, R83, 0x1, R120, P2 ;  /* 0x0000000153787824 */ /* 0x000fe200010e0678 */
[----:B------:R-:W-:Y:S01]  /*bae0*/  ISETP.GT.U32.AND P2, PT, R161, R88, PT ;  /* 0x00000058a100720c */ /* 0x000fe20003f44070 */
[----:B------:R-:W-:-:S03]  /*baf0*/  IMAD.WIDE.U32 R80, R62, R93, R80 ;  /* 0x0000005d3e507225 */ /* 0x000fc600078e0050 */
[----:B------:R-:W-:Y:S01]  /*bb00*/  ISETP.GT.U32.AND.EX P2, PT, R86, R83, PT, P2 ;  /* 0x000000535600720c */ /* 0x000fe20003f44120 */
[----:B------:R-:W-:Y:S02]  /*bb10*/  IMAD.IADD R91, R91, 0x1, R81 ;  /* 0x000000015b5b7824 */ /* 0x000fe400078e0251 */
[----:B------:R-:W-:Y:S01]  /*bb20*/  IMAD.WIDE.U32 R118, R152, R59, RZ ;  /* 0x0000003b98767225 */ /* 0x000fe200078e00ff */
[----:B------:R-:W-:Y:S02]  /*bb30*/  SEL R78, R161, R88, P2 ;  /* 0x00000058a14e7207 */ /* 0x000fe40001000000 */
[----:B------:R-:W-:Y:S01]  /*bb40*/  SEL R83, R86, R83, P2 ;  /* 0x0000005356537207 */ /* 0x000fe20001000000 */
[----:B------:R-:W-:Y:S01]  /*bb50*/  IMAD.WIDE.U32 R88, R149, R65, RZ ;  /* 0x0000004195587225 */ /* 0x000fe200078e00ff */
[----:B------:R-:W-:-:S03]  /*bb60*/  ISETP.GT.U32.AND P2, PT, R78, R151, PT ;  /* 0x000000974e00720c */ /* 0x000fc60003f44070 */
[----:B------:R-:W-:Y:S01]  /*bb70*/  IMAD.IADD R78, R121, 0x1, R89 ;  /* 0x00000001794e7824 */ /* 0x000fe200078e0259 */
[----:B------:R-:W-:Y:S01]  /*bb80*/  ISETP.GT.U32.AND.EX P2, PT, R83, R120, PT, P2 ;  /* 0x000000785300720c */ /* 0x000fe20003f44120 */
[----:B------:R-:W-:Y:S01]  /*bb90*/  IMAD.WIDE.U32 R86, R152, R64, RZ ;  /* 0x0000004098567225 */ /* 0x000fe200078e00ff */
[----:B------:R-:W-:Y:S02]  /*bba0*/  IADD3.X R83, PT, PT, RZ, RZ, RZ, P5, P3 ;  /* 0x000000ffff537210 */ /* 0x000fe40002fe64ff */
[----:B------:R-:W-:Y:S01]  /*bbb0*/  IADD3 R80, P3, P5, R85, R80, R79 ;  /* 0x0000005055507210 */ /* 0x000fe20007d7e04f */
[----:B------:R-:W-:Y:S01]  /*bbc0*/  IMAD.MOV.U32 R79, RZ, RZ, RZ ;  /* 0x000000ffff4f7224 */ /* 0x000fe200078e00ff */
[----:B------:R-:W-:Y:S01]  /*bbd0*/  SEL R81, RZ, 0x1, !P2 ;  /* 0x00000001ff517807 */ /* 0x000fe20005000000 */
[----:B------:R-:W-:Y:S01]  /*bbe0*/  IMAD.IADD R89, R157, 0x1, R87 ;  /* 0x000000019d597824 */ /* 0x000fe200078e0257 */
[----:B------:R-:W-:Y:S01]  /*bbf0*/  IADD3.X R82, PT, PT, R84, R91, RZ, P3, P5 ;  /* 0x0000005b54527210 */ /* 0x000fe20001fea4ff */
[----:B------:R-:W-:Y:S01]  /*bc00*/  IMAD.WIDE.U32 R78, R64, R149, R78 ;  /* 0x00000095404e7225 */ /* 0x000fe200078e004e */
[----:B------:R-:W-:-:S03]  /*bc10*/  IADD3 R80, P2, P3, R81, R80, R83 ;  /* 0x0000005051507210 */ /* 0x000fc60007b5e053 */
[----:B------:R-:W-:Y:S01]  /*bc20*/  IMAD.IADD R87, R121, 0x1, R79 ;  /* 0x0000000179577824 */ /* 0x000fe200078e024f */
[----:B------:R-:W-:Y:S01]  /*bc30*/  IADD3.X R82, PT, PT, RZ, R82, RZ, P2, P3 ;  /* 0x00000052ff527210 */ /* 0x000fe200017e64ff */
[----:B------:R-:W-:Y:S01]  /*bc40*/  IMAD.WIDE.U32 R92, R149, R59, RZ ;  /* 0x0000003b955c7225 */ /* 0x000fe200078e00ff */
[----:B------:R-:W-:-:S03]  /*bc50*/  IADD3 R89, P2, P3, R80, R78, R89 ;  /* 0x0000004e50597210 */ /* 0x000fc60007b5e059 */
[----:B------:R-:W-:Y:S01]  /*bc60*/  IMAD.WIDE.U32 R90, R152, R58, RZ ;  /* 0x0000003a985a7225 */ /* 0x000fe200078e00ff */
[----:B------:R-:W-:-:S03]  /*bc70*/  IADD3.X R87, PT, PT, R82, R87, RZ, P2, P3 ;  /* 0x0000005752577210 */ /* 0x000fc600017e64ff */
        /* <DEDUP_REMOVED lines=23> */
[----:B------:R-:W-:Y:S02]  /*bdf0*/  IMAD.MOV.U32 R78, RZ, RZ, R83 ;  /* 0x000000ffff4e7224 */ /* 0x000fe400078e0053 */
[----:B------:R-:W-:-:S04]  /*be00*/  IMAD.WIDE.U32 R82, R85, R74, RZ ;  /* 0x0000004a55527225 */ /* 0x000fc800078e00ff */
        /* <DEDUP_REMOVED lines=22> */
[----:B------:R-:W-:Y:S01]  /*bf70*/  IMAD.X R81, RZ, RZ, RZ, P2 ;  /* 0x000000ffff517224 */ /* 0x000fe200010e06ff */
[----:B------:R-:W-:Y:S01]  /*bf80*/  IADD3 R78, P2, PT, R83, R78, RZ ;  /* 0x0000004e534e7210 */ /* 0x000fe20007f5e0ff */
[----:B------:R-:W-:-:S04]  /*bf90*/  IMAD.MOV.U32 R80, RZ, RZ, R79 ;  /* 0x000000ffff507224 */ /* 0x000fc800078e004f */
[----:B------:R-:W-:-:S04]  /*bfa0*/  IMAD.WIDE.U32.X R80, R85, R77, R80, P2 ;  /* 0x0000004d55507225 */ /* 0x000fc800010e0450 */
[----:B------:R-:W-:-:S04]  /*bfb0*/  IMAD.WIDE.U32 R84, R152, R65, RZ ;  /* 0x0000004198547225 */ /* 0x000fc800078e00ff */
[----:B------:R-:W-:Y:S01]  /*bfc0*/  IMAD.IADD R79, R157, 0x1, R85 ;  /* 0x000000019d4f7824 */ /* 0x000fe200078e0255 */
[----:B------:R-:W-:Y:S01]  /*bfd0*/  IADD3 R152, P5, PT, R151, R84, RZ ;  /* 0x0000005497987210 */ /* 0x000fe20007fbe0ff */
[----:B------:R-:W-:-:S03]  /*bfe0*/  IMAD.WIDE.U32 R84, R90, R68, RZ ;  /* 0x000000445a547225 */ /* 0x000fc600078e00ff */
[----:B------:R-:W-:-:S05]  /*bff0*/  IADD3 R79, P3, P2, R86, R79, R88 ;  /* 0x0000004f564f7210 */ /* 0x000fca0007a7e058 */
[----:B------:R-:W-:Y:S01]  /*c000*/  IMAD.X R86, R79, 0x1, R120, P5 ;  /* 0x000000014f567824 */ /* 0x000fe200028e0678 */
[----:B------:R-:W-:-:S04]  /*c010*/  IADD3 R153, P5, PT, R153, R152, RZ ;  /* 0x0000009899997210 */ /* 0x000fc80007fbe0ff */
[----:B------:R-:W-:Y:S02]  /*c020*/  IADD3.X R123, P5, PT, R123, R86, RZ, P5, !PT ;  /* 0x000000567b7b7210 */ /* 0x000fe40002fbe4ff */
[----:B------:R-:W-:Y:S01]  /*c030*/  IADD3 R88, P6, PT, R153, R82, RZ ;  /* 0x0000005299587210 */ /* 0x000fe20007fde0ff */
[----:B------:R-:W-:-:S03]  /*c040*/  IMAD.WIDE.U32 R82, R84, R70, RZ ;  /* 0x0000004654527225 */ /* 0x000fc600078e00ff */
[----:B------:R-:W-:Y:S01]  /*c050*/  IADD3.X R123, P6, PT, R123, R78, RZ, P6, !PT ;  /* 0x0000004e7b7b7210 */ /* 0x000fe200037de4ff */
[----:B------:R-:W-:-:S03]  /*c060*/  IMAD R78, R119, R68, RZ ;  /* 0x00000044774e7224 */ /* 0x000fc600078e02ff */
[----:B------:R-:W-:Y:S01]  /*c070*/  IADD3.X R153, P5, P6, R80, RZ, RZ, P6, P5 ;  /* 0x000000ff50997210 */ /* 0x000fe200036aa4ff */
[----:B------:R-:W-:-:S03]  /*c080*/  IMAD R79, R90, R69, R78 ;  /* 0x000000455a4f7224 */ /* 0x000fc600078e024e */
[----:B------:R-:W-:Y:S01]  /*c090*/  IADD3.X R154, PT, PT, R81, RZ, RZ, P5, P6 ;  /* 0x000000ff519a7210 */ /* 0x000fe20002fec4ff */
        /* <DEDUP_REMOVED lines=29> */
[----:B------:R-:W-:Y:S01]  /*c270*/  IADD3 R81, P5, PT, R83, R80, RZ ;  /* 0x0000005053517210 */ /* 0x000fe20007fbe0ff */
[----:B------:R-:W-:-:S04]  /*c280*/  IMAD R80, R119, R68, RZ ;  /* 0x0000004477507224 */ /* 0x000fc800078e02ff */
[----:B------:R-:W-:Y:S01]  /*c290*/  IMAD.WIDE.U32.X R78, R85, R75, R78, P5 ;  /* 0x0000004b554e7225 */ /* 0x000fe200028e044e */
[----:B------:R-:W-:-:S03]  /*c2a0*/  IADD3 R155, P5, PT, R155, R88, RZ ;  /* 0x000000589b9b7210 */ /* 0x000fc60007fbe0ff */
[----:B------:R-:W-:Y:S01]  /*c2b0*/  IMAD R83, R90, R69, R80 ;  /* 0x000000455a537224 */ /* 0x000fe200078e0250 */
[----:B------:R-:W-:Y:S02]  /*c2c0*/  IADD3.X R92, P5, PT, R92, R123, RZ, P5, !PT ;  /* 0x0000007b5c5c7210 */ /* 0x000fe40002fbe4ff */
[----:B------:R-:W-:-:S04]  /*c2d0*/  IADD3 R88, P6, PT, R155, R82, RZ ;  /* 0x000000529b587210 */ /* 0x000fc80007fde0ff */
[----:B------:R-:W-:Y:S01]  /*c2e0*/  IADD3.X R118, P6, PT, R92, R81, RZ, P6, !PT ;  /* 0x000000515c767210 */ /* 0x000fe200037de4ff */
[----:B------:R-:W-:Y:S02]  /*c2f0*/  IMAD.IADD R92, R93, 0x1, R121 ;  /* 0x000000015d5c7824 */ /* 0x000fe400078e0279 */
[----:B------:R-:W-:Y:S01]  /*c300*/  IMAD.MOV.U32 R93, RZ, RZ, RZ ;  /* 0x000000ffff5d7224 */ /* 0x000fe200078e00ff */
[----:B------:R-:W-:Y:S01]  /*c310*/  IADD3.X R123, P5, P6, R78, RZ, RZ, P6, P5 ;  /* 0x000000ff4e7b7210 */ /* 0x000fe200036aa4ff */
[----:B------:R-:W-:-:S03]  /*c320*/  IMAD.WIDE.U32 R80, R90, R68, RZ ;  /* 0x000000445a507225 */ /* 0x000fc600078e00ff */
[----:B------:R-:W-:Y:S01]  /*c330*/  IADD3.X R155, PT, PT, R79, RZ, RZ, P5, P6 ;  /* 0x000000ff4f9b7210 */ /* 0x000fe20002fec4ff */
[----:B------:R-:W-:Y:S01]  /*c340*/  IMAD.WIDE.U32 R92, R58, R149, R92 ;  /* 0x000000953a5c7225 */ /* 0x000fe200078e005c */
[C---:B------:R-:W-:Y:S02]  /*c350*/  LOP3.LUT P5, RZ, R0.reuse, 0x4, RZ, 0xc0, !PT ;  /* 0x0000000400ff7812 */ /* 0x040fe400078ac0ff */
[----:B------:R-:W-:Y:S01]  /*c360*/  LOP3.LUT P6, RZ, R0, 0x1, RZ, 0xc0, !PT ;  /* 0x0000000100ff7812 */ /* 0x000fe200078cc0ff */
[----:B------:R-:W-:Y:S01]  /*c370*/  IMAD.IADD R81, R81, 0x1, R83 ;  /* 0x0000000151517824 */ /* 0x000fe200078e0253 */
        /* <DEDUP_REMOVED lines=9> */
[----:B------:R-:W-:-:S03]  /*c410*/  IMAD.WIDE.U32 R78, R85, R76, RZ ;  /* 0x0000004c554e7225 */ /* 0x000fc600078e00ff */
[----:B------:R-:W-:Y:S02]  /*c420*/  IADD3.X R150, PT, PT, RZ, R150, RZ, P4, P5 ;  /* 0x00000096ff967210 */ /* 0x000fe400027ea4ff */
[----:B------:R-:W-:Y:S01]  /*c430*/  IADD3 R153, P5, PT, R153, R124, RZ ;  /* 0x0000007c99997210 */ /* 0x000fe20007fbe0ff */
[----:B------:R-:W-:-:S04]  /*c440*/  IMAD.WIDE.U32 R78, P6, R84, R77, R78 ;  /* 0x0000004d544e7225 */ /* 0x000fc800078c004e */
        /* <DEDUP_REMOVED lines=58> */
[----:B------:R-:W-:Y:S02]  /*c7f0*/  IMAD.X R90, R90, 0x1, R119, P6 ;  /* 0x000000015a5a7824 */ /* 0x000fe400030e0677 */
[----:B------:R-:W-:Y:S02]  /*c800*/  IMAD R80, R93, R68, RZ ;  /* 0x000000445d507224 */ /* 0x000fe400078e02ff */
[----:B------:R-:W-:Y:S01]  /*c810*/  IMAD.X R83, RZ, RZ, RZ, P5 ;  /* 0x000000ffff537224 */ /* 0x000fe200028e06ff */
[----:B------:R-:W-:Y:S01]  /*c820*/  IADD3 R84, P5, PT, R149, R84, RZ ;  /* 0x0000005495547210 */ /* 0x000fe20007fbe0ff */
[----:B------:R-:W-:Y:S01]  /*c830*/  IMAD.MOV.U32 R82, RZ, RZ, R79 ;  /* 0x000000ffff527224 */ /* 0x000fe200078e004f */
[----:B------:R-:W-:Y:S01]  /*c840*/  IADD3 R149, P6, PT, R85, R78, RZ ;  /* 0x0000004e55957210 */ /* 0x000fe20007fde0ff */
[C---:B------:R-:W-:Y:S01]  /*c850*/  IMAD R85, R88.reuse, R69, R80 ;  /* 0x0000004558557224 */ /* 0x040fe200078e0250 */
[----:B------:R-:W-:Y:S01]  /*c860*/  IADD3.X R80, P4, PT, R123, R90, RZ, P4, !PT ;  /* 0x0000005a7b507210 */ /* 0x000fe2000279e4ff */
        /* <DEDUP_REMOVED lines=10> */
[----:B------:R-:W-:Y:S02]  /*c910*/  IADD3.X R88, PT, PT, RZ, RZ, RZ, P1, P0 ;  /* 0x000000ffff587210 */ /* 0x000fe40000fe04ff */
[----:B------:R-:W-:Y:S01]  /*c920*/  IADD3 R82, P6, PT, R83, R80, RZ ;  /* 0x0000005053527210 */ /* 0x000fe20007fde0ff */
[----:B------:R-:W-:Y:S01]  /*c930*/  IMAD.X R83, RZ, RZ, RZ, P4 ;  /* 0x000000ffff537224 */ /* 0x000fe200020e06ff */
[----:B------:R-:W-:Y:S01]  /*c940*/  ISETP.GE.U32.AND P4, PT, R152, R151, PT ;  /* 0x000000979800720c */ /* 0x000fe20003f86070 */
[----:B------:R-:W-:Y:S01]  /*c950*/  IMAD.WIDE.U32 R152, R78, R72, RZ ;  /* 0x000000484e987225 */ /* 0x000fe200078e00ff */
[----:B------:R-:W-:Y:S02]  /*c960*/  IADD3.X RZ, P5, PT, R93, R82, RZ, P5, !PT ;  /* 0x000000525dff7210 */ /* 0x000fe40002fbe4ff */
[----:B------:R-:W-:Y:S01]  /*c970*/  ISETP.GE.U32.AND.EX P4, PT, R86, R120, PT, P4 ;  /* 0x000000785600720c */ /* 0x000fe20003f86140 */
[----:B------:R-:W-:Y:S01]  /*c980*/  IMAD.MOV.U32 R82, RZ, RZ, R81 ;  /* 0x000000ffff527224 */ /* 0x000fe200078e0051 */
[----:B------:R-:W-:Y:S01]  /*c990*/  IADD3.X R120, PT, PT, RZ, RZ, RZ, P3, P2 ;  /* 0x000000ffff787210 */ /* 0x000fe20001fe44ff */
[----:B------:R-:W-:Y:S01]  /*c9a0*/  IMAD.WIDE.U32 R80, R123, R72, RZ ;  /* 0x000000487b507225 */ /* 0x000fe200078e00ff */
[----:B------:R-:W-:-:S03]  /*c9b0*/  IADD3 R117, P3, P2, R156, R117, R88 ;  /* 0x000000759c757210 */ /* 0x000fc60007a7e058 */
[----:B------:R-:W-:Y:S01]  /*c9c0*/  IMAD.WIDE.U32.X R82, R123, R71, R82, P6 ;  /* 0x000000477b527225 */ /* 0x000fe200030e0452 */
[----:B------:R-:W-:-:S03]  /*c9d0*/  IADD3.X R149, PT, PT, RZ, R122, RZ, P3, P2 ;  /* 0x0000007aff957210 */ /* 0x000fc60001fe44ff */
[----:B------:R-:W-:Y:S01]  /*c9e0*/  IMAD.WIDE.U32 R80, P1, R78, R73, R80 ;  /* 0x000000494e507225 */ /* 0x000fe20007820050 */
[----:B------:R-:W-:-:S04]  /*c9f0*/  IADD3.X R82, P5, PT, RZ, R82, RZ, P5, !PT ;  /* 0x00000052ff527210 */ /* 0x000fc80002fbe4ff */
[----:B------:R-:W-:Y:S01]  /*ca00*/  IADD3 R91, P0, PT, R82, R91, RZ ;  /* 0x0000005b525b7210 */ /* 0x000fe20007f1e0ff */
        /* <DEDUP_REMOVED lines=10> */
[----:B------:R-:W-:-:S02]  /*cab0*/  ISETP.GE.U32.AND.EX P5, PT, R119, R150, PT, P5 ;  /* 0x000000967700720c */ /* 0x000fc40003fa6150 */
[----:B------:R-:W-:Y:S02]  /*cac0*/  SEL R92, RZ, 0x1, P4 ;  /* 0x00000001ff5c7807 */ /* 0x000fe40002000000 */
[----:B------:R-:W-:Y:S02]  /*cad0*/  IADD3.X R93, P1, P6, R82, RZ, RZ, P1, P0 ;  /* 0x000000ff525d7210 */ /* 0x000fe40000e204ff */
[----:B------:R-:W-:Y:S02]  /*cae0*/  ISETP.GE.U32.AND P0, PT, R121, R118, PT ;  /* 0x000000767900720c */ /* 0x000fe40003f06070 */
[----:B------:R-:W-:Y:S01]  /*caf0*/  IADD3.X R88, PT, PT, R83, RZ, RZ, P1, P6 ;  /* 0x000000ff53587210 */ /* 0x000fe20000fec4ff */
[----:B------:R-:W-:Y:S01]  /*cb00*/  IMAD.WIDE.U32 R82, R78, R74, RZ ;  /* 0x0000004a4e527225 */ /* 0x000fe200078e00ff */
[----:B------:R-:W-:Y:S02]  /*cb10*/  ISETP.GE.U32.AND.EX P0, PT, R90, R119, PT, P0 ;  /* 0x000000775a00720c */ /* 0x000fe40003f06100 */
[----:B------:R-:W-:Y:S01]  /*cb20*/  SEL R90, RZ, 0x1, P5 ;  /* 0x00000001ff5a7807 */ /* 0x000fe20002800000 */
[----:B------:R-:W-:Y:S01]  /*cb30*/  IMAD.WIDE.U32 R80, P5, R78, R75, R80 ;  /* 0x0000004b4e507225 */ /* 0x000fe200078a0050 */
[----:B------:R-:W-:-:S02]  /*cb40*/  IADD3 R121, P1, PT, R93, R84, RZ ;  /* 0x000000545d797210 */ /* 0x000fc40007f3e0ff */
[----:B------:R-:W-:Y:S02]  /*cb50*/  IADD3 R119, P2, PT, R90, R117, RZ ;  /* 0x000000755a777210 */ /* 0x000fe40007f5e0ff */
[----:B------:R-:W-:Y:S02]  /*cb60*/  SEL R90, RZ, 0x1, P0 ;  /* 0x00000001ff5a7807 */ /* 0x000fe40000000000 */
        /* <DEDUP_REMOVED lines=74> */
.L_x_31:
        /* <DEDUP_REMOVED lines=21> */
.L_x_32:
[----:B------:R-:W-:Y:S01]  /*d160*/  IMAD.WIDE.U32 R80, R13, R67, RZ ;  /* 0x000000430d507225 */ /* 0x000fe200078e00ff */
[----:B------:R-:W-:-:S03]  /*d170*/  LOP3.LUT R0, R0, 0xfffffffe, RZ, 0xc0, !PT ;  /* 0xfffffffe00007812 */ /* 0x000fc600078ec0ff */
[----:B------:R-:W-:-:S04]  /*d180*/  IMAD.WIDE.U32 R88, R11, R98, RZ ;  /* 0x000000620b587225 */ /* 0x000fc800078e00ff */
[----:B------:R-:W-:Y:S01]  /*d190*/  IMAD.IADD R91, R146, 0x1, R81 ;  /* 0x00000001925b7824 */ /* 0x000fe200078e0251 */
[----:B------:R-:W-:Y:S01]  /*d1a0*/  IADD3 R93, P3, PT, R80, R88, RZ ;  /* 0x00000058505d7210 */ /* 0x000fe20007f7e0ff */
[----:B------:R-:W-:-:S04]  /*d1b0*/  IMAD.WIDE.U32 R82, R10, R98, RZ ;  /* 0x000000620a527225 */ /* 0x000fc800078e00ff */
[----:B------:R-:W-:-:S04]  /*d1c0*/  IMAD.WIDE.U32 R78, R11, R99, RZ ;  /* 0x000000630b4e7225 */ /* 0x000fc800078e00ff */
[----:B------:R-:W-:Y:S02]  /*d1d0*/  IMAD.IADD R81, R147, 0x1, R89 ;  /* 0x0000000193517824 */ /* 0x000fe400078e0259 */
[----:B------:R-:W-:-:S03]  /*d1e0*/  IMAD.WIDE.U32 R86, R12, R67, RZ ;  /* 0x000000430c567225 */ /* 0x000fc600078e00ff */
[----:B------:R-:W-:Y:S01]  /*d1f0*/  IADD3 R92, P0, P4, R78, R81, R82 ;  /* 0x000000514e5c7210 */ /* 0x000fe20007c1e052 */
[----:B------:R-:W-:-:S04]  /*d200*/  IMAD.WIDE.U32 R84, R13, R66, RZ ;  /* 0x000000420d547225 */ /* 0x000fc800078e00ff */
[----:B------:R-:W-:Y:S01]  /*d210*/  IMAD.IADD R78, R144, 0x1, R83 ;  /* 0x00000001904e7824 */ /* 0x000fe200078e0253 */
[----:B------:R-:W-:Y:S01]  /*d220*/  IADD3 R89, P1, P2, R84, R91, R86 ;  /* 0x0000005b54597210 */ /* 0x000fe20007a3e056 */
[----:B------:R-:W-:Y:S01]  /*d230*/  IMAD.IADD R82, R145, 0x1, R87 ;  /* 0x0000000191527824 */ /* 0x000fe200078e0257 */
[----:B------:R-:W-:Y:S01]  /*d240*/  P2R R91, PR, RZ, 0x10 ;  /* 0x00000010ff5b7803 */ /* 0x000fe20000000000 */
[----:B------:R-:W-:Y:S01]  /*d250*/  IMAD.MOV.U32 R83, RZ, RZ, RZ ;  /* 0x000000ffff537224 */ /* 0x000fe200078e00ff */
[----:B------:R-:W-:Y:S01]  /*d260*/  IADD3.X R149, PT, PT, RZ, RZ, RZ, P1, P2 ;  /* 0x000000ffff957210 */ /* 0x000fe20000fe44ff */
[----:B------:R-:W-:Y:S02]  /*d270*/  IMAD.X R92, R92, 0x1, R89, P3 ;  /* 0x000000015c5c7824 */ /* 0x000fe400018e0659 */
[----:B------:R-:W-:Y:S01]  /*d280*/  @P0 LOP3.LUT R0, R0, 0x1, RZ, 0xfc, !PT ;  /* 0x0000000100000812 */ /* 0x000fe200078efcff */
[----:B------:R-:W-:Y:S01]  /*d290*/  IMAD.IADD R85, R146, 0x1, R85 ;  /* 0x0000000192557824 */ /* 0x000fe200078e0255 */
[----:B------:R-:W-:Y:S01]  /*d2a0*/  ISETP.GE.U32.AND P0, PT, R93, R80, PT ;  /* 0x000000505d00720c */ /* 0x000fe20003f06070 */
[----:B------:R-:W-:Y:S01]  /*d2b0*/  IMAD.WIDE.U32 R80, R15, R67, RZ ;  /* 0x000000430f507225 */ /* 0x000fe200078e00ff */
[----:B------:R-:W-:-:S02]  /*d2c0*/  LOP3.LUT R0, R0, 0xfffffffb, RZ, 0xc0, !PT ;  /* 0xfffffffb00007812 */ /* 0x000fc400078ec0ff */
[----:B------:R-:W-:Y:S01]  /*d2d0*/  ISETP.GE.U32.AND.EX P0, PT, R92, R89, PT, P0 ;  /* 0x000000595c00720c */ /* 0x000fe20003f06100 */
[----:B------:R-:W-:-:S03]  /*d2e0*/  IMAD.WIDE.U32 R86, R14, R67, RZ ;  /* 0x000000430e567225 */ /* 0x000fc600078e00ff */
[----:B------:R-:W-:Y:S01]  /*d2f0*/  SEL R90, RZ, 0x1, P0 ;  /* 0x00000001ff5a7807 */ /* 0x000fe20000000000 */
[----:B------:R-:W-:-:S04]  /*d300*/  IMAD.WIDE.U32 R156, R15, R66, RZ ;  /* 0x000000420f9c7225 */ /* 0x000fc800078e00ff */
[----:B------:R-:W-:Y:S02]  /*d310*/  IMAD.IADD R81, R143, 0x1, R81 ;  /* 0x000000018f517824 */ /* 0x000fe400078e0251 */
[----:B------:R-:W-:-:S03]  /*d320*/  IMAD.WIDE.U32 R82, R66, R12, R82 ;  /* 0x0000000c42527225 */ /* 0x000fc600078e0052 */
[----:B------:R-:W-:Y:S01]  /*d330*/  IADD3 R156, P0, P3, R156, R81, R86 ;  /* 0x000000519c9c7210 */ /* 0x000fe20007b1e056 */
[----:B------:R-:W-:Y:S01]  /*d340*/  IMAD.IADD R84, R142, 0x1, R87 ;  /* 0x000000018e547824 */ /* 0x000fe200078e0257 */
[----:B------:R-:W-:Y:S01]  /*d350*/  IADD3 R149, P1, P5, R149, R82, R85 ;  /* 0x0000005295957210 */ /* 0x000fe20007d3e055 */
[----:B------:R-:W-:Y:S01]  /*d360*/  IMAD.MOV.U32 R85, RZ, RZ, RZ ;  /* 0x000000ffff557224 */ /* 0x000fe200078e00ff */
[----:B------:R-:W-:Y:S01]  /*d370*/  IADD3 R81, P2, PT, R90, R80, RZ ;  /* 0x000000505a517210 */ /* 0x000fe20007f5e0ff */
[----:B------:R-:W-:Y:S01]  /*d380*/  IMAD.IADD R152, R143, 0x1, R157 ;  /* 0x000000018f987824 */ /* 0x000fe200078e029d */
[----:B------:R-:W-:Y:S01]  /*d390*/  IADD3.X R87, PT, PT, RZ, RZ, RZ, P0, P3 ;  /* 0x000000ffff577210 */ /* 0x000fe200007e64ff */
[----:B------:R-:W-:Y:S01]  /*d3a0*/  IMAD.WIDE.U32 R84, R66, R14, R84 ;  /* 0x0000000e42547225 */ /* 0x000fe200078e0054 */
[----:B------:R-:W-:-:S03]  /*d3b0*/  ISETP.GT.U32.AND P0, PT, R80, R81, PT ;  /* 0x000000515000720c */ /* 0x000fc60003f04070 */
[----:B------:R-:W-:Y:S01]  /*d3c0*/  IMAD.X R153, RZ, RZ, R156, P2 ;  /* 0x000000ffff997224 */ /* 0x000fe200010e069c */
[----:B------:R-:W-:Y:S01]  /*d3d0*/  IADD3 R152, P2, P3, R87, R84, R152 ;  /* 0x0000005457987210 */ /* 0x000fe20007b5e098 */
[----:B------:R-:W-:-:S03]  /*d3e0*/  IMAD.WIDE.U32 R150, R13, R98, RZ ;  /* 0x000000620d967225 */ /* 0x000fc600078e00ff */
[C---:B------:R-:W-:Y:S01]  /*d3f0*/  ISETP.GT.U32.AND.EX P0, PT, R156.reuse, R153, PT, P0 ;  /* 0x000000999c00720c */ /* 0x040fe20003f04100 */
[----:B------:R-:W-:Y:S02]  /*d400*/  IMAD.IADD R154, R145, 0x1, R83 ;  /* 0x00000001919a7824 */ /* 0x000fe400078e0253 */
[----:B------:R-:W-:Y:S01]  /*d410*/  IMAD.WIDE.U32 R82, R17, R67, RZ ;  /* 0x0000004311527225 */ /* 0x000fe200078e00ff */
[----:B------:R-:W-:Y:S02]  /*d420*/  SEL R156, R156, R153, P0 ;  /* 0x000000999c9c7207 */ /* 0x000fe40000000000 */
[----:B------:R-:W-:Y:S01]  /*d430*/  IADD3.X R154, PT, PT, RZ, R154, RZ, P1, P5 ;  /* 0x0000009aff9a7210 */ /* 0x000fe20000fea4ff */
[----:B------:R-:W-:Y:S01]  /*d440*/  IMAD.IADD R88, R142, 0x1, R85 ;  /* 0x000000018e587824 */ /* 0x000fe200078e0255 */
[----:B------:R-:W-:Y:S01]  /*d450*/  IADD3 R150, P1, PT, R81, R150, RZ ;  /* 0x0000009651967210 */ /* 0x000fe20007f3e0ff */
[----:B------:R-:W-:Y:S01]  /*d460*/  IMAD.IADD R89, R146, 0x1, R151 ;  /* 0x0000000192597824 */ /* 0x000fe200078e0297 */
[----:B------:R-:W-:Y:S01]  /*d470*/  SEL R151, R80, R81, P0 ;  /* 0x0000005150977207 */ /* 0x000fe20000000000 */
[----:B------:R-:W-:-:S03]  /*d480*/  IMAD.WIDE.U32 R86, R12, R98, RZ ;  /* 0x000000620c567225 */ /* 0x000fc600078e00ff */
[----:B------:R-:W-:Y:S01]  /*d490*/  ISETP.GT.U32.AND P0, PT, R151, R150, PT ;  /* 0x000000969700720c */ /* 0x000fe20003f04070 */
[----:B------:R-:W-:-:S04]  /*d4a0*/  IMAD.WIDE.U32 R84, R13, R99, RZ ;  /* 0x000000630d547225 */ /* 0x000fc800078e00ff */
[----:B------:R-:W-:Y:S01]  /*d4b0*/  IMAD.IADD R155, R141, 0x1, R83 ;  /* 0x000000018d9b7824 */ /* 0x000fe200078e0253 */
[----:B------:R-:W-:Y:S01]  /*d4c0*/  IADD3.X R83, PT, PT, RZ, R88, RZ, P2, P3 ;  /* 0x00000058ff537210 */ /* 0x000fe200017e64ff */
[----:B------:R-:W-:Y:S01]  /*d4d0*/  IMAD.WIDE.U32 R80, R17, R66, RZ ;  /* 0x0000004211507225 */ /* 0x000fe200078e00ff */
[----:B------:R-:W-:-:S03]  /*d4e0*/  IADD3 R84, P2, P3, R84, R89, R86 ;  /* 0x0000005954547210 */ /* 0x000fc60007b5e056 */
[----:B------:R-:W-:-:S04]  /*d4f0*/  IMAD.WIDE.U32 R88, R16, R67, RZ ;  /* 0x0000004310587225 */ /* 0x000fc800078e00ff */
[----:B------:R-:W-:Y:S02]  /*d500*/  IMAD.IADD R141, R141, 0x1, R81 ;  /* 0x000000018d8d7824 */ /* 0x000fe400078e0251 */
[----:B------:R-:W-:Y:S01]  /*d510*/  IMAD.X R81, R153, 0x1, R84, P1 ;  /* 0x0000000199517824 */ /* 0x000fe200008e0654 */
[----:B------:R-:W-:Y:S01]  /*d520*/  IADD3 R80, P1, P5, R80, R155, R88 ;  /* 0x0000009b50507210 */ /* 0x000fe20007d3e058 */
[----:B------:R-:W-:Y:S02]  /*d530*/  IMAD.IADD R88, R148, 0x1, R89 ;  /* 0x0000000194587824 */ /* 0x000fe400078e0259 */
[----:B------:R-:W-:Y:S01]  /*d540*/  IMAD.IADD R89, R147, 0x1, R79 ;  /* 0x0000000193597824 */ /* 0x000fe200078e024f */
[----:B------:R-:W-:Y:S01]  /*d550*/  IADD3.X R84, PT, PT, RZ, RZ, RZ, P1, P5 ;  /* 0x000000ffff547210 */ /* 0x000fe20000fea4ff */
[----:B------:R-:W-:Y:S01]  /*d560*/  IMAD.MOV.U32 R79, RZ, RZ, RZ ;  /* 0x000000ffff4f7224 */ /* 0x000fe200078e00ff */
[----:B------:R-:W-:Y:S01]  /*d570*/  ISETP.GT.U32.AND.EX P0, PT, R156, R81, PT, P0 ;  /* 0x000000519c00720c */ /* 0x000fe20003f04100 */
[----:B------:R-:W-:-:S02]  /*d580*/  IMAD.IADD R86, R145, 0x1, R87 ;  /* 0x0000000191567824 */ /* 0x000fc400078e0257 */
[----:B------:R-:W-:Y:S01]  /*d590*/  IMAD.WIDE.U32 R78, R99, R10, R78 ;  /* 0x0000000a634e7225 */ /* 0x000fe200078e004e */
[----:B------:R-:W-:-:S03]  /*d5a0*/  SEL R151, RZ, 0x1, !P0 ;  /* 0x00000001ff977807 */ /* 0x000fc60004000000 */
[----:B------:R-:W-:Y:S01]  /*d5b0*/  IMAD.MOV.U32 R87, RZ, RZ, RZ ;  /* 0x000000ffff577224 */ /* 0x000fe200078e00ff */
[----:B------:R-:W-:Y:S01]  /*d5c0*/  IADD3 R149, P1, P5, R149, R78, R89 ;  /* 0x0000004e95957210 */ /* 0x000fe20007d3e059 */
[----:B------:R-:W-:Y:S02]  /*d5d0*/  IMAD.IADD R79, R144, 0x1, R79 ;  /* 0x00000001904f7824 */ /* 0x000fe400078e024f */
[----:B------:R-:W-:Y:S02]  /*d5e0*/  IMAD.IADD R85, R146, 0x1, R85 ;  /* 0x0000000192557824 */ /* 0x000fe400078e0255 */
[----:B------:R-:W-:Y:S01]  /*d5f0*/  IMAD.WIDE.U32 R86, R99, R12, R86 ;  /* 0x0000000c63567225 */ /* 0x000fe200078e0056 */
[----:B------:R-:W-:-:S03]  /*d600*/  IADD3.X R154, PT, PT, R154, R79, RZ, P1, P5 ;  /* 0x0000004f9a9a7210 */ /* 0x000fc60000fea4ff */
[----:B------:R-:W-:Y:S01]  /*d610*/  IMAD.MOV.U32 R89, RZ, RZ, RZ ;  /* 0x000000ffff597224 */ /* 0x000fe200078e00ff */
[----:B------:R-:W-:Y:S01]  /*d620*/  IADD3 R85, P1, P5, R152, R86, R85 ;  /* 0x0000005698557210 */ /* 0x000fe20007d3e055 */
[----:B------:R-:W-:Y:S01]  /*d630*/  IMAD.IADD R78, R145, 0x1, R87 ;  /* 0x00000001914e7824 */ /* 0x000fe200078e0257 */
[----:B------:R-:W-:Y:S01]  /*d640*/  IADD3.X R86, PT, PT, RZ, RZ, RZ, P2, P3 ;  /* 0x000000ffff567210 */ /* 0x000fe200017e64ff */
[----:B------:R-:W-:-:S04]  /*d650*/  IMAD.WIDE.U32 R88, R66, R16, R88 ;  /* 0x0000001042587225 */ /* 0x000fc800078e0058 */
[----:B------:R-:W-:Y:S01]  /*d660*/  IMAD.IADD R89, R148, 0x1, R89 ;  /* 0x0000000194597824 */ /* 0x000fe200078e0259 */
[----:B------:R-:W-:Y:S01]  /*d670*/  IADD3.X R148, PT, PT, R83, R78, RZ, P1, P5 ;  /* 0x0000004e53947210 */ /* 0x000fe20000fea4ff */
[----:B------:R-:W-:Y:S01]  /*d680*/  IMAD.WIDE.U32 R78, R15, R98, RZ ;  /* 0x000000620f4e7225 */ /* 0x000fe200078e00ff */
[----:B------:R-:W-:Y:S02]  /*d690*/  IADD3 R141, P2, P3, R84, R88, R141 ;  /* 0x00000058548d7210 */ /* 0x000fe40007b5e08d */
[----:B------:R-:W-:Y:S01]  /*d6a0*/  IADD3 R88, P0, P1, R151, R85, R86 ;  /* 0x0000005597587210 */ /* 0x000fe2000791e056 */
[----:B------:R-:W-:Y:S01]  /*d6b0*/  IMAD.IADD R83, R143, 0x1, R79 ;  /* 0x000000018f537824 */ /* 0x000fe200078e024f */
[----:B------:R-:W-:Y:S01]  /*d6c0*/  IADD3.X R89, PT, PT, RZ, R89, RZ, P2, P3 ;  /* 0x00000059ff597210 */ /* 0x000fe200017e64ff */
[----:B------:R-:W-:Y:S01]  /*d6d0*/  IMAD.WIDE.U32 R84, R15, R99, RZ ;  /* 0x000000630f547225 */ /* 0x000fe200078e00ff */
[----:B------:R-:W-:Y:S02]  /*d6e0*/  IADD3 R79, P2, PT, R151, R82, RZ ;  /* 0x00000052974f7210 */ /* 0x000fe40007f5e0ff */
[----:B------:R-:W-:Y:S01]  /*d6f0*/  IADD3.X R148, PT, PT, RZ, R148, RZ, P0, P1 ;  /* 0x00000094ff947210 */ /* 0x000fe200007e24ff */
[----:B------:R-:W-:Y:S01]  /*d700*/  IMAD.WIDE.U32 R86, R14, R98, RZ ;  /* 0x000000620e567225 */ /* 0x000fe200078e00ff */
[----:B------:R-:W-:-:S03]  /*d710*/  IADD3 R153, P0, PT, R79, R78, RZ ;  /* 0x0000004e4f997210 */ /* 0x000fc60007f1e0ff */
[----:B------:R-:W-:Y:S01]  /*d720*/  IMAD.X R151, RZ, RZ, R80, P2 ;  /* 0x000000ffff977224 */ /* 0x000fe200010e0650 */
[----:B------:R-:W-:Y:S01]  /*d730*/  ISETP.GT.U32.AND P2, PT, R82, R79, PT ;  /* 0x0000004f5200720c */ /* 0x000fe20003f44070 */
[----:B------:R-:W-:Y:S01]  /*d740*/  IMAD.IADD R143, R143, 0x1, R85 ;  /* 0x000000018f8f7824 */ /* 0x000fe200078e0255 */
[----:B------:R-:W-:Y:S01]  /*d750*/  IADD3 R156, P3, P5, R84, R83, R86 ;  /* 0x00000053549c7210 */ /* 0x000fe20007d7e056 */
[----:B------:R-:W-:Y:S01]  /*d760*/  IMAD.WIDE.U32 R84, R11, R101, RZ ;  /* 0x000000650b547225 */ /* 0x000fe200078e00ff */
[----:B------:R-:W-:-:S03]  /*d770*/  ISETP.GT.U32.AND.EX P2, PT, R80, R151, PT, P2 ;  /* 0x000000975000720c */ /* 0x000fc60003f44120 */
[----:B------:R-:W-:Y:S01]  /*d780*/  IMAD.IADD R86, R142, 0x1, R87 ;  /* 0x000000018e567824 */ /* 0x000fe200078e0257 */
[----:B------:R-:W-:Y:S01]  /*d790*/  SEL R152, R82, R79, P2 ;  /* 0x0000004f52987207 */ /* 0x000fe20001000000 */
[----:B------:R-:W-:Y:S01]  /*d7a0*/  IMAD.WIDE.U32 R82, R10, R101, RZ ;  /* 0x000000650a527225 */ /* 0x000fe200078e00ff */
[----:B------:R-:W-:Y:S02]  /*d7b0*/  SEL R80, R80, R151, P2 ;  /* 0x0000009750507207 */ /* 0x000fe40001000000 */
[----:B------:R-:W-:Y:S01]  /*d7c0*/  ISETP.GT.U32.AND P2, PT, R152, R153, PT ;  /* 0x000000999800720c */ /* 0x000fe20003f44070 */
[----:B------:R-:W-:Y:S02]  /*d7d0*/  IMAD.IADD R87, R147, 0x1, R85 ;  /* 0x0000000193577824 */ /* 0x000fe400078e0255 */
[----:B------:R-:W-:-:S04]  /*d7e0*/  IMAD.WIDE.U32 R78, R11, R100, RZ ;  /* 0x000000640b4e7225 */ /* 0x000fc800078e00ff */
[----:B------:R-:W-:Y:S01]  /*d7f0*/  IMAD.X R85, R151, 0x1, R156, P0 ;  /* 0x0000000197557824 */ /* 0x000fe200000e069c */
[----:B------:R-:W-:Y:S01]  /*d800*/  IADD3 R156, P1, P0, R78, R87, R82 ;  /* 0x000000574e9c7210 */ /* 0x000fe2000783e052 */
[----:B------:R-:W-:Y:S01]  /*d810*/  IMAD.MOV.U32 R87, RZ, RZ, RZ ;  /* 0x000000ffff577224 */ /* 0x000fe200078e00ff */
[----:B------:R-:W-:Y:S01]  /*d820*/  IADD3.X R82, PT, PT, RZ, RZ, RZ, P3, P5 ;  /* 0x000000ffff527210 */ /* 0x000fe20001fea4ff */
[----:B------:R-:W-:Y:S01]  /*d830*/  IMAD.IADD R155, R147, 0x1, R79 ;  /* 0x00000001939b7824 */ /* 0x000fe200078e024f */
[----:B------:R-:W-:Y:S01]  /*d840*/  ISETP.GT.U32.AND.EX P2, PT, R80, R85, PT, P2 ;  /* 0x000000555000720c */ /* 0x000fe20003f44120 */
[----:B------:R-:W-:Y:S01]  /*d850*/  IMAD.WIDE.U32 R86, R99, R14, R86 ;  /* 0x0000000e63567225 */ /* 0x000fe200078e0056 */
[----:B------:R-:W-:Y:S02]  /*d860*/  IADD3 R151, P3, PT, R150, R84, RZ ;  /* 0x0000005496977210 */ /* 0x000fe40007f7e0ff */
[----:B------:R-:W-:Y:S01]  /*d870*/  SEL R80, RZ, 0x1, !P2 ;  /* 0x00000001ff507807 */ /* 0x000fe20005000000 */
        /* <DEDUP_REMOVED lines=9> */
[----:B------:R-:W-:-:S02]  /*d910*/  IADD3 R87, P3, P5, R80, R87, R82 ;  /* 0x0000005750577210 */ /* 0x000fc40007d7e052 */
[----:B------:R-:W-:Y:S01]  /*d920*/  SEL R150, RZ, 0x1, P2 ;  /* 0x00000001ff967807 */ /* 0x000fe20001000000 */
[----:B------:R-:W-:Y:S01]  /*d930*/  IMAD.WIDE.U32 R78, R100, R10, R78 ;  /* 0x0000000a644e7225 */ /* 0x000fe200078e004e */
[----:B------:R-:W-:Y:S02]  /*d940*/  IADD3.X R84, PT, PT, RZ, R84, RZ, P3, P5 ;  /* 0x00000054ff547210 */ /* 0x000fe40001fea4ff */
[----:B------:R-:W-:Y:S01]  /*d950*/  IADD3 R86, P3, PT, R150, R153, RZ ;  /* 0x0000009996567210 */ /* 0x000fe20007f7e0ff */
[----:B------:R-:W-:Y:S01]  /*d960*/  IMAD.WIDE.U32 R82, R13, R101, RZ ;  /* 0x000000650d527225 */ /* 0x000fe200078e00ff */
[----:B------:R-:W-:-:S03]  /*d970*/  IADD3 R141, P2, P5, R88, R78, R155 ;  /* 0x0000004e588d7210 */ /* 0x000fc60007d5e09b */
        /* <DEDUP_REMOVED lines=12> */
[----:B------:R-:W-:Y:S02]  /*da40*/  IMAD.MOV.U32 R83, RZ, RZ, RZ ;  /* 0x000000ffff537224 */ /* 0x000fe400078e00ff */
[----:B------:R-:W-:Y:S01]  /*da50*/  IMAD.IADD R79, R146, 0x1, R79 ;  /* 0x00000001924f7824 */ /* 0x000fe200078e024f */
[----:B------:R-:W-:Y:S01]  /*da60*/  ISETP.GT.U32.AND.EX P2, PT, R85, R88, PT, P2 ;  /* 0x000000585500720c */ /* 0x000fe20003f44120 */
[----:B------:R-:W-:-:S03]  /*da70*/  IMAD.WIDE.U32 R82, R100, R12, R82 ;  /* 0x0000000c64527225 */ /* 0x000fc600078e0052 */
[----:B------:R-:W-:Y:S01]  /*da80*/  SEL R153, R153, R86, P2 ;  /* 0x0000005699997207 */ /* 0x000fe20001000000 */
[----:B------:R-:W-:Y:S01]  /*da90*/  IMAD.IADD R78, R144, 0x1, R81 ;  /* 0x00000001904e7824 */ /* 0x000fe200078e0251 */
[----:B------:R-:W-:Y:S01]  /*daa0*/  SEL R85, R85, R88, P2 ;  /* 0x0000005855557207 */ /* 0x000fe20001000000 */
[----:B------:R-:W-:Y:S01]  /*dab0*/  IMAD.IADD R145, R145, 0x1, R83 ;  /* 0x0000000191917824 */ /* 0x000fe200078e0253 */
[----:B------:R-:W-:Y:S01]  /*dac0*/  ISETP.GT.U32.AND P2, PT, R153, R148, PT ;  /* 0x000000949900720c */ /* 0x000fe20003f44070 */
[----:B------:R-:W-:Y:S01]  /*dad0*/  IMAD.WIDE.U32 R88, R10, R67, RZ ;  /* 0x000000430a587225 */ /* 0x000fe200078e00ff */
[----:B------:R-:W-:Y:S02]  /*dae0*/  IADD3.X R81, PT, PT, RZ, RZ, RZ, P5, P3 ;  /* 0x000000ffff517210 */ /* 0x000fe40002fe64ff */
[----:B------:R-:W-:Y:S02]  /*daf0*/  ISETP.GT.U32.AND.EX P2, PT, R85, R142, PT, P2 ;  /* 0x0000008e5500720c */ /* 0x000fe40003f44120 */
[----:B------:R-:W-:Y:S01]  /*db00*/  IADD3 R87, P3, P5, R87, R82, R79 ;  /* 0x0000005257577210 */ /* 0x000fe20007d7e04f */
[----:B------:R-:W-:Y:S01]  /*db10*/  IMAD.WIDE.U32 R82, R11, R102, RZ ;  /* 0x000000660b527225 */ /* 0x000fe200078e00ff */
[----:B------:R-:W-:-:S02]  /*db20*/  SEL R146, RZ, 0x1, !P2 ;  /* 0x00000001ff927807 */ /* 0x000fc40005000000 */
        /* <DEDUP_REMOVED lines=13> */
[----:B------:R-:W-:Y:S02]  /*dc00*/  IMAD.IADD R87, R147, 0x1, R87 ;  /* 0x0000000193577824 */ /* 0x000fe400078e0257 */
[----:B------:R-:W-:-:S04]  /*dc10*/  IMAD.WIDE.U32 R158, R84, R70, RZ ;  /* 0x00000046549e7225 */ /* 0x000fc800078e00ff */
[----:B------:R-:W-:-:S04]  /*dc20*/  IMAD R78, R81, R68, RZ ;  /* 0x00000044514e7224 */ /* 0x000fc800078e02ff */
[----:B------:R-:W-:Y:S02]  /*dc30*/  IMAD R83, R160, R69, R78 ;  /* 0x00000045a0537224 */ /* 0x000fe400078e024e */
[----:B------:R-:W-:Y:S02]  /*dc40*/  @P2 LOP3.LUT R0, R0, 0x4, RZ, 0xfc, !PT ;  /* 0x0000000400002812 */ /* 0x000fe400078efcff */
        /* <DEDUP_REMOVED lines=93> */
[----:B------:R-:W-:-:S04]  /*e220*/  IADD3.X R156, P6, PT, R156, R81, RZ, P6, !PT ;  /* 0x000000519c9c7210 */ /* 0x000fc800037de4ff */
[----:B------:R-:W-:Y:S01]  /*e230*/  IADD3.X R152, P5, P6, R78, RZ, RZ, P6, P5 ;  /* 0x000000ff4e987210 */ /* 0x000fe200036aa4ff */
[----:B------:R-:W-:-:S03]  /*e240*/  IMAD.IADD R78, R144, 0x1, R89 ;  /* 0x00000001904e7824 */ /* 0x000fc600078e0259 */
[----:B------:R-:W-:Y:S01]  /*e250*/  IADD3.X R157, PT, PT, R79, RZ, RZ, P5, P6 ;  /* 0x000000ff4f9d7210 */ /* 0x000fe20002fec4ff */
[----:B------:R-:W-:Y:S01]  /*e260*/  IMAD.MOV.U32 R79, RZ, RZ, RZ ;  /* 0x000000ffff4f7224 */ /* 0x000fe200078e00ff */
[C---:B------:R-:W-:Y:S02]  /*e270*/  LOP3.LUT P5, RZ, R0.reuse, 0x4, RZ, 0xc0, !PT ;  /* 0x0000000400ff7812 */ /* 0x040fe400078ac0ff */
[----:B------:R-:W-:Y:S01]  /*e280*/  LOP3.LUT P6, RZ, R0, 0x1, RZ, 0xc0, !PT ;  /* 0x0000000100ff7812 */ /* 0x000fe200078cc0ff */
[----:B------:R-:W-:Y:S01]  /*e290*/  IMAD.WIDE.U32 R78, R66, R10, R78 ;  /* 0x0000000a424e7225 */ /* 0x000fe200078e004e */
[----:B------:R-:W-:Y:S02]  /*e2a0*/  IADD3.X R81, PT, PT, RZ, RZ, RZ, P5, P4 ;  /* 0x000000ffff517210 */ /* 0x000fe40002fe84ff */
[----:B------:R-:W-:Y:S01]  /*e2b0*/  ISETP.NE.AND P4, PT, R91, RZ, PT ;  /* 0x000000ff5b00720c */ /* 0x000fe20003f85270 */
[----:B------:R-:W-:-:S03]  /*e2c0*/  IMAD.IADD R89, R144, 0x1, R79 ;  /* 0x0000000190597824 */ /* 0x000fc600078e024f */
[----:B------:R-:W-:Y:S02]  /*e2d0*/  IADD3.X R80, PT, PT, RZ, RZ, RZ, P6, P4 ;  /* 0x000000ffff507210 */ /* 0x000fe400037e84ff */
        /* <DEDUP_REMOVED lines=91> */
[----:B------:R-:W-:Y:S02]  /*e890*/  ISETP.GE.U32.AND P4, PT, R151, R148, PT ;  /* 0x000000949700720c */ /* 0x000fe40003f86070 */
[----:B------:R-:W-:Y:S01]  /*e8a0*/  IADD3.X RZ, P5, PT, R91, R82, RZ, P5, !PT ;  /* 0x000000525bff7210 */ /* 0x000fe20002fbe4ff */
[----:B------:R-:W-:Y:S01]  /*e8b0*/  IMAD.MOV.U32 R82, RZ, RZ, R81 ;  /* 0x000000ffff527224 */ /* 0x000fe200078e0051 */
[----:B------:R-:W-:Y:S01]  /*e8c0*/  ISETP.GE.U32.AND.EX P4, PT, R93, R142, PT, P4 ;  /* 0x0000008e5d00720c */ /* 0x000fe20003f86140 */
[----:B------:R-:W-:-:S04]  /*e8d0*/  IMAD.WIDE.U32 R80, R153, R72, RZ ;  /* 0x0000004899507225 */ /* 0x000fc800078e00ff */
        /* <DEDUP_REMOVED lines=15> */
[----:B------:R-:W-:-:S02]  /*e9d0*/  IADD3.X R88, PT, PT, RZ, RZ, RZ, P3, P2 ;  /* 0x000000ffff587210 */ /* 0x000fc40001fe44ff */
[----:B------:R-:W-:Y:S02]  /*e9e0*/  SEL R93, RZ, 0x1, P4 ;  /* 0x00000001ff5d7807 */ /* 0x000fe40002000000 */
[----:B------:R-:W-:Y:S02]  /*e9f0*/  IADD3.X R91, P1, P6, R82, RZ, RZ, P1, P0 ;  /* 0x000000ff525b7210 */ /* 0x000fe40000e204ff */
[----:B------:R-:W-:Y:S02]  /*ea00*/  ISETP.GE.U32.AND.EX P5, PT, R147, R154, PT, P5 ;  /* 0x0000009a9300720c */ /* 0x000fe40003fa6150 */
[----:B------:R-:W-:Y:S02]  /*ea10*/  IADD3 R141, P3, P2, R150, R141, R86 ;  /* 0x0000008d968d7210 */ /* 0x000fe40007a7e056 */
[----:B------:R-:W-:Y:S02]  /*ea20*/  ISETP.GE.U32.AND P0, PT, R152, R89, PT ;  /* 0x000000599800720c */ /* 0x000fe40003f06070 */
[----:B------:R-:W-:Y:S01]  /*ea30*/  IADD3.X R86, PT, PT, R83, RZ, RZ, P1, P6 ;  /* 0x000000ff53567210 */ /* 0x000fe20000fec4ff */
[----:B------:R-:W-:Y:S01]  /*ea40*/  IMAD.WIDE.U32 R82, R78, R74, RZ ;  /* 0x0000004a4e527225 */ /* 0x000fe200078e00ff */
[----:B------:R-:W-:-:S02]  /*ea50*/  IADD3 R146, P6, P4, R93, R146, R88 ;  /* 0x000000925d927210 */ /* 0x000fc40007cde058 */
[----:B------:R-:W-:Y:S01]  /*ea60*/  SEL R88, RZ, 0x1, P5 ;  /* 0x00000001ff587807 */ /* 0x000fe20002800000 */
[----:B------:R-:W-:Y:S01]  /*ea70*/  IMAD.WIDE.U32 R80, P5, R78, R75, R80 ;  /* 0x0000004b4e507225 */ /* 0x000fe200078a0050 */
[----:B------:R-:W-:Y:S02]  /*ea80*/  ISETP.GE.U32.AND.EX P0, PT, R144, R147, PT, P0 ;  /* 0x000000939000720c */ /* 0x000fe40003f06100 */
[----:B------:R-:W-:Y:S02]  /*ea90*/  IADD3 R89, P1, PT, R91, R84, RZ ;  /* 0x000000545b597210 */ /* 0x000fe40007f3e0ff */
[----:B------:R-:W-:Y:S02]  /*eaa0*/  IADD3.X R147, PT, PT, RZ, R143, RZ, P3, P2 ;  /* 0x0000008fff937210 */ /* 0x000fe40001fe44ff */
[----:B------:R-:W-:Y:S02]  /*eab0*/  SEL R84, RZ, 0x1, P0 ;  /* 0x00000001ff547807 */ /* 0x000fe40000000000 */
[----:B------:R-:W-:-:S02]  /*eac0*/  IADD3 R80, P3, PT, R83, R80, RZ ;  /* 0x0000005053507210 */ /* 0x000fc40007f7e0ff */
[----:B------:R-:W-:Y:S01]  /*ead0*/  IADD3 R148, P0, PT, R89, R82, RZ ;  /* 0x0000005259947210 */ /* 0x000fe20007f1e0ff */
[----:B------:R-:W-:Y:S01]  /*eae0*/  IMAD.WIDE.U32 R82, R153, R76, RZ ;  /* 0x0000004c99527225 */ /* 0x000fe200078e00ff */
[----:B------:R-:W-:Y:S02]  /*eaf0*/  IADD3 R143, P2, PT, R88, R141, RZ ;  /* 0x0000008d588f7210 */ /* 0x000fe40007f5e0ff */
[----:B------:R-:W-:Y:S01]  /*eb00*/  IADD3.X R79, P1, PT, R86, R79, RZ, P1, !PT ;  /* 0x0000004f564f7210 */ /* 0x000fe20000f3e4ff */
[----:B------:R-:W-:Y:S01]  /*eb10*/  IMAD.X R89, RZ, RZ, RZ, P5 ;  /* 0x000000ffff597224 */ /* 0x000fe200028e06ff */
[----:B------:R-:W-:Y:S01]  /*eb20*/  IADD3 R86, P5, PT, R84, R143, RZ ;  /* 0x0000008f54567210 */ /* 0x000fe20007fbe0ff */
[----:B------:R-:W-:Y:S01]  /*eb30*/  IMAD.MOV.U32 R88, RZ, RZ, R81 ;  /* 0x000000ffff587224 */ /* 0x000fe200078e0051 */
[----:B------:R-:W-:Y:S01]  /*eb40*/  IADD3.X R91, P0, PT, R79, R80, RZ, P0, !PT ;  /* 0x000000504f5b7210 */ /* 0x000fe2000071e4ff */
[----:B------:R-:W-:Y:S01]  /*eb50*/  IMAD.X R142, RZ, RZ, R147, P2 ;  /* 0x000000ffff8e7224 */ /* 0x000fe200010e0693 */
        /* <DEDUP_REMOVED lines=64> */
.L_x_33:
        /* <DEDUP_REMOVED lines=21> */
.L_x_34:
[----:B------:R-:W-:Y:S01]  /*f0b0*/  IMAD.MOV.U32 R157, RZ, RZ, RZ ;  /* 0x000000ffff9d7224 */ /* 0x000fe200078e00ff */
[----:B------:R-:W-:Y:S01]  /*f0c0*/  LOP3.LUT R0, R0, 0xfffffffe, RZ, 0xc0, !PT ;  /* 0xfffffffe00007812 */ /* 0x000fe200078ec0ff */
[----:B------:R-:W-:-:S04]  /*f0d0*/  IMAD.WIDE.U32 R84, R148, R95, RZ ;  /* 0x0000005f94547225 */ /* 0x000fc800078e00ff */
[----:B------:R-:W-:Y:S02]  /*f0e0*/  IMAD.MOV.U32 R89, RZ, RZ, RZ ;  /* 0x000000ffff597224 */ /* 0x000fe400078e00ff */
[----:B------:R-:W-:-:S04]  /*f0f0*/  IMAD.WIDE.U32 R82, R91, R95, RZ ;  /* 0x0000005f5b527225 */ /* 0x000fc800078e00ff */
[----:B------:R-:W-:-:S04]  /*f100*/  IMAD.WIDE.U32 R92, R148, R112, RZ ;  /* 0x00000070945c7225 */ /* 0x000fc800078e00ff */
[----:B------:R-:W-:Y:S02]  /*f110*/  IMAD.IADD R87, R85, 0x1, R157 ;  /* 0x0000000155577824 */ /* 0x000fe400078e029d */
[----:B------:R-:W-:-:S03]  /*f120*/  IMAD.WIDE.U32 R80, R146, R97, RZ ;  /* 0x0000006192507225 */ /* 0x000fc600078e00ff */
[----:B------:R-:W-:Y:S01]  /*f130*/  IADD3 R92, P0, P2, R92, R87, R82 ;  /* 0x000000575c5c7210 */ /* 0x000fe20007a1e052 */
[----:B------:R-:W-:Y:S01]  /*f140*/  IMAD.IADD R142, R83, 0x1, R89 ;  /* 0x00000001538e7824 */ /* 0x000fe200078e0259 */
[----:B------:R-:W-:Y:S01]  /*f150*/  IADD3 R144, P1, PT, R84, R80, RZ ;  /* 0x0000005054907210 */ /* 0x000fe20007f3e0ff */
[----:B------:R-:W-:Y:S01]  /*f160*/  IMAD.MOV.U32 R143, RZ, RZ, RZ ;  /* 0x000000ffff8f7224 */ /* 0x000fe200078e00ff */
[----:B------:R-:W-:Y:S01]  /*f170*/  IADD3.X R149, PT, PT, RZ, RZ, RZ, P0, P2 ;  /* 0x000000ffff957210 */ /* 0x000fe200007e44ff */
[----:B------:R-:W-:Y:S01]  /*f180*/  IMAD.IADD R85, R157, 0x1, R93 ;  /* 0x000000019d557824 */ /* 0x000fe200078e025d */
[----:B------:R-:W-:Y:S01]  /*f190*/  ISETP.GE.U32.AND P0, PT, R144, R84, PT ;  /* 0x000000549000720c */ /* 0x000fe20003f06070 */
[----:B------:R-:W-:-:S04]  /*f1a0*/  IMAD.WIDE.U32 R142, R112, R91, R142 ;  /* 0x0000005b708e7225 */ /* 0x000fc800078e008e */
[----:B------:R-:W-:Y:S01]  /*f1b0*/  IMAD.MOV.U32 R161, RZ, RZ, RZ ;  /* 0x000000ffffa17224 */ /* 0x000fe200078e00ff */
[----:B------:R-:W-:Y:S01]  /*f1c0*/  IADD3 R149, P2, P4, R149, R142, R85 ;  /* 0x0000008e95957210 */ /* 0x000fe20007c5e055 */
[----:B------:R-:W-:-:S04]  /*f1d0*/  IMAD.WIDE.U32 R78, R153, R95, RZ ;  /* 0x0000005f994e7225 */ /* 0x000fc800078e00ff */
[----:B------:R-:W-:-:S04]  /*f1e0*/  IMAD.WIDE.U32 R84, R158, R95, RZ ;  /* 0x0000005f9e547225 */ /* 0x000fc800078e00ff */
[----:B------:R-:W-:Y:S02]  /*f1f0*/  IMAD.MOV.U32 R145, RZ, RZ, RZ ;  /* 0x000000ffff917224 */ /* 0x000fe400078e00ff */
[----:B------:R-:W-:-:S04]  /*f200*/  IMAD.WIDE.U32 R152, R153, R112, RZ ;  /* 0x0000007099987225 */ /* 0x000fc800078e00ff */
[----:B------:R-:W-:-:S04]  /*f210*/  IMAD.WIDE.U32 R82, R86, R95, RZ ;  /* 0x0000005f56527225 */ /* 0x000fc800078e00ff */
[----:B------:R-:W-:Y:S02]  /*f220*/  IMAD.IADD R79, R79, 0x1, R161 ;  /* 0x000000014f4f7824 */ /* 0x000fe400078e02a1 */
[----:B------:R-:W-:Y:S02]  /*f230*/  IMAD.IADD R151, R89, 0x1, R143 ;  /* 0x0000000159977824 */ /* 0x000fe400078e028f */
[----:B------:R-:W-:Y:S01]  /*f240*/  IMAD.WIDE.U32 R154, R88, R95, RZ ;  /* 0x0000005f589a7225 */ /* 0x000fe200078e00ff */
[----:B------:R-:W-:Y:S02]  /*f250*/  IADD3 R79, P5, P3, R152, R79, R82 ;  /* 0x0000004f984f7210 */ /* 0x000fe40007bbe052 */
[----:B------:R-:W-:Y:S01]  /*f260*/  IADD3.X R151, PT, PT, RZ, R151, RZ, P2, P4 ;  /* 0x00000097ff977210 */ /* 0x000fe200017e84ff */
[----:B------:R-:W-:-:S04]  /*f270*/  IMAD.WIDE.U32 R142, R158, R112, RZ ;  /* 0x000000709e8e7225 */ /* 0x000fc800078e00ff */
[----:B------:R-:W-:Y:S02]  /*f280*/  IMAD.IADD R85, R85, 0x1, R145 ;  /* 0x0000000155557824 */ /* 0x000fe400078e0291 */
[----:B------:R-:W-:Y:S02]  /*f290*/  IMAD.MOV.U32 R147, RZ, RZ, RZ ;  /* 0x000000ffff937224 */ /* 0x000fe400078e00ff */
[----:B------:R-:W-:Y:S01]  /*f2a0*/  IMAD.IADD R161, R161, 0x1, R153 ;  /* 0x00000001a1a17824 */ /* 0x000fe200078e0299 */
[----:B------:R-:W-:Y:S01]  /*f2b0*/  IADD3 R85, P2, P4, R142, R85, R154 ;  /* 0x000000558e557210 */ /* 0x000fe20007c5e09a */
[----:B------:R-:W-:Y:S02]  /*f2c0*/  IMAD.IADD R141, R147, 0x1, R81 ;  /* 0x00000001938d7824 */ /* 0x000fe400078e0251 */
[----:B------:R-:W-:Y:S01]  /*f2d0*/  IMAD.WIDE.U32 R152, R150, R97, RZ ;  /* 0x0000006196987225 */ /* 0x000fe200078e00ff */
[----:B------:R-:W-:-:S03]  /*f2e0*/  IADD3.X R82, PT, PT, RZ, RZ, RZ, P2, P4 ;  /* 0x000000ffff527210 */ /* 0x000fc600017e84ff */
        /* <DEDUP_REMOVED lines=9> */
[----:B------:R-:W-:Y:S01]  /*f380*/  IMAD.IADD R142, R147, 0x1, R81 ;  /* 0x00000001938e7824 */ /* 0x000fe200078e0251 */
[----:B------:R-:W-:Y:S01]  /*f390*/  @P2 LOP3.LUT R0, R0, 0x1, RZ, 0xfc, !PT ;  /* 0x0000000100002812 */ /* 0x000fe200078efcff */
[----:B------:R-:W-:Y:S02]  /*f3a0*/  IMAD.IADD R80, R143, 0x1, R153 ;  /* 0x000000018f507824 */ /* 0x000fe400078e0299 */
[----:B------:R-:W-:Y:S01]  /*f3b0*/  IMAD.MOV.U32 R81, RZ, RZ, RZ ;  /* 0x000000ffff517224 */ /* 0x000fe200078e00ff */
[----:B------:R-:W-:Y:S01]  /*f3c0*/  LOP3.LUT R0, R0, 0xfffffffb, RZ, 0xc0, !PT ;  /* 0xfffffffb00007812 */ /* 0x000fe200078ec0ff */
[----:B------:R-:W-:Y:S01]  /*f3d0*/  IMAD.X R141, R141, 0x1, R92, P1 ;  /* 0x000000018d8d7824 */ /* 0x000fe200008e065c */
[----:B------:R-:W-:Y:S01]  /*f3e0*/  IADD3 R87, P1, P2, R82, R154, R87 ;  /* 0x0000009a52577210 */ /* 0x000fe20007a3e057 */
[----:B------:R-:W-:Y:S02]  /*f3f0*/  IMAD.IADD R90, R93, 0x1, R155 ;  /* 0x000000015d5a7824 */ /* 0x000fe400078e029b */
[----:B------:R-:W-:Y:S01]  /*f400*/  IMAD.WIDE.U32 R80, R96, R150, R80 ;  /* 0x0000009660507225 */ /* 0x000fe200078e0050 */
[----:B------:R-:W-:-:S02]  /*f410*/  ISETP.GE.U32.AND.EX P0, PT, R141, R92, PT, P0 ;  /* 0x0000005c8d00720c */ /* 0x000fc40003f06100 */
[----:B------:R-:W-:Y:S01]  /*f420*/  IADD3.X R90, PT, PT, RZ, R90, RZ, P1, P2 ;  /* 0x0000005aff5a7210 */ /* 0x000fe20000fe44ff */
[-C--:B------:R-:W-:Y:S01]  /*f430*/  IMAD.WIDE.U32 R154, R148, R97.reuse, RZ ;  /* 0x00000061949a7225 */ /* 0x080fe200078e00ff */
[----:B------:R-:W-:Y:S02]  /*f440*/  IADD3 R142, P1, P2, R149, R80, R142 ;  /* 0x00000050958e7210 */ /* 0x000fe40007a3e08e */
[----:B------:R-:W-:Y:S01]  /*f450*/  SEL R153, RZ, 0x1, P0 ;  /* 0x00000001ff997807 */ /* 0x000fe20000000000 */
[----:B------:R-:W-:Y:S01]  /*f460*/  IMAD.IADD R80, R143, 0x1, R81 ;  /* 0x000000018f507824 */ /* 0x000fe200078e0251 */
[----:B------:R-:W-:Y:S01]  /*f470*/  IADD3.X R92, PT, PT, RZ, RZ, RZ, P5, P3 ;  /* 0x000000ffff5c7210 */ /* 0x000fe20002fe64ff */
[----:B------:R-:W-:Y:S01]  /*f480*/  IMAD.MOV.U32 R149, RZ, RZ, RZ ;  /* 0x000000ffff957224 */ /* 0x000fe200078e00ff */
[----:B------:R-:W-:Y:S01]  /*f490*/  IADD3 R159, P3, PT, R153, R84, RZ ;  /* 0x00000054999f7210 */ /* 0x000fe20007f7e0ff */
[----:B------:R-:W-:Y:S01]  /*f4a0*/  IMAD.IADD R155, R157, 0x1, R155 ;  /* 0x000000019d9b7824 */ /* 0x000fe200078e029b */
[----:B------:R-:W-:Y:S01]  /*f4b0*/  IADD3.X R151, PT, PT, R151, R80, RZ, P1, P2 ;  /* 0x0000005097977210 */ /* 0x000fe20000fe44ff */
[----:B------:R-:W-:Y:S01]  /*f4c0*/  IMAD.IADD R82, R83, 0x1, R149 ;  /* 0x0000000153527824 */ /* 0x000fe200078e0295 */
[----:B------:R-:W-:Y:S01]  /*f4d0*/  IADD3 R154, P0, PT, R159, R154, RZ ;  /* 0x0000009a9f9a7210 */ /* 0x000fe20007f1e0ff */
[----:B------:R-:W-:Y:S01]  /*f4e0*/  IMAD.WIDE.U32 R162, R91, R97, RZ ;  /* 0x000000615ba27225 */ /* 0x000fe200078e00ff */
[----:B------:R-:W-:-:S03]  /*f4f0*/  ISETP.GT.U32.AND P5, PT, R84, R159, PT ;  /* 0x0000009f5400720c */ /* 0x000fc60003fa4070 */
[----:B------:R-:W-:-:S04]  /*f500*/  IMAD.WIDE.U32 R80, R148, R96, RZ ;  /* 0x0000006094507225 */ /* 0x000fc800078e00ff */
[----:B------:R-:W-:Y:S01]  /*f510*/  IMAD.MOV.U32 R83, RZ, RZ, RZ ;  /* 0x000000ffff537224 */ /* 0x000fe200078e00ff */
[----:B------:R-:W-:Y:S01]  /*f520*/  IADD3 R155, P2, P1, R80, R155, R162 ;  /* 0x0000009b509b7210 */ /* 0x000fe2000795e0a2 */
[----:B------:R-:W-:Y:S02]  /*f530*/  IMAD.IADD R80, R89, 0x1, R163 ;  /* 0x0000000159507824 */ /* 0x000fe400078e02a3 */
[----:B------:R-:W-:-:S04]  /*f540*/  IMAD.WIDE.U32 R82, R112, R86, R82 ;  /* 0x0000005670527225 */ /* 0x000fc800078e0052 */
[----:B------:R-:W-:Y:S02]  /*f550*/  IMAD.X R86, RZ, RZ, R85, P3 ;  /* 0x000000ffff567224 */ /* 0x000fe400018e0655 */
[----:B------:R-:W-:Y:S02]  /*f560*/  IMAD.IADD R83, R149, 0x1, R83 ;  /* 0x0000000195537824 */ /* 0x000fe400078e0253 */
[----:B------:R-:W-:Y:S01]  /*f570*/  IMAD.X R156, R86, 0x1, R155, P0 ;  /* 0x00000001569c7824 */ /* 0x000fe200000e069b */
[----:B------:R-:W-:Y:S01]  /*f580*/  ISETP.GT.U32.AND.EX P5, PT, R85, R86, PT, P5 ;  /* 0x000000565500720c */ /* 0x000fe20003fa4150 */
[----:B------:R-:W-:Y:S01]  /*f590*/  IMAD.IADD R155, R157, 0x1, R81 ;  /* 0x000000019d9b7824 */ /* 0x000fe200078e0251 */
[----:B------:R-:W-:Y:S01]  /*f5a0*/  IADD3 R82, P0, P3, R92, R82, R161 ;  /* 0x000000525c527210 */ /* 0x000fe20007b1e0a1 */
[----:B------:R-:W-:Y:S01]  /*f5b0*/  IMAD.MOV.U32 R81, RZ, RZ, RZ ;  /* 0x000000ffff517224 */ /* 0x000fe200078e00ff */
[----:B------:R-:W-:Y:S02]  /*f5c0*/  SEL R159, R84, R159, P5 ;  /* 0x0000009f549f7207 */ /* 0x000fe40002800000 */
[----:B------:R-:W-:Y:S01]  /*f5d0*/  SEL R85, R85, R86, P5 ;  /* 0x0000005655557207 */ /* 0x000fe20002800000 */
[----:B------:R-:W-:Y:S01]  /*f5e0*/  IMAD.WIDE.U32 R80, R96, R91, R80 ;  /* 0x0000005b60507225 */ /* 0x000fe200078e0050 */
[----:B------:R-:W-:-:S02]  /*f5f0*/  ISETP.GT.U32.AND P5, PT, R159, R154, PT ;  /* 0x0000009a9f00720c */ /* 0x000fc40003fa4070 */
[----:B------:R-:W-:Y:S01]  /*f600*/  IADD3.X R92, PT, PT, RZ, RZ, RZ, P2, P1 ;  /* 0x000000ffff5c7210 */ /* 0x000fe200017e24ff */
[----:B------:R-:W-:Y:S01]  /*f610*/  IMAD.IADD R81, R89, 0x1, R81 ;  /* 0x0000000159517824 */ /* 0x000fe200078e0251 */
[----:B------:R-:W-:Y:S01]  /*f620*/  IADD3 R155, P1, P2, R87, R80, R155 ;  /* 0x00000050579b7210 */ /* 0x000fe20007a3e09b */
[----:B------:R-:W-:Y:S01]  /*f630*/  IMAD.WIDE.U32 R86, R158, R97, RZ ;  /* 0x000000619e567225 */ /* 0x000fe200078e00ff */
[----:B------:R-:W-:Y:S02]  /*f640*/  ISETP.GT.U32.AND.EX P5, PT, R85, R156, PT, P5 ;  /* 0x0000009c5500720c */ /* 0x000fe40003fa4150 */
[----:B------:R-:W-:Y:S01]  /*f650*/  IADD3.X R90, PT, PT, R90, R81, RZ, P1, P2 ;  /* 0x000000515a5a7210 */ /* 0x000fe20000fe44ff */
[----:B------:R-:W-:Y:S01]  /*f660*/  IMAD.IADD R159, R145, 0x1, R87 ;  /* 0x00000001919f7824 */ /* 0x000fe200078e0257 */
[----:B------:R-:W-:Y:S01]  /*f670*/  SEL R87, RZ, 0x1, !P5 ;  /* 0x00000001ff577807 */ /* 0x000fe20006800000 */
[----:B------:R-:W-:-:S04]  /*f680*/  IMAD.WIDE.U32 R84, R158, R96, RZ ;  /* 0x000000609e547225 */ /* 0x000fc800078e00ff */
[----:B------:R-:W-:Y:S01]  /*f690*/  IMAD.WIDE.U32 R80, R88, R97, RZ ;  /* 0x0000006158507225 */ /* 0x000fe200078e00ff */
[----:B------:R-:W-:-:S03]  /*f6a0*/  IADD3 R97, P5, PT, R87, R78, RZ ;  /* 0x0000004e57617210 */ /* 0x000fc60007fbe0ff */
[----:B------:R-:W-:Y:S01]  /*f6b0*/  IMAD.IADD R85, R145, 0x1, R85 ;  /* 0x0000000191557824 */ /* 0x000fe200078e0255 */
[----:B------:R-:W-:Y:S01]  /*f6c0*/  IADD3 R159, P1, P2, R84, R159, R80 ;  /* 0x0000009f549f7210 */ /* 0x000fe20007a3e050 */
[----:B------:R-:W-:Y:S01]  /*f6d0*/  IMAD.X R84, RZ, RZ, R79, P5 ;  /* 0x000000ffff547224 */ /* 0x000fe200028e064f */
[----:B------:R-:W-:Y:S01]  /*f6e0*/  IADD3 R145, P5, PT, R97, R86, RZ ;  /* 0x0000005661917210 */ /* 0x000fe20007fbe0ff */
[----:B------:R-:W-:Y:S02]  /*f6f0*/  IMAD.IADD R80, R93, 0x1, R81 ;  /* 0x000000015d507824 */ /* 0x000fe400078e0251 */
[----:B------:R-:W-:Y:S02]  /*f700*/  IMAD.MOV.U32 R81, RZ, RZ, RZ ;  /* 0x000000ffff517224 */ /* 0x000fe400078e00ff */
[----:B------:R-:W-:Y:S01]  /*f710*/  IMAD.X R149, R84, 0x1, R159, P5 ;  /* 0x0000000154957824 */ /* 0x000fe200028e069f */
[----:B------:R-:W-:Y:S01]  /*f720*/  ISETP.GT.U32.AND P5, PT, R78, R97, PT ;  /* 0x000000614e00720c */ /* 0x000fe20003fa4070 */
[----:B------:R-:W-:-:S03]  /*f730*/  IMAD.WIDE.U32 R80, R96, R88, R80 ;  /* 0x0000005860507225 */ /* 0x000fc600078e0050 */
[-C--:B------:R-:W-:Y:S01]  /*f740*/  ISETP.GT.U32.AND.EX P5, PT, R79, R84.reuse, PT, P5 ;  /* 0x000000544f00720c */ /* 0x080fe20003fa4150 */
[----:B------:R-:W-:Y:S02]  /*f750*/  IMAD.IADD R88, R93, 0x1, R81 ;  /* 0x000000015d587824 */ /* 0x000fe400078e0251 */
[----:B------:R-:W-:Y:S01]  /*f760*/  IMAD.WIDE.U32 R158, R150, R95, RZ ;  /* 0x0000005f969e7225 */ /* 0x000fe200078e00ff */
[----:B------:R-:W-:Y:S02]  /*f770*/  SEL R78, R78, R97, P5 ;  /* 0x000000614e4e7207 */ /* 0x000fe40002800000 */
[----:B------:R-:W-:Y:S01]  /*f780*/  IADD3.X R97, PT, PT, RZ, R83, RZ, P0, P3 ;  /* 0x00000053ff617210 */ /* 0x000fe200007e64ff */
[----:B------:R-:W-:Y:S01]  /*f790*/  IMAD.MOV.U32 R83, RZ, RZ, RZ ;  /* 0x000000ffff537224 */ /* 0x000fe200078e00ff */
[----:B------:R-:W-:Y:S02]  /*f7a0*/  SEL R86, R79, R84, P5 ;  /* 0x000000544f567207 */ /* 0x000fe40002800000 */
[----:B------:R-:W-:Y:S01]  /*f7b0*/  ISETP.GT.U32.AND P0, PT, R78, R145, PT ;  /* 0x000000914e00720c */ /* 0x000fe20003f04070 */
[----:B------:R-:W-:Y:S01]  /*f7c0*/  IMAD.WIDE.U32 R78, R91, R113, RZ ;  /* 0x000000715b4e7225 */ /* 0x000fe200078e00ff */
[----:B------:R-:W-:-:S02]  /*f7d0*/  IADD3 R84, P3, P5, R82, R80, R85 ;  /* 0x0000005052547210 */ /* 0x000fc40007d7e055 */
[----:B------:R-:W-:Y:S01]  /*f7e0*/  ISETP.GT.U32.AND.EX P0, PT, R86, R149, PT, P0 ;  /* 0x000000955600720c */ /* 0x000fe20003f04100 */
[----:B------:R-:W-:Y:S01]  /*f7f0*/  IMAD.IADD R82, R89, 0x1, R79 ;  /* 0x0000000159527824 */ /* 0x000fe200078e024f */
[----:B------:R-:W-:Y:S01]  /*f800*/  IADD3.X R86, PT, PT, RZ, RZ, RZ, P1, P2 ;  /* 0x000000ffff567210 */ /* 0x000fe20000fe44ff */
[----:B------:R-:W-:Y:S01]  /*f810*/  IMAD.WIDE.U32 R80, R148, R94, RZ ;  /* 0x0000005e94507225 */ /* 0x000fe200078e00ff */
[----:B------:R-:W-:Y:S02]  /*f820*/  SEL R85, RZ, 0x1, !P0 ;  /* 0x00000001ff557807 */ /* 0x000fe40004000000 */
[----:B------:R-:W-:Y:S01]  /*f830*/  IADD3 R79, P1, P2, R87, R155, R92 ;  /* 0x0000009b574f7210 */ /* 0x000fe20007a3e05c */
[----:B------:R-:W-:Y:S01]  /*f840*/  IMAD.WIDE.U32 R92, R94, R91, R82 ;  /* 0x0000005b5e5c7225 */ /* 0x000fe200078e0052 */
[----:B------:R-:W-:Y:S02]  /*f850*/  IADD3.X R88, PT, PT, R97, R88, RZ, P3, P5 ;  /* 0x0000005861587210 */ /* 0x000fe40001fea4ff */
[----:B------:R-:W-:Y:S01]  /*f860*/  IADD3 R84, P0, P3, R85, R84, R86 ;  /* 0x0000005455547210 */ /* 0x000fe20007b1e056 */
[----:B------:R-:W-:Y:S01]  /*f870*/  IMAD.IADD R155, R157, 0x1, R81 ;  /* 0x000000019d9b7824 */ /* 0x000fe200078e0251 */
[----:B------:R-:W-:Y:S01]  /*f880*/  IADD3.X R81, PT, PT, RZ, R90, RZ, P1, P2 ;  /* 0x0000005aff517210 */ /* 0x000fe20000fe44ff */
[----:B------:R-:W-:-:S03]  /*f890*/  IMAD.WIDE.U32 R82, R150, R113, RZ ;  /* 0x0000007196527225 */ /* 0x000fc600078e00ff */
[----:B------:R-:W-:Y:S01]  /*f8a0*/  IADD3 R155, P1, P2, R84, R92, R155 ;  /* 0x0000005c549b7210 */ /* 0x000fe20007a3e09b */
[----:B------:R-:W-:Y:S02]  /*f8b0*/  IMAD.IADD R86, R143, 0x1, R83 ;  /* 0x000000018f567824 */ /* 0x000fe400078e0253 */
[----:B------:R-:W-:-:S04]  /*f8c0*/  IMAD.WIDE.U32 R84, R146, R94, RZ ;  /* 0x0000005e92547225 */ /* 0x000fc800078e00ff */
[----:B------:R-:W-:Y:S02]  /*f8d0*/  IMAD.MOV.U32 R87, RZ, RZ, RZ ;  /* 0x000000ffff577224 */ /* 0x000fe400078e00ff */
[----:B------:R-:W-:Y:S02]  /*f8e0*/  IMAD.IADD R83, R147, 0x1, R85 ;  /* 0x0000000193537824 */ /* 0x000fe400078e0255 */
[----:B------:R-:W-:-:S04]  /*f8f0*/  IMAD.WIDE.U32 R86, R94, R150, R86 ;  /* 0x000000965e567225 */ /* 0x000fc800078e0056 */
[----:B------:R-:W-:Y:S01]  /*f900*/  IMAD.IADD R92, R89, 0x1, R93 ;  /* 0x00000001595c7824 */ /* 0x000fe200078e025d */
[----:B------:R-:W-:Y:S01]  /*f910*/  IADD3.X R93, PT, PT, RZ, R88, RZ, P0, P3 ;  /* 0x00000058ff5d7210 */ /* 0x000fe200007e64ff */
[----:B------:R-:W-:Y:S01]  /*f920*/  IMAD.IADD R88, R143, 0x1, R87 ;  /* 0x000000018f587824 */ /* 0x000fe200078e0257 */
[----:B------:R-:W-:Y:S01]  /*f930*/  IADD3 R79, P3, P5, R79, R86, R83 ;  /* 0x000000564f4f7210 */ /* 0x000fe20007d7e053 */
[----:B------:R-:W-:-:S03]  /*f940*/  IMAD.WIDE.U32 R86, R146, R113, RZ ;  /* 0x0000007192567225 */ /* 0x000fc600078e00ff */
[----:B------:R-:W-:Y:S01]  /*f950*/  IADD3.X R81, PT, PT, R81, R88, RZ, P3, P5 ;  /* 0x0000005851517210 */ /* 0x000fe20001fea4ff */
[----:B------:R-:W-:Y:S01]  /*f960*/  IMAD.IADD R85, R147, 0x1, R87 ;  /* 0x0000000193557824 */ /* 0x000fe200078e0257 */
[----:B------:R-:W-:Y:S01]  /*f970*/  IADD3 R83, P0, PT, R154, R86, RZ ;  /* 0x000000569a537210 */ /* 0x000fe20007f1e0ff */
[----:B------:R-:W-:-:S04]  /*f980*/  IMAD.WIDE.U32 R86, R146, R95, RZ ;  /* 0x0000005f92567225 */ /* 0x000fc800078e00ff */
[----:B------:R-:W-:Y:S02]  /*f990*/  IMAD.IADD R87, R87, 0x1, R147 ;  /* 0x0000000157577824 */ /* 0x000fe400078e0293 */
[----:B------:R-:W-:-:S04]  /*f9a0*/  IMAD.WIDE.U32 R88, R146, R112, RZ ;  /* 0x0000007092587225 */ /* 0x000fc800078e00ff */
[----:B------:R-:W-:Y:S01]  /*f9b0*/  IMAD.WIDE.U32 R90, R86, R68, RZ ;  /* 0x00000044565a7225 */ /* 0x000fe200078e00ff */
[----:B------:R-:W-:-:S03]  /*f9c0*/  IADD3 R87, P3, P4, R88, R87, R158 ;  /* 0x0000005758577210 */ /* 0x000fc60007c7e09e */
[----:B------:R-:W-:Y:S02]  /*f9d0*/  IMAD.IADD R158, R159, 0x1, R143 ;  /* 0x000000019f9e7824 */ /* 0x000fe400078e028f */
[----:B------:R-:W-:Y:S02]  /*f9e0*/  IMAD R88, R87, R68, RZ ;  /* 0x0000004457587224 */ /* 0x000fe400078e02ff */
[----:B------:R-:W-:-:S04]  /*f9f0*/  IMAD.WIDE.U32 R96, R90, R70, RZ ;  /* 0x000000465a607225 */ /* 0x000fc800078e00ff */
[----:B------:R-:W-:Y:S01]  /*fa00*/  IMAD R95, R86, R69, R88 ;  /* 0x00000045565f7224 */ /* 0x000fe200078e0258 */
[----:B------:R-:W-:Y:S01]  /*fa10*/  IADD3.X R88, PT, PT, R93, R92, RZ, P1, P2 ;  /* 0x0000005c5d587210 */ /* 0x000fe20000fe44ff */
[----:B------:R-:W-:Y:S01]  /*fa20*/  IMAD.MOV.U32 R159, RZ, RZ, RZ ;  /* 0x000000ffff9f7224 */ /* 0x000fe200078e00ff */
[----:B------:R-:W-:Y:S01]  /*fa30*/  @P3 LOP3.LUT R0, R0, 0x4, RZ, 0xfc, !PT ;  /* 0x0000000400003812 */ /* 0x000fe200078efcff */
[----:B------:R-:W-:Y:S02]  /*fa40*/  IMAD.IADD R91, R91, 0x1, R95 ;  /* 0x000000015b5b7824 */ /* 0x000fe400078e025f */
[----:B------:R-:W-:Y:S02]  /*fa50*/  IMAD.IADD R89, R147, 0x1, R89 ;  /* 0x0000000193597824 */ /* 0x000fe400078e0259 */
[----:B------:R-:W-:-:S04]  /*fa60*/  IMAD.WIDE.U32 R92, R91, R70, RZ ;  /* 0x000000465b5c7225 */ /* 0x000fc800078e00ff */
[----:B------:R-:W-:-:S04]  /*fa70*/  IMAD.WIDE.U32 R158, R112, R150, R158 ;  /* 0x00000096709e7225 */ /* 0x000fc800078e009e */
[----:B------:R-:W-:-:S04]  /*fa80*/  IMAD.WIDE.U32 R92, P1, R90, R71, R92 ;  /* 0x000000475a5c7225 */ /* 0x000fc8000782005c */
[----:B------:R-:W-:Y:S01]  /*fa90*/  IMAD.X R95, RZ, RZ, RZ, P1 ;  /* 0x000000ffff5f7224 */ /* 0x000fe200008e06ff */
[----:B------:R-:W-:Y:S01]  /*faa0*/  IADD3 R92, P2, PT, R97, R92, RZ ;  /* 0x0000005c615c7210 */ /* 0x000fe20007f5e0ff */
[----:B------:R-:W-:Y:S01]  /*fab0*/  IMAD.MOV.U32 R94, RZ, RZ, R93 ;  /* 0x000000ffff5e7224 */ /* 0x000fe200078e005d */
[----:B------:R-:W-:-:S03]  /*fac0*/  IADD3 RZ, P1, PT, R86, R96, RZ ;  /* 0x0000006056ff7210 */ /* 0x000fc60007f3e0ff */
[----:B------:R-:W-:Y:S01]  /*fad0*/  IMAD.WIDE.U32.X R94, R91, R71, R94, P2 ;  /* 0x000000475b5e7225 */ /* 0x000fe200010e045e */
[----:B------:R-:W-:-:S03]  /*fae0*/  IADD3.X RZ, P1, PT, R87, R92, RZ, P1, !PT ;  /* 0x0000005c57ff7210 */ /* 0x000fc60000f3e4ff */
[----:B------:R-:W-:Y:S01]  /*faf0*/  IMAD.WIDE.U32 R92, R91, R72, RZ ;  /* 0x000000485b5c7225 */ /* 0x000fe200078e00ff */
[----:B------:R-:W-:-:S05]  /*fb00*/  IADD3.X R97, P1, PT, RZ, R94, RZ, P1, !PT ;  /* 0x0000005eff617210 */ /* 0x000fca0000f3e4ff */
[----:B------:R-:W-:Y:S01]  /*fb10*/  IMAD.X R94, RZ, RZ, R95, P1 ;  /* 0x000000ffff5e7224 */ /* 0x000fe200008e065f */
[----:B------:R-:W-:Y:S01]  /*fb20*/  IADD3 R97, P1, PT, R97, R144, RZ ;  /* 0x0000009061617210 */ /* 0x000fe20007f3e0ff */
        /* <DEDUP_REMOVED lines=9> */
[----:B------:R-:W-:-:S04]  /*fbc0*/  IADD3.X R141, P2, PT, R141, R92, RZ, P2, !PT ;  /* 0x0000005c8d8d7210 */ /* 0x000fc8000175e4ff */
[----:B------:R-:W-:-:S04]  /*fbd0*/  IADD3.X R92, P1, P2, R86, RZ, RZ, P2, P1 ;  /* 0x000000ff565c7210 */ /* 0x000fc800012224ff */
[----:B------:R-:W-:Y:S01]  /*fbe0*/  IADD3.X R93, PT, PT, R87, RZ, RZ, P1, P2 ;  /* 0x000000ff575d7210 */ /* 0x000fe20000fe44ff */
[----:B------:R-:W-:Y:S01]  /*fbf0*/  IMAD.WIDE.U32 R86, R91, R74, RZ ;  /* 0x0000004a5b567225 */ /* 0x000fe200078e00ff */
[----:B------:R-:W-:-:S05]  /*fc00*/  IADD3 R85, P3, P1, R84, R85, R82 ;  /* 0x0000005554557210 */ /* 0x000fca000797e052 */
[----:B------:R-:W-:Y:S02]  /*fc10*/  IMAD.X R82, R85, 0x1, R156, P0 ;  /* 0x0000000155527824 */ /* 0x000fe400000e069c */
        /* <DEDUP_REMOVED lines=22> */
[----:B------:R-:W-:Y:S01]  /*fd80*/  ISETP.GT.U32.AND P0, PT, R145, R82, PT ;  /* 0x000000529100720c */ /* 0x000fe20003f04070 */
[----:B------:R-:W-:-:S03]  /*fd90*/  IMAD.WIDE.U32 R84, R150, R115, RZ ;  /* 0x0000007396547225 */ /* 0x000fc600078e00ff */
[----:B------:R-:W-:-:S04]  /*fda0*/  ISETP.GT.U32.AND.EX P0, PT, R149, R92, PT, P0 ;  /* 0x0000005c9500720c */ /* 0x000fc80003f04100 */
[----:B------:R-:W-:Y:S01]  /*fdb0*/  SEL R82, R145, R82, P0 ;  /* 0x0000005291527207 */ /* 0x000fe20000000000 */
[----:B------:R-:W-:Y:S01]  /*fdc0*/  IMAD.WIDE.U32 R144, R90, R76, RZ ;  /* 0x0000004c5a907225 */ /* 0x000fe200078e00ff */
[----:B------:R-:W-:Y:S02]  /*fdd0*/  SEL R149, R149, R92, P0 ;  /* 0x0000005c95957207 */ /* 0x000fe40000000000 */
[----:B------:R-:W-:Y:S01]  /*fde0*/  ISETP.GT.U32.AND P0, PT, R82, R113, PT ;  /* 0x000000715200720c */ /* 0x000fe20003f04070 */
[----:B------:R-:W-:-:S03]  /*fdf0*/  IMAD.IADD R92, R143, 0x1, R85 ;  /* 0x000000018f5c7824 */ /* 0x000fc600078e0255 */
[----:B------:R-:W-:Y:S01]  /*fe00*/  ISETP.GT.U32.AND.EX P0, PT, R149, R80, PT, P0 ;  /* 0x000000509500720c */ /* 0x000fe20003f04100 */
[----:B------:R-:W-:-:S03]  /*fe10*/  IMAD.WIDE.U32 R148, R146, R115, RZ ;  /* 0x0000007392947225 */ /* 0x000fc600078e00ff */
[----:B------:R-:W-:Y:S02]  /*fe20*/  SEL R82, RZ, 0x1, !P0 ;  /* 0x00000001ff527807 */ /* 0x000fe40004000000 */
[----:B------:R-:W-:Y:S02]  /*fe30*/  IADD3 R148, P5, PT, R113, R148, RZ ;  /* 0x0000009471947210 */ /* 0x000fe40007fbe0ff */
[----:B------:R-:W-:Y:S01]  /*fe40*/  IADD3 R155, P0, P2, R82, R155, R93 ;  /* 0x0000009b529b7210 */ /* 0x000fe20007a1e05d */
[----:B------:R-:W-:-:S03]  /*fe50*/  IMAD.WIDE.U32 R82, R146, R114, RZ ;  /* 0x0000007292527225 */ /* 0x000fc600078e00ff */
[----:B------:R-:W-:Y:S01]  /*fe60*/  IADD3.X R96, PT, PT, RZ, R88, RZ, P0, P2 ;  /* 0x00000058ff607210 */ /* 0x000fe200007e44ff */
[----:B------:R-:W-:Y:S02]  /*fe70*/  IMAD.MOV.U32 R93, RZ, RZ, RZ ;  /* 0x000000ffff5d7224 */ /* 0x000fe400078e00ff */
[----:B------:R-:W-:Y:S02]  /*fe80*/  IMAD.IADD R83, R147, 0x1, R83 ;  /* 0x0000000193537824 */ /* 0x000fe400078e0253 */
[----:B------:R-:W-:-:S04]  /*fe90*/  IMAD.WIDE.U32 R92, R114, R150, R92 ;  /* 0x00000096725c7225 */ /* 0x000fc800078e005c */
[----:B------:R-:W-:Y:S01]  /*fea0*/  IMAD.IADD R85, R143, 0x1, R93 ;  /* 0x000000018f557824 */ /* 0x000fe200078e025d */
[----:B------:R-:W-:Y:S01]  /*feb0*/  IADD3 R88, P0, P2, R155, R92, R83 ;  /* 0x0000005c9b587210 */ /* 0x000fe20007a1e053 */
[----:B------:R-:W-:-:S03]  /*fec0*/  IMAD.WIDE.U32 R92, R91, R76, RZ ;  /* 0x0000004c5b5c7225 */ /* 0x000fc600078e00ff */
[----:B------:R-:W-:Y:S01]  /*fed0*/  IADD3.X R85, PT, PT, R96, R85, RZ, P0, P2 ;  /* 0x0000005560557210 */ /* 0x000fe200007e44ff */
[----:B------:R-:W-:Y:S02]  /*fee0*/  IMAD.IADD R83, R147, 0x1, R149 ;  /* 0x0000000193537824 */ /* 0x000fe400078e0295 */
[----:B------:R-:W-:-:S04]  /*fef0*/  IMAD.WIDE.U32 R92, P0, R90, R77, R92 ;  /* 0x0000004d5a5c7225 */ /* 0x000fc8000780005c */
[----:B------:R-:W-:Y:S01]  /*ff00*/  IMAD.X R115, RZ, RZ, RZ, P0 ;  /* 0x000000ffff737224 */ /* 0x000fe200000e06ff */
[----:B------:R-:W-:Y:S01]  /*ff10*/  IADD3 R145, P0, PT, R145, R92, RZ ;  /* 0x0000005c91917210 */ /* 0x000fe20007f1e0ff */
[----:B------:R-:W-:Y:S02]  /*ff20*/  IMAD.MOV.U32 R114, RZ, RZ, R93 ;  /* 0x000000ffff727224 */ /* 0x000fe400078e005d */
[----:B------:R-:W-:Y:S02]  /*ff30*/  IMAD.IADD R149, R143, 0x1, R159 ;  /* 0x000000018f957824 */ /* 0x000fe400078e029f */
[----:B------:R-:W-:Y:S01]  /*ff40*/  IMAD.WIDE.U32.X R114, R91, R77, R114, P0 ;  /* 0x0000004d5b727225 */ /* 0x000fe200000e0472 */
[----:B------:R-:W-:-:S03]  /*ff50*/  IADD3 R83, P0, P2, R82, R83, R84 ;  /* 0x0000005352537210 */ /* 0x000fc60007a1e054 */
[----:B------:R-:W-:Y:S02]  /*ff60*/  IMAD R82, R141, R68, RZ ;  /* 0x000000448d527224 */ /* 0x000fe400078e02ff */
[----:B------:R-:W-:Y:S01]  /*ff70*/  IMAD.X R84, R83, 0x1, R80, P5 ;  /* 0x0000000153547824 */ /* 0x000fe200028e0650 */
[----:B------:R-:W-:-:S04]  /*ff80*/  IADD3 R83, P5, PT, R86, R148, RZ ;  /* 0x0000009456537210 */ /* 0x000fc80007fbe0ff */
[----:B------:R-:W-:Y:S02]  /*ff90*/  IADD3.X R86, P5, PT, R95, R84, RZ, P5, !PT ;  /* 0x000000545f567210 */ /* 0x000fe40002fbe4ff */
[----:B------:R-:W-:Y:S01]  /*ffa0*/  IADD3 R144, P6, PT, R83, R144, RZ ;  /* 0x0000009053907210 */ /* 0x000fe20007fde0ff */
[----:B------:R-:W-:-:S03]  /*ffb0*/  IMAD R83, R97, R69, R82 ;  /* 0x0000004561537224 */ /* 0x000fc600078e0252 */
[----:B------:R-:W-:-:S04]  /*ffc0*/  IADD3.X R86, P6, PT, R86, R145, RZ, P6, !PT ;  /* 0x0000009156567210 */ /* 0x000fc800037de4ff */
        /* <DEDUP_REMOVED lines=38> */
[----:B------:R-:W-:Y:S01]  /*10230*/  IADD3.X R141, P6, PT, R141, R90, RZ, P6, !PT ;  /* 0x0000005a8d8d7210 */ /* 0x000fe200037de4ff */
[----:B------:R-:W-:-:S03]  /*10240*/  IMAD R90, R87, R68, RZ ;  /* 0x00000044575a7224 */ /* 0x000fc600078e02ff */
[----:B------:R-:W-:Y:S01]  /*10250*/  IADD3.X R144, P5, P6, R82, RZ, RZ, P6, P5 ;  /* 0x000000ff52907210 */ /* 0x000fe200036aa4ff */
[----:B------:R-:W-:Y:S02]  /*10260*/  IMAD R93, R94, R69, R90 ;  /* 0x000000455e5d7224 */ /* 0x000fe400078e025a */
[----:B------:R-:W-:Y:S01]  /*10270*/  IMAD.WIDE.U32 R90, R115, R76, RZ ;  /* 0x0000004c735a7225 */ /* 0x000fe200078e00ff */
[----:B------:R-:W-:Y:S02]  /*10280*/  IADD3.X R145, PT, PT, R83, RZ, RZ, P5, P6 ;  /* 0x000000ff53917210 */ /* 0x000fe40002fec4ff */
[C---:B------:R-:W-:Y:S02]  /*10290*/  LOP3.LUT P5, RZ, R0.reuse, 0x4, RZ, 0xc0, !PT ;  /* 0x0000000400ff7812 */ /* 0x040fe400078ac0ff */
[----:B------:R-:W-:Y:S02]  /*102a0*/  LOP3.LUT P6, RZ, R0, 0x1, RZ, 0xc0, !PT ;  /* 0x0000000100ff7812 */ /* 0x000fe400078cc0ff */
[----:B------:R-:W-:-:S02]  /*102b0*/  IADD3.X R83, PT, PT, RZ, RZ, RZ, P5, P4 ;  /* 0x000000ffff537210 */ /* 0x000fc40002fe84ff */
[----:B------:R-:W-:-:S04]  /*102c0*/  ISETP.NE.AND P4, PT, R152, RZ, PT ;  /* 0x000000ff9800720c */ /* 0x000fc80003f85270 */
[----:B------:R-:W-:Y:S02]  /*102d0*/  IADD3.X R82, PT, PT, RZ, RZ, RZ, P6, P4 ;  /* 0x000000ffff527210 */ /* 0x000fe400037e84ff */
[----:B------:R-:W-:Y:S02]  /*102e0*/  IADD3 R158, P4, P5, R83, R158, R89 ;  /* 0x0000009e539e7210 */ /* 0x000fe40007d9e059 */
[----:B------:R-:W-:Y:S02]  /*102f0*/  IADD3.X R89, PT, PT, RZ, RZ, RZ, P3, P1 ;  /* 0x000000ffff597210 */ /* 0x000fe40001fe24ff */
[----:B------:R-:W-:Y:S01]  /*10300*/  IADD3 R153, P6, P3, R153, R142, R82 ;  /* 0x0000008e99997210 */ /* 0x000fe20007bde052 */
[----:B------:R-:W-:Y:S01]  /*10310*/  IMAD.WIDE.U32 R82, R94, R68, RZ ;  /* 0x000000445e527225 */ /* 0x000fe200078e00ff */
[----:B------:R-:W-:Y:S02]  /*10320*/  IADD3.X R149, PT, PT, RZ, R149, RZ, P4, P5 ;  /* 0x00000095ff957210 */ /* 0x000fe400027ea4ff */
[----:B------:R-:W-:Y:S01]  /*10330*/  IADD3 R95, P1, PT, R95, R158, RZ ;  /* 0x0000009e5f5f7210 */ /* 0x000fe20007f3e0ff */
[----:B------:R-:W-:Y:S01]  /*10340*/  IMAD.IADD R83, R83, 0x1, R93 ;  /* 0x0000000153537824 */ /* 0x000fe200078e025d */
[----:B------:R-:W-:Y:S01]  /*10350*/  IADD3.X R151, PT, PT, RZ, R151, RZ, P6, P3 ;  /* 0x00000097ff977210 */ /* 0x000fe200037e64ff */
[----:B------:R-:W-:-:S04]  /*10360*/  IMAD.WIDE.U32 R90, P4, R114, R77, R90 ;  /* 0x0000004d725a7225 */ /* 0x000fc8000788005a */
[----:B------:R-:W-:-:S04]  /*10370*/  IMAD.WIDE.U32 R92, R83, R70, RZ ;  /* 0x00000046535c7225 */ /* 0x000fc800078e00ff */
[----:B------:R-:W-:-:S04]  /*10380*/  IMAD.WIDE.U32 R142, R114, R76, RZ ;  /* 0x0000004c728e7225 */ /* 0x000fc800078e00ff */
[----:B------:R-:W-:-:S04]  /*10390*/  IMAD.WIDE.U32 R92, P5, R82, R71, R92 ;  /* 0x00000047525c7225 */ /* 0x000fc800078a005c */
[----:B------:R-:W-:-:S04]  /*103a0*/  IMAD.WIDE.U32 R146, R82, R70, RZ ;  /* 0x0000004652927225 */ /* 0x000fc800078e00ff */
[----:B------:R-:W-:Y:S01]  /*103b0*/  IMAD.X R97, RZ, RZ, RZ, P4 ;  /* 0x000000ffff617224 */ /* 0x000fe200020e06ff */
[----:B------:R-:W-:Y:S01]  /*103c0*/  IADD3 R155, P4, PT, R143, R90, RZ ;  /* 0x0000005a8f9b7210 */ /* 0x000fe20007f9e0ff */
[----:B------:R-:W-:Y:S01]  /*103d0*/  IMAD.X R112, R96, 0x1, R149, P1 ;  /* 0x0000000160707824 */ /* 0x000fe200008e0695 */
[----:B------:R-:W-:Y:S01]  /*103e0*/  IADD3 R143, P1, PT, R144, R95, RZ ;  /* 0x0000005f908f7210 */ /* 0x000fe20007f3e0ff */
[----:B------:R-:W-:Y:S02]  /*103f0*/  IMAD.MOV.U32 R96, RZ, RZ, R91 ;  /* 0x000000ffff607224 */ /* 0x000fe400078e005b */
[----:B------:R-:W-:Y:S01]  /*10400*/  IMAD.X R91, RZ, RZ, RZ, P5 ;  /* 0x000000ffff5b7224 */ /* 0x000fe200028e06ff */
[----:B------:R-:W-:Y:S01]  /*10410*/  IADD3 R144, P5, PT, R147, R92, RZ ;  /* 0x0000005c93907210 */ /* 0x000fe20007fbe0ff */
[----:B------:R-:W-:Y:S01]  /*10420*/  IMAD.MOV.U32 R90, RZ, RZ, R93 ;  /* 0x000000ffff5a7224 */ /* 0x000fe200078e005d */
[----:B------:R-:W-:Y:S01]  /*10430*/  IADD3.X R114, P1, PT, R145, R112, RZ, P1, !PT ;  /* 0x0000007091727210 */ /* 0x000fe20000f3e4ff */
[----:B------:R-:W-:Y:S01]  /*10440*/  IMAD.WIDE.U32.X R96, R115, R77, R96, P4 ;  /* 0x0000004d73607225 */ /* 0x000fe200020e0460 */
[----:B------:R-:W-:-:S03]  /*10450*/  IADD3 R142, P4, PT, R143, R142, RZ ;  /* 0x0000008e8f8e7210 */ /* 0x000fc60007f9e0ff */
[C---:B------:R-:W-:Y:S01]  /*10460*/  IMAD.WIDE.U32.X R90, R83.reuse, R71, R90, P5 ;  /* 0x00000047535a7225 */ /* 0x040fe200028e045a */
[----:B------:R-:W-:Y:S02]  /*10470*/  IADD3 RZ, P5, PT, R94, R146, RZ ;  /* 0x000000925eff7210 */ /* 0x000fe40007fbe0ff */
[----:B------:R-:W-:Y:S01]  /*10480*/  IADD3.X R114, P4, PT, R114, R155, RZ, P4, !PT ;  /* 0x0000009b72727210 */ /* 0x000fe2000279e4ff */
[----:B------:R-:W-:Y:S01]  /*10490*/  IMAD.WIDE.U32 R92, R83, R72, RZ ;  /* 0x00000048535c7225 */ /* 0x000fe200078e00ff */
[----:B------:R-:W-:Y:S02]  /*104a0*/  IADD3.X RZ, P5, PT, R87, R144, RZ, P5, !PT ;  /* 0x0000009057ff7210 */ /* 0x000fe40002fbe4ff */
[----:B------:R-:W-:Y:S02]  /*104b0*/  IADD3.X R115, P1, P4, R96, RZ, RZ, P4, P1 ;  /* 0x000000ff60737210 */ /* 0x000fe400024224ff */
[----:B------:R-:W-:Y:S02]  /*104c0*/  IADD3.X R145, P5, PT, RZ, R90, RZ, P5, !PT ;  /* 0x0000005aff917210 */ /* 0x000fe40002fbe4ff */
[----:B------:R-:W-:Y:S01]  /*104d0*/  IADD3.X R143, PT, PT, R97, RZ, RZ, P1, P4 ;  /* 0x000000ff618f7210 */ /* 0x000fe20000fe84ff */
[----:B------:R-:W-:Y:S01]  /*104e0*/  IMAD.WIDE.U32 R92, P1, R82, R73, R92 ;  /* 0x00000049525c7225 */ /* 0x000fe2000782005c */
[----:B------:R-:W-:-:S03]  /*104f0*/  IADD3 R145, P4, PT, R145, R86, RZ ;  /* 0x0000005691917210 */ /* 0x000fc60007f9e0ff */
[----:B------:R-:W-:-:S04]  /*10500*/  IMAD.WIDE.U32 R96, R82, R72, RZ ;  /* 0x0000004852607225 */ /* 0x000fc800078e00ff */
[----:B------:R-:W-:Y:S01]  /*10510*/  IMAD.X R94, RZ, RZ, R91, P5 ;  /* 0x000000ffff5e7224 */ /* 0x000fe200028e065b */
[----:B------:R-:W-:Y:S01]  /*10520*/  IADD3 R144, P5, PT, R145, R96, RZ ;  /* 0x0000006091907210 */ /* 0x000fe20007fbe0ff */
[----:B------:R-:W-:Y:S01]  /*10530*/  IMAD.X R87, RZ, RZ, RZ, P1 ;  /* 0x000000ffff577224 */ /* 0x000fe200008e06ff */
[----:B------:R-:W-:Y:S01]  /*10540*/  IADD3 R146, P1, PT, R97, R92, RZ ;  /* 0x0000005c61927210 */ /* 0x000fe20007f3e0ff */
[----:B------:R-:W-:Y:S01]  /*10550*/  IMAD.WIDE.U32 R90, R83, R74, RZ ;  /* 0x0000004a535a7225 */ /* 0x000fe200078e00ff */
[----:B------:R-:W-:-:S03]  /*10560*/  IADD3.X R141, P4, PT, R94, R141, RZ, P4, !PT ;  /* 0x0000008d5e8d7210 */ /* 0x000fc6000279e4ff */
[----:B------:R-:W-:Y:S01]  /*10570*/  IMAD.MOV.U32 R86, RZ, RZ, R93 ;  /* 0x000000ffff567224 */ /* 0x000fe200078e005d */
[----:B------:R-:W-:-:S03]  /*10580*/  IADD3.X R141, P5, PT, R141, R146, RZ, P5, !PT ;  /* 0x000000928d8d7210 */ /* 0x000fc60002fbe4ff */
[----:B------:R-:W-:-:S04]  /*10590*/  IMAD.WIDE.U32.X R86, R83, R73, R86, P1 ;  /* 0x0000004953567225 */ /* 0x000fc800008e0456 */
[----:B------:R-:W-:Y:S01]  /*105a0*/  IMAD.WIDE.U32 R92, P1, R82, R75, R90 ;  /* 0x0000004b525c7225 */ /* 0x000fe2000782005a */
[----:B------:R-:W-:-:S03]  /*105b0*/  IADD3.X R97, P4, P5, R86, RZ, RZ, P5, P4 ;  /* 0x000000ff56617210 */ /* 0x000fc60002d884ff */
[----:B------:R-:W-:Y:S01]  /*105c0*/  IMAD.X R91, RZ, RZ, RZ, P1 ;  /* 0x000000ffff5b7224 */ /* 0x000fe200008e06ff */
[----:B------:R-:W-:Y:S01]  /*105d0*/  ISETP.GE.U32.AND P1, PT, R95, R158, PT ;  /* 0x0000009e5f00720c */ /* 0x000fe20003f26070 */
[----:B------:R-:W-:Y:S01]  /*105e0*/  IMAD.WIDE.U32 R94, R82, R74, RZ ;  /* 0x0000004a525e7225 */ /* 0x000fe200078e00ff */
[----:B------:R-:W-:Y:S02]  /*105f0*/  IADD3.X R145, PT, PT, R87, RZ, RZ, P4, P5 ;  /* 0x000000ff57917210 */ /* 0x000fe400027ea4ff */
[----:B------:R-:W-:Y:S01]  /*10600*/  IADD3 R87, P4, PT, R97, R142, RZ ;  /* 0x0000008e61577210 */ /* 0x000fe20007f9e0ff */
[----:B------:R-:W-:Y:S01]  /*10610*/  IMAD.MOV.U32 R90, RZ, RZ, R93 ;  /* 0x000000ffff5a7224 */ /* 0x000fe200078e005d */
[----:B------:R-:W-:Y:S02]  /*10620*/  ISETP.GE.U32.AND.EX P1, PT, R112, R149, PT, P1 ;  /* 0x000000957000720c */ /* 0x000fe40003f26110 */
[----:B------:R-:W-:Y:S01]  /*10630*/  IADD3 R142, P3, PT, R87, R94, RZ ;  /* 0x0000005e578e7210 */ /* 0x000fe20007f7e0ff */
[----:B------:R-:W-:Y:S01]  /*10640*/  IMAD R94, R141, R68, RZ ;  /* 0x000000448d5e7224 */ /* 0x000fe200078e02ff */
[----:B------:R-:W-:Y:S01]  /*10650*/  IADD3 R95, P5, PT, R95, R92, RZ ;  /* 0x0000005c5f5f7210 */ /* 0x000fe20007fbe0ff */
[----:B------:R-:W-:Y:S01]  /*10660*/  IMAD.WIDE.U32 R92, R83, R76, RZ ;  /* 0x0000004c535c7225 */ /* 0x000fe200078e00ff */
[----:B------:R-:W-:-:S02]  /*10670*/  SEL R146, RZ, 0x1, P1 ;  /* 0x00000001ff927807 */ /* 0x000fc40000800000 */
[----:B------:R-:W-:Y:S01]  /*10680*/  IADD3.X R114, P4, PT, R145, R114, RZ, P4, !PT ;  /* 0x0000007291727210 */ /* 0x000fe2000279e4ff */
[----:B------:R-:W-:Y:S01]  /*10690*/  IMAD.WIDE.U32 R86, R144, R68, RZ ;  /* 0x0000004490567225 */ /* 0x000fe200078e00ff */
[----:B------:R-:W-:Y:S02]  /*106a0*/  IADD3 R146, P1, PT, R146, R153, RZ ;  /* 0x0000009992927210 */ /* 0x000fe40007f3e0ff */
[----:B------:R-:W-:Y:S01]  /*106b0*/  IADD3.X R114, P3, PT, R114, R95, RZ, P3, !PT ;  /* 0x0000005f72727210 */ /* 0x000fe20001f7e4ff */
[----:B------:R-:W-:Y:S02]  /*106c0*/  IMAD R97, R144, R69, R94 ;  /* 0x0000004590617224 */ /* 0x000fe400078e025e */
[----:B------:R-:W-:-:S04]  /*106d0*/  IMAD.WIDE.U32 R92, P6, R82, R77, R92 ;  /* 0x0000004d525c7225 */ /* 0x000fc800078c005c */
[----:B------:R-:W-:Y:S02]  /*106e0*/  IMAD.IADD R87, R87, 0x1, R97 ;  /* 0x0000000157577824 */ /* 0x000fe400078e0261 */
[----:B------:R-:W-:-:S04]  /*106f0*/  IMAD.WIDE.U32.X R90, R83, R75, R90, P5 ;  /* 0x0000004b535a7225 */ /* 0x000fc800028e045a */
[----:B------:R-:W-:Y:S01]  /*10700*/  IMAD.X R150, RZ, RZ, R151, P1 ;  /* 0x000000ffff967224 */ /* 0x000fe200008e0697 */
[----:B------:R-:W-:Y:S01]  /*10710*/  ISETP.GE.U32.AND P1, PT, R148, R113, PT ;  /* 0x000000719400720c */ /* 0x000fe20003f26070 */
[----:B------:R-:W-:Y:S01]  /*10720*/  IMAD.WIDE.U32 R94, R82, R76, RZ ;  /* 0x0000004c525e7225 */ /* 0x000fe200078e00ff */
[----:B------:R-:W-:Y:S02]  /*10730*/  IADD3.X R82, P3, P4, R90, RZ, RZ, P3, P4 ;  /* 0x000000ff5a527210 */ /* 0x000fe40001c684ff */
[----:B------:R-:W-:Y:S01]  /*10740*/  ISETP.GE.U32.AND.EX P1, PT, R84, R80, PT, P1 ;  /* 0x000000505400720c */ /* 0x000fe20003f26110 */
[----:B------:R-:W-:Y:S01]  /*10750*/  IMAD.X R113, RZ, RZ, RZ, P6 ;  /* 0x000000ffff717224 */ /* 0x000fe200030e06ff */
[----:B------:R-:W-:Y:S01]  /*10760*/  IADD3 R115, P6, PT, R115, R146, RZ ;  /* 0x0000009273737210 */ /* 0x000fe20007fde0ff */
[----:B------:R-:W-:Y:S01]  /*10770*/  IMAD.WIDE.U32 R96, R87, R70, RZ ;  /* 0x0000004657607225 */ /* 0x000fe200078e00ff */
[----:B------:R-:W-:Y:S02]  /*10780*/  IADD3 R148, P5, PT, R95, R92, RZ ;  /* 0x0000005c5f947210 */ /* 0x000fe40007fbe0ff */
[----:B------:R-:W-:Y:S01]  /*10790*/  IADD3.X R92, PT, PT, R91, RZ, RZ, P3, P4 ;  /* 0x000000ff5b5c7210 */ /* 0x000fe20001fe84ff */
[----:B------:R-:W-:Y:S01]  /*107a0*/  IMAD.MOV.U32 R112, RZ, RZ, R93 ;  /* 0x000000ffff707224 */ /* 0x000fe200078e005d */
[----:B------:R-:W-:Y:S01]  /*107b0*/  IADD3 R93, P3, PT, R82, R115, RZ ;  /* 0x00000073525d7210 */ /* 0x000fe20007f7e0ff */
[----:B------:R-:W-:-:S02]  /*107c0*/  IMAD.X R143, R143, 0x1, R150, P6 ;  /* 0x000000018f8f7824 */ /* 0x000fc400030e0696 */
[----:B------:R-:W-:Y:S01]  /*107d0*/  IMAD.WIDE.U32 R96, P4, R86, R71, R96 ;  /* 0x0000004756607225 */ /* 0x000fe20007880060 */
[----:B------:R-:W-:Y:S02]  /*107e0*/  IADD3 R94, P6, PT, R93, R94, RZ ;  /* 0x0000005e5d5e7210 */ /* 0x000fe40007fde0ff */
[----:B------:R-:W-:Y:S01]  /*107f0*/  IADD3.X R95, P3, PT, R92, R143, RZ, P3, !PT ;  /* 0x0000008f5c5f7210 */ /* 0x000fe20001f7e4ff */
[----:B------:R-:W-:-:S03]  /*10800*/  IMAD.WIDE.U32 R90, R86, R70, RZ ;  /* 0x00000046565a7225 */ /* 0x000fc600078e00ff */
[----:B------:R-:W-:Y:S01]  /*10810*/  IADD3.X R95, P6, PT, R95, R148, RZ, P6, !PT ;  /* 0x000000945f5f7210 */ /* 0x000fe200037de4ff */
[----:B------:R-:W-:Y:S01]  /*10820*/  IMAD.WIDE.U32.X R112, R83, R77, R112, P5 ;  /* 0x0000004d53707225 */ /* 0x000fe200028e0470 */
[----:B------:R-:W-:Y:S02]  /*10830*/  IADD3 R92, P5, PT, R91, R96, RZ ;  /* 0x000000605b5c7210 */ /* 0x000fe40007fbe0ff */
[----:B------:R-:W-:Y:S01]  /*10840*/  IADD3.X R96, PT, PT, RZ, RZ, RZ, P0, P2 ;  /* 0x000000ffff607210 */ /* 0x000fe200007e44ff */
[----:B------:R-:W-:Y:S01]  /*10850*/  IMAD.X R83, RZ, RZ, RZ, P4 ;  /* 0x000000ffff537224 */ /* 0x000fe200020e06ff */
[----:B------:R-:W-:Y:S01]  /*10860*/  IADD3 RZ, P4, PT, R144, R90, RZ ;  /* 0x0000005a90ff7210 */ /* 0x000fe20007f9e0ff */
[----:B------:R-:W-:Y:S01]  /*10870*/  IMAD.MOV.U32 R82, RZ, RZ, R97 ;  /* 0x000000ffff527224 */ /* 0x000fe200078e0061 */
[----:B------:R-:W-:Y:S01]  /*10880*/  IADD3.X R84, P3, P6, R112, RZ, RZ, P6, P3 ;  /* 0x000000ff70547210 */ /* 0x000fe200036664ff */
[----:B------:R-:W-:Y:S01]  /*10890*/  IMAD.WIDE.U32 R90, R87, R72, RZ ;  /* 0x00000048575a7225 */ /* 0x000fe200078e00ff */
[----:B------:R-:W-:-:S02]  /*108a0*/  IADD3.X RZ, P4, PT, R141, R92, RZ, P4, !PT ;  /* 0x0000005c8dff7210 */ /* 0x000fc4000279e4ff */
[----:B------:R-:W-:Y:S01]  /*108b0*/  IADD3.X R112, PT, PT, R113, RZ, RZ, P3, P6 ;  /* 0x000000ff71707210 */ /* 0x000fe20001fec4ff */
[----:B------:R-:W-:-:S04]  /*108c0*/  IMAD.WIDE.U32.X R82, R87, R71, R82, P5 ;  /* 0x0000004757527225 */ /* 0x000fc800028e0452 */
[----:B------:R-:W-:Y:S01]  /*108d0*/  IMAD.WIDE.U32 R90, P5, R86, R73, R90 ;  /* 0x00000049565a7225 */ /* 0x000fe200078a005a */
[----:B------:R-:W-:-:S03]  /*108e0*/  IADD3.X R97, P4, PT, RZ, R82, RZ, P4, !PT ;  /* 0x00000052ff617210 */ /* 0x000fc6000279e4ff */
[----:B------:R-:W-:Y:S01]  /*108f0*/  IMAD.WIDE.U32 R92, R86, R72, RZ ;  /* 0x00000048565c7225 */ /* 0x000fe200078e00ff */
[----:B------:R-:W-:Y:S02]  /*10900*/  IADD3 R97, P3, PT, R97, R142, RZ ;  /* 0x0000008e61617210 */ /* 0x000fe40007f7e0ff */
[----:B------:R-:W-:Y:S01]  /*10910*/  IADD3 R142, P2, P0, R78, R79, R89 ;  /* 0x0000004f4e8e7210 */ /* 0x000fe2000785e059 */
[----:B------:R-:W-:Y:S01]  /*10920*/  IMAD.X R113, RZ, RZ, R83, P4 ;  /* 0x000000ffff717224 */ /* 0x000fe200020e0653 */
[----:B------:R-:W-:Y:S01]  /*10930*/  IADD3 R141, P6, PT, R93, R90, RZ ;  /* 0x0000005a5d8d7210 */ /* 0x000fe20007fde0ff */
[----:B------:R-:W-:Y:S01]  /*10940*/  IMAD.X R83, RZ, RZ, RZ, P5 ;  /* 0x000000ffff537224 */ /* 0x000fe200028e06ff */
[----:B------:R-:W-:Y:S01]  /*10950*/  IADD3 R93, P4, PT, R97, R92, RZ ;  /* 0x0000005c615d7210 */ /* 0x000fe20007f9e0ff */
[----:B------:R-:W-:Y:S01]  /*10960*/  IMAD.MOV.U32 R82, RZ, RZ, R91 ;  /* 0x000000ffff527224 */ /* 0x000fe200078e005b */
[----:B------:R-:W-:Y:S01]  /*10970*/  IADD3.X R90, P3, PT, R113, R114, RZ, P3, !PT ;  /* 0x00000072715a7210 */ /* 0x000fe20001f7e4ff */
[----:B------:R-:W-:Y:S01]  /*10980*/  IMAD.WIDE.U32 R78, R87, R74, RZ ;  /* 0x0000004a574e7225 */ /* 0x000fe200078e00ff */
[----:B------:R-:W-:-:S02]  /*10990*/  ISETP.GE.U32.AND P5, PT, R146, R153, PT ;  /* 0x000000999200720c */ /* 0x000fc40003fa6070 */
[----:B------:R-:W-:Y:S01]  /*109a0*/  IADD3.X R90, P4, PT, R90, R141, RZ, P4, !PT ;  /* 0x0000008d5a5a7210 */ /* 0x000fe2000279e4ff */
[----:B------:R-:W-:Y:S01]  /*109b0*/  IMAD.WIDE.U32.X R82, R87, R73, R82, P6 ;  /* 0x0000004957527225 */ /* 0x000fe200030e0452 */
[----:B------:R-:W-:Y:S02]  /*109c0*/  SEL R89, RZ, 0x1, P1 ;  /* 0x00000001ff597807 */ /* 0x000fe40000800000 */
[----:B------:R-:W-:Y:S02]  /*109d0*/  ISETP.GE.U32.AND.EX P5, PT, R150, R151, PT, P5 ;  /* 0x000000979600720c */ /* 0x000fe40003fa6150 */
[----:B------:R-:W-:Y:S02]  /*109e0*/  IADD3.X R91, P3, P4, R82, RZ, RZ, P4, P3 ;  /* 0x000000ff525b7210 */ /* 0x000fe400024664ff */
[----:B------:R-:W-:Y:S02]  /*109f0*/  ISETP.GE.U32.AND P1, PT, R115, R146, PT ;  /* 0x000000927300720c */ /* 0x000fe40003f26070 */
[----:B------:R-:W-:Y:S01]  /*10a00*/  IADD3.X R92, PT, PT, R83, RZ, RZ, P3, P4 ;  /* 0x000000ff535c7210 */ /* 0x000fe20001fe84ff */
[----:B------:R-:W-:Y:S01]  /*10a10*/  IMAD.WIDE.U32 R82, R86, R74, RZ ;  /* 0x0000004a56527225 */ /* 0x000fe200078e00ff */
[----:B------:R-:W-:-:S02]  /*10a20*/  IADD3 R96, P4, P3, R89, R88, R96 ;  /* 0x0000005859607210 */ /* 0x000fc40007b9e060 */
[----:B------:R-:W-:Y:S02]  /*10a30*/  ISETP.GE.U32.AND.EX P1, PT, R143, R150, PT, P1 ;  /* 0x000000968f00720c */ /* 0x000fe40003f26110 */
[----:B------:R-:W-:Y:S01]  /*10a40*/  SEL R89, RZ, 0x1, P5 ;  /* 0x00000001ff597807 */ /* 0x000fe20002800000 */
[----:B------:R-:W-:Y:S01]  /*10a50*/  IMAD.WIDE.U32 R78, P5, R86, R75, R78 ;  /* 0x0000004b564e7225 */ /* 0x000fe200078a004e */
[----:B------:R-:W-:Y:S02]  /*10a60*/  IADD3.X R113, PT, PT, RZ, R81, RZ, P2, P0 ;  /* 0x00000051ff717210 */ /* 0x000fe400017e04ff */
[----:B------:R-:W-:Y:S01]  /*10a70*/  IADD3 R91, P0, PT, R91, R94, RZ ;  /* 0x0000005e5b5b7210 */ /* 0x000fe20007f1e0ff */
[----:B------:R-:W-:Y:S01]  /*10a80*/  IMAD.WIDE.U32 R80, R87, R76, RZ ;  /* 0x0000004c57507225 */ /* 0x000fe200078e00ff */
[----:B------:R-:W-:Y:S02]  /*10a90*/  IADD3 R89, P2, PT, R89, R142, RZ ;  /* 0x0000008e59597210 */ /* 0x000fe40007f5e0ff */
[----:B------:R-:W-:-:S02]  /*10aa0*/  SEL R94, RZ, 0x1, P1 ;  /* 0x00000001ff5e7807 */ /* 0x000fc40000800000 */
[----:B------:R-:W-:Y:S01]  /*10ab0*/  IADD3 R97, P6, PT, R83, R78, RZ ;  /* 0x0000004e53617210 */ /* 0x000fe20007fde0ff */
[----:B------:R-:W-:Y:S01]  /*10ac0*/  IMAD.X R83, RZ, RZ, RZ, P5 ;  /* 0x000000ffff537224 */ /* 0x000fe200028e06ff */
[----:B------:R-:W-:Y:S01]  /*10ad0*/  IADD3 R91, P1, PT, R91, R82, RZ ;  /* 0x000000525b5b7210 */ /* 0x000fe20007f3e0ff */
[----:B------:R-:W-:Y:S01]  /*10ae0*/  IMAD.X R114, RZ, RZ, R113, P2 ;  /* 0x000000ffff727224 */ /* 0x000fe200010e0671 */
[----:B------:R-:W-:Y:S01]  /*10af0*/  IADD3.X R92, P0, PT, R92, R95, RZ, P0, !PT ;  /* 0x0000005f5c5c7210 */ /* 0x000fe2000071e4ff */
[----:B------:R-:W-:Y:S01]  /*10b00*/  IMAD.MOV.U32 R82, RZ, RZ, R79 ;  /* 0x000000ffff527224 */ /* 0x000fe200078e004f */
[----:B------:R-:W-:Y:S02]  /*10b10*/  IADD3 R94, P5, PT, R94, R89, RZ ;  /* 0x000000595e5e7210 */ /* 0x000fe40007fbe0ff */
[----:B------:R-:W-:Y:S01]  /*10b20*/  IADD3.X R92, P1, PT, R92, R97, RZ, P1, !PT ;  /* 0x000000615c5c7210 */ /* 0x000fe20000f3e4ff */
[----:B------:R-:W-:Y:S01]  /*10b30*/  IMAD.WIDE.U32.X R78, R87, R75, R82, P6 ;  /* 0x0000004b574e7225 */ /* 0x000fe200030e0452 */
[----:B------:R-:W-:-:S02]  /*10b40*/  ISETP.GE.U32.AND P2, PT, R89, R142, PT ;  /* 0x0000008e5900720c */ /* 0x000fc40003f46070 */
[----:B------:R-:W-:Y:S01]  /*10b50*/  ISETP.GE.U32.AND P6, PT, R94, R89, PT ;  /* 0x000000595e00720c */ /* 0x000fe20003fc6070 */
[----:B------:R-:W-:Y:S01]  /*10b60*/  IMAD.X R97, RZ, RZ, R114, P5 ;  /* 0x000000ffff617224 */ /* 0x000fe200028e0672 */
[----:B------:R-:W-:Y:S01]  /*10b70*/  IADD3.X R78, P1, P0, R78, RZ, RZ, P1, P0 ;  /* 0x000000ff4e4e7210 */ /* 0x000fe200008204ff */
[----:B------:R-:W-:Y:S01]  /*10b80*/  IMAD.WIDE.U32 R80, P5, R86, R77, R80 ;  /* 0x0000004d56507225 */ /* 0x000fe200078a0050 */
[----:B------:R-:W-:Y:S02]  /*10b90*/  ISETP.GE.U32.AND.EX P2, PT, R114, R113, PT, P2 ;  /* 0x000000717200720c */ /* 0x000fe40003f46120 */
[----:B------:R-:W-:Y:S01]  /*10ba0*/  ISETP.GE.U32.AND.EX P6, PT, R97, R114, PT, P6 ;  /* 0x000000726100720c */ /* 0x000fe20003fc6160 */
[----:B------:R-:W-:Y:S01]  /*10bb0*/  IMAD.X R83, RZ, RZ, RZ, P5 ;  /* 0x000000ffff537224 */ /* 0x000fe200028e06ff */
[----:B------:R-:W-:Y:S01]  /*10bc0*/  IADD3 R95, P5, PT, R84, R94, RZ ;  /* 0x0000005e545f7210 */ /* 0x000fe20007fbe0ff */
[----:B------:R-:W-:Y:S01]  /*10bd0*/  IMAD.WIDE.U32 R88, R86, R76, RZ ;  /* 0x0000004c56587225 */ /* 0x000fe200078e00ff */
[----:B------:R-:W-:-:S02]  /*10be0*/  IADD3.X R84, PT, PT, R79, RZ, RZ, P1, P0 ;  /* 0x000000ff4f547210 */ /* 0x000fc40000fe04ff */
[----:B------:R-:W-:Y:S01]  /*10bf0*/  IADD3 R79, P0, PT, R78, R95, RZ ;  /* 0x0000005f4e4f7210 */ /* 0x000fe20007f1e0ff */
[----:B------:R-:W-:Y:S01]  /*10c00*/  IMAD.MOV.U32 R82, RZ, RZ, R81 ;  /* 0x000000ffff527224 */ /* 0x000fe200078e0051 */
[----:B------:R-:W-:Y:S01]  /*10c10*/  IADD3 R89, P1, PT, R89, R80, RZ ;  /* 0x0000005059597210 */ /* 0x000fe20007f3e0ff */
[----:B------:R-:W-:Y:S01]  /*10c20*/  IMAD.X R81, R112, 0x1, R97, P5 ;  /* 0x0000000170517824 */ /* 0x000fe200028e0661 */
        /* <DEDUP_REMOVED lines=8> */
[----:B------:R-:W-:Y:S02]  /*10cb0*/  IADD3 R96, P1, P6, R79, R96, R80 ;  /* 0x000000604f607210 */ /* 0x000fe40007e3e050 */
[----:B------:R-:W-:Y:S02]  /*10cc0*/  IADD3.X R79, PT, PT, RZ, R85, RZ, P4, P3 ;  /* 0x00000055ff4f7210 */ /* 0x000fe400027e64ff */
        /* <DEDUP_REMOVED lines=10> */
[----:B------:R-:W-:-:S03]  /*10d70*/  IMAD.MOV.U32 R83, RZ, RZ, R84 ;  /* 0x000000ffff537224 */ /* 0x000fc600078e0054 */
[----:B------:R-:W-:-:S13]  /*10d80*/  ISETP.GE.U32.AND.EX P0, PT, R78, R77, PT, P0 ;  /* 0x0000004d4e00720c */ /* 0x000fda0003f06100 */
[----:B------:R-:W-:Y:S05]  /*10d90*/  @!P0 BRA `(.L_x_36) ;  /* 0x0000000000948947 */ /* 0x000fea0003800000 */
[----:B------:R-:W-:-:S04]  /*10da0*/  ISETP.GT.U32.AND P0, PT, R86, R74, PT ;  /* 0x0000004a5600720c */ /* 0x000fc80003f04070 */
        /* <DEDUP_REMOVED lines=10> */
[----:B------:R-:W-:Y:S01]  /*10e50*/  IMAD.MOV.U32 R83, RZ, RZ, R84 ;  /* 0x000000ffff537224 */ /* 0x000fe200078e0054 */
[----:B------:R-:W-:Y:S02]  /*10e60*/  ISETP.LT.U32.AND P1, PT, R91, R72, PT ;  /* 0x000000485b00720c */ /* 0x000fe40003f21070 */
[----:B------:R-:W-:-:S04]  /*10e70*/  ISETP.GE.U32.AND.EX P0, PT, R90, R71, PT, P0 ;  /* 0x000000475a00720c */ /* 0x000fc80003f06100 */
[----:B------:R-:W-:-:S13]  /*10e80*/  ISETP.LT.U32.OR.EX P0, PT, R92, R73, !P0, P1 ;  /* 0x000000495c00720c */ /* 0x000fda0004701510 */
[----:B------:R-:W-:Y:S05]  /*10e90*/  @P0 BRA `(.L_x_36) ;  /* 0x0000000000540947 */ /* 0x000fea0003800000 */
.L_x_35:
        /* <DEDUP_REMOVED lines=21> */
.L_x_36:
[----:B------:R-:W-:Y:S02]  /*10ff0*/  ISETP.GE.U32.AND P0, PT, R140, R131, PT ;  /* 0x000000838c00720c */ /* 0x000fe40003f06070 */
[----:B------:R-:W-:Y:S02]  /*11000*/  ISETP.GE.U32.AND P1, PT, R93, R123, PT ;  /* 0x0000007b5d00720c */ /* 0x000fe40003f26070 */
[----:B------:R-:W-:Y:S02]  /*11010*/  ISETP.GE.U32.AND.EX P0, PT, R139, R132, PT, P0 ;  /* 0x000000848b00720c */ /* 0x000fe40003f06100 */
[----:B------:R-:W-:Y:S02]  /*11020*/  ISETP.GE.U32.AND.EX P1, PT, R90, R124, PT, P1 ;  /* 0x0000007c5a00720c */ /* 0x000fe40003f26110 */
[----:B------:R-:W-:Y:S02]  /*11030*/  SEL R82, RZ, 0x1, P0 ;  /* 0x00000001ff527807 */ /* 0x000fe40000000000 */
[----:B------:R-:W-:-:S02]  /*11040*/  SEL R80, RZ, 0x1, P1 ;  /* 0x00000001ff507807 */ /* 0x000fc40000800000 */
[----:B------:R-:W-:Y:S02]  /*11050*/  IADD3 R82, P2, PT, R129, R82, RZ ;  /* 0x0000005281527210 */ /* 0x000fe40007f5e0ff */
[----:B------:R-:W-:Y:S02]  /*11060*/  IADD3 R115, P3, PT, R121, R80, RZ ;  /* 0x0000005079737210 */ /* 0x000fe40007f7e0ff */
[----:B------:R-:W-:Y:S01]  /*11070*/  ISETP.GE.U32.AND P0, PT, R137, R82, PT ;  /* 0x000000528900720c */ /* 0x000fe20003f06070 */
[----:B------:R-:W-:Y:S01]  /*11080*/  IMAD.X R81, RZ, RZ, R130, P2 ;  /* 0x000000ffff517224 */ /* 0x000fe200010e0682 */
[----:B------:R-:W-:Y:S01]  /*11090*/  ISETP.GE.U32.AND P1, PT, R91, R115, PT ;  /* 0x000000735b00720c */ /* 0x000fe20003f26070 */
[----:B------:R-:W-:-:S03]  /*110a0*/  IMAD.X R114, RZ, RZ, R122, P3 ;  /* 0x000000ffff727224 */ /* 0x000fc600018e067a */
[----:B------:R-:W-:Y:S02]  /*110b0*/  ISETP.GE.U32.AND.EX P0, PT, R138, R81, PT, P0 ;  /* 0x000000518a00720c */ /* 0x000fe40003f06100 */
[----:B------:R-:W-:Y:S02]  /*110c0*/  ISETP.GE.U32.AND.EX P1, PT, R92, R114, PT, P1 ;  /* 0x000000725c00720c */ /* 0x000fe40003f26110 */
[----:B------:R-:W-:Y:S02]  /*110d0*/  SEL R84, RZ, 0x1, P0 ;  /* 0x00000001ff547807 */ /* 0x000fe40000000000 */
[----:B------:R-:W-:Y:S02]  /*110e0*/  SEL R80, RZ, 0x1, P1 ;  /* 0x00000001ff507807 */ /* 0x000fe40000800000 */
[----:B------:R-:W-:Y:S02]  /*110f0*/  IADD3 R84, P2, PT, R127, R84, RZ ;  /* 0x000000547f547210 */ /* 0x000fe40007f5e0ff */
[----:B------:R-:W-:-:S02]  /*11100*/  IADD3 R141, P3, PT, R119, R80, RZ ;  /* 0x00000050778d7210 */ /* 0x000fc40007f7e0ff */
[----:B------:R-:W-:Y:S01]  /*11110*/  ISETP.GE.U32.AND P0, PT, R135, R84, PT ;  /* 0x000000548700720c */ /* 0x000fe20003f06070 */
[----:B------:R-:W-:Y:S01]  /*11120*/  IMAD.X R79, RZ, RZ, R128, P2 ;  /* 0x000000ffff4f7224 */ /* 0x000fe200010e0680 */
[----:B------:R-:W-:Y:S01]  /*11130*/  IADD3 R137, P2, PT, R137, -R82, RZ ;  /* 0x8000005289897210 */ /* 0x000fe20007f5e0ff */
[----:B------:R-:W-:Y:S01]  /*11140*/  IMAD.X R142, RZ, RZ, R120, P3 ;  /* 0x000000ffff8e7224 */ /* 0x000fe200018e0678 */
[----:B------:R-:W-:Y:S02]  /*11150*/  ISETP.GE.U32.AND P1, PT, R86, R141, PT ;  /* 0x0000008d5600720c */ /* 0x000fe40003f26070 */
[----:B------:R-:W-:Y:S01]  /*11160*/  ISETP.GE.U32.AND.EX P0, PT, R136, R79, PT, P0 ;  /* 0x0000004f8800720c */ /* 0x000fe20003f06100 */
[----:B------:R-:W-:Y:S01]  /*11170*/  IMAD.X R138, R138, 0x1, ~R81, P2 ;  /* 0x000000018a8a7824 */ /* 0x000fe200010e0e51 */
[----:B------:R-:W-:Y:S02]  /*11180*/  ISETP.GE.U32.AND.EX P1, PT, R83, R142, PT, P1 ;  /* 0x0000008e5300720c */ /* 0x000fe40003f26110 */
[----:B------:R-:W-:-:S02]  /*11190*/  SEL R82, RZ, 0x1, P0 ;  /* 0x00000001ff527807 */ /* 0x000fc40000000000 */
[----:B------:R-:W-:Y:S02]  /*111a0*/  SEL R80, RZ, 0x1, P1 ;  /* 0x00000001ff507807 */ /* 0x000fe40000800000 */
[----:B------:R-:W-:Y:S02]  /*111b0*/  IADD3 R82, P2, PT, R125, R82, RZ ;  /* 0x000000527d527210 */ /* 0x000fe40007f5e0ff */
[----:B------:R-:W-:Y:S02]  /*111c0*/  IADD3 R115, P3, PT, R91, -R115, RZ ;  /* 0x800000735b737210 */ /* 0x000fe40007f7e0ff */
[----:B------:R-:W-:Y:S01]  /*111d0*/  ISETP.GE.U32.AND P1, PT, R133, R82, PT ;  /* 0x000000528500720c */ /* 0x000fe20003f26070 */
[----:B------:R-:W-:Y:S01]  /*111e0*/  IMAD.X R81, RZ, RZ, R126, P2 ;  /* 0x000000ffff517224 */ /* 0x000fe200010e067e */
[----:B------:R-:W-:Y:S01]  /*111f0*/  IADD3 R135, P0, PT, R135, -R84, RZ ;  /* 0x8000005487877210 */ /* 0x000fe20007f1e0ff */
[----:B------:R-:W-:Y:S01]  /*11200*/  IMAD.X R114, R92, 0x1, ~R114, P3 ;  /* 0x000000015c727824 */ /* 0x000fe200018e0e72 */
[----:B------:R-:W-:-:S02]  /*11210*/  IADD3 R80, P4, PT, R117, R80, RZ ;  /* 0x0000005075507210 */ /* 0x000fc40007f9e0ff */
[----:B------:R-:W-:Y:S01]  /*11220*/  ISETP.GE.U32.AND.EX P1, PT, R134, R81, PT, P1 ;  /* 0x000000518600720c */ /* 0x000fe20003f26110 */
[----:B------:R-:W-:Y:S01]  /*11230*/  IMAD.X R136, R136, 0x1, ~R79, P0 ;  /* 0x0000000188887824 */ /* 0x000fe200000e0e4f */
[----:B------:R-:W-:Y:S01]  /*11240*/  IADD3 R141, P3, PT, R86, -R141, RZ ;  /* 0x8000008d568d7210 */ /* 0x000fe20007f7e0ff */
[----:B------:R-:W-:Y:S01]  /*11250*/  IMAD.X R79, RZ, RZ, R118, P4 ;  /* 0x000000ffff4f7224 */ /* 0x000fe200020e0676 */
[----:B------:R-:W-:Y:S02]  /*11260*/  ISETP.GE.U32.AND P0, PT, R145, R80, PT ;  /* 0x000000509100720c */ /* 0x000fe40003f06070 */
[----:B------:R-:W-:Y:S01]  /*11270*/  IADD3 R133, P2, PT, R133, -R82, RZ ;  /* 0x8000005285857210 */ /* 0x000fe20007f5e0ff */
[----:B------:R-:W-:Y:S01]  /*11280*/  IMAD.X R142, R83, 0x1, ~R142, P3 ;  /* 0x00000001538e7824 */ /* 0x000fe200018e0e8e */
[----:B------:R-:W-:Y:S02]  /*11290*/  IADD3 R145, P5, PT, R145, -R80, RZ ;  /* 0x8000005091917210 */ /* 0x000fe40007fbe0ff */
[----:B------:R-:W-:Y:S01]  /*112a0*/  IADD3 R143, P4, PT, -R123, R93, RZ ;  /* 0x0000005d7b8f7210 */ /* 0x000fe20007f9e1ff */
[----:B------:R-:W-:Y:S01]  /*112b0*/  IMAD.X R134, R134, 0x1, ~R81, P2 ;  /* 0x0000000186867824 */ /* 0x000fe200010e0e51 */
[----:B------:R-:W-:Y:S01]  /*112c0*/  IADD3 R95, P3, PT, -R131, R140, RZ ;  /* 0x0000008c835f7210 */ /* 0x000fe20007f7e1ff */
[C---:B------:R-:W-:Y:S01]  /*112d0*/  IMAD.X R140, R78.reuse, 0x1, ~R79, P5 ;  /* 0x000000014e8c7824 */ /* 0x040fe200028e0e4f */
[----:B------:R-:W-:Y:S01]  /*112e0*/  ISETP.GE.U32.AND.EX P0, PT, R78, R79, PT, P0 ;  /* 0x0000004f4e00720c */ /* 0x000fe20003f06100 */
[----:B------:R-:W-:-:S02]  /*112f0*/  IMAD.X R144, R90, 0x1, ~R124, P4 ;  /* 0x000000015a907824 */ /* 0x000fc400020e0e7c */
[----:B------:R-:W-:Y:S01]  /*11300*/  IMAD.X R94, R139, 0x1, ~R132, P3 ;  /* 0x000000018b5e7824 */ /* 0x000fe200018e0e84 */
[----:B------:R-:W-:Y:S09]  /*11310*/  @P1 BRA `(.L_x_37) ;  /* 0x0000000000981947 */ /* 0x000ff20003800000 */
[----:B------:R-:W-:-:S04]  /*11320*/  IADD3 R84, P2, PT, R95, R70, RZ ;  /* 0x000000465f547210 */ /* 0x000fc80007f5e0ff */
[----:B------:R-:W-:Y:S01]  /*11330*/  ISETP.GE.U32.AND P1, PT, R84, R95, PT ;  /* 0x0000005f5400720c */ /* 0x000fe20003f26070 */
[----:B------:R-:W-:-:S05]  /*11340*/  IMAD.X R85, R94, 0x1, R71, P2 ;  /* 0x000000015e557824 */ /* 0x000fca00010e0647 */
[----:B------:R-:W-:-:S04]  /*11350*/  ISETP.GE.U32.AND.EX P1, PT, R85, R94, PT, P1 ;  /* 0x0000005e5500720c */ /* 0x000fc80003f26110 */
[----:B------:R-:W-:Y:S02]  /*11360*/  SEL R82, RZ, 0x1, P1 ;  /* 0x00000001ff527807 */ /* 0x000fe40000800000 */
[----:B------:R-:W-:Y:S01]  /*11370*/  ISETP.GE.U32.AND P1, PT, R84, R95, PT ;  /* 0x0000005f5400720c */ /* 0x000fe20003f26070 */
[----:B------:R-:W-:Y:S01]  /*11380*/  IMAD.MOV.U32 R95, RZ, RZ, R84 ;  /* 0x000000ffff5f7224 */ /* 0x000fe200078e0054 */
[----:B------:R-:W-:Y:S02]  /*11390*/  IADD3 R82, P2, P4, R137, R72, R82 ;  /* 0x0000004889527210 */ /* 0x000fe40007c5e052 */
[----:B------:R-:W-:Y:S01]  /*113a0*/  ISETP.GE.U32.AND.EX P1, PT, R85, R94, PT, P1 ;  /* 0x0000005e5500720c */ /* 0x000fe20003f26110 */
[----:B------:R-:W-:Y:S01]  /*113b0*/  IMAD.MOV.U32 R94, RZ, RZ, R85 ;  /* 0x000000ffff5e7224 */ /* 0x000fe200078e0055 */
[----:B------:R-:W-:Y:S02]  /*113c0*/  ISETP.NE.U32.AND P3, PT, R82, R137, PT ;  /* 0x000000895200720c */ /* 0x000fe40003f65070 */
[----:B------:R-:W-:-:S02]  /*113d0*/  IADD3.X R83, PT, PT, R138, R73, RZ, P2, P4 ;  /* 0x000000498a537210 */ /* 0x000fc400017e84ff */
[----:B------:R-:W-:Y:S01]  /*113e0*/  ISETP.GE.U32.AND P2, PT, R82, R137, PT ;  /* 0x000000895200720c */ /* 0x000fe20003f46070 */
[----:B------:R-:W-:Y:S01]  /*113f0*/  IMAD.MOV.U32 R137, RZ, RZ, R82 ;  /* 0x000000ffff897224 */ /* 0x000fe200078e0052 */
[CC--:B------:R-:W-:Y:S02]  /*11400*/  ISETP.NE.AND.EX P3, PT, R83.reuse, R138.reuse, PT, P3 ;  /* 0x0000008a5300720c */ /* 0x0c0fe40003f65330 */
[----:B------:R-:W-:Y:S01]  /*11410*/  ISETP.GE.U32.AND.EX P2, PT, R83, R138, PT, P2 ;  /* 0x0000008a5300720c */ /* 0x000fe20003f46120 */
[----:B------:R-:W-:Y:S01]  /*11420*/  IMAD.MOV.U32 R138, RZ, RZ, R83 ;  /* 0x000000ffff8a7224 */ /* 0x000fe200078e0053 */
[----:B------:R-:W-:Y:S02]  /*11430*/  SEL R78, RZ, 0xffffffff, P3 ;  /* 0xffffffffff4e7807 */ /* 0x000fe40001800000 */
[----:B------:R-:W-:-:S04]  /*11440*/  @P1 SEL R78, RZ, 0xffffffff, P2 ;  /* 0xffffffffff4e1807 */ /* 0x000fc80001000000 */
[----:B------:R-:W-:-:S04]  /*11450*/  LOP3.LUT R78, R78, 0x1, RZ, 0xc0, !PT ;  /* 0x000000014e4e7812 */ /* 0x000fc800078ec0ff */
[----:B------:R-:W-:-:S04]  /*11460*/  ISETP.EQ.U32.OR P1, PT, R78, 0x1, !P2 ;  /* 0x000000014e00780c */ /* 0x000fc80005722470 */
[----:B------:R-:W-:-:S04]  /*11470*/  SEL R80, RZ, 0x1, !P1 ;  /* 0x00000001ff507807 */ /* 0x000fc80004800000 */
[----:B------:R-:W-:-:S04]  /*11480*/  IADD3 R80, P3, P4, R135, R74, R80 ;  /* 0x0000004a87507210 */ /* 0x000fc80007c7e050 */
[----:B------:R-:W-:Y:S02]  /*11490*/  ISETP.GE.U32.AND P2, PT, R80, R135, PT ;  /* 0x000000875000720c */ /* 0x000fe40003f46070 */
[----:B------:R-:W-:Y:S02]  /*114a0*/  IADD3.X R81, PT, PT, R136, R75, RZ, P3, P4 ;  /* 0x0000004b88517210 */ /* 0x000fe40001fe84ff */
[CC--:B------:R-:W-:Y:S02]  /*114b0*/  ISETP.GE.U32.AND P3, PT, R80.reuse, R135.reuse, PT ;  /* 0x000000875000720c */ /* 0x0c0fe40003f66070 */
[CC--:B------:R-:W-:Y:S02]  /*114c0*/  ISETP.GE.U32.AND.EX P2, PT, R81.reuse, R136.reuse, PT, P2 ;  /* 0x000000885100720c */ /* 0x0c0fe40003f46120 */
[----:B------:R-:W-:Y:S01]  /*114d0*/  ISETP.NE.U32.AND P4, PT, R80, R135, PT ;  /* 0x000000875000720c */ /* 0x000fe20003f85070 */
[----:B------:R-:W-:Y:S01]  /*114e0*/  IMAD.MOV.U32 R135, RZ, RZ, R80 ;  /* 0x000000ffff877224 */ /* 0x000fe200078e0050 */
[----:B------:R-:W-:-:S02]  /*114f0*/  ISETP.GE.U32.AND.EX P3, PT, R81, R136, PT, P3 ;  /* 0x000000885100720c */ /* 0x000fc40003f66130 */
[----:B------:R-:W-:Y:S01]  /*11500*/  ISETP.NE.AND.EX P4, PT, R81, R136, PT, P4 ;  /* 0x000000885100720c */ /* 0x000fe20003f85340 */
[----:B------:R-:W-:Y:S01]  /*11510*/  IMAD.MOV.U32 R136, RZ, RZ, R81 ;  /* 0x000000ffff887224 */ /* 0x000fe200078e0051 */
[----:B------:R-:W-:Y:S02]  /*11520*/  SEL R78, RZ, 0xffffffff, P3 ;  /* 0xffffffffff4e7807 */ /* 0x000fe40001800000 */
[----:B------:R-:W-:-:S04]  /*11530*/  SEL R79, RZ, 0xffffffff, P4 ;  /* 0xffffffffff4f7807 */ /* 0x000fc80002000000 */
[----:B------:R-:W-:-:S04]  /*11540*/  @P2 SEL R78, R79, R78, P1 ;  /* 0x0000004e4f4e2207 */ /* 0x000fc80000800000 */
[----:B------:R-:W-:-:S04]  /*11550*/  LOP3.LUT R78, R78, 0x1, RZ, 0xc0, !PT ;  /* 0x000000014e4e7812 */ /* 0x000fc800078ec0ff */
[----:B------:R-:W-:-:S04]  /*11560*/  IADD3 R133, P1, P2, R133, R76, R78 ;  /* 0x0000004c85857210 */ /* 0x000fc80007a3e04e */
[----:B------:R-:W-:-:S09]  /*11570*/  IADD3.X R134, PT, PT, R134, R77, RZ, P1, P2 ;  /* 0x0000004d86867210 */ /* 0x000fd20000fe44ff */
.L_x_37:
[----:B------:R-:W-:Y:S05]  /*11580*/  @P0 BRA `(.L_x_38) ;  /* 0x0000000000980947 */ /* 0x000fea0003800000 */
        /* <DEDUP_REMOVED lines=38> */
.L_x_38:
[----:B------:R-:W-:-:S04]  /*117f0*/  ISETP.GT.U32.AND P0, PT, R133, UR8, PT ;  /* 0x0000000885007c0c */ /* 0x000fc8000bf04070 */
[----:B------:R-:W-:-:S13]  /*11800*/  ISETP.GT.U32.AND.EX P0, PT, R134, UR9, PT, P0 ;  /* 0x0000000986007c0c */ /* 0x000fda000bf04100 */
[----:B------:R-:W-:Y:S05]  /*11810*/  @P0 BRA `(.L_x_39) ;  /* 0x0000011000880947 */ /* 0x000fea0003800000 */
[----:B------:R-:W-:Y:S02]  /*11820*/  ISETP.NE.U32.AND P0, PT, R137, UR14, PT ;  /* 0x0000000e89007c0c */ /* 0x000fe4000bf05070 */
[----:B------:R-:W-:Y:S02]  /*11830*/  ISETP.NE.U32.AND P1, PT, R135, UR10, PT ;  /* 0x0000000a87007c0c */ /* 0x000fe4000bf25070 */
[----:B------:R-:W-:Y:S02]  /*11840*/  ISETP.NE.AND.EX P0, PT, R138, UR15, PT, P0 ;  /* 0x0000000f8a007c0c */ /* 0x000fe4000bf05300 */
[----:B------:R-:W-:Y:S02]  /*11850*/  ISETP.LT.U32.AND P2, PT, R133, UR8, PT ;  /* 0x0000000885007c0c */ /* 0x000fe4000bf41070 */
[----:B------:R-:W-:Y:S02]  /*11860*/  ISETP.NE.OR.EX P0, PT, R136, UR11, P0, P1 ;  /* 0x0000000b88007c0c */ /* 0x000fe40008705710 */
[----:B------:R-:W-:-:S02]  /*11870*/  ISETP.NE.U32.AND P1, PT, R95, UR12, PT ;  /* 0x0000000c5f007c0c */ /* 0x000fc4000bf25070 */
[----:B------:R-:W-:-:S04]  /*11880*/  ISETP.LT.U32.OR.EX P0, PT, R134, UR9, P0, P2 ;  /* 0x0000000986007c0c */ /* 0x000fc80008701520 */
[----:B------:R-:W-:-:S13]  /*11890*/  ISETP.NE.OR.EX P0, PT, R94, UR13, P0, P1 ;  /* 0x0000000d5e007c0c */ /* 0x000fda0008705710 */
[----:B------:R-:W-:Y:S05]  /*118a0*/  @P0 BRA `(.L_x_39) ;  /* 0x0000011000640947 */ /* 0x000fea0003800000 */
[----:B------:R-:W0:Y:S01]  /*118b0*/  LDC R84, c[0x3][0x1a8] ;  /* 0x00c06a00ff547b82 */ /* 0x000e220000000800 */
[----:B------:R-:W-:Y:S01]  /*118c0*/  ISETP.GT.U32.AND P0, PT, R145, UR8, PT ;  /* 0x0000000891007c0c */ /* 0x000fe2000bf04070 */
[----:B------:R-:W-:Y:S01]  /*118d0*/  UMOV UR4, 0x1 ;  /* 0x0000000100047882 */ /* 0x000fe20000000000 */
[----:B------:R-:W-:Y:S01]  /*118e0*/  IMAD.MOV.U32 R125, RZ, RZ, RZ ;  /* 0x000000ffff7d7224 */ /* 0x000fe200078e00ff */
[----:B------:R-:W-:Y:S02]  /*118f0*/  CS2R R16, SRZ ;  /* 0x0000000000107805 */ /* 0x000fe4000001ff00 */
[----:B------:R-:W-:Y:S01]  /*11900*/  ISETP.GT.U32.AND.EX P0, PT, R140, UR9, PT, P0 ;  /* 0x000000098c007c0c */ /* 0x000fe2000bf04100 */
[----:B------:R-:W-:Y:S01]  /*11910*/  IMAD.MOV.U32 R126, RZ, RZ, RZ ;  /* 0x000000ffff7e7224 */ /* 0x000fe200078e00ff */
[----:B------:R-:W-:Y:S01]  /*11920*/  CS2R R14, SRZ ;  /* 0x00000000000e7805 */ /* 0x000fe2000001ff00 */
[----:B------:R-:W1:Y:S01]  /*11930*/  LDC R85, c[0x3][0x1ac] ;  /* 0x00c06b00ff557b82 */ /* 0x000e620000000800 */
[----:B------:R-:W-:-:S07]  /*11940*/  CS2R R12, SRZ ;  /* 0x00000000000c7805 */ /* 0x000fce000001ff00 */
        /* <DEDUP_REMOVED lines=14> */
[----:B------:R-:W-:Y:S06]  /*11a30*/  @P0 BRA `(.L_x_20) ;  /* 0x0000023400340947 */ /* 0x000fec0003800000 */
[----:B------:R-:W-:Y:S01]  /*11a40*/  ISETP.NE.U32.AND P0, PT, R115, UR14, PT ;  /* 0x0000000e73007c0c */ /* 0x000fe2000bf05070 */
[----:B------:R-:W-:Y:S01]  /*11a50*/  IMAD.MOV.U32 R92, RZ, RZ, R84 ;  /* 0x000000ffff5c7224 */ /* 0x000fe200078e0054 */
[----:B------:R-:W-:Y:S01]  /*11a60*/  ISETP.NE.U32.AND P1, PT, R141, UR10, PT ;  /* 0x0000000a8d007c0c */ /* 0x000fe2000bf25070 */
[----:B------:R-:W-:Y:S01]  /*11a70*/  IMAD.MOV.U32 R93, RZ, RZ, R85 ;  /* 0x000000ffff5d7224 */ /* 0x000fe200078e0055 */
[----:B------:R-:W-:Y:S01]  /*11a80*/  ISETP.NE.AND.EX P0, PT, R114, UR15, PT, P0 ;  /* 0x0000000f72007c0c */ /* 0x000fe2000bf05300 */
[----:B------:R-:W-:Y:S01]  /*11a90*/  IMAD.MOV.U32 R90, RZ, RZ, R82 ;  /* 0x000000ffff5a7224 */ /* 0x000fe200078e0052 */
[----:B------:R-:W-:Y:S01]  /*11aa0*/  ISETP.LT.U32.AND P2, PT, R145, UR8, PT ;  /* 0x0000000891007c0c */ /* 0x000fe2000bf41070 */
[----:B------:R-:W-:Y:S01]  /*11ab0*/  IMAD.MOV.U32 R91, RZ, RZ, R83 ;  /* 0x000000ffff5b7224 */ /* 0x000fe200078e0053 */
[----:B------:R-:W-:Y:S01]  /*11ac0*/  ISETP.NE.OR.EX P0, PT, R142, UR11, P0, P1 ;  /* 0x0000000b8e007c0c */ /* 0x000fe20008705710 */
[----:B------:R-:W-:Y:S01]  /*11ad0*/  IMAD.MOV.U32 R88, RZ, RZ, R80 ;  /* 0x000000ffff587224 */ /* 0x000fe200078e0050 */
[----:B------:R-:W-:Y:S01]  /*11ae0*/  ISETP.NE.U32.AND P1, PT, R143, UR12, PT ;  /* 0x0000000c8f007c0c */ /* 0x000fe2000bf25070 */
[----:B------:R-:W-:Y:S01]  /*11af0*/  IMAD.MOV.U32 R89, RZ, RZ, R81 ;  /* 0x000000ffff597224 */ /* 0x000fe200078e0051 */
[----:B------:R-:W-:Y:S01]  /*11b00*/  ISETP.LT.U32.OR.EX P0, PT, R140, UR9, P0, P2 ;  /* 0x000000098c007c0c */ /* 0x000fe20008701520 */
[----:B------:R-:W-:-:S02]  /*11b10*/  IMAD.MOV.U32 R86, RZ, RZ, R78 ;  /* 0x000000ffff567224 */ /* 0x000fc400078e004e */
[----:B------:R-:W-:Y:S01]  /*11b20*/  IMAD.MOV.U32 R87, RZ, RZ, R79 ;  /* 0x000000ffff577224 */ /* 0x000fe200078e004f */
[----:B------:R-:W-:-:S13]  /*11b30*/  ISETP.NE.OR.EX P0, PT, R144, UR13, P0, P1 ;  /* 0x0000000d90007c0c */ /* 0x000fda0008705710 */
[----:B------:R-:W-:Y:S05]  /*11b40*/  @P0 BRA `(.L_x_20) ;  /* 0x0000023000f00947 */ /* 0x000fea0003800000 */
[----:B------:R-:W-:Y:S02]  /*11b50*/  LOP3.LUT R2, R63, R59, R60, 0xfe, !PT ;  /* 0x0000003b3f027212 */ /* 0x000fe400078efe3c */
[----:B------:R-:W-:Y:S02]  /*11b60*/  CS2R R16, SRZ ;  /* 0x0000000000107805 */ /* 0x000fe4000001ff00 */
[----:B------:R-:W-:Y:S02]  /*11b70*/  LOP3.LUT R3, R62, R58, R61, 0xfe, !PT ;  /* 0x0000003a3e037212 */ /* 0x000fe400078efe3d */
[----:B------:R-:W-:Y:S02]  /*11b80*/  CS2R R14, SRZ ;  /* 0x00000000000e7805 */ /* 0x000fe4000001ff00 */
[----:B------:R-:W-:Y:S02]  /*11b90*/  LOP3.LUT P0, RZ, R2, R65, RZ, 0xfc, !PT ;  /* 0x0000004102ff7212 */ /* 0x000fe4000780fcff */
[----:B------:R-:W-:Y:S01]  /*11ba0*/  CS2R R12, SRZ ;  /* 0x00000000000c7805 */ /* 0x000fe2000001ff00 */
[----:B------:R-:W-:Y:S01]  /*11bb0*/  IMAD.MOV.U32 R92, RZ, RZ, R84 ;  /* 0x000000ffff5c7224 */ /* 0x000fe200078e0054 */
[----:B------:R-:W-:Y:S01]  /*11bc0*/  LOP3.LUT P0, RZ, R3, R64, RZ, 0xfc, P0 ;  /* 0x0000004003ff7212 */ /* 0x000fe2000000fcff */
        /* <DEDUP_REMOVED lines=8> */
[----:B------:R-:W-:Y:S02]  /*11c50*/  IMAD.MOV.U32 R109, RZ, RZ, RZ ;  /* 0x000000ffff6d7224 */ /* 0x000fe400078e00ff */
[----:B------:R-:W-:-:S04]  /*11c60*/  IMAD.WIDE.U32 R6, R63, R59, RZ ;  /* 0x0000003b3f067225 */ /* 0x000fc800078e00ff */
[----:B------:R-:W-:-:S04]  /*11c70*/  IMAD.WIDE.U32 R86, R62, R59, RZ ;  /* 0x0000003b3e567225 */ /* 0x000fc800078e00ff */
[----:B------:R-:W-:-:S04]  /*11c80*/  IMAD.WIDE.U32 R2, R63, R58, RZ ;  /* 0x0000003a3f027225 */ /* 0x000fc800078e00ff */
[----:B------:R-:W-:Y:S02]  /*11c90*/  IMAD.IADD R5, R7, 0x1, R109 ;  /* 0x0000000107057824 */ /* 0x000fe400078e026d */
[----:B------:R-:W-:-:S03]  /*11ca0*/  IMAD.WIDE.U32 R14, R65, R59, RZ ;  /* 0x0000003b410e7225 */ /* 0x000fc600078e00ff */
[----:B------:R-:W-:Y:S01]  /*11cb0*/  IADD3 R86, P0, P3, R2, R5, R86 ;  /* 0x0000000502567210 */ /* 0x000fe20007b1e056 */
[----:B------:R-:W-:Y:S02]  /*11cc0*/  IMAD.MOV.U32 R7, RZ, RZ, RZ ;  /* 0x000000ffff077224 */ /* 0x000fe400078e00ff */
[----:B------:R-:W-:Y:S01]  /*11cd0*/  IMAD.IADD R80, R109, 0x1, R3 ;  /* 0x000000016d507824 */ /* 0x000fe200078e0203 */
[----:B------:R-:W-:Y:S01]  /*11ce0*/  IADD3.X R95, PT, PT, RZ, RZ, RZ, P0, P3 ;  /* 0x000000ffff5f7210 */ /* 0x000fe200007e64ff */
[----:B------:R-:W-:-:S04]  /*11cf0*/  IMAD.WIDE.U32 R12, R65, R58, RZ ;  /* 0x0000003a410c7225 */ /* 0x000fc800078e00ff */
[----:B------:R-:W-:-:S04]  /*11d00*/  IMAD.WIDE.U32 R2, R64, R59, RZ ;  /* 0x0000003b40027225 */ /* 0x000fc800078e00ff */
[----:B------:R-:W-:Y:S02]  /*11d10*/  IMAD.IADD R111, R15, 0x1, R7 ;  /* 0x000000010f6f7824 */ /* 0x000fe400078e0207 */
[----:B------:R-:W-:Y:S02]  /*11d20*/  IMAD.MOV.U32 R81, RZ, RZ, RZ ;  /* 0x000000ffff517224 */ /* 0x000fe400078e00ff */
[----:B------:R-:W-:Y:S01]  /*11d30*/  IMAD.WIDE.U32 R4, R63, R60, RZ ;  /* 0x0000003c3f047225 */ /* 0x000fe200078e00ff */
[----:B------:R-:W-:-:S03]  /*11d40*/  IADD3 R111, P4, P5, R12, R111, R2 ;  /* 0x0000006f0c6f7210 */ /* 0x000fc60007d9e002 */
[----:B------:R-:W-:Y:S02]  /*11d50*/  IMAD.IADD R15, R7, 0x1, R13 ;  /* 0x00000001070f7824 */ /* 0x000fe400078e020d */
[----:B------:R-:W-:Y:S02]  /*11d60*/  IMAD.IADD R10, R3, 0x1, R81 ;  /* 0x00000001030a7824 */ /* 0x000fe400078e0251 */
[----:B------:R-:W-:-:S04]  /*11d70*/  IMAD.WIDE.U32 R16, R63, R61, RZ ;  /* 0x0000003d3f107225 */ /* 0x000fc800078e00ff */
[----:B------:R-:W-:-:S04]  /*11d80*/  IMAD.WIDE.U32 R92, R62, R60, RZ ;  /* 0x0000003c3e5c7225 */ /* 0x000fc800078e00ff */
[----:B------:R-:W-:-:S04]  /*11d90*/  IMAD.WIDE.U32 R12, R61, R60, RZ ;  /* 0x0000003c3d0c7225 */ /* 0x000fc800078e00ff */
[----:B------:R-:W-:Y:S01]  /*11da0*/  IMAD.IADD R3, R109, 0x1, R5 ;  /* 0x000000016d037824 */ /* 0x000fe200078e0205 */
[----:B------:R-:W-:Y:S01]  /*11db0*/  IADD3.X R5, PT, PT, RZ, RZ, RZ, P4, P5 ;  /* 0x000000ffff057210 */ /* 0x000fe200027ea4ff */
[----:B------:R-:W-:Y:S02]  /*11dc0*/  IMAD.MOV.U32 R105, RZ, RZ, RZ ;  /* 0x000000ffff697224 */ /* 0x000fe400078e00ff */
[----:B------:R-:W-:Y:S01]  /*11dd0*/  IMAD.MOV.U32 R115, RZ, RZ, RZ ;  /* 0x000000ffff737224 */ /* 0x000fe200078e00ff */
[----:B------:R-:W-:Y:S01]  /*11de0*/  IADD3 R92, P1, P2, R16, R3, R92 ;  /* 0x00000003105c7210 */ /* 0x000fe20007a3e05c */
[----:B------:R-:W-:Y:S02]  /*11df0*/  IMAD.MOV.U32 R11, RZ, RZ, RZ ;  /* 0x000000ffff0b7224 */ /* 0x000fe400078e00ff */
[----:B------:R-:W-:Y:S02]  /*11e00*/  IMAD.IADD R91, R105, 0x1, R13 ;  /* 0x00000001695b7824 */ /* 0x000fe400078e020d */
[----:B------:R-:W-:-:S03]  /*11e10*/  IMAD.WIDE.U32 R78, R58, R59, RZ ;  /* 0x0000003b3a4e7225 */ /* 0x000fc600078e00ff */
[C---:B------:R-:W-:Y:S01]  /*11e20*/  SHF.L.U64.HI R89, R12.reuse, 0x1, R91 ;  /* 0x000000010c597819 */ /* 0x040fe2000001025b */
[----:B------:R-:W-:Y:S01]  /*11e30*/  IMAD.IADD R109, R109, 0x1, R17 ;  /* 0x000000016d6d7824 */ /* 0x000fe200078e0211 */
[----:B------:R-:W-:Y:S01]  /*11e40*/  SHF.R.U64 R88, R12, 0x1f, R91 ;  /* 0x0000001f0c587819 */ /* 0x000fe2000000125b */
[----:B------:R-:W-:Y:S02]  /*11e50*/  IMAD.IADD R8, R87, 0x1, R115 ;  /* 0x0000000157087824 */ /* 0x000fe400078e0273 */
[----:B------:R-:W-:-:S04]  /*11e60*/  IMAD.WIDE.U32 R16, R59, R59, RZ ;  /* 0x0000003b3b107225 */ /* 0x000fc800078e00ff */
[----:B------:R-:W-:Y:S02]  /*11e70*/  IMAD.MOV.U32 R3, RZ, RZ, RZ ;  /* 0x000000ffff037224 */ /* 0x000fe400078e00ff */
[----:B------:R-:W-:Y:S02]  /*11e80*/  IMAD.MOV.U32 R9, RZ, RZ, RZ ;  /* 0x000000ffff097224 */ /* 0x000fe400078e00ff */
[----:B------:R-:W-:-:S04]  /*11e90*/  IMAD.WIDE.U32 R10, R64, R58, R10 ;  /* 0x0000003a400a7225 */ /* 0x000fc800078e000a */
[----:B------:R-:W-:Y:S01]  /*11ea0*/  IMAD.IADD R2, R115, 0x1, R93 ;  /* 0x0000000173027824 */ /* 0x000fe200078e025d */
[----:B------:R-:W-:Y:S01]  /*11eb0*/  IADD3 R5, P4, P6, R5, R10, R15 ;  /* 0x0000000a05057210 */ /* 0x000fe20007e9e00f */
[----:B------:R-:W-:Y:S02]  /*11ec0*/  IMAD.IADD R97, R79, 0x1, R7 ;  /* 0x000000014f617824 */ /* 0x000fe400078e0207 */
[----:B------:R-:W-:Y:S02]  /*11ed0*/  IMAD.SHL.U32 R13, R12, 0x2, RZ ;  /* 0x000000020c0d7824 */ /* 0x000fe400078e00ff */
[C---:B------:R-:W-:Y:S01]  /*11ee0*/  IMAD.SHL.U32 R93, R78.reuse, 0x2, RZ ;  /* 0x000000024e5d7824 */ /* 0x040fe200078e00ff */
[C---:B------:R-:W-:Y:S01]  /*11ef0*/  SHF.L.U64.HI R113, R78.reuse, 0x1, R97 ;  /* 0x000000014e717819 */ /* 0x040fe20000010261 */
[----:B------:R-:W-:Y:S01]  /*11f00*/  IMAD.IADD R12, R17, 0x1, R3 ;  /* 0x00000001110c7824 */ /* 0x000fe200078e0203 */
[----:B------:R-:W-:Y:S01]  /*11f10*/  SHF.R.U64 R90, R78, 0x1f, R97 ;  /* 0x0000001f4e5a7819 */ /* 0x000fe20000001261 */
[----:B------:R-:W-:Y:S01]  /*11f20*/  IMAD.WIDE.U32 R8, R62, R58, R8 ;  /* 0x0000003a3e087225 */ /* 0x000fe200078e0008 */
[----:B------:R-:W-:-:S02]  /*11f30*/  LOP3.LUT R93, R93, 0xfffffffe, RZ, 0xc0, !PT ;  /* 0xfffffffe5d5d7812 */ /* 0x000fc400078ec0ff */
[----:B------:R-:W-:Y:S01]  /*11f40*/  LOP3.LUT R113, R113, 0x1, RZ, 0xc0, !PT ;  /* 0x0000000171717812 */ /* 0x000fe200078ec0ff */
[----:B------:R-:W-:Y:S01]  /*11f50*/  IMAD.IADD R17, R81, 0x1, R11 ;  /* 0x0000000151117824 */ /* 0x000fe200078e020b */
[----:B------:R-:W-:Y:S01]  /*11f60*/  IADD3 R95, P3, P5, R95, R8, R80 ;  /* 0x000000085f5f7210 */ /* 0x000fe20007d7e050 */
[----:B------:R-:W-:Y:S01]  /*11f70*/  IMAD.MOV.U32 R107, RZ, RZ, RZ ;  /* 0x000000ffff6b7224 */ /* 0x000fe200078e00ff */
[----:B------:R-:W-:Y:S01]  /*11f80*/  IADD3 R93, P0, PT, R93, R12, RZ ;  /* 0x0000000c5d5d7210 */ /* 0x000fe20007f1e0ff */
[C---:B------:R-:W-:Y:S01]  /*11f90*/  IMAD.WIDE.U32 R10, R60.reuse, R59, RZ ;  /* 0x0000003b3c0a7225 */ /* 0x040fe200078e00ff */
[----:B------:R-:W-:Y:S02]  /*11fa0*/  LOP3.LUT R12, R13, 0xfffffffe, RZ, 0xc0, !PT ;  /* 0xfffffffe0d0c7812 */ /* 0x000fe400078ec0ff */
[----:B------:R-:W-:Y:S01]  /*11fb0*/  IADD3.X R8, PT, PT, RZ, R17, RZ, P4, P6 ;  /* 0x00000011ff087210 */ /* 0x000fe200027ec4ff */
[----:B------:R-:W-:-:S04]  /*11fc0*/  IMAD.WIDE.U32 R78, R60, R60, RZ ;  /* 0x0000003c3c4e7225 */ /* 0x000fc800078e00ff */
[----:B------:R-:W-:Y:S02]  /*11fd0*/  IMAD.MOV.U32 R3, RZ, RZ, RZ ;  /* 0x000000ffff037224 */ /* 0x000fe400078e00ff */
[----:B------:R-:W-:Y:S02]  /*11fe0*/  IMAD.IADD R9, R115, 0x1, R9 ;  /* 0x0000000173097824 */ /* 0x000fe400078e0209 */
[----:B------:R-:W-:-:S03]  /*11ff0*/  IMAD.WIDE.U32 R80, R61, R59, RZ ;  /* 0x0000003b3d507225 */ /* 0x000fc600078e00ff */
[----:B------:R-:W-:Y:S01]  /*12000*/  IADD3.X R9, PT, PT, RZ, R9, RZ, P3, P5 ;  /* 0x00000009ff097210 */ /* 0x000fe20001fea4ff */
[----:B------:R-:W-:-:S04]  /*12010*/  IMAD.WIDE.U32 R82, R60, R58, RZ ;  /* 0x0000003a3c527225 */ /* 0x000fc800078e00ff */
[----:B------:R-:W-:Y:S02]  /*12020*/  IMAD.IADD R11, R11, 0x1, R107 ;  /* 0x000000010b0b7824 */ /* 0x000fe400078e026b */
[----:B------:R-:W-:Y:S02]  /*12030*/  IMAD.IADD R15, R107, 0x1, R79 ;  /* 0x000000016b0f7824 */ /* 0x000fe400078e024f */
[----:B------:R-:W-:Y:S01]  /*12040*/  IMAD.WIDE.U32 R84, R16, R68, RZ ;  /* 0x0000004410547225 */ /* 0x000fe200078e00ff */
[----:B------:R-:W-:Y:S02]  /*12050*/  IADD3 R11, P5, P3, R82, R11, R80 ;  /* 0x0000000b520b7210 */ /* 0x000fe40007bbe050 */
[----:B------:R-:W-:Y:S01]  /*12060*/  IADD3 R80, P6, PT, R12, R15, RZ ;  /* 0x0000000f0c507210 */ /* 0x000fe20007fde0ff */
[----:B------:R-:W-:Y:S01]  /*12070*/  IMAD.WIDE.U32 R2, R62, R61, R2 ;  /* 0x0000003d3e027225 */ /* 0x000fe200078e0002 */
[----:B------:R-:W-:Y:S02]  /*12080*/  SHF.R.U32.HI R94, RZ, 0x1f, R11 ;  /* 0x0000001fff5e7819 */ /* 0x000fe4000001160b */
[----:B------:R-:W-:Y:S01]  /*12090*/  LOP3.LUT R82, R89, 0x1, RZ, 0xc0, !PT ;  /* 0x0000000159527812 */ /* 0x000fe200078ec0ff */
[----:B------:R-:W-:Y:S01]  /*120a0*/  IMAD.WIDE.U32 R12, R84, R70, RZ ;  /* 0x00000046540c7225 */ /* 0x000fe200078e00ff */
[----:B------:R-:W-:-:S02]  /*120b0*/  IADD3 R109, P4, PT, R109, R2, RZ ;  /* 0x000000026d6d7210 */ /* 0x000fc40007f9e0ff */
[----:B------:R-:W-:Y:S01]  /*120c0*/  IADD3.X R2, PT, PT, RZ, RZ, RZ, P1, P2 ;  /* 0x000000ffff027210 */ /* 0x000fe20000fe44ff */
[----:B------:R-:W-:Y:S01]  /*120d0*/  IMAD R17, R93, R68, RZ ;  /* 0x000000445d117224 */ /* 0x000fe200078e02ff */
[----:B------:R-:W-:Y:S01]  /*120e0*/  IADD3 RZ, P1, PT, R16, R12, RZ ;  /* 0x0000000c10ff7210 */ /* 0x000fe20007f3e0ff */
[----:B------:R-:W-:Y:S01]  /*120f0*/  IMAD.X R15, R115, 0x1, R3, P4 ;  /* 0x00000001730f7824 */ /* 0x000fe200020e0603 */
[----:B------:R-:W-:Y:S01]  /*12100*/  IADD3 R3, P4, PT, R94, R6, RZ ;  /* 0x000000065e037210 */ /* 0x000fe20007f9e0ff */
[----:B------:R-:W-:Y:S01]  /*12110*/  IMAD R115, R16, R69, R17 ;  /* 0x0000004510737224 */ /* 0x000fe200078e0211 */
[----:B------:R-:W-:Y:S01]  /*12120*/  SHF.R.U32.HI R12, RZ, 0x1f, R91 ;  /* 0x0000001fff0c7819 */ /* 0x000fe2000001165b */
[----:B------:R-:W-:Y:S01]  /*12130*/  IMAD.X R113, RZ, RZ, R113, P0 ;  /* 0x000000ffff717224 */ /* 0x000fe200000e0671 */
[----:B------:R-:W-:Y:S01]  /*12140*/  SHF.R.U32.HI R17, RZ, 0x1f, R97 ;  /* 0x0000001fff117819 */ /* 0x000fe20000011661 */
[----:B------:R-:W-:Y:S01]  /*12150*/  IMAD.X R89, RZ, RZ, R86, P4 ;  /* 0x000000ffff597224 */ /* 0x000fe200020e0656 */
[----:B------:R-:W-:Y:S01]  /*12160*/  IADD3 R87, P2, PT, R3, R78, RZ ;  /* 0x0000004e03577210 */ /* 0x000fe20007f5e0ff */
[----:B------:R-:W-:Y:S01]  /*12170*/  IMAD.IADD R91, R85, 0x1, R115 ;  /* 0x00000001555b7824 */ /* 0x000fe200078e0273 */
[----:B------:R-:W-:Y:S01]  /*12180*/  LOP3.LUT R78, R88, 0xfffffffe, RZ, 0xc0, !PT ;  /* 0xfffffffe584e7812 */ /* 0x000fe200078ec0ff */
[----:B------:R-:W-:Y:S01]  /*12190*/  IMAD.IADD R107, R107, 0x1, R83 ;  /* 0x000000016b6b7824 */ /* 0x000fe200078e0253 */
[----:B------:R-:W-:Y:S01]  /*121a0*/  LOP3.LUT R79, R12, 0x1, RZ, 0xc0, !PT ;  /* 0x000000010c4f7812 */ /* 0x000fe200078ec0ff */
[----:B------:R-:W-:Y:S01]  /*121b0*/  IMAD.X R12, RZ, RZ, R82, P6 ;  /* 0x000000ffff0c7224 */ /* 0x000fe200030e0652 */
[----:B------:R-:W-:Y:S01]  /*121c0*/  LOP3.LUT R16, R90, 0xfffffffe, RZ, 0xc0, !PT ;  /* 0xfffffffe5a107812 */ /* 0x000fe200078ec0ff */
[----:B------:R-:W-:Y:S01]  /*121d0*/  IMAD.X R97, R89, 0x1, R80, P2 ;  /* 0x0000000159617824 */ /* 0x000fe200010e0650 */
[----:B------:R-:W-:Y:S01]  /*121e0*/  LOP3.LUT R17, R17, 0x1, RZ, 0xc0, !PT ;  /* 0x0000000111117812 */ /* 0x000fe200078ec0ff */
[----:B------:R-:W-:Y:S01]  /*121f0*/  IMAD.WIDE.U32 R78, R61, R61, R78 ;  /* 0x0000003d3d4e7225 */ /* 0x000fe200078e004e */
[----:B------:R-:W-:-:S03]  /*12200*/  ISETP.GT.U32.AND P0, PT, R6, R3, PT ;  /* 0x000000030600720c */ /* 0x000fc60003f04070 */
[----:B------:R-:W-:Y:S01]  /*12210*/  IMAD.WIDE.U32 R16, R58, R58, R16 ;  /* 0x0000003a3a107225 */ /* 0x000fe200078e0010 */
[----:B------:R-:W-:Y:S02]  /*12220*/  ISETP.GT.U32.AND.EX P0, PT, R86, R89, PT, P0 ;  /* 0x000000595600720c */ /* 0x000fe40003f04100 */
[----:B------:R-:W-:Y:S01]  /*12230*/  IADD3 R12, P6, P4, R12, R78, R95 ;  /* 0x0000004e0c0c7210 */ /* 0x000fe20007cde05f */
[----:B------:R-:W-:Y:S01]  /*12240*/  IMAD.IADD R90, R105, 0x1, R79 ;  /* 0x00000001695a7824 */ /* 0x000fe200078e024f */
[----:B------:R-:W-:Y:S01]  /*12250*/  SEL R78, R6, R3, P0 ;  /* 0x00000003064e7207 */ /* 0x000fe20000000000 */
[----:B------:R-:W-:Y:S01]  /*12260*/  IMAD.MOV.U32 R83, RZ, RZ, RZ ;  /* 0x000000ffff537224 */ /* 0x000fe200078e00ff */
[----:B------:R-:W-:Y:S02]  /*12270*/  IADD3 R3, P2, PT, R113, R16, RZ ;  /* 0x0000001071037210 */ /* 0x000fe40007f5e0ff */
[----:B------:R-:W-:Y:S01]  /*12280*/  SEL R79, R86, R89, P0 ;  /* 0x00000059564f7207 */ /* 0x000fe20000000000 */
[----:B------:R-:W-:Y:S01]  /*12290*/  IMAD.WIDE.U32 R88, R91, R70, RZ ;  /* 0x000000465b587225 */ /* 0x000fe200078e00ff */
[----:B------:R-:W-:-:S02]  /*122a0*/  ISETP.GT.U32.AND P0, PT, R78, R87, PT ;  /* 0x000000574e00720c */ /* 0x000fc40003f04070 */
[----:B------:R-:W-:Y:S01]  /*122b0*/  IADD3.X R90, PT, PT, RZ, R90, R9, P6, P4 ;  /* 0x0000005aff5a7210 */ /* 0x000fe200037e8409 */
[----:B------:R-:W-:Y:S01]  /*122c0*/  IMAD.X R7, R7, 0x1, R17, P2 ;  /* 0x0000000107077824 */ /* 0x000fe200010e0611 */
[----:B------:R-:W-:Y:S01]  /*122d0*/  ISETP.GT.U32.AND.EX P0, PT, R79, R97, PT, P0 ;  /* 0x000000614f00720c */ /* 0x000fe20003f04100 */
[----:B------:R-:W-:Y:S01]  /*122e0*/  IMAD.WIDE.U32 R16, R91, R72, RZ ;  /* 0x000000485b107225 */ /* 0x000fe200078e00ff */
[----:B------:R-:W-:Y:S02]  /*122f0*/  IADD3 R82, P2, PT, R87, R6, RZ ;  /* 0x0000000657527210 */ /* 0x000fe40007f5e0ff */
[----:B------:R-:W-:Y:S01]  /*12300*/  SEL R85, RZ, 0x1, !P0 ;  /* 0x00000001ff557807 */ /* 0x000fe20004000000 */
[----:B------:R-:W-:Y:S01]  /*12310*/  IMAD.WIDE.U32 R88, P4, R84, R71, R88 ;  /* 0x0000004754587225 */ /* 0x000fe20007880058 */
[----:B------:R-:W-:-:S03]  /*12320*/  ISETP.GE.U32.AND P0, PT, R82, R87, PT ;  /* 0x000000575200720c */ /* 0x000fc60003f06070 */
[----:B------:R-:W-:-:S04]  /*12330*/  IMAD.WIDE.U32 R16, P6, R84, R73, R16 ;  /* 0x0000004954107225 */ /* 0x000fc800078c0010 */
[----:B------:R-:W-:Y:S01]  /*12340*/  IMAD.X R80, R97, 0x1, R86, P2 ;  /* 0x0000000161507824 */ /* 0x000fe200010e0656 */
[----:B------:R-:W-:Y:S01]  /*12350*/  IADD3 R78, P2, PT, R13, R88, RZ ;  /* 0x000000580d4e7210 */ /* 0x000fe20007f5e0ff */
[----:B------:R-:W-:Y:S01]  /*12360*/  IMAD.X R79, RZ, RZ, RZ, P4 ;  /* 0x000000ffff4f7224 */ /* 0x000fe200020e06ff */
[----:B------:R-:W-:Y:S01]  /*12370*/  SHF.L.U64.HI R88, R10, 0x1, R11 ;  /* 0x000000010a587819 */ /* 0x000fe2000001020b */
[----:B------:R-:W-:Y:S01]  /*12380*/  IMAD.X R87, RZ, RZ, RZ, P6 ;  /* 0x000000ffff577224 */ /* 0x000fe200030e06ff */
[----:B------:R-:W-:Y:S01]  /*12390*/  IADD3 R6, P4, P6, R95, R12, R85 ;  /* 0x0000000c5f067210 */ /* 0x000fe20007e9e055 */
[----:B------:R-:W-:Y:S01]  /*123a0*/  IMAD.WIDE.U32 R12, R84, R72, RZ ;  /* 0x00000048540c7225 */ /* 0x000fe200078e00ff */
[----:B------:R-:W-:Y:S02]  /*123b0*/  IADD3.X RZ, P1, PT, R93, R78, RZ, P1, !PT ;  /* 0x0000004e5dff7210 */ /* 0x000fe40000f3e4ff */
[----:B------:R-:W-:Y:S01]  /*123c0*/  IADD3.X R9, PT, PT, R9, R90, RZ, P4, P6 ;  /* 0x0000005a09097210 */ /* 0x000fe200027ec4ff */
[----:B------:R-:W-:Y:S01]  /*123d0*/  IMAD.MOV.U32 R78, RZ, RZ, R89 ;  /* 0x000000ffff4e7224 */ /* 0x000fe200078e0059 */
[----:B------:R-:W-:Y:S01]  /*123e0*/  IADD3 R106, P4, PT, R13, R16, RZ ;  /* 0x000000100d6a7210 */ /* 0x000fe20007f9e0ff */
[----:B------:R-:W-:Y:S01]  /*123f0*/  IMAD.MOV.U32 R86, RZ, RZ, R17 ;  /* 0x000000ffff567224 */ /* 0x000fe200078e0011 */
[----:B------:R-:W-:Y:S01]  /*12400*/  IADD3 R13, P6, PT, R85, R14, RZ ;  /* 0x0000000e550d7210 */ /* 0x000fe20007fde0ff */
[----:B------:R-:W-:Y:S01]  /*12410*/  IMAD.WIDE.U32.X R78, R91, R71, R78, P2 ;  /* 0x000000475b4e7225 */ /* 0x000fe200010e044e */
[----:B------:R-:W-:-:S02]  /*12420*/  ISETP.GE.U32.AND.EX P0, PT, R80, R97, PT, P0 ;  /* 0x000000615000720c */ /* 0x000fc40003f06100 */
[----:B------:R-:W-:Y:S01]  /*12430*/  IADD3 R96, P2, PT, R13, R4, RZ ;  /* 0x000000040d607210 */ /* 0x000fe20007f5e0ff */
[----:B------:R-:W-:Y:S01]  /*12440*/  IMAD.X R90, RZ, RZ, R111, P6 ;  /* 0x000000ffff5a7224 */ /* 0x000fe200030e066f */
[----:B------:R-:W-:Y:S01]  /*12450*/  SEL R95, RZ, 0x1, P0 ;  /* 0x00000001ff5f7807 */ /* 0x000fe20000000000 */
[----:B------:R-:W-:Y:S01]  /*12460*/  IMAD.WIDE.U32.X R86, R91, R73, R86, P4 ;  /* 0x000000495b567225 */ /* 0x000fe200020e0456 */
[----:B------:R-:W-:Y:S02]  /*12470*/  IADD3.X R115, P1, PT, RZ, R78, RZ, P1, !PT ;  /* 0x0000004eff737210 */ /* 0x000fe40000f3e4ff */
[----:B------:R-:W-:Y:S01]  /*12480*/  ISETP.GT.U32.AND P6, PT, R14, R13, PT ;  /* 0x0000000d0e00720c */ /* 0x000fe20003fc4070 */
[----:B------:R-:W-:Y:S01]  /*12490*/  IMAD.X R104, R90, 0x1, R92, P2 ;  /* 0x000000015a687824 */ /* 0x000fe200010e065c */
[----:B------:R-:W-:Y:S01]  /*124a0*/  IADD3 R93, P2, PT, R95, R96, RZ ;  /* 0x000000605f5d7210 */ /* 0x000fe20007f5e0ff */
[----:B------:R-:W-:Y:S01]  /*124b0*/  IMAD.X R117, RZ, RZ, R79, P1 ;  /* 0x000000ffff757224 */ /* 0x000fe200008e064f */
[----:B------:R-:W-:Y:S01]  /*124c0*/  LEA R115, P0, R10, R115, 0x1 ;  /* 0x000000730a737211 */ /* 0x000fe200078008ff */
[----:B------:R-:W-:Y:S01]  /*124d0*/  IMAD.WIDE.U32 R10, R91, R74, RZ ;  /* 0x0000004a5b0a7225 */ /* 0x000fe200078e00ff */
[----:B------:R-:W-:-:S02]  /*124e0*/  IADD3 R4, P1, PT, R93, R4, RZ ;  /* 0x000000045d047210 */ /* 0x000fc40007f3e0ff */
[----:B------:R-:W-:Y:S01]  /*124f0*/  ISETP.GT.U32.AND.EX P6, PT, R111, R90, PT, P6 ;  /* 0x0000005a6f00720c */ /* 0x000fe20003fc4160 */
[----:B------:R-:W-:Y:S01]  /*12500*/  IMAD.X R97, RZ, RZ, R104, P2 ;  /* 0x000000ffff617224 */ /* 0x000fe200010e0668 */
[----:B------:R-:W-:Y:S01]  /*12510*/  IADD3 R115, P2, PT, R115, R12, RZ ;  /* 0x0000000c73737210 */ /* 0x000fe20007f5e0ff */
[----:B------:R-:W-:Y:S01]  /*12520*/  IMAD.WIDE.U32 R78, R84, R74, RZ ;  /* 0x0000004a544e7225 */ /* 0x000fe200078e00ff */
[----:B------:R-:W-:Y:S02]  /*12530*/  IADD3.X R117, P0, PT, R117, R88, RZ, P0, !PT ;  /* 0x0000005875757210 */ /* 0x000fe4000071e4ff */
[----:B------:R-:W-:Y:S01]  /*12540*/  SEL R16, R14, R13, P6 ;  /* 0x0000000d0e107207 */ /* 0x000fe20003000000 */
[----:B------:R-:W-:Y:S01]  /*12550*/  IMAD.X R92, R97, 0x1, R92, P1 ;  /* 0x00000001615c7824 */ /* 0x000fe200008e065c */
[----:B------:R-:W-:Y:S01]  /*12560*/  ISETP.GT.U32.AND P1, PT, R96, R93, PT ;  /* 0x0000005d6000720c */ /* 0x000fe20003f24070 */
[----:B------:R-:W-:Y:S01]  /*12570*/  IMAD.WIDE.U32 R88, R91, R76, RZ ;  /* 0x0000004c5b587225 */ /* 0x000fe200078e00ff */
[----:B------:R-:W-:-:S02]  /*12580*/  SEL R90, R111, R90, P6 ;  /* 0x0000005a6f5a7207 */ /* 0x000fc40003000000 */
[----:B------:R-:W-:Y:S01]  /*12590*/  ISETP.GT.U32.AND.EX P1, PT, R104, R97, PT, P1 ;  /* 0x000000616800720c */ /* 0x000fe20003f24110 */
[----:B------:R-:W-:Y:S01]  /*125a0*/  IMAD.WIDE.U32 R10, P6, R84, R75, R10 ;  /* 0x0000004b540a7225 */ /* 0x000fe200078c000a */
[----:B------:R-:W-:Y:S02]  /*125b0*/  IADD3.X R117, P2, PT, R117, R106, RZ, P2, !PT ;  /* 0x0000006a75757210 */ /* 0x000fe4000175e4ff */
[----:B------:R-:W-:Y:S01]  /*125c0*/  SEL R93, R96, R93, P1 ;  /* 0x0000005d605d7207 */ /* 0x000fe20000800000 */
[----:B------:R-:W-:Y:S01]  /*125d0*/  IMAD.X R13, RZ, RZ, RZ, P6 ;  /* 0x000000ffff0d7224 */ /* 0x000fe200030e06ff */
[----:B------:R-:W-:Y:S01]  /*125e0*/  SEL R97, R104, R97, P1 ;  /* 0x0000006168617207 */ /* 0x000fe20000800000 */
[----:B------:R-:W-:Y:S01]  /*125f0*/  IMAD.WIDE.U32 R88, P6, R84, R77, R88 ;  /* 0x0000004d54587225 */ /* 0x000fe200078c0058 */
[----:B------:R-:W-:Y:S02]  /*12600*/  IADD3 R119, P1, PT, R79, R10, RZ ;  /* 0x0000000a4f777210 */ /* 0x000fe40007f3e0ff */
[----:B------:R-:W-:Y:S01]  /*12610*/  ISETP.GT.U32.AND P4, PT, R16, R96, PT ;  /* 0x000000601000720c */ /* 0x000fe20003f84070 */
[----:B------:R-:W-:-:S02]  /*12620*/  IMAD R10, R117, R68, RZ ;  /* 0x00000044750a7224 */ /* 0x000fc400078e02ff */
[----:B------:R-:W-:Y:S01]  /*12630*/  IMAD.WIDE.U32 R16, R115, R68, RZ ;  /* 0x0000004473107225 */ /* 0x000fe200078e00ff */
[----:B------:R-:W-:-:S03]  /*12640*/  ISETP.GT.U32.AND.EX P4, PT, R90, R104, PT, P4 ;  /* 0x000000685a00720c */ /* 0x000fc60003f84140 */
[----:B------:R-:W-:Y:S01]  /*12650*/  IMAD R113, R115, R69, R10 ;  /* 0x0000004573717224 */ /* 0x000fe200078e020a */
[----:B------:R-:W-:Y:S01]  /*12660*/  SEL R79, RZ, 0x1, !P4 ;  /* 0x00000001ff4f7807 */ /* 0x000fe20006000000 */
[----:B------:R-:W-:Y:S02]  /*12670*/  IMAD.MOV.U32 R12, RZ, RZ, R11 ;  /* 0x000000ffff0c7224 */ /* 0x000fe400078e000b */
[----:B------:R-:W-:-:S04]  /*12680*/  IMAD.WIDE.U32 R84, R84, R76, RZ ;  /* 0x0000004c54547225 */ /* 0x000fc800078e00ff */
[----:B------:R-:W-:Y:S01]  /*12690*/  IMAD.IADD R113, R17, 0x1, R113 ;  /* 0x0000000111717824 */ /* 0x000fe200078e0271 */
[----:B------:R-:W-:Y:S01]  /*126a0*/  IADD3.X R17, P2, P0, R86, RZ, RZ, P2, P0 ;  /* 0x000000ff56117210 */ /* 0x000fe200010404ff */
[----:B------:R-:W-:Y:S01]  /*126b0*/  IMAD.X R11, RZ, RZ, RZ, P6 ;  /* 0x000000ffff0b7224 */ /* 0x000fe200030e06ff */
[----:B------:R-:W-:Y:S01]  /*126c0*/  IADD3 R104, P6, PT, R85, R88, RZ ;  /* 0x0000005855687210 */ /* 0x000fe20007fde0ff */
[----:B------:R-:W-:Y:S01]  /*126d0*/  IMAD.WIDE.U32.X R12, R91, R75, R12, P1 ;  /* 0x0000004b5b0c7225 */ /* 0x000fe200008e040c */
[----:B------:R-:W-:Y:S02]  /*126e0*/  IADD3 R90, P1, P4, R2, R109, R5 ;  /* 0x0000006d025a7210 */ /* 0x000fe40007c3e005 */
[----:B------:R-:W-:Y:S01]  /*126f0*/  IADD3.X R87, PT, PT, R87, RZ, RZ, P2, P0 ;  /* 0x000000ff57577210 */ /* 0x000fe200017e04ff */
[----:B------:R-:W-:Y:S01]  /*12700*/  IMAD.MOV.U32 R10, RZ, RZ, R89 ;  /* 0x000000ffff0a7224 */ /* 0x000fe200078e0059 */
[----:B------:R-:W-:Y:S01]  /*12710*/  IADD3.X R96, PT, PT, RZ, R15, R8, P1, P4 ;  /* 0x0000000fff607210 */ /* 0x000fe20000fe8408 */
[----:B------:R-:W-:Y:S01]  /*12720*/  IMAD.WIDE.U32 R88, R113, R70, RZ ;  /* 0x0000004671587225 */ /* 0x000fe200078e00ff */
[----:B------:R-:W-:-:S02]  /*12730*/  IADD3 R109, P1, P4, R109, R90, R79 ;  /* 0x0000005a6d6d7210 */ /* 0x000fc40007c3e04f */
[----:B------:R-:W-:Y:S01]  /*12740*/  IADD3 R17, P0, PT, R17, R82, RZ ;  /* 0x0000005211117210 */ /* 0x000fe20007f1e0ff */
[----:B------:R-:W-:Y:S01]  /*12750*/  IMAD.WIDE.U32.X R10, R91, R77, R10, P6 ;  /* 0x0000004d5b0a7225 */ /* 0x000fe200030e040a */
[----:B------:R-:W-:Y:S02]  /*12760*/  IADD3.X R96, PT, PT, R15, R96, RZ, P1, P4 ;  /* 0x000000600f607210 */ /* 0x000fe40000fe84ff */
[----:B------:R-:W-:Y:S01]  /*12770*/  IADD3 R106, P4, PT, R17, R78, RZ ;  /* 0x0000004e116a7210 */ /* 0x000fe20007f9e0ff */
[----:B------:R-:W-:Y:S01]  /*12780*/  IMAD.WIDE.U32 R90, R16, R70, RZ ;  /* 0x00000046105a7225 */ /* 0x000fe200078e00ff */
[----:B------:R-:W-:-:S03]  /*12790*/  IADD3.X R80, P0, PT, R87, R80, RZ, P0, !PT ;  /* 0x0000005057507210 */ /* 0x000fc6000071e4ff */
[----:B------:R-:W-:Y:S01]  /*127a0*/  IMAD.WIDE.U32 R88, P2, R16, R71, R88 ;  /* 0x0000004710587225 */ /* 0x000fe20007840058 */
[----:B------:R-:W-:-:S03]  /*127b0*/  IADD3 RZ, P1, PT, R115, R90, RZ ;  /* 0x0000005a73ff7210 */ /* 0x000fc60007f3e0ff */
[----:B------:R-:W-:Y:S01]  /*127c0*/  IMAD.X R79, RZ, RZ, RZ, P2 ;  /* 0x000000ffff4f7224 */ /* 0x000fe200010e06ff */
[----:B------:R-:W-:Y:S01]  /*127d0*/  IADD3 R90, P6, PT, R91, R88, RZ ;  /* 0x000000585b5a7210 */ /* 0x000fe20007fde0ff */
[----:B------:R-:W-:Y:S01]  /*127e0*/  IMAD.MOV.U32 R78, RZ, RZ, R89 ;  /* 0x000000ffff4e7224 */ /* 0x000fe200078e0059 */
[----:B------:R-:W-:Y:S01]  /*127f0*/  IADD3.X R88, P4, PT, R80, R119, RZ, P4, !PT ;  /* 0x0000007750587210 */ /* 0x000fe2000279e4ff */
[----:B------:R-:W-:Y:S01]  /*12800*/  IMAD.WIDE.U32 R86, R113, R72, RZ ;  /* 0x0000004871567225 */ /* 0x000fe200078e00ff */
[----:B------:R-:W-:Y:S02]  /*12810*/  IADD3.X RZ, P2, PT, R117, R90, RZ, P1, !PT ;  /* 0x0000005a75ff7210 */ /* 0x000fe40000f5e4ff */
[----:B------:R-:W-:Y:S01]  /*12820*/  IADD3.X R90, P0, P4, R12, RZ, RZ, P4, P0 ;  /* 0x000000ff0c5a7210 */ /* 0x000fe200024004ff */
[----:B------:R-:W-:Y:S01]  /*12830*/  IMAD.WIDE.U32.X R78, R113, R71, R78, P6 ;  /* 0x00000047714e7225 */ /* 0x000fe200030e044e */
[----:B------:R-:W-:Y:S02]  /*12840*/  IADD3 R91, P1, PT, R4, R14, RZ ;  /* 0x0000000e045b7210 */ /* 0x000fe40007f3e0ff */
[----:B------:R-:W-:Y:S01]  /*12850*/  IADD3.X R108, PT, PT, R13, RZ, RZ, P0, P4 ;  /* 0x000000ff0d6c7210 */ /* 0x000fe200007e84ff */
[----:B------:R-:W-:Y:S01]  /*12860*/  IMAD.IADD R82, R81, 0x1, R105 ;  /* 0x0000000151527824 */ /* 0x000fe200078e0269 */
[----:B------:R-:W-:Y:S01]  /*12870*/  IADD3.X R115, P2, PT, RZ, R78, RZ, P2, !PT ;  /* 0x0000004eff737210 */ /* 0x000fe2000175e4ff */
[----:B------:R-:W-:-:S03]  /*12880*/  IMAD.WIDE.U32 R12, P0, R16, R73, R86 ;  /* 0x00000049100c7225 */ /* 0x000fc60007800056 */
[----:B------:R-:W-:Y:S01]  /*12890*/  IADD3 R115, P4, PT, R115, R106, RZ ;  /* 0x0000006a73737210 */ /* 0x000fe20007f9e0ff */
[----:B------:R-:W-:-:S04]  /*128a0*/  IMAD.WIDE.U32 R14, R16, R72, RZ ;  /* 0x00000048100e7225 */ /* 0x000fc800078e00ff */
[----:B------:R-:W-:Y:S01]  /*128b0*/  IMAD.X R117, RZ, RZ, R79, P2 ;  /* 0x000000ffff757224 */ /* 0x000fe200010e064f */
[----:B------:R-:W-:Y:S01]  /*128c0*/  IADD3 R115, P2, PT, R115, R14, RZ ;  /* 0x0000000e73737210 */ /* 0x000fe20007f5e0ff */
[----:B------:R-:W-:-:S03]  /*128d0*/  IMAD.WIDE.U32 R80, R113, R74, RZ ;  /* 0x0000004a71507225 */ /* 0x000fc600078e00ff */
[----:B------:R-:W-:Y:S01]  /*128e0*/  IADD3.X R117, P4, PT, R117, R88, RZ, P4, !PT ;  /* 0x0000005875757210 */ /* 0x000fe2000279e4ff */
[----:B------:R-:W-:Y:S01]  /*128f0*/  IMAD.X R79, RZ, RZ, RZ, P0 ;  /* 0x000000ffff4f7224 */ /* 0x000fe200000e06ff */
[----:B------:R-:W-:Y:S01]  /*12900*/  IADD3 R12, P0, PT, R15, R12, RZ ;  /* 0x0000000c0f0c7210 */ /* 0x000fe20007f1e0ff */
[----:B------:R-:W-:-:S03]  /*12910*/  IMAD.WIDE.U32 R80, P6, R16, R75, R80 ;  /* 0x0000004b10507225 */ /* 0x000fc600078c0050 */
[----:B------:R-:W-:Y:S01]  /*12920*/  IADD3.X R117, P2, PT, R117, R12, RZ, P2, !PT ;  /* 0x0000000c75757210 */ /* 0x000fe2000175e4ff */
[----:B------:R-:W-:-:S04]  /*12930*/  IMAD.WIDE.U32 R14, R16, R74, RZ ;  /* 0x0000004a100e7225 */ /* 0x000fc800078e00ff */
[----:B------:R-:W-:-:S04]  /*12940*/  IMAD.WIDE.U32 R88, R113, R76, RZ ;  /* 0x0000004c71587225 */ /* 0x000fc800078e00ff */
[----:B------:R-:W-:Y:S01]  /*12950*/  IMAD.X R111, R92, 0x1, R111, P1 ;  /* 0x000000015c6f7824 */ /* 0x000fe200008e066f */
[----:B------:R-:W-:Y:S01]  /*12960*/  IADD3 R119, P1, PT, R15, R80, RZ ;  /* 0x000000500f777210 */ /* 0x000fe20007f3e0ff */
[----:B------:R-:W-:Y:S02]  /*12970*/  IMAD.X R87, RZ, RZ, RZ, P6 ;  /* 0x000000ffff577224 */ /* 0x000fe400030e06ff */
[----:B------:R-:W-:Y:S02]  /*12980*/  IMAD.MOV.U32 R78, RZ, RZ, R13 ;  /* 0x000000ffff4e7224 */ /* 0x000fe400078e000d */
[----:B------:R-:W-:Y:S02]  /*12990*/  IMAD.MOV.U32 R86, RZ, RZ, R81 ;  /* 0x000000ffff567224 */ /* 0x000fe400078e0051 */
[----:B------:R-:W-:-:S04]  /*129a0*/  IMAD.WIDE.U32 R80, P6, R16, R77, R88 ;  /* 0x0000004d10507225 */ /* 0x000fc800078c0058 */
[----:B------:R-:W-:Y:S02]  /*129b0*/  IMAD R88, R117, R68, RZ ;  /* 0x0000004475587224 */ /* 0x000fe400078e02ff */
[----:B------:R-:W-:Y:S01]  /*129c0*/  IMAD.WIDE.U32.X R78, R113, R73, R78, P0 ;  /* 0x00000049714e7225 */ /* 0x000fe200000e044e */
[----:B------:R-:W-:-:S03]  /*129d0*/  IADD3 R15, P0, PT, R90, R91, RZ ;  /* 0x0000005b5a0f7210 */ /* 0x000fc60007f1e0ff */
[----:B------:R-:W-:-:S04]  /*129e0*/  IMAD.WIDE.U32 R12, R115, R68, RZ ;  /* 0x00000044730c7225 */ /* 0x000fc800078e00ff */
[----:B------:R-:W-:Y:S02]  /*129f0*/  IMAD R89, R115, R69, R88 ;  /* 0x0000004573597224 */ /* 0x000fe400078e0258 */
[----:B------:R-:W-:-:S04]  /*12a00*/  IMAD.WIDE.U32 R16, R16, R76, RZ ;  /* 0x0000004c10107225 */ /* 0x000fc800078e00ff */
[----:B------:R-:W-:Y:S01]  /*12a10*/  IMAD.WIDE.U32.X R86, R113, R75, R86, P1 ;  /* 0x0000004b71567225 */ /* 0x000fe200008e0456 */
[----:B------:R-:W-:Y:S02]  /*12a20*/  IADD3 R106, P1, PT, R15, R84, RZ ;  /* 0x000000540f6a7210 */ /* 0x000fe40007f3e0ff */
[----:B------:R-:W-:Y:S01]  /*12a30*/  IADD3.X R15, P0, PT, R108, R111, RZ, P0, !PT ;  /* 0x0000006f6c0f7210 */ /* 0x000fe2000071e4ff */
[----:B------:R-:W-:Y:S02]  /*12a40*/  IMAD.IADD R13, R13, 0x1, R89 ;  /* 0x000000010d0d7824 */ /* 0x000fe400078e0259 */
[----:B------:R-:W-:Y:S01]  /*12a50*/  IMAD.X R85, RZ, RZ, RZ, P6 ;  /* 0x000000ffff557224 */ /* 0x000fe200030e06ff */
[----:B------:R-:W-:Y:S01]  /*12a60*/  IADD3 R121, P6, PT, R17, R80, RZ ;  /* 0x0000005011797210 */ /* 0x000fe20007fde0ff */
[----:B------:R-:W-:Y:S01]  /*12a70*/  IMAD.MOV.U32 R84, RZ, RZ, R81 ;  /* 0x000000ffff547224 */ /* 0x000fe200078e0051 */
[----:B------:R-:W-:Y:S01]  /*12a80*/  IADD3.X R17, P1, PT, R15, R104, RZ, P1, !PT ;  /* 0x000000680f117210 */ /* 0x000fe20000f3e4ff */
[----:B------:R-:W-:Y:S01]  /*12a90*/  IMAD.WIDE.U32 R80, R13, R70, RZ ;  /* 0x000000460d507225 */ /* 0x000fe200078e00ff */
[----:B------:R-:W-:-:S02]  /*12aa0*/  IADD3.X R15, P2, P4, R78, RZ, RZ, P2, P4 ;  /* 0x000000ff4e0f7210 */ /* 0x000fc400014484ff */
[----:B------:R-:W-:Y:S01]  /*12ab0*/  IADD3.X R104, P0, P1, R10, RZ, RZ, P1, P0 ;  /* 0x000000ff0a687210 */ /* 0x000fe200009004ff */
[C---:B------:R-:W-:Y:S01]  /*12ac0*/  IMAD.WIDE.U32 R88, R12.reuse, R70, RZ ;  /* 0x000000460c587225 */ /* 0x040fe200078e00ff */
[----:B------:R-:W-:Y:S02]  /*12ad0*/  IADD3.X R90, PT, PT, R79, RZ, RZ, P2, P4 ;  /* 0x000000ff4f5a7210 */ /* 0x000fe400017e84ff */
[----:B------:R-:W-:Y:S01]  /*12ae0*/  IADD3 R15, P2, PT, R15, R106, RZ ;  /* 0x0000006a0f0f7210 */ /* 0x000fe20007f5e0ff */
[----:B------:R-:W-:Y:S01]  /*12af0*/  IMAD.WIDE.U32 R80, P4, R12, R71, R80 ;  /* 0x000000470c507225 */ /* 0x000fe20007880050 */
[----:B------:R-:W-:Y:S02]  /*12b00*/  IADD3.X R106, PT, PT, R11, RZ, RZ, P0, P1 ;  /* 0x000000ff0b6a7210 */ /* 0x000fe400007e24ff */
[----:B------:R-:W-:Y:S01]  /*12b10*/  IADD3 RZ, P0, PT, R115, R88, RZ ;  /* 0x0000005873ff7210 */ /* 0x000fe20007f1e0ff */
[----:B------:R-:W-:Y:S01]  /*12b20*/  IMAD.WIDE.U32.X R84, R113, R77, R84, P6 ;  /* 0x0000004d71547225 */ /* 0x000fe200030e0454 */
[----:B------:R-:W-:-:S02]  /*12b30*/  IADD3 R88, P6, PT, R15, R14, RZ ;  /* 0x0000000e0f587210 */ /* 0x000fc40007fde0ff */
[----:B------:R-:W-:Y:S01]  /*12b40*/  IADD3.X R90, P2, PT, R90, R17, RZ, P2, !PT ;  /* 0x000000115a5a7210 */ /* 0x000fe2000175e4ff */
[----:B------:R-:W-:Y:S01]  /*12b50*/  IMAD.X R11, RZ, RZ, RZ, P4 ;  /* 0x000000ffff0b7224 */ /* 0x000fe200020e06ff */
[----:B------:R-:W-:Y:S01]  /*12b60*/  IADD3 R10, P1, PT, R89, R80, RZ ;  /* 0x00000050590a7210 */ /* 0x000fe20007f3e0ff */
[----:B------:R-:W-:Y:S01]  /*12b70*/  IMAD.WIDE.U32 R82, R61, R58, R82 ;  /* 0x0000003a3d527225 */ /* 0x000fe200078e0052 */
[----:B------:R-:W-:Y:S02]  /*12b80*/  IADD3.X R90, P6, PT, R90, R119, RZ, P6, !PT ;  /* 0x000000775a5a7210 */ /* 0x000fe400037de4ff */
[----:B------:R-:W-:Y:S01]  /*12b90*/  IADD3.X RZ, P0, PT, R117, R10, RZ, P0, !PT ;  /* 0x0000000a75ff7210 */ /* 0x000fe2000071e4ff */
[----:B------:R-:W-:Y:S01]  /*12ba0*/  IMAD.MOV.U32 R10, RZ, RZ, R81 ;  /* 0x000000ffff0a7224 */ /* 0x000fe200078e0051 */
[----:B------:R-:W-:Y:S02]  /*12bb0*/  IADD3.X R79, PT, PT, RZ, RZ, RZ, P5, P3 ;  /* 0x000000ffff4f7210 */ /* 0x000fe40002fe64ff */
[----:B------:R-:W-:Y:S01]  /*12bc0*/  IADD3 R104, P5, PT, R104, R3, RZ ;  /* 0x0000000368687210 */ /* 0x000fe20007fbe0ff */
[----:B------:R-:W-:Y:S01]  /*12bd0*/  IMAD.WIDE.U32.X R14, R13, R71, R10, P1 ;  /* 0x000000470d0e7225 */ /* 0x000fe200008e040a */
[----:B------:R-:W-:-:S02]  /*12be0*/  IADD3.X R17, P2, P6, R86, RZ, RZ, P6, P2 ;  /* 0x000000ff56117210 */ /* 0x000fc400036444ff */
[----:B------:R-:W-:Y:S01]  /*12bf0*/  IADD3 R79, P4, P1, R79, R82, R107 ;  /* 0x000000524f4f7210 */ /* 0x000fe2000799e06b */
[----:B------:R-:W-:Y:S01]  /*12c00*/  IMAD.WIDE.U32 R10, R13, R72, RZ ;  /* 0x000000480d0a7225 */ /* 0x000fe200078e00ff */
[----:B------:R-:W-:Y:S02]  /*12c10*/  IADD3 R17, P3, PT, R17, R104, RZ ;  /* 0x0000006811117210 */ /* 0x000fe40007f7e0ff */
[----:B------:R-:W-:Y:S01]  /*12c20*/  IADD3.X R80, PT, PT, R87, RZ, RZ, P2, P6 ;  /* 0x000000ff57507210 */ /* 0x000fe200017ec4ff */
[----:B------:R-:W-:Y:S01]  /*12c30*/  IMAD.X R81, R106, 0x1, R7, P5 ;  /* 0x000000016a517824 */ /* 0x000fe200028e0607 */
[----:B------:R-:W-:Y:S01]  /*12c40*/  IADD3.X R87, P0, PT, RZ, R14, RZ, P0, !PT ;  /* 0x0000000eff577210 */ /* 0x000fe2000071e4ff */
[----:B------:R-:W-:Y:S01]  /*12c50*/  IMAD.WIDE.U32 R10, P2, R12, R73, R10 ;  /* 0x000000490c0a7225 */ /* 0x000fe2000784000a */
[----:B------:R-:W-:Y:S02]  /*12c60*/  IADD3 R78, P6, PT, R17, R16, RZ ;  /* 0x00000010114e7210 */ /* 0x000fe40007fde0ff */
[----:B------:R-:W-:Y:S01]  /*12c70*/  IADD3.X R80, P3, PT, R80, R81, RZ, P3, !PT ;  /* 0x0000005150507210 */ /* 0x000fe20001f7e4ff */
[----:B------:R-:W-:-:S03]  /*12c80*/  IMAD.WIDE.U32 R16, R12, R72, RZ ;  /* 0x000000480c107225 */ /* 0x000fc600078e00ff */
[----:B------:R-:W-:Y:S01]  /*12c90*/  IADD3.X R80, P6, PT, R80, R121, RZ, P6, !PT ;  /* 0x0000007950507210 */ /* 0x000fe200037de4ff */
[----:B------:R-:W-:Y:S01]  /*12ca0*/  IMAD.X R89, RZ, RZ, R15, P0 ;  /* 0x000000ffff597224 */ /* 0x000fe200000e060f */
[----:B------:R-:W-:Y:S01]  /*12cb0*/  IADD3 R87, P0, PT, R87, R88, RZ ;  /* 0x0000005857577210 */ /* 0x000fe20007f1e0ff */
[----:B------:R-:W-:Y:S01]  /*12cc0*/  IMAD.X R15, RZ, RZ, RZ, P2 ;  /* 0x000000ffff0f7224 */ /* 0x000fe200010e06ff */
[----:B------:R-:W-:Y:S01]  /*12cd0*/  IADD3 R10, P5, PT, R17, R10, RZ ;  /* 0x0000000a110a7210 */ /* 0x000fe20007fbe0ff */
[----:B------:R-:W-:Y:S01]  /*12ce0*/  IMAD.MOV.U32 R14, RZ, RZ, R11 ;  /* 0x000000ffff0e7224 */ /* 0x000fe200078e000b */
[----:B------:R-:W-:Y:S01]  /*12cf0*/  IADD3 R87, P2, PT, R87, R16, RZ ;  /* 0x0000001057577210 */ /* 0x000fe20007f5e0ff */
[----:B------:R-:W-:Y:S01]  /*12d00*/  IMAD.IADD R16, R105, 0x1, R83 ;  /* 0x0000000169107824 */ /* 0x000fe200078e0253 */
[----:B------:R-:W-:Y:S01]  /*12d10*/  IADD3.X R89, P0, PT, R89, R90, RZ, P0, !PT ;  /* 0x0000005a59597210 */ /* 0x000fe2000071e4ff */
[----:B------:R-:W-:Y:S01]  /*12d20*/  IMAD.WIDE.U32.X R14, R13, R73, R14, P5 ;  /* 0x000000490d0e7225 */ /* 0x000fe200028e040e */
[----:B------:R-:W-:-:S02]  /*12d30*/  IADD3.X R86, P3, P6, R84, RZ, RZ, P6, P3 ;  /* 0x000000ff54567210 */ /* 0x000fc400036664ff */
[----:B------:R-:W-:Y:S01]  /*12d40*/  IADD3.X R89, P2, PT, R89, R10, RZ, P2, !PT ;  /* 0x0000000a59597210 */ /* 0x000fe2000175e4ff */
[----:B------:R-:W-:Y:S01]  /*12d50*/  IMAD.WIDE.U32 R10, R87, R68, RZ ;  /* 0x00000044570a7225 */ /* 0x000fe200078e00ff */
[----:B------:R-:W-:Y:S02]  /*12d60*/  IADD3.X R16, PT, PT, RZ, R16, RZ, P4, P1 ;  /* 0x00000010ff107210 */ /* 0x000fe400027e24ff */
[----:B------:R-:W-:Y:S02]  /*12d70*/  IADD3 R94, P4, P5, R94, R79, R79 ;  /* 0x0000004f5e5e7210 */ /* 0x000fe40007d9e04f */
[----:B------:R-:W-:Y:S02]  /*12d80*/  IADD3.X R88, PT, PT, R85, RZ, RZ, P3, P6 ;  /* 0x000000ff55587210 */ /* 0x000fe40001fec4ff */
[----:B------:R-:W-:Y:S02]  /*12d90*/  ISETP.GT.U32.AND P1, PT, R93, R4, PT ;  /* 0x000000045d00720c */ /* 0x000fe40003f24070 */
[----:B------:R-:W-:-:S02]  /*12da0*/  IADD3.X R79, P2, P6, R14, RZ, RZ, P2, P0 ;  /* 0x000000ff0e4f7210 */ /* 0x000fc400016404ff */
[----:B------:R-:W-:Y:S01]  /*12db0*/  ISETP.GE.U32.AND P0, PT, R91, R4, PT ;  /* 0x000000045b00720c */ /* 0x000fe20003f06070 */
[----:B------:R-:W-:Y:S01]  /*12dc0*/  IMAD R4, R89, R68, RZ ;  /* 0x0000004459047224 */ /* 0x000fe200078e02ff */
[----:B------:R-:W-:Y:S02]  /*12dd0*/  ISETP.GT.U32.AND.EX P1, PT, R97, R92, PT, P1 ;  /* 0x0000005c6100720c */ /* 0x000fe40003f24110 */
[----:B------:R-:W-:Y:S01]  /*12de0*/  IADD3.X R85, PT, PT, R15, RZ, RZ, P2, P6 ;  /* 0x000000ff0f557210 */ /* 0x000fe200017ec4ff */
[----:B------:R-:W-:Y:S01]  /*12df0*/  IMAD.WIDE.U32 R14, R13, R74, RZ ;  /* 0x0000004a0d0e7225 */ /* 0x000fe200078e00ff */
[----:B------:R-:W-:Y:S02]  /*12e00*/  ISETP.GE.U32.AND P2, PT, R104, R3, PT ;  /* 0x000000036800720c */ /* 0x000fe40003f46070 */
[----:B------:R-:W-:Y:S01]  /*12e10*/  SEL R3, RZ, 0x1, !P1 ;  /* 0x00000001ff037807 */ /* 0x000fe20004800000 */
[----:B------:R-:W-:Y:S01]  /*12e20*/  IMAD R17, R87, R69, R4 ;  /* 0x0000004557117224 */ /* 0x000fe200078e0204 */
[----:B------:R-:W-:Y:S01]  /*12e30*/  ISETP.GE.U32.AND.EX P1, PT, R81, R7, PT, P2 ;  /* 0x000000075100720c */ /* 0x000fe20003f26120 */
[----:B------:R-:W-:Y:S01]  /*12e40*/  IMAD.WIDE.U32 R14, P6, R12, R75, R14 ;  /* 0x0000004b0c0e7225 */ /* 0x000fe200078c000e */
[----:B------:R-:W-:-:S02]  /*12e50*/  IADD3.X R4, PT, PT, RZ, R16, R16, P4, P5 ;  /* 0x00000010ff047210 */ /* 0x000fc400027ea410 */
[----:B------:R-:W-:Y:S01]  /*12e60*/  IADD3 R109, P4, P5, R3, R109, R2 ;  /* 0x0000006d036d7210 */ /* 0x000fe20007d9e002 */
[----:B------:R-:W-:Y:S01]  /*12e70*/  IMAD.IADD R81, R11, 0x1, R17 ;  /* 0x000000010b517824 */ /* 0x000fe200078e0211 */
[----:B------:R-:W-:Y:S01]  /*12e80*/  IADD3 R95, P3, PT, R6, R95, RZ ;  /* 0x0000005f065f7210 */ /* 0x000fe20007f7e0ff */
[----:B------:R-:W-:Y:S01]  /*12e90*/  IMAD.WIDE.U32 R16, R12, R74, RZ ;  /* 0x0000004a0c107225 */ /* 0x000fe200078e00ff */
[----:B------:R-:W-:Y:S02]  /*12ea0*/  IADD3 R79, P2, PT, R79, R78, RZ ;  /* 0x0000004e4f4f7210 */ /* 0x000fe40007f5e0ff */
[----:B------:R-:W-:Y:S01]  /*12eb0*/  IADD3.X R11, PT, PT, RZ, R96, RZ, P4, P5 ;  /* 0x00000060ff0b7210 */ /* 0x000fe200027ea4ff */
[----:B------:R-:W-:Y:S01]  /*12ec0*/  IMAD.WIDE.U32 R6, R81, R70, RZ ;  /* 0x0000004651067225 */ /* 0x000fe200078e00ff */
[----:B------:R-:W-:Y:S02]  /*12ed0*/  IADD3 R78, P4, PT, R17, R14, RZ ;  /* 0x0000000e114e7210 */ /* 0x000fe40007f9e0ff */
[----:B------:R-:W-:Y:S01]  /*12ee0*/  IADD3.X R85, P2, PT, R85, R80, RZ, P2, !PT ;  /* 0x0000005055557210 */ /* 0x000fe2000175e4ff */
[----:B------:R-:W-:Y:S01]  /*12ef0*/  IMAD.X R3, RZ, RZ, RZ, P6 ;  /* 0x000000ffff037224 */ /* 0x000fe200030e06ff */
[----:B------:R-:W-:Y:S01]  /*12f00*/  IADD3 R84, P6, PT, R79, R16, RZ ;  /* 0x000000104f547210 */ /* 0x000fe20007fde0ff */
[----:B------:R-:W-:Y:S01]  /*12f10*/  IMAD.MOV.U32 R2, RZ, RZ, R15 ;  /* 0x000000ffff027224 */ /* 0x000fe200078e000f */
[----:B------:R-:W-:Y:S01]  /*12f20*/  ISETP.GE.U32.AND.EX P0, PT, R111, R92, PT, P0 ;  /* 0x0000005c6f00720c */ /* 0x000fe20003f06100 */
[----:B------:R-:W-:Y:S01]  /*12f30*/  IMAD.WIDE.U32 R16, R10, R70, RZ ;  /* 0x000000460a107225 */ /* 0x000fe200078e00ff */
[----:B------:R-:W-:-:S03]  /*12f40*/  IADD3.X R85, P6, PT, R85, R78, RZ, P6, !PT ;  /* 0x0000004e55557210 */ /* 0x000fc600037de4ff */
[----:B------:R-:W-:-:S04]  /*12f50*/  IMAD.WIDE.U32 R6, P5, R10, R71, R6 ;  /* 0x000000470a067225 */ /* 0x000fc800078a0006 */
[----:B------:R-:W-:Y:S01]  /*12f60*/  IMAD.WIDE.U32.X R14, R13, R75, R2, P4 ;  /* 0x0000004b0d0e7225 */ /* 0x000fe200020e0402 */
[----:B------:R-:W-:Y:S02]  /*12f70*/  SEL R2, RZ, 0x1, P1 ;  /* 0x00000001ff027807 */ /* 0x000fe40000800000 */
[----:B------:R-:W-:Y:S01]  /*12f80*/  IADD3 RZ, P1, PT, R87, R16, RZ ;  /* 0x0000001057ff7210 */ /* 0x000fe20007f3e0ff */
[----:B------:R-:W-:Y:S01]  /*12f90*/  IMAD.X R3, RZ, RZ, RZ, P5 ;  /* 0x000000ffff037224 */ /* 0x000fe200028e06ff */
[----:B------:R-:W-:Y:S01]  /*12fa0*/  IADD3 R6, P4, PT, R17, R6, RZ ;  /* 0x0000000611067210 */ /* 0x000fe20007f9e0ff */
[----:B------:R-:W-:Y:S01]  /*12fb0*/  IMAD.WIDE.U32 R16, R13, R76, RZ ;  /* 0x0000004c0d107225 */ /* 0x000fe200078e00ff */
[----:B------:R-:W-:Y:S02]  /*12fc0*/  IADD3.X R83, P2, P6, R14, RZ, RZ, P6, P2 ;  /* 0x000000ff0e537210 */ /* 0x000fe400036444ff */
[----:B------:R-:W-:Y:S01]  /*12fd0*/  IADD3 R87, P5, PT, R2, R94, RZ ;  /* 0x0000005e02577210 */ /* 0x000fe20007fbe0ff */
[----:B------:R-:W-:Y:S01]  /*12fe0*/  IMAD.MOV.U32 R2, RZ, RZ, R7 ;  /* 0x000000ffff027224 */ /* 0x000fe200078e0007 */
[----:B------:R-:W-:Y:S01]  /*12ff0*/  IADD3.X R82, PT, PT, R15, RZ, RZ, P2, P6 ;  /* 0x000000ff0f527210 */ /* 0x000fe200017ec4ff */
[----:B------:R-:W-:Y:S01]  /*13000*/  IMAD.WIDE.U32 R14, P6, R12, R77, R16 ;  /* 0x0000004d0c0e7225 */ /* 0x000fe200078c0010 */
[----:B------:R-:W-:-:S02]  /*13010*/  IADD3.X RZ, P1, PT, R89, R6, RZ, P1, !PT ;  /* 0x0000000659ff7210 */ /* 0x000fc40000f3e4ff */
[----:B------:R-:W-:Y:S01]  /*13020*/  ISETP.GE.U32.AND P2, PT, R87, R94, PT ;  /* 0x0000005e5700720c */ /* 0x000fe20003f46070 */
[----:B------:R-:W-:-:S04]  /*13030*/  IMAD.WIDE.U32 R16, R12, R76, RZ ;  /* 0x0000004c0c107225 */ /* 0x000fc800078e00ff */
[----:B------:R-:W-:-:S04]  /*13040*/  IMAD.WIDE.U32.X R78, R81, R71, R2, P4 ;  /* 0x00000047514e7225 */ /* 0x000fc800020e0402 */
[----:B------:R-:W-:Y:S01]  /*13050*/  IMAD.X R3, RZ, RZ, RZ, P6 ;  /* 0x000000ffff037224 */ /* 0x000fe200030e06ff */
[----:B------:R-:W-:Y:S01]  /*13060*/  IADD3 R91, P6, PT, R17, R14, RZ ;  /* 0x0000000e115b7210 */ /* 0x000fe20007fde0ff */
[----:B------:R-:W-:Y:S01]  /*13070*/  IMAD.X R89, RZ, RZ, R4, P5 ;  /* 0x000000ffff597224 */ /* 0x000fe200028e0604 */
[----:B------:R-:W-:Y:S01]  /*13080*/  IADD3.X R17, P1, PT, RZ, R78, RZ, P1, !PT ;  /* 0x0000004eff117210 */ /* 0x000fe20000f3e4ff */
[----:B------:R-:W-:Y:S01]  /*13090*/  IMAD.WIDE.U32 R6, R81, R72, RZ ;  /* 0x0000004851067225 */ /* 0x000fe200078e00ff */
[----:B------:R-:W-:-:S03]  /*130a0*/  IADD3 R86, P5, PT, R86, R87, RZ ;  /* 0x0000005756567210 */ /* 0x000fc60007fbe0ff */
[----:B------:R-:W-:Y:S01]  /*130b0*/  IMAD.MOV.U32 R2, RZ, RZ, R15 ;  /* 0x000000ffff027224 */ /* 0x000fe200078e000f */
[----:B------:R-:W-:Y:S01]  /*130c0*/  IADD3 R83, P4, PT, R83, R86, RZ ;  /* 0x0000005653537210 */ /* 0x000fe20007f9e0ff */
[----:B------:R-:W-:Y:S02]  /*130d0*/  IMAD.X R78, RZ, RZ, R79, P1 ;  /* 0x000000ffff4e7224 */ /* 0x000fe400008e064f */
[----:B------:R-:W-:Y:S01]  /*130e0*/  IMAD.X R79, R88, 0x1, R89, P5 ;  /* 0x00000001584f7824 */ /* 0x000fe200028e0659 */
[----:B------:R-:W-:Y:S01]  /*130f0*/  SEL R88, RZ, 0x1, P0 ;  /* 0x00000001ff587807 */ /* 0x000fe20000000000 */
[----:B------:R-:W-:Y:S01]  /*13100*/  IMAD.WIDE.U32.X R2, R13, R77, R2, P6 ;  /* 0x0000004d0d027225 */ /* 0x000fe200030e0402 */
[----:B------:R-:W-:Y:S02]  /*13110*/  IADD3 R80, P6, PT, R83, R16, RZ ;  /* 0x0000001053507210 */ /* 0x000fe40007fde0ff */
[----:B------:R-:W-:Y:S01]  /*13120*/  IADD3.X R14, P4, PT, R82, R79, RZ, P4, !PT ;  /* 0x0000004f520e7210 */ /* 0x000fe2000279e4ff */
[----:B------:R-:W-:Y:S01]  /*13130*/  IMAD.WIDE.U32 R6, P1, R10, R73, R6 ;  /* 0x000000490a067225 */ /* 0x000fe20007820006 */
[----:B------:R-:W-:-:S03]  /*13140*/  IADD3 R17, P0, PT, R17, R84, RZ ;  /* 0x0000005411117210 */ /* 0x000fc60007f1e0ff */
[----:B------:R-:W-:-:S04]  /*13150*/  IMAD.WIDE.U32 R12, R10, R72, RZ ;  /* 0x000000480a0c7225 */ /* 0x000fc800078e00ff */
[----:B------:R-:W-:Y:S01]  /*13160*/  IMAD.X R15, RZ, RZ, RZ, P1 ;  /* 0x000000ffff0f7224 */ /* 0x000fe200008e06ff */
[----:B------:R-:W-:Y:S02]  /*13170*/  IADD3 R83, P5, PT, R13, R6, RZ ;  /* 0x000000060d537210 */ /* 0x000fe40007fbe0ff */
[----:B------:R-:W-:Y:S01]  /*13180*/  IADD3.X R13, P6, PT, R14, R91, RZ, P6, !PT ;  /* 0x0000005b0e0d7210 */ /* 0x000fe200037de4ff */
[----:B------:R-:W-:Y:S01]  /*13190*/  IMAD.MOV.U32 R14, RZ, RZ, R7 ;  /* 0x000000ffff0e7224 */ /* 0x000fe200078e0007 */
[----:B------:R-:W-:Y:S02]  /*131a0*/  IADD3 R84, P1, PT, R17, R12, RZ ;  /* 0x0000000c11547210 */ /* 0x000fe40007f3e0ff */
[----:B------:R-:W-:Y:S01]  /*131b0*/  IADD3.X R6, P0, PT, R78, R85, RZ, P0, !PT ;  /* 0x000000554e067210 */ /* 0x000fe2000071e4ff */
[----:B------:R-:W-:Y:S01]  /*131c0*/  IMAD.WIDE.U32.X R14, R81, R73, R14, P5 ;  /* 0x00000049510e7225 */ /* 0x000fe200028e040e */
[----:B------:R-:W-:Y:S02]  /*131d0*/  IADD3.X R16, P4, P6, R2, RZ, RZ, P6, P4 ;  /* 0x000000ff02107210 */ /* 0x000fe400036884ff */
[----:B------:R-:W-:-:S02]  /*131e0*/  IADD3.X R111, P1, PT, R6, R83, RZ, P1, !PT ;  /* 0x00000053066f7210 */ /* 0x000fc40000f3e4ff */
[----:B------:R-:W-:Y:S01]  /*131f0*/  IADD3.X R17, PT, PT, R3, RZ, RZ, P4, P6 ;  /* 0x000000ff03117210 */ /* 0x000fe200027ec4ff */
[----:B------:R-:W-:Y:S01]  /*13200*/  IMAD.WIDE.U32 R2, R81, R74, RZ ;  /* 0x0000004a51027225 */ /* 0x000fe200078e00ff */
[----:B------:R-:W-:Y:S02]  /*13210*/  ISETP.GE.U32.AND.EX P5, PT, R89, R4, PT, P2 ;  /* 0x000000045900720c */ /* 0x000fe40003fa6120 */
[----:B------:R-:W-:Y:S02]  /*13220*/  ISETP.GE.U32.AND P2, PT, R86, R87, PT ;  /* 0x000000575600720c */ /* 0x000fe40003f46070 */
[----:B------:R-:W-:Y:S02]  /*13230*/  IADD3.X R7, P0, P1, R14, RZ, RZ, P1, P0 ;  /* 0x000000ff0e077210 */ /* 0x000fe400009004ff */
[----:B------:R-:W-:Y:S01]  /*13240*/  SEL R6, RZ, 0x1, P5 ;  /* 0x00000001ff067807 */ /* 0x000fe20002800000 */
[----:B------:R-:W-:Y:S01]  /*13250*/  IMAD.WIDE.U32 R2, P5, R10, R75, R2 ;  /* 0x0000004b0a027225 */ /* 0x000fe200078a0002 */
[----:B------:R-:W-:-:S02]  /*13260*/  IADD3 R82, P6, P4, R88, R5, R109 ;  /* 0x0000000558527210 */ /* 0x000fc40007cde06d */
[----:B------:R-:W-:Y:S01]  /*13270*/  ISETP.GE.U32.AND.EX P2, PT, R79, R89, PT, P2 ;  /* 0x000000594f00720c */ /* 0x000fe20003f46120 */
[----:B------:R-:W-:Y:S01]  /*13280*/  IMAD.WIDE.U32 R4, R10, R74, RZ ;  /* 0x0000004a0a047225 */ /* 0x000fe200078e00ff */
[----:B------:R-:W-:Y:S02]  /*13290*/  IADD3.X R14, PT, PT, R15, RZ, RZ, P0, P1 ;  /* 0x000000ff0f0e7210 */ /* 0x000fe400007e24ff */
[----:B------:R-:W-:Y:S01]  /*132a0*/  IADD3 R7, P0, PT, R7, R80, RZ ;  /* 0x0000005007077210 */ /* 0x000fe20007f1e0ff */
[----:B------:R-:W-:Y:S01]  /*132b0*/  IMAD.X R79, RZ, RZ, R9, P3 ;  /* 0x000000ffff4f7224 */ /* 0x000fe200018e0609 */
[----:B------:R-:W-:Y:S02]  /*132c0*/  IADD3 R9, P3, PT, R6, R95, RZ ;  /* 0x0000005f06097210 */ /* 0x000fe40007f7e0ff */
[----:B------:R-:W-:Y:S02]  /*132d0*/  SEL R6, RZ, 0x1, P2 ;  /* 0x00000001ff067807 */ /* 0x000fe40001000000 */
[----:B------:R-:W-:Y:S01]  /*132e0*/  IADD3 R5, P2, PT, R5, R2, RZ ;  /* 0x0000000205057210 */ /* 0x000fe20007f5e0ff */
[----:B------:R-:W-:Y:S01]  /*132f0*/  IMAD.X R78, RZ, RZ, R79, P3 ;  /* 0x000000ffff4e7224 */ /* 0x000fe200018e064f */
[----:B------:R-:W-:Y:S01]  /*13300*/  IADD3 R83, P1, PT, R7, R4, RZ ;  /* 0x0000000407537210 */ /* 0x000fe20007f3e0ff */
[----:B------:R-:W-:Y:S01]  /*13310*/  IMAD.X R7, RZ, RZ, RZ, P5 ;  /* 0x000000ffff077224 */ /* 0x000fe200028e06ff */
[----:B------:R-:W-:Y:S01]  /*13320*/  IADD3.X R2, P0, PT, R14, R13, RZ, P0, !PT ;  /* 0x0000000d0e027210 */ /* 0x000fe2000071e4ff */
[----:B------:R-:W-:Y:S01]  /*13330*/  IMAD.WIDE.U32 R12, R81, R76, RZ ;  /* 0x0000004c510c7225 */ /* 0x000fe200078e00ff */
[----:B------:R-:W-:-:S02]  /*13340*/  IADD3 R14, P5, PT, R6, R9, RZ ;  /* 0x00000009060e7210 */ /* 0x000fc40007fbe0ff */
[----:B------:R-:W-:Y:S01]  /*13350*/  IADD3.X R80, P1, PT, R2, R5, RZ, P1, !PT ;  /* 0x0000000502507210 */ /* 0x000fe20000f3e4ff */
[----:B------:R-:W-:Y:S01]  /*13360*/  IMAD.MOV.U32 R6, RZ, RZ, R3 ;  /* 0x000000ffff067224 */ /* 0x000fe200078e0003 */
[----:B------:R-:W-:Y:S01]  /*13370*/  ISETP.GE.U32.AND P3, PT, R9, R95, PT ;  /* 0x0000005f0900720c */ /* 0x000fe20003f66070 */
[----:B------:R-:W-:Y:S01]  /*13380*/  IMAD.X R15, RZ, RZ, R78, P5 ;  /* 0x000000ffff0f7224 */ /* 0x000fe200028e064e */
[----:B------:R-:W-:Y:S01]  /*13390*/  ISETP.GE.U32.AND P5, PT, R14, R9, PT ;  /* 0x000000090e00720c */ /* 0x000fe20003fa6070 */
[----:B------:R-:W-:Y:S01]  /*133a0*/  IMAD.WIDE.U32.X R6, R81, R75, R6, P2 ;  /* 0x0000004b51067225 */ /* 0x000fe200010e0406 */
[----:B------:R-:W-:Y:S02]  /*133b0*/  ISETP.GE.U32.AND.EX P3, PT, R78, R79, PT, P3 ;  /* 0x0000004f4e00720c */ /* 0x000fe40003f66130 */
[----:B------:R-:W-:Y:S01]  /*133c0*/  ISETP.GE.U32.AND.EX P5, PT, R15, R78, PT, P5 ;  /* 0x0000004e0f00720c */ /* 0x000fe20003fa6150 */
[----:B------:R-:W-:Y:S01]  /*133d0*/  IMAD.WIDE.U32 R12, P2, R10, R77, R12 ;  /* 0x0000004d0a0c7225 */ /* 0x000fe2000784000c */
[----:B------:R-:W-:-:S03]  /*133e0*/  IADD3.X R6, P1, P0, R6, RZ, RZ, P1, P0 ;  /* 0x000000ff06067210 */ /* 0x000fc600008204ff */
[----:B------:R-:W-:Y:S01]  /*133f0*/  IMAD.WIDE.U32 R4, R10, R76, RZ ;  /* 0x0000004c0a047225 */ /* 0x000fe200078e00ff */
[----:B------:R-:W-:Y:S02]  /*13400*/  IADD3.X R7, PT, PT, R7, RZ, RZ, P1, P0 ;  /* 0x000000ff07077210 */ /* 0x000fe40000fe04ff */
[----:B------:R-:W-:Y:S01]  /*13410*/  SEL R10, RZ, 0x1, P3 ;  /* 0x00000001ff0a7807 */ /* 0x000fe20001800000 */
[----:B------:R-:W-:Y:S01]  /*13420*/  IMAD.X R3, RZ, RZ, RZ, P2 ;  /* 0x000000ffff037224 */ /* 0x000fe200010e06ff */
[----:B------:R-:W-:Y:S01]  /*13430*/  IADD3 R9, P2, PT, R16, R14, RZ ;  /* 0x0000000e10097210 */ /* 0x000fe20007f5e0ff */
[----:B------:R-:W-:Y:S01]  /*13440*/  IMAD.MOV.U32 R2, RZ, RZ, R13 ;  /* 0x000000ffff027224 */ /* 0x000fe200078e000d */
[----:B------:R-:W-:Y:S02]  /*13450*/  IADD3 R79, P1, PT, R5, R12, RZ ;  /* 0x0000000c054f7210 */ /* 0x000fe40007f3e0ff */
[----:B------:R-:W-:Y:S01]  /*13460*/  IADD3 R5, P0, PT, R6, R9, RZ ;  /* 0x0000000906057210 */ /* 0x000fe20007f1e0ff */
[----:B------:R-:W-:Y:S01]  /*13470*/  IMAD.X R6, R17, 0x1, R15, P2 ;  /* 0x0000000111067824 */ /* 0x000fe200010e060f */
        /* <DEDUP_REMOVED lines=47> */
.L_x_40:
        /* <DEDUP_REMOVED lines=21> */
.L_x_41:
[----:B------:R-:W-:Y:S02]  /*138c0*/  IMAD.MOV.U32 R115, RZ, RZ, RZ ;  /* 0x000000ffff737224 */ /* 0x000fe400078e00ff */
[----:B------:R-:W-:-:S04]  /*138d0*/  IMAD.WIDE.U32 R16, R106, R51, RZ ;  /* 0x000000336a107225 */ /* 0x000fc800078e00ff */
[----:B------:R-:W-:-:S04]  /*138e0*/  IMAD.WIDE.U32 R6, R84, R53, RZ ;  /* 0x0000003554067225 */ /* 0x000fc800078e00ff */
[----:B------:R-:W-:Y:S01]  /*138f0*/  IMAD.MOV.U32 R83, RZ, RZ, RZ ;  /* 0x000000ffff537224 */ /* 0x000fe200078e00ff */
[----:B------:R-:W-:Y:S01]  /*13900*/  IADD3 R119, P4, PT, R16, R6, RZ ;  /* 0x0000000610777210 */ /* 0x000fe20007f9e0ff */
[----:B------:R-:W-:Y:S02]  /*13910*/  IMAD.MOV.U32 R113, RZ, RZ, RZ ;  /* 0x000000ffff717224 */ /* 0x000fe400078e00ff */
[----:B------:R-:W-:-:S04]  /*13920*/  IMAD.WIDE.U32 R2, R109, R51, RZ ;  /* 0x000000336d027225 */ /* 0x000fc800078e00ff */
[----:B------:R-:W-:-:S04]  /*13930*/  IMAD.WIDE.U32 R4, R106, R50, RZ ;  /* 0x000000326a047225 */ /* 0x000fc800078e00ff */
[----:B------:R-:W-:Y:S02]  /*13940*/  IMAD.IADD R81, R17, 0x1, R115 ;  /* 0x0000000111517824 */ /* 0x000fe400078e0273 */
[----:B------:R-:W-:Y:S02]  /*13950*/  IMAD.IADD R9, R83, 0x1, R7 ;  /* 0x0000000153097824 */ /* 0x000fe400078e0207 */
[----:B------:R-:W-:Y:S01]  /*13960*/  IMAD.IADD R6, R3, 0x1, R113 ;  /* 0x0000000103067824 */ /* 0x000fe200078e0271 */
[----:B------:R-:W-:Y:S01]  /*13970*/  IADD3 R81, P0, P1, R4, R81, R2 ;  /* 0x0000005104517210 */ /* 0x000fe2000791e002 */
[----:B------:R-:W-:-:S03]  /*13980*/  IMAD.WIDE.U32 R12, R110, R51, RZ ;  /* 0x000000336e0c7225 */ /* 0x000fc600078e00ff */
[----:B------:R-:W-:Y:S01]  /*13990*/  IADD3.X R11, PT, PT, RZ, RZ, RZ, P0, P1 ;  /* 0x000000ffff0b7210 */ /* 0x000fe200007e24ff */
[----:B------:R-:W-:Y:S02]  /*139a0*/  IMAD.MOV.U32 R105, RZ, RZ, RZ ;  /* 0x000000ffff697224 */ /* 0x000fe400078e00ff */
[----:B------:R-:W-:Y:S02]  /*139b0*/  IMAD.MOV.U32 R7, RZ, RZ, RZ ;  /* 0x000000ffff077224 */ /* 0x000fe400078e00ff */
[----:B------:R-:W-:Y:S02]  /*139c0*/  IMAD.IADD R82, R115, 0x1, R5 ;  /* 0x0000000173527824 */ /* 0x000fe400078e0205 */
[----:B------:R-:W-:-:S04]  /*139d0*/  IMAD.WIDE.U32 R2, R89, R51, RZ ;  /* 0x0000003359027225 */ /* 0x000fc800078e00ff */
[----:B------:R-:W-:-:S04]  /*139e0*/  IMAD.WIDE.U32 R4, R110, R50, RZ ;  /* 0x000000326e047225 */ /* 0x000fc800078e00ff */
[----:B------:R-:W-:Y:S02]  /*139f0*/  IMAD.IADD R13, R13, 0x1, R105 ;  /* 0x000000010d0d7824 */ /* 0x000fe400078e0269 */
[----:B------:R-:W-:-:S03]  /*13a00*/  IMAD.WIDE.U32 R6, R50, R109, R6 ;  /* 0x0000006d32067225 */ /* 0x000fc600078e0006 */
[----:B------:R-:W-:Y:S01]  /*13a10*/  IADD3 R13, P1, P5, R4, R13, R2 ;  /* 0x0000000d040d7210 */ /* 0x000fe20007d3e002 */
[----:B------:R-:W-:Y:S01]  /*13a20*/  IMAD.MOV.U32 R93, RZ, RZ, RZ ;  /* 0x000000ffff5d7224 */ /* 0x000fe200078e00ff */
[----:B------:R-:W-:Y:S01]  /*13a30*/  IADD3 R82, P0, P3, R11, R6, R82 ;  /* 0x000000060b527210 */ /* 0x000fe20007b1e052 */
[----:B------:R-:W-:Y:S02]  /*13a40*/  IMAD.MOV.U32 R85, RZ, RZ, RZ ;  /* 0x000000ffff557224 */ /* 0x000fe400078e00ff */
[----:B------:R-:W-:-:S04]  /*13a50*/  IMAD.WIDE.U32 R14, R87, R51, RZ ;  /* 0x00000033570e7225 */ /* 0x000fc800078e00ff */
[----:B------:R-:W-:Y:S02]  /*13a60*/  IMAD.IADD R8, R3, 0x1, R93 ;  /* 0x0000000103087824 */ /* 0x000fe400078e025d */
[----:B------:R-:W-:-:S04]  /*13a70*/  IMAD.WIDE.U32 R78, R104, R51, RZ ;  /* 0x00000033684e7225 */ /* 0x000fc800078e00ff */
[----:B------:R-:W-:-:S04]  /*13a80*/  IMAD.WIDE.U32 R2, R87, R50, RZ ;  /* 0x0000003257027225 */ /* 0x000fc800078e00ff */
[----:B------:R-:W-:Y:S02]  /*13a90*/  IMAD.IADD R11, R15, 0x1, R85 ;  /* 0x000000010f0b7824 */ /* 0x000fe400078e0255 */
[----:B------:R-:W-:Y:S02]  /*13aa0*/  IMAD.IADD R88, R105, 0x1, R5 ;  /* 0x0000000169587824 */ /* 0x000fe400078e0205 */
[----:B------:R-:W-:Y:S01]  /*13ab0*/  IMAD.IADD R17, R113, 0x1, R7 ;  /* 0x0000000171117824 */ /* 0x000fe200078e0207 */
[----:B------:R-:W-:Y:S01]  /*13ac0*/  IADD3 R92, P2, P6, R2, R11, R78 ;  /* 0x0000000b025c7210 */ /* 0x000fe20007e5e04e */
[----:B------:R-:W-:-:S03]  /*13ad0*/  IMAD.WIDE.U32 R6, R111, R53, RZ ;  /* 0x000000356f067225 */ /* 0x000fc600078e00ff */
[----:B------:R-:W-:Y:S01]  /*13ae0*/  IADD3.X R11, PT, PT, RZ, R17, RZ, P0, P3 ;  /* 0x00000011ff0b7210 */ /* 0x000fe200007e64ff */
[----:B------:R-:W-:-:S04]  /*13af0*/  IMAD.WIDE.U32 R4, R84, R52, RZ ;  /* 0x0000003454047225 */ /* 0x000fc800078e00ff */
[----:B------:R-:W-:Y:S01]  /*13b00*/  IMAD.MOV.U32 R117, RZ, RZ, RZ ;  /* 0x000000ffff757224 */ /* 0x000fe200078e00ff */
[----:B------:R-:W-:Y:S01]  /*13b10*/  IADD3 R108, P3, P0, R4, R9, R6 ;  /* 0x00000009046c7210 */ /* 0x000fe2000787e006 */
[----:B------:R-:W-:Y:S02]  /*13b20*/  IMAD.MOV.U32 R9, RZ, RZ, RZ ;  /* 0x000000ffff097224 */ /* 0x000fe400078e00ff */
[----:B------:R-:W-:Y:S02]  /*13b30*/  IMAD.IADD R15, R85, 0x1, R3 ;  /* 0x00000001550f7824 */ /* 0x000fe400078e0203 */
[----:B------:R-:W-:Y:S01]  /*13b40*/  IMAD.IADD R2, R117, 0x1, R7 ;  /* 0x0000000175027824 */ /* 0x000fe200078e0207 */
[----:B------:R-:W-:Y:S01]  /*13b50*/  IADD3.X R7, PT, PT, RZ, RZ, RZ, P1, P5 ;  /* 0x000000ffff077210 */ /* 0x000fe20000fea4ff */
[----:B------:R-:W-:Y:S01]  /*13b60*/  IMAD.MOV.U32 R3, RZ, RZ, RZ ;  /* 0x000000ffff037224 */ /* 0x000fe200078e00ff */
[----:B------:R-:W-:Y:S01]  /*13b70*/  ISETP.GE.U32.AND P1, PT, R119, R16, PT ;  /* 0x000000107700720c */ /* 0x000fe20003f26070 */
[----:B------:R-:W-:-:S04]  /*13b80*/  IMAD.WIDE.U32 R8, R50, R89, R8 ;  /* 0x0000005932087225 */ /* 0x000fc800078e0008 */
[----:B------:R-:W-:Y:S02]  /*13b90*/  IMAD.IADD R5, R83, 0x1, R5 ;  /* 0x0000000153057824 */ /* 0x000fe400078e0205 */
[----:B------:R-:W-:-:S04]  /*13ba0*/  IMAD.WIDE.U32 R2, R52, R111, R2 ;  /* 0x0000006f34027225 */ /* 0x000fc800078e0002 */
[----:B------:R-:W-:Y:S01]  /*13bb0*/  IMAD.X R108, R108, 0x1, R81, P4 ;  /* 0x000000016c6c7824 */ /* 0x000fe200020e0651 */
[----:B------:R-:W-:Y:S01]  /*13bc0*/  IADD3 R88, P4, P5, R7, R8, R88 ;  /* 0x0000000807587210 */ /* 0x000fe20007d9e058 */
[----:B------:R-:W-:Y:S01]  /*13bd0*/  IMAD.IADD R86, R117, 0x1, R3 ;  /* 0x0000000175567824 */ /* 0x000fe200078e0203 */
[----:B------:R-:W-:Y:S01]  /*13be0*/  IADD3.X R7, PT, PT, RZ, RZ, RZ, P2, P6 ;  /* 0x000000ffff077210 */ /* 0x000fe200017ec4ff */
[----:B------:R-:W-:Y:S01]  /*13bf0*/  IMAD.MOV.U32 R107, RZ, RZ, RZ ;  /* 0x000000ffff6b7224 */ /* 0x000fe200078e00ff */
[----:B------:R-:W-:Y:S01]  /*13c00*/  IADD3 R82, P2, P6, R82, R2, R5 ;  /* 0x0000000252527210 */ /* 0x000fe20007e5e005 */
[----:B------:R-:W-:Y:S01]  /*13c10*/  IMAD.WIDE.U32 R2, R106, R53, RZ ;  /* 0x000000356a027225 */ /* 0x000fe200078e00ff */
[----:B------:R-:W-:Y:S02]  /*13c20*/  ISETP.GE.U32.AND.EX P1, PT, R108, R81, PT, P1 ;  /* 0x000000516c00720c */ /* 0x000fe40003f26110 */
[----:B------:R-:W-:Y:S01]  /*13c30*/  IADD3.X R86, PT, PT, R11, R86, RZ, P2, P6 ;  /* 0x000000560b567210 */ /* 0x000fe200017ec4ff */
[----:B------:R-:W-:Y:S01]  /*13c40*/  IMAD.IADD R10, R79, 0x1, R107 ;  /* 0x000000014f0a7824 */ /* 0x000fe200078e026b */
[----:B------:R-:W-:Y:S01]  /*13c50*/  SEL R91, RZ, 0x1, P1 ;  /* 0x00000001ff5b7807 */ /* 0x000fe20000800000 */
[----:B------:R-:W-:-:S02]  /*13c60*/  IMAD.IADD R97, R93, 0x1, R9 ;  /* 0x000000015d617824 */ /* 0x000fc400078e0209 */
[----:B------:R-:W-:Y:S01]  /*13c70*/  IMAD.WIDE.U32 R8, R109, R53, RZ ;  /* 0x000000356d087225 */ /* 0x000fe200078e00ff */
[----:B------:R-:W-:Y:S02]  /*13c80*/  IADD3 R17, P6, PT, R91, R12, RZ ;  /* 0x0000000c5b117210 */ /* 0x000fe40007fde0ff */
[----:B------:R-:W-:Y:S01]  /*13c90*/  IADD3.X R97, PT, PT, RZ, R97, RZ, P4, P5 ;  /* 0x00000061ff617210 */ /* 0x000fe200027ea4ff */
[----:B------:R-:W-:-:S04]  /*13ca0*/  IMAD.WIDE.U32 R4, R106, R52, RZ ;  /* 0x000000346a047225 */ /* 0x000fc800078e00ff */
[C---:B------:R-:W-:Y:S02]  /*13cb0*/  IMAD.IADD R79, R115.reuse, 0x1, R3 ;  /* 0x00000001734f7824 */ /* 0x040fe400078e0203 */
[----:B------:R-:W-:Y:S02]  /*13cc0*/  IMAD.MOV.U32 R11, RZ, RZ, RZ ;  /* 0x000000ffff0b7224 */ /* 0x000fe400078e00ff */
[----:B------:R-:W-:Y:S01]  /*13cd0*/  IMAD.IADD R95, R115, 0x1, R5 ;  /* 0x00000001735f7824 */ /* 0x000fe200078e0205 */
[----:B------:R-:W-:Y:S01]  /*13ce0*/  IADD3 R79, P1, P2, R4, R79, R8 ;  /* 0x0000004f044f7210 */ /* 0x000fe20007a3e008 */
[----:B------:R-:W-:-:S03]  /*13cf0*/  IMAD.WIDE.U32 R10, R50, R104, R10 ;  /* 0x00000068320a7225 */ /* 0x000fc600078e000a */
[----:B------:R-:W-:Y:S01]  /*13d00*/  IADD3.X R81, PT, PT, RZ, RZ, RZ, P1, P2 ;  /* 0x000000ffff517210 */ /* 0x000fe20000fe44ff */
[----:B------:R-:W-:Y:S01]  /*13d10*/  IMAD.WIDE.U32 R4, R84, R51, RZ ;  /* 0x0000003354047225 */ /* 0x000fe200078e00ff */
[----:B------:R-:W-:Y:S02]  /*13d20*/  IADD3 R78, P4, P5, R7, R10, R15 ;  /* 0x0000000a074e7210 */ /* 0x000fe40007d9e00f */
[----:B------:R-:W-:Y:S01]  /*13d30*/  IADD3 R15, P2, PT, R17, R2, RZ ;  /* 0x00000002110f7210 */ /* 0x000fe20007f5e0ff */
[----:B------:R-:W-:Y:S01]  /*13d40*/  IMAD.IADD R80, R107, 0x1, R11 ;  /* 0x000000016b507824 */ /* 0x000fe200078e020b */
[----:B------:R-:W-:Y:S01]  /*13d50*/  ISETP.GT.U32.AND P1, PT, R12, R17, PT ;  /* 0x000000110c00720c */ /* 0x000fe20003f24070 */
[----:B------:R-:W-:Y:S02]  /*13d60*/  IMAD.X R16, RZ, RZ, R13, P6 ;  /* 0x000000ffff107224 */ /* 0x000fe400030e060d */
[----:B------:R-:W-:Y:S01]  /*13d70*/  IMAD.WIDE.U32 R10, R111, R51, RZ ;  /* 0x000000336f0a7225 */ /* 0x000fe200078e00ff */
[----:B------:R-:W-:-:S02]  /*13d80*/  IADD3.X R80, PT, PT, RZ, R80, RZ, P4, P5 ;  /* 0x00000050ff507210 */ /* 0x000fc400027ea4ff */
[----:B------:R-:W-:Y:S01]  /*13d90*/  ISETP.GT.U32.AND.EX P1, PT, R13, R16, PT, P1 ;  /* 0x000000100d00720c */ /* 0x000fe20003f24110 */
[----:B------:R-:W-:-:S03]  /*13da0*/  IMAD.WIDE.U32 R2, R84, R50, RZ ;  /* 0x0000003254027225 */ /* 0x000fc600078e00ff */
[----:B------:R-:W-:Y:S01]  /*13db0*/  SEL R12, R12, R17, P1 ;  /* 0x000000110c0c7207 */ /* 0x000fe20000800000 */
[----:B------:R-:W-:Y:S01]  /*13dc0*/  IMAD.IADD R121, R5, 0x1, R83 ;  /* 0x0000000105797824 */ /* 0x000fe200078e0253 */
[----:B------:R-:W-:Y:S01]  /*13dd0*/  SEL R5, R13, R16, P1 ;  /* 0x000000100d057207 */ /* 0x000fe20000800000 */
[----:B------:R-:W-:Y:S01]  /*13de0*/  IMAD.IADD R6, R113, 0x1, R9 ;  /* 0x0000000171067824 */ /* 0x000fe200078e0209 */
[----:B------:R-:W-:Y:S01]  /*13df0*/  ISETP.GT.U32.AND P1, PT, R12, R15, PT ;  /* 0x0000000f0c00720c */ /* 0x000fe20003f24070 */
[----:B------:R-:W-:Y:S01]  /*13e00*/  IMAD.MOV.U32 R7, RZ, RZ, RZ ;  /* 0x000000ffff077224 */ /* 0x000fe200078e00ff */
[----:B------:R-:W-:Y:S01]  /*13e10*/  IADD3 R121, P5, P4, R2, R121, R10 ;  /* 0x0000007902797210 */ /* 0x000fe20007cbe00a */
[----:B------:R-:W-:-:S03]  /*13e20*/  IMAD.WIDE.U32 R8, R89, R53, RZ ;  /* 0x0000003559087225 */ /* 0x000fc600078e00ff */
[----:B------:R-:W-:Y:S01]  /*13e30*/  P2R R2, PR, RZ, 0x20 ;  /* 0x00000020ff027803 */ /* 0x000fe20000000000 */
[----:B------:R-:W-:-:S04]  /*13e40*/  IMAD.WIDE.U32 R6, R52, R109, R6 ;  /* 0x0000006d34067225 */ /* 0x000fc800078e0006 */
[----:B------:R-:W-:Y:S01]  /*13e50*/  IMAD.X R10, R16, 0x1, R79, P2 ;  /* 0x00000001100a7824 */ /* 0x000fe200010e064f */
[----:B------:R-:W-:Y:S01]  /*13e60*/  IADD3 R88, P2, P5, R88, R6, R95 ;  /* 0x0000000658587210 */ /* 0x000fe20007d5e05f */
[----:B------:R-:W-:Y:S02]  /*13e70*/  IMAD.IADD R16, R93, 0x1, R9 ;  /* 0x000000015d107824 */ /* 0x000fe400078e0209 */
[----:B------:R-:W-:Y:S01]  /*13e80*/  IMAD R9, R121, R68, RZ ;  /* 0x0000004479097224 */ /* 0x000fe200078e02ff */
[----:B------:R-:W-:Y:S01]  /*13e90*/  ISETP.GT.U32.AND.EX P1, PT, R5, R10, PT, P1 ;  /* 0x0000000a0500720c */ /* 0x000fe20003f24110 */
[----:B------:R-:W-:Y:S02]  /*13ea0*/  IMAD.IADD R90, R113, 0x1, R7 ;  /* 0x00000001715a7824 */ /* 0x000fe400078e0207 */
[----:B------:R-:W-:-:S03]  /*13eb0*/  IMAD.WIDE.U32 R6, R110, R52, RZ ;  /* 0x000000346e067225 */ /* 0x000fc600078e00ff */
[----:B------:R-:W-:Y:S01]  /*13ec0*/  IADD3.X R90, PT, PT, R97, R90, RZ, P2, P5 ;  /* 0x0000005a615a7210 */ /* 0x000fe200017ea4ff */
[----:B------:R-:W-:-:S04]  /*13ed0*/  IMAD.WIDE.U32 R12, R4, R68, RZ ;  /* 0x00000044040c7225 */ /* 0x000fc800078e00ff */
[----:B------:R-:W-:Y:S02]  /*13ee0*/  IMAD R127, R4, R69, R9 ;  /* 0x00000045047f7224 */ /* 0x000fe400078e0209 */
[----:B------:R-:W-:Y:S02]  /*13ef0*/  IMAD.MOV.U32 R17, RZ, RZ, RZ ;  /* 0x000000ffff117224 */ /* 0x000fe400078e00ff */
[----:B------:R-:W-:Y:S01]  /*13f00*/  IMAD.IADD R9, R105, 0x1, R7 ;  /* 0x0000000169097824 */ /* 0x000fe200078e0207 */
[----:B------:R-:W-:Y:S01]  /*13f10*/  SEL R7, RZ, 0x1, !P1 ;  /* 0x00000001ff077807 */ /* 0x000fe20004800000 */
[----:B------:R-:W-:-:S04]  /*13f20*/  IMAD.WIDE.U32 R16, R52, R89, R16 ;  /* 0x0000005934107225 */ /* 0x000fc800078e0010 */
[----:B------:R-:W-:Y:S01]  /*13f30*/  IMAD.IADD R127, R13, 0x1, R127 ;  /* 0x000000010d7f7824 */ /* 0x000fe200078e027f */
[----:B------:R-:W-:Y:S01]  /*13f40*/  IADD3 R9, P2, P5, R78, R16, R9 ;  /* 0x000000104e097210 */ /* 0x000fe20007d5e009 */
[----:B------:R-:W-:Y:S02]  /*13f50*/  IMAD.IADD R13, R93, 0x1, R17 ;  /* 0x000000015d0d7824 */ /* 0x000fe400078e0211 */
[----:B------:R-:W-:-:S03]  /*13f60*/  IMAD.WIDE.U32 R94, R127, R70, RZ ;  /* 0x000000467f5e7225 */ /* 0x000fc600078e00ff */
[----:B------:R-:W-:Y:S01]  /*13f70*/  IADD3.X R13, PT, PT, R80, R13, RZ, P2, P5 ;  /* 0x0000000d500d7210 */ /* 0x000fe200017ea4ff */
[----:B------:R-:W-:Y:S01]  /*13f80*/  IMAD.WIDE.U32 R78, R111, R55, RZ ;  /* 0x000000376f4e7225 */ /* 0x000fe200078e00ff */
[----:B------:R-:W-:-:S03]  /*13f90*/  IADD3 R88, P1, P2, R7, R88, R81 ;  /* 0x0000005807587210 */ /* 0x000fc60007a3e051 */
[----:B------:R-:W-:-:S04]  /*13fa0*/  IMAD.WIDE.U32 R94, P5, R12, R71, R94 ;  /* 0x000000470c5e7225 */ /* 0x000fc800078a005e */
[----:B------:R-:W-:-:S04]  /*13fb0*/  IMAD.WIDE.U32 R96, R12, R70, RZ ;  /* 0x000000460c607225 */ /* 0x000fc800078e00ff */
[----:B------:R-:W-:Y:S01]  /*13fc0*/  IMAD.IADD R80, R117, 0x1, R79 ;  /* 0x0000000175507824 */ /* 0x000fe200078e024f */
[----:B------:R-:W-:Y:S01]  /*13fd0*/  IADD3.X R79, PT, PT, RZ, R90, RZ, P1, P2 ;  /* 0x0000005aff4f7210 */ /* 0x000fe20000fe44ff */
[----:B------:R-:W-:Y:S01]  /*13fe0*/  IMAD.WIDE.U32 R16, R84, R54, RZ ;  /* 0x0000003654107225 */ /* 0x000fe200078e00ff */
[----:B------:R-:W-:Y:S02]  /*13ff0*/  IADD3 R94, P2, PT, R97, R94, RZ ;  /* 0x0000005e615e7210 */ /* 0x000fe40007f5e0ff */
[----:B------:R-:W-:Y:S01]  /*14000*/  IADD3 RZ, P1, PT, R4, R96, RZ ;  /* 0x0000006004ff7210 */ /* 0x000fe20007f3e0ff */
[----:B------:R-:W-:Y:S02]  /*14010*/  IMAD.MOV.U32 R81, RZ, RZ, RZ ;  /* 0x000000ffff517224 */ /* 0x000fe400078e00ff */
[----:B------:R-:W-:Y:S01]  /*14020*/  IMAD.X R5, RZ, RZ, RZ, P5 ;  /* 0x000000ffff057224 */ /* 0x000fe200028e06ff */
[----:B------:R-:W-:Y:S01]  /*14030*/  IADD3.X RZ, P1, PT, R121, R94, RZ, P1, !PT ;  /* 0x0000005e79ff7210 */ /* 0x000fe20000f3e4ff */
[----:B------:R-:W-:-:S02]  /*14040*/  IMAD.MOV.U32 R4, RZ, RZ, R95 ;  /* 0x000000ffff047224 */ /* 0x000fc400078e005f */
        /* <DEDUP_REMOVED lines=22> */
[----:B------:R-:W-:Y:S02]  /*141b0*/  IADD3.X R108, PT, PT, R5, RZ, RZ, P1, P2 ;  /* 0x000000ff056c7210 */ /* 0x000fe40000fe44ff */
[----:B------:R-:W-:Y:S02]  /*141c0*/  IADD3 R80, P5, PT, R15, R80, RZ ;  /* 0x000000500f507210 */ /* 0x000fe40007fbe0ff */
[----:B------:R-:W-:Y:S01]  /*141d0*/  IADD3 R81, P2, P1, R16, R81, R78 ;  /* 0x0000005110517210 */ /* 0x000fe2000795e04e */
[----:B------:R-:W-:-:S04]  /*141e0*/  IMAD.WIDE.U32 R78, R127, R74, RZ ;  /* 0x0000004a7f4e7225 */ /* 0x000fc800078e00ff */
[----:B------:R-:W-:Y:S02]  /*141f0*/  IMAD.X R81, R81, 0x1, R10, P5 ;  /* 0x0000000151517824 */ /* 0x000fe400028e060a */
        /* <DEDUP_REMOVED lines=22> */
[----:B------:R-:W-:Y:S01]  /*14360*/  SEL R14, R14, R7, P5 ;  /* 0x000000070e0e7207 */ /* 0x000fe20002800000 */
[----:B------:R-:W-:Y:S01]  /*14370*/  IMAD.WIDE.U32 R6, R106, R54, RZ ;  /* 0x000000366a067225 */ /* 0x000fe200078e00ff */
[----:B------:R-:W-:Y:S02]  /*14380*/  SEL R92, R92, R5, P5 ;  /* 0x000000055c5c7207 */ /* 0x000fe40002800000 */
[----:B------:R-:W-:Y:S01]  /*14390*/  ISETP.GT.U32.AND P5, PT, R14, R78, PT ;  /* 0x0000004e0e00720c */ /* 0x000fe20003fa4070 */
[----:B------:R-:W-:Y:S02]  /*143a0*/  IMAD.MOV.U32 R5, RZ, RZ, RZ ;  /* 0x000000ffff057224 */ /* 0x000fe400078e00ff */
[----:B------:R-:W-:Y:S01]  /*143b0*/  IMAD.IADD R7, R115, 0x1, R7 ;  /* 0x0000000173077824 */ /* 0x000fe200078e0207 */
[----:B------:R-:W-:-:S04]  /*143c0*/  ISETP.GT.U32.AND.EX P5, PT, R92, R17, PT, P5 ;  /* 0x000000115c00720c */ /* 0x000fc80003fa4150 */
[----:B------:R-:W-:-:S04]  /*143d0*/  SEL R14, RZ, 0x1, !P5 ;  /* 0x00000001ff0e7807 */ /* 0x000fc80006800000 */
[----:B------:R-:W-:Y:S01]  /*143e0*/  IADD3 R14, P5, P6, R14, R9, R8 ;  /* 0x000000090e0e7210 */ /* 0x000fe20007ebe008 */
[----:B------:R-:W-:-:S03]  /*143f0*/  IMAD.WIDE.U32 R8, R109, R55, RZ ;  /* 0x000000376d087225 */ /* 0x000fc600078e00ff */
[----:B------:R-:W-:Y:S01]  /*14400*/  IADD3.X R16, PT, PT, RZ, R13, RZ, P5, P6 ;  /* 0x0000000dff107210 */ /* 0x000fe20002fec4ff */
[----:B------:R-:W-:-:S04]  /*14410*/  IMAD.IADD R4, R113, 0x1, R9 ;  /* 0x0000000171047824 */ /* 0x000fc800078e0209 */
[----:B------:R-:W-:-:S04]  /*14420*/  IMAD.WIDE.U32 R4, R54, R109, R4 ;  /* 0x0000006d36047225 */ /* 0x000fc800078e0004 */
[----:B------:R-:W-:Y:S01]  /*14430*/  IMAD.IADD R9, R113, 0x1, R5 ;  /* 0x0000000171097824 */ /* 0x000fe200078e0205 */
[----:B------:R-:W-:Y:S01]  /*14440*/  IADD3 R7, P5, P6, R14, R4, R7 ;  /* 0x000000040e077210 */ /* 0x000fe20007ebe007 */
[----:B------:R-:W-:-:S03]  /*14450*/  IMAD.WIDE.U32 R4, R106, R55, RZ ;  /* 0x000000376a047225 */ /* 0x000fc600078e00ff */
[----:B------:R-:W-:Y:S01]  /*14460*/  IADD3.X R9, PT, PT, R16, R9, RZ, P5, P6 ;  /* 0x0000000910097210 */ /* 0x000fe20002fec4ff */
[----:B------:R-:W-:-:S05]  /*14470*/  IMAD.IADD R13, R115, 0x1, R5 ;  /* 0x00000001730d7824 */ /* 0x000fca00078e0205 */
[----:B------:R-:W-:-:S04]  /*14480*/  IADD3 R13, P5, P6, R6, R13, R8 ;  /* 0x0000000d060d7210 */ /* 0x000fc80007ebe008 */
[----:B------:R-:W-:Y:S02]  /*14490*/  IADD3.X R14, PT, PT, RZ, RZ, RZ, P5, P6 ;  /* 0x000000ffff0e7210 */ /* 0x000fe40002fec4ff */
[----:B------:R-:W-:-:S04]  /*144a0*/  ISETP.GE.U32.AND P5, PT, R80, R15, PT ;  /* 0x0000000f5000720c */ /* 0x000fc80003fa6070 */
[----:B------:R-:W-:Y:S01]  /*144b0*/  ISETP.GE.U32.AND.EX P5, PT, R81, R10, PT, P5 ;  /* 0x0000000a5100720c */ /* 0x000fe20003fa6150 */
[----:B------:R-:W-:-:S03]  /*144c0*/  IMAD.IADD R10, R11, 0x1, R117 ;  /* 0x000000010b0a7824 */ /* 0x000fc600078e0275 */
        /* <DEDUP_REMOVED lines=13> */
[----:B------:R-:W-:-:S03]  /*145a0*/  IMAD.WIDE.U32 R4, R111, R57, RZ ;  /* 0x000000396f047225 */ /* 0x000fc600078e00ff */
[----:B------:R-:W-:Y:S01]  /*145b0*/  SEL R8, RZ, 0x1, !P5 ;  /* 0x00000001ff087807 */ /* 0x000fe20006800000 */
[----:B------:R-:W-:-:S03]  /*145c0*/  IMAD.IADD R6, R117, 0x1, R5 ;  /* 0x0000000175067824 */ /* 0x000fc600078e0205 */
[----:B------:R-:W-:Y:S01]  /*145d0*/  IADD3 R8, P5, P6, R8, R7, R14 ;  /* 0x0000000708087210 */ /* 0x000fe20007ebe00e */
[----:B------:R-:W-:-:S03]  /*145e0*/  IMAD.MOV.U32 R7, RZ, RZ, RZ ;  /* 0x000000ffff077224 */ /* 0x000fc600078e00ff */
[----:B------:R-:W-:Y:S01]  /*145f0*/  IADD3.X R9, PT, PT, RZ, R9, RZ, P5, P6 ;  /* 0x00000009ff097210 */ /* 0x000fe20002fec4ff */
[----:B------:R-:W-:-:S04]  /*14600*/  IMAD.WIDE.U32 R6, R56, R111, R6 ;  /* 0x0000006f38067225 */ /* 0x000fc800078e0006 */
[----:B------:R-:W-:Y:S01]  /*14610*/  IMAD.IADD R94, R117, 0x1, R7 ;  /* 0x00000001755e7824 */ /* 0x000fe200078e0207 */
[----:B------:R-:W-:Y:S01]  /*14620*/  IADD3 R17, P5, P6, R8, R6, R17 ;  /* 0x0000000608117210 */ /* 0x000fe20007ebe011 */
[----:B------:R-:W-:-:S03]  /*14630*/  IMAD.WIDE.U32 R6, R127, R76, RZ ;  /* 0x0000004c7f067225 */ /* 0x000fc600078e00ff */
[----:B------:R-:W-:Y:S01]  /*14640*/  IADD3.X R94, PT, PT, R9, R94, RZ, P5, P6 ;  /* 0x0000005e095e7210 */ /* 0x000fe20002fec4ff */
[----:B------:R-:W-:Y:S01]  /*14650*/  IMAD.WIDE.U32 R8, R125, R68, RZ ;  /* 0x000000447d087225 */ /* 0x000fe200078e00ff */
[----:B------:R-:W-:-:S03]  /*14660*/  ISETP.NE.AND P6, PT, R2, RZ, PT ;  /* 0x000000ff0200720c */ /* 0x000fc60003fc5270 */
[----:B------:R-:W-:Y:S01]  /*14670*/  IMAD R2, R123, R68, RZ ;  /* 0x000000447b027224 */ /* 0x000fe200078e02ff */
[----:B------:R-:W-:Y:S01]  /*14680*/  IADD3.X R114, PT, PT, RZ, RZ, RZ, P6, P4 ;  /* 0x000000ffff727210 */ /* 0x000fe200037e84ff */
[----:B------:R-:W-:-:S04]  /*14690*/  IMAD.WIDE.U32 R6, P5, R12, R77, R6 ;  /* 0x0000004d0c067225 */ /* 0x000fc800078a0006 */
[----:B------:R-:W-:Y:S02]  /*146a0*/  IMAD R119, R125, R69, R2 ;  /* 0x000000457d777224 */ /* 0x000fe400078e0202 */
[----:B------:R-:W-:-:S04]  /*146b0*/  IMAD.WIDE.U32 R12, R12, R76, RZ ;  /* 0x0000004c0c0c7225 */ /* 0x000fc800078e00ff */
[----:B------:R-:W-:Y:S02]  /*146c0*/  IMAD.IADD R119, R9, 0x1, R119 ;  /* 0x0000000109777824 */ /* 0x000fe400078e0277 */
[----:B------:R-:W-:Y:S01]  /*146d0*/  IMAD.X R15, RZ, RZ, RZ, P5 ;  /* 0x000000ffff0f7224 */ /* 0x000fe200028e06ff */
[----:B------:R-:W-:Y:S01]  /*146e0*/  IADD3 R9, P5, PT, R13, R6, RZ ;  /* 0x000000060d097210 */ /* 0x000fe20007fbe0ff */
[----:B------:R-:W-:-:S04]  /*146f0*/  IMAD.WIDE.U32 R78, R119, R70, RZ ;  /* 0x00000046774e7225 */ /* 0x000fc800078e00ff */
[----:B------:R-:W-:Y:S02]  /*14700*/  IMAD.MOV.U32 R14, RZ, RZ, R7 ;  /* 0x000000ffff0e7224 */ /* 0x000fe400078e0007 */
[----:B------:R-:W-:-:S04]  /*14710*/  IMAD.WIDE.U32 R80, R8, R70, RZ ;  /* 0x0000004608507225 */ /* 0x000fc800078e00ff */
[----:B------:R-:W-:-:S04]  /*14720*/  IMAD.WIDE.U32.X R14, R127, R77, R14, P5 ;  /* 0x0000004d7f0e7225 */ /* 0x000fc800028e040e */
[----:B------:R-:W-:-:S04]  /*14730*/  IMAD.WIDE.U32 R78, P5, R8, R71, R78 ;  /* 0x00000047084e7225 */ /* 0x000fc800078a004e */
[----:B------:R-:W-:Y:S01]  /*14740*/  IMAD.IADD R127, R83, 0x1, R3 ;  /* 0x00000001537f7824 */ /* 0x000fe200078e0203 */
[----:B------:R-:W-:Y:S01]  /*14750*/  IADD3 R78, P4, PT, R81, R78, RZ ;  /* 0x0000004e514e7210 */ /* 0x000fe20007f9e0ff */
[----:B------:R-:W-:Y:S01]  /*14760*/  IMAD.X R3, RZ, RZ, RZ, P5 ;  /* 0x000000ffff037224 */ /* 0x000fe200028e06ff */
[----:B------:R-:W-:Y:S01]  /*14770*/  IADD3 RZ, P5, PT, R125, R80, RZ ;  /* 0x000000507dff7210 */ /* 0x000fe20007fbe0ff */
[----:B------:R-:W-:Y:S01]  /*14780*/  IMAD.MOV.U32 R2, RZ, RZ, R79 ;  /* 0x000000ffff027224 */ /* 0x000fe200078e004f */
[----:B------:R-:W-:Y:S01]  /*14790*/  IADD3.X R79, PT, PT, RZ, RZ, RZ, P2, P1 ;  /* 0x000000ffff4f7210 */ /* 0x000fe200017e24ff */
[----:B------:R-:W-:Y:S01]  /*147a0*/  IMAD.WIDE.U32 R6, R84, R57, RZ ;  /* 0x0000003954067225 */ /* 0x000fe200078e00ff */
[----:B------:R-:W-:Y:S02]  /*147b0*/  IADD3.X RZ, P5, PT, R123, R78, RZ, P5, !PT ;  /* 0x0000004e7bff7210 */ /* 0x000fe40002fbe4ff */
[----:B------:R-:W-:Y:S01]  /*147c0*/  IADD3.X R78, PT, PT, RZ, RZ, RZ, P3, P0 ;  /* 0x000000ffff4e7210 */ /* 0x000fe20001fe04ff */
[----:B------:R-:W-:-:S04]  /*147d0*/  IMAD.WIDE.U32 R80, R119, R72, RZ ;  /* 0x0000004877507225 */ /* 0x000fc800078e00ff */
[----:B------:R-:W-:-:S04]  /*147e0*/  IMAD.WIDE.U32.X R2, R119, R71, R2, P4 ;  /* 0x0000004777027225 */ /* 0x000fc800020e0402 */
[----:B------:R-:W-:Y:S01]  /*147f0*/  IMAD.IADD R11, R83, 0x1, R7 ;  /* 0x00000001530b7824 */ /* 0x000fe200078e0207 */
[----:B------:R-:W-:Y:S01]  /*14800*/  IADD3.X R123, P6, PT, RZ, R2, RZ, P5, !PT ;  /* 0x00000002ff7b7210 */ /* 0x000fe20002fde4ff */
[----:B------:R-:W-:-:S03]  /*14810*/  IMAD.WIDE.U32 R80, P0, R8, R73, R80 ;  /* 0x0000004908507225 */ /* 0x000fc60007800050 */
[----:B------:R-:W-:Y:S01]  /*14820*/  IADD3 R11, P4, P3, R16, R11, R4 ;  /* 0x0000000b100b7210 */ /* 0x000fe20007b9e004 */
[----:B------:R-:W-:Y:S01]  /*14830*/  IMAD.WIDE.U32 R4, R8, R72, RZ ;  /* 0x0000004808047225 */ /* 0x000fe200078e00ff */
[----:B------:R-:W-:-:S03]  /*14840*/  IADD3 R16, P5, PT, R97, R6, RZ ;  /* 0x0000000661107210 */ /* 0x000fc60007fbe0ff */
[----:B------:R-:W-:Y:S01]  /*14850*/  IMAD.X R7, RZ, RZ, RZ, P0 ;  /* 0x000000ffff077224 */ /* 0x000fe200000e06ff */
[----:B------:R-:W-:Y:S01]  /*14860*/  IADD3 R123, P0, PT, R123, R112, RZ ;  /* 0x000000707b7b7210 */ /* 0x000fe20007f1e0ff */
[----:B------:R-:W-:Y:S01]  /*14870*/  IMAD.X R3, RZ, RZ, R3, P6 ;  /* 0x000000ffff037224 */ /* 0x000fe200030e0603 */
[----:B------:R-:W-:Y:S01]  /*14880*/  IADD3 R125, P2, PT, R5, R80, RZ ;  /* 0x00000050057d7210 */ /* 0x000fe20007f5e0ff */
[----:B------:R-:W-:Y:S01]  /*14890*/  IMAD.MOV.U32 R6, RZ, RZ, R81 ;  /* 0x000000ffff067224 */ /* 0x000fe200078e0051 */
[----:B------:R-:W-:Y:S01]  /*148a0*/  IADD3 R123, P1, PT, R123, R4, RZ ;  /* 0x000000047b7b7210 */ /* 0x000fe20007f3e0ff */
[----:B------:R-:W-:Y:S01]  /*148b0*/  IMAD.WIDE.U32 R4, R119, R74, RZ ;  /* 0x0000004a77047225 */ /* 0x000fe200078e00ff */
[----:B------:R-:W-:-:S03]  /*148c0*/  IADD3.X R108, P0, PT, R3, R108, RZ, P0, !PT ;  /* 0x0000006c036c7210 */ /* 0x000fc6000071e4ff */
[----:B------:R-:W-:Y:S01]  /*148d0*/  IMAD.X R81, R11, 0x1, R92, P5 ;  /* 0x000000010b517824 */ /* 0x000fe200028e065c */
[----:B------:R-:W-:Y:S01]  /*148e0*/  IADD3 R11, P5, PT, R121, R16, RZ ;  /* 0x00000010790b7210 */ /* 0x000fe20007fbe0ff */
[----:B------:R-:W-:Y:S01]  /*148f0*/  IMAD.WIDE.U32.X R6, R119, R73, R6, P2 ;  /* 0x0000004977067225 */ /* 0x000fe200010e0406 */
[----:B------:R-:W-:Y:S02]  /*14900*/  IADD3.X R125, P2, PT, R108, R125, RZ, P1, !PT ;  /* 0x0000007d6c7d7210 */ /* 0x000fe40000f5e4ff */
[----:B------:R-:W-:Y:S01]  /*14910*/  IADD3 R11, P1, PT, R11, R12, RZ ;  /* 0x0000000c0b0b7210 */ /* 0x000fe20007f3e0ff */
[----:B------:R-:W-:Y:S01]  /*14920*/  IMAD.WIDE.U32 R4, P6, R8, R75, R4 ;  /* 0x0000004b08047225 */ /* 0x000fe200078c0004 */
[----:B------:R-:W-:Y:S02]  /*14930*/  IADD3.X R96, P5, PT, R96, R81, RZ, P5, !PT ;  /* 0x0000005160607210 */ /* 0x000fe40002fbe4ff */
[----:B------:R-:W-:Y:S01]  /*14940*/  IADD3.X R2, P0, P2, R6, RZ, RZ, P2, P0 ;  /* 0x000000ff06027210 */ /* 0x000fe200012004ff */
[----:B------:R-:W-:Y:S01]  /*14950*/  IMAD.X R3, RZ, RZ, RZ, P6 ;  /* 0x000000ffff037224 */ /* 0x000fe200030e06ff */
[----:B------:R-:W-:Y:S01]  /*14960*/  IADD3.X R121, P6, PT, R96, R9, RZ, P1, !PT ;  /* 0x0000000960797210 */ /* 0x000fe20000fde4ff */
[----:B------:R-:W-:Y:S01]  /*14970*/  IMAD.WIDE.U32 R12, R8, R74, RZ ;  /* 0x0000004a080c7225 */ /* 0x000fe200078e00ff */
[----:B------:R-:W-:-:S02]  /*14980*/  IADD3 R9, P1, PT, R2, R11, RZ ;  /* 0x0000000b02097210 */ /* 0x000fc40007f3e0ff */
[----:B------:R-:W-:Y:S01]  /*14990*/  IADD3.X R96, PT, PT, R7, RZ, RZ, P0, P2 ;  /* 0x000000ff07607210 */ /* 0x000fe200007e44ff */
[----:B------:R-:W-:Y:S01]  /*149a0*/  IMAD.MOV.U32 R2, RZ, RZ, R5 ;  /* 0x000000ffff027224 */ /* 0x000fe200078e0005 */
[----:B------:R-:W-:Y:S01]  /*149b0*/  IADD3 R11, P2, PT, R13, R4, RZ ;  /* 0x000000040d0b7210 */ /* 0x000fe20007f5e0ff */
[----:B------:R-:W-:Y:S01]  /*149c0*/  IMAD.WIDE.U32 R4, R119, R76, RZ ;  /* 0x0000004c77047225 */ /* 0x000fe200078e00ff */
[----:B------:R-:W-:Y:S02]  /*149d0*/  IADD3 R80, P0, PT, R9, R12, RZ ;  /* 0x0000000c09507210 */ /* 0x000fe40007f1e0ff */
[----:B------:R-:W-:Y:S01]  /*149e0*/  IADD3.X R129, P5, P6, R14, RZ, RZ, P6, P5 ;  /* 0x000000ff0e817210 */ /* 0x000fe200036aa4ff */
[-C--:B------:R-:W-:Y:S01]  /*149f0*/  IMAD R12, R125, R68.reuse, RZ ;  /* 0x000000447d0c7224 */ /* 0x080fe200078e02ff */
[----:B------:R-:W-:Y:S01]  /*14a00*/  IADD3.X R96, P1, PT, R96, R121, RZ, P1, !PT ;  /* 0x0000007960607210 */ /* 0x000fe20000f3e4ff */
[----:B------:R-:W-:Y:S01]  /*14a10*/  IMAD.WIDE.U32 R6, R123, R68, RZ ;  /* 0x000000447b067225 */ /* 0x000fe200078e00ff */
[----:B------:R-:W-:-:S02]  /*14a20*/  IADD3.X R112, PT, PT, R15, RZ, RZ, P5, P6 ;  /* 0x000000ff0f707210 */ /* 0x000fc40002fec4ff */
[----:B------:R-:W-:Y:S01]  /*14a30*/  IADD3.X R96, P0, PT, R96, R11, RZ, P0, !PT ;  /* 0x0000000b60607210 */ /* 0x000fe2000071e4ff */
[----:B------:R-:W-:Y:S02]  /*14a40*/  IMAD R121, R123, R69, R12 ;  /* 0x000000457b797224 */ /* 0x000fe400078e020c */
[----:B------:R-:W-:-:S04]  /*14a50*/  IMAD.WIDE.U32 R4, P5, R8, R77, R4 ;  /* 0x0000004d08047225 */ /* 0x000fc800078a0004 */
[----:B------:R-:W-:Y:S02]  /*14a60*/  IMAD.MOV.U32 R11, RZ, RZ, RZ ;  /* 0x000000ffff0b7224 */ /* 0x000fe400078e00ff */
[----:B------:R-:W-:-:S04]  /*14a70*/  IMAD.WIDE.U32 R8, R8, R76, RZ ;  /* 0x0000004c08087225 */ /* 0x000fc800078e00ff */
[----:B------:R-:W-:Y:S02]  /*14a80*/  IMAD.IADD R121, R7, 0x1, R121 ;  /* 0x0000000107797824 */ /* 0x000fe400078e0279 */
[----:B------:R-:W-:-:S04]  /*14a90*/  IMAD.WIDE.U32 R12, R50, R111, R10 ;  /* 0x0000006f320c7225 */ /* 0x000fc800078e000a */
[----:B------:R-:W-:Y:S01]  /*14aa0*/  IMAD.X R11, RZ, RZ, RZ, P5 ;  /* 0x000000ffff0b7224 */ /* 0x000fe200028e06ff */
[----:B------:R-:W-:Y:S01]  /*14ab0*/  IADD3 R131, P5, PT, R9, R4, RZ ;  /* 0x0000000409837210 */ /* 0x000fe20007fbe0ff */
[----:B------:R-:W-:Y:S01]  /*14ac0*/  IMAD.WIDE.U32.X R14, R119, R75, R2, P2 ;  /* 0x0000004b770e7225 */ /* 0x000fe200010e0402 */
[----:B------:R-:W-:-:S03]  /*14ad0*/  IADD3 R114, P6, P2, R114, R12, R127 ;  /* 0x0000000c72727210 */ /* 0x000fc60007ade07f */
[----:B------:R-:W-:Y:S01]  /*14ae0*/  IMAD.WIDE.U32 R2, R121, R70, RZ ;  /* 0x0000004679027225 */ /* 0x000fe200078e00ff */
[----:B------:R-:W-:-:S03]  /*14af0*/  IADD3.X R7, P0, P1, R14, RZ, RZ, P0, P1 ;  /* 0x000000ff0e077210 */ /* 0x000fc600001024ff */
[----:B------:R-:W-:Y:S01]  /*14b00*/  IMAD.MOV.U32 R10, RZ, RZ, R5 ;  /* 0x000000ffff0a7224 */ /* 0x000fe200078e0005 */
[----:B------:R-:W-:Y:S01]  /*14b10*/  IADD3.X R108, PT, PT, R15, RZ, RZ, P0, P1 ;  /* 0x000000ff0f6c7210 */ /* 0x000fe200007e24ff */
[----:B------:R-:W-:-:S04]  /*14b20*/  IMAD.WIDE.U32 R4, R6, R70, RZ ;  /* 0x0000004606047225 */ /* 0x000fc800078e00ff */
[----:B------:R-:W-:Y:S01]  /*14b30*/  IMAD.WIDE.U32.X R10, R119, R77, R10, P5 ;  /* 0x0000004d770a7225 */ /* 0x000fe200028e040a */
[----:B------:R-:W-:-:S03]  /*14b40*/  IADD3 RZ, P0, PT, R123, R4, RZ ;  /* 0x000000047bff7210 */ /* 0x000fc60007f1e0ff */
[----:B------:R-:W-:-:S04]  /*14b50*/  IMAD.WIDE.U32 R2, P5, R6, R71, R2 ;  /* 0x0000004706027225 */ /* 0x000fc800078a0002 */
[----:B------:R-:W-:Y:S01]  /*14b60*/  IMAD.IADD R118, R117, 0x1, R13 ;  /* 0x0000000175767824 */ /* 0x000fe200078e020d */
[----:B------:R-:W-:Y:S01]  /*14b70*/  IADD3 R4, P1, PT, R5, R2, RZ ;  /* 0x0000000205047210 */ /* 0x000fe20007f3e0ff */
[----:B------:R-:W-:Y:S01]  /*14b80*/  IMAD.X R5, RZ, RZ, RZ, P5 ;  /* 0x000000ffff057224 */ /* 0x000fe200028e06ff */
[----:B------:R-:W-:Y:S01]  /*14b90*/  IADD3 R15, P5, PT, R129, R114, RZ ;  /* 0x00000072810f7210 */ /* 0x000fe20007fbe0ff */
[----:B------:R-:W-:Y:S01]  /*14ba0*/  IMAD.WIDE.U32 R12, R121, R72, RZ ;  /* 0x00000048790c7225 */ /* 0x000fe200078e00ff */
[----:B------:R-:W-:Y:S02]  /*14bb0*/  IADD3.X R118, PT, PT, RZ, R118, RZ, P6, P2 ;  /* 0x00000076ff767210 */ /* 0x000fe400037e44ff */
[----:B------:R-:W-:Y:S01]  /*14bc0*/  IADD3.X RZ, P6, PT, R125, R4, RZ, P0, !PT ;  /* 0x000000047dff7210 */ /* 0x000fe200007de4ff */
[----:B------:R-:W-:Y:S01]  /*14bd0*/  IMAD.MOV.U32 R4, RZ, RZ, R3 ;  /* 0x000000ffff047224 */ /* 0x000fe200078e0003 */
[----:B------:R-:W-:Y:S01]  /*14be0*/  IADD3 R7, P0, PT, R7, R15, RZ ;  /* 0x0000000f07077210 */ /* 0x000fe20007f1e0ff */
[----:B------:R-:W-:-:S04]  /*14bf0*/  IMAD.WIDE.U32 R12, P2, R6, R73, R12 ;  /* 0x00000049060c7225 */ /* 0x000fc8000784000c */
[----:B------:R-:W-:-:S04]  /*14c00*/  IMAD.WIDE.U32.X R4, R121, R71, R4, P1 ;  /* 0x0000004779047225 */ /* 0x000fc800008e0404 */
[----:B------:R-:W-:-:S04]  /*14c10*/  IMAD.WIDE.U32 R2, R6, R72, RZ ;  /* 0x0000004806027225 */ /* 0x000fc800078e00ff */
[----:B------:R-:W-:Y:S01]  /*14c20*/  IMAD.X R125, R112, 0x1, R118, P5 ;  /* 0x00000001707d7824 */ /* 0x000fe200028e0676 */
[----:B------:R-:W-:Y:S01]  /*14c30*/  IADD3.X R119, P5, PT, RZ, R4, RZ, P6, !PT ;  /* 0x00000004ff777210 */ /* 0x000fe200037be4ff */
[----:B------:R-:W-:Y:S01]  /*14c40*/  IMAD.X R9, RZ, RZ, RZ, P2 ;  /* 0x000000ffff097224 */ /* 0x000fe200010e06ff */
[----:B------:R-:W-:Y:S01]  /*14c50*/  IADD3 R14, P2, PT, R7, R8, RZ ;  /* 0x00000008070e7210 */ /* 0x000fe20007f5e0ff */
[----:B------:R-:W-:Y:S01]  /*14c60*/  IMAD.MOV.U32 R8, RZ, RZ, R13 ;  /* 0x000000ffff087224 */ /* 0x000fe200078e000d */
[----:B------:R-:W-:Y:S01]  /*14c70*/  IADD3 R123, P6, PT, R3, R12, RZ ;  /* 0x0000000c037b7210 */ /* 0x000fe20007fde0ff */
[----:B------:R-:W-:Y:S01]  /*14c80*/  IMAD.X R3, RZ, RZ, R5, P5 ;  /* 0x000000ffff037224 */ /* 0x000fe200028e0605 */
[----:B------:R-:W-:Y:S01]  /*14c90*/  IADD3.X R108, P1, PT, R108, R125, RZ, P0, !PT ;  /* 0x0000007d6c6c7210 */ /* 0x000fe2000073e4ff */
[----:B------:R-:W-:Y:S01]  /*14ca0*/  IMAD.WIDE.U32 R4, R121, R74, RZ ;  /* 0x0000004a79047225 */ /* 0x000fe200078e00ff */
[----:B------:R-:W-:Y:S02]  /*14cb0*/  IADD3 R119, P0, PT, R119, R80, RZ ;  /* 0x0000005077777210 */ /* 0x000fe40007f1e0ff */
[----:B------:R-:W-:Y:S01]  /*14cc0*/  IADD3.X R108, P2, PT, R108, R131, RZ, P2, !PT ;  /* 0x000000836c6c7210 */ /* 0x000fe2000175e4ff */
[----:B------:R-:W-:Y:S01]  /*14cd0*/  IMAD.WIDE.U32.X R8, R121, R73, R8, P6 ;  /* 0x0000004979087225 */ /* 0x000fe200030e0408 */
[----:B------:R-:W-:-:S02]  /*14ce0*/  IADD3 R119, P5, PT, R119, R2, RZ ;  /* 0x0000000277777210 */ /* 0x000fc40007fbe0ff */
[----:B------:R-:W-:Y:S01]  /*14cf0*/  IADD3.X R96, P0, PT, R3, R96, RZ, P0, !PT ;  /* 0x0000006003607210 */ /* 0x000fe2000071e4ff */
[----:B------:R-:W-:Y:S01]  /*14d00*/  IMAD.WIDE.U32 R4, P6, R6, R75, R4 ;  /* 0x0000004b06047225 */ /* 0x000fe200078c0004 */
[----:B------:R-:W-:Y:S02]  /*14d10*/  IADD3.X R12, P1, P2, R10, RZ, RZ, P2, P1 ;  /* 0x000000ff0a0c7210 */ /* 0x000fe400012224ff */
[----:B------:R-:W-:Y:S01]  /*14d20*/  IADD3.X R123, P5, PT, R96, R123, RZ, P5, !PT ;  /* 0x0000007b607b7210 */ /* 0x000fe20002fbe4ff */
[----:B------:R-:W-:Y:S01]  /*14d30*/  IMAD.X R3, RZ, RZ, RZ, P6 ;  /* 0x000000ffff037224 */ /* 0x000fe200030e06ff */
[----:B------:R-:W-:Y:S01]  /*14d40*/  IADD3.X R96, PT, PT, R11, RZ, RZ, P1, P2 ;  /* 0x000000ff0b607210 */ /* 0x000fe20000fe44ff */
[----:B------:R-:W-:Y:S01]  /*14d50*/  IMAD.WIDE.U32 R10, R6, R74, RZ ;  /* 0x0000004a060a7225 */ /* 0x000fe200078e00ff */
[----:B------:R-:W-:Y:S02]  /*14d60*/  ISETP.GE.U32.AND P1, PT, R15, R114, PT ;  /* 0x000000720f00720c */ /* 0x000fe40003f26070 */
[----:B------:R-:W-:Y:S01]  /*14d70*/  IADD3.X R7, P0, P5, R8, RZ, RZ, P5, P0 ;  /* 0x000000ff08077210 */ /* 0x000fe20002d004ff */
[----:B------:R-:W-:Y:S01]  /*14d80*/  IMAD.MOV.U32 R2, RZ, RZ, R5 ;  /* 0x000000ffff027224 */ /* 0x000fe200078e0005 */
[----:B------:R-:W-:-:S02]  /*14d90*/  ISETP.GE.U32.AND.EX P1, PT, R125, R118, PT, P1 ;  /* 0x000000767d00720c */ /* 0x000fc40003f26110 */
[----:B------:R-:W-:Y:S02]  /*14da0*/  IADD3 R78, P6, P2, R91, R82, R78 ;  /* 0x000000525b4e7210 */ /* 0x000fe40007ade04e */
[----:B------:R-:W-:Y:S01]  /*14db0*/  IADD3.X R125, PT, PT, R9, RZ, RZ, P0, P5 ;  /* 0x000000ff097d7210 */ /* 0x000fe200007ea4ff */
[----:B------:R-:W-:Y:S01]  /*14dc0*/  IMAD.WIDE.U32 R8, R121, R76, RZ ;  /* 0x0000004c79087225 */ /* 0x000fe200078e00ff */
[----:B------:R-:W-:Y:S02]  /*14dd0*/  IADD3 R7, P0, PT, R7, R14, RZ ;  /* 0x0000000e07077210 */ /* 0x000fe40007f1e0ff */
[----:B------:R-:W-:Y:S02]  /*14de0*/  IADD3.X R86, PT, PT, RZ, R86, RZ, P6, P2 ;  /* 0x00000056ff567210 */ /* 0x000fe400037e44ff */
[----:B------:R-:W-:Y:S01]  /*14df0*/  IADD3 R80, P6, PT, R7, R10, RZ ;  /* 0x0000000a07507210 */ /* 0x000fe20007fde0ff */
[----:B------:R-:W-:Y:S01]  /*14e00*/  IMAD R10, R123, R68, RZ ;  /* 0x000000447b0a7224 */ /* 0x000fe200078e02ff */
[----:B------:R-:W-:Y:S01]  /*14e10*/  IADD3 R14, P5, PT, R11, R4, RZ ;  /* 0x000000040b0e7210 */ /* 0x000fe20007fbe0ff */
[----:B------:R-:W-:Y:S01]  /*14e20*/  IMAD.WIDE.U32 R4, R119, R68, RZ ;  /* 0x0000004477047225 */ /* 0x000fe200078e00ff */
[----:B------:R-:W-:-:S02]  /*14e30*/  IADD3.X R125, P2, PT, R125, R108, RZ, P0, !PT ;  /* 0x0000006c7d7d7210 */ /* 0x000fc4000075e4ff */
[----:B------:R-:W-:Y:S01]  /*14e40*/  SEL R91, RZ, 0x1, P1 ;  /* 0x00000001ff5b7807 */ /* 0x000fe20000800000 */
[----:B------:R-:W-:Y:S01]  /*14e50*/  IMAD R15, R119, R69, R10 ;  /* 0x00000045770f7224 */ /* 0x000fe200078e020a */
[----:B------:R-:W-:Y:S01]  /*14e60*/  IADD3.X R125, P1, PT, R125, R14, RZ, P6, !PT ;  /* 0x0000000e7d7d7210 */ /* 0x000fe2000373e4ff */
[----:B------:R-:W-:Y:S01]  /*14e70*/  IMAD.WIDE.U32.X R2, R121, R75, R2, P5 ;  /* 0x0000004b79027225 */ /* 0x000fe200028e0402 */
[----:B------:R-:W-:-:S03]  /*14e80*/  IADD3 R91, P0, PT, R91, R78, RZ ;  /* 0x0000004e5b5b7210 */ /* 0x000fc60007f1e0ff */
[----:B------:R-:W-:Y:S01]  /*14e90*/  IMAD.IADD R15, R5, 0x1, R15 ;  /* 0x00000001050f7824 */ /* 0x000fe200078e020f */
[----:B------:R-:W-:Y:S01]  /*14ea0*/  IADD3.X R5, P1, P2, R2, RZ, RZ, P1, P2 ;  /* 0x000000ff02057210 */ /* 0x000fe20000a244ff */
[----:B------:R-:W-:-:S04]  /*14eb0*/  IMAD.WIDE.U32 R8, P6, R6, R77, R8 ;  /* 0x0000004d06087225 */ /* 0x000fc800078c0008 */
[----:B------:R-:W-:-:S04]  /*14ec0*/  IMAD.WIDE.U32 R6, R6, R76, RZ ;  /* 0x0000004c06067225 */ /* 0x000fc800078e00ff */
[----:B------:R-:W-:Y:S01]  /*14ed0*/  IMAD.WIDE.U32 R10, R15, R70, RZ ;  /* 0x000000460f0a7225 */ /* 0x000fe200078e00ff */
[----:B------:R-:W-:-:S03]  /*14ee0*/  IADD3 R8, P5, PT, R7, R8, RZ ;  /* 0x0000000807087210 */ /* 0x000fc60007fbe0ff */
[----:B------:R-:W-:Y:S01]  /*14ef0*/  IMAD.X R13, RZ, RZ, RZ, P6 ;  /* 0x000000ffff0d7224 */ /* 0x000fe200030e06ff */
[----:B------:R-:W-:Y:S01]  /*14f00*/  IADD3 R82, P6, PT, R12, R91, RZ ;  /* 0x0000005b0c527210 */ /* 0x000fe20007fde0ff */
[----:B------:R-:W-:Y:S01]  /*14f10*/  IMAD.X R127, RZ, RZ, R86, P0 ;  /* 0x000000ffff7f7224 */ /* 0x000fe200000e0656 */
[----:B------:R-:W-:Y:S01]  /*14f20*/  ISETP.GE.U32.AND P0, PT, R16, R97, PT ;  /* 0x000000611000720c */ /* 0x000fe20003f06070 */
[----:B------:R-:W-:Y:S01]  /*14f30*/  IMAD.MOV.U32 R12, RZ, RZ, R9 ;  /* 0x000000ffff0c7224 */ /* 0x000fe200078e0009 */
[----:B------:R-:W-:Y:S01]  /*14f40*/  IADD3.X R97, PT, PT, R3, RZ, RZ, P1, P2 ;  /* 0x000000ff03617210 */ /* 0x000fe20000fe44ff */
[C---:B------:R-:W-:Y:S01]  /*14f50*/  IMAD.WIDE.U32 R10, P2, R4.reuse, R71, R10 ;  /* 0x00000047040a7225 */ /* 0x040fe2000784000a */
[----:B------:R-:W-:Y:S02]  /*14f60*/  IADD3 R5, P1, PT, R5, R82, RZ ;  /* 0x0000005205057210 */ /* 0x000fe40007f3e0ff */
[----:B------:R-:W-:Y:S01]  /*14f70*/  ISETP.GE.U32.AND.EX P0, PT, R81, R92, PT, P0 ;  /* 0x0000005c5100720c */ /* 0x000fe20003f06100 */
[----:B------:R-:W-:-:S04]  /*14f80*/  IMAD.WIDE.U32 R2, R4, R70, RZ ;  /* 0x0000004604027225 */ /* 0x000fc800078e00ff */
[----:B------:R-:W-:Y:S01]  /*14f90*/  IMAD.X R96, R96, 0x1, R127, P6 ;  /* 0x0000000160607824 */ /* 0x000fe200030e067f */
[----:B------:R-:W-:Y:S01]  /*14fa0*/  IADD3 R16, P6, PT, R5, R6, RZ ;  /* 0x0000000605107210 */ /* 0x000fe20007fde0ff */
[----:B------:R-:W-:Y:S01]  /*14fb0*/  IMAD.WIDE.U32.X R12, R121, R77, R12, P5 ;  /* 0x0000004d790c7225 */ /* 0x000fe200028e040c */
[----:B------:R-:W-:Y:S02]  /*14fc0*/  IADD3 R10, P5, PT, R3, R10, RZ ;  /* 0x0000000a030a7210 */ /* 0x000fe40007fbe0ff */
[----:B------:R-:W-:Y:S01]  /*14fd0*/  IADD3.X R97, P1, PT, R97, R96, RZ, P1, !PT ;  /* 0x0000006061617210 */ /* 0x000fe20000f3e4ff */
[----:B------:R-:W-:Y:S01]  /*14fe0*/  IMAD.X R7, RZ, RZ, RZ, P2 ;  /* 0x000000ffff077224 */ /* 0x000fe200010e06ff */
        /* <DEDUP_REMOVED lines=23> */
[----:B------:R-:W-:Y:S02]  /*15160*/  ISETP.GE.U32.AND.EX P5, PT, R127, R86, PT, P5 ;  /* 0x000000567f00720c */ /* 0x000fe40003fa6150 */
[----:B------:R-:W-:Y:S02]  /*15170*/  IADD3.X R5, P1, P2, R6, RZ, RZ, P2, P1 ;  /* 0x000000ff06057210 */ /* 0x000fe400012224ff */
[----:B------:R-:W-:Y:S02]  /*15180*/  SEL R6, RZ, 0x1, P0 ;  /* 0x00000001ff067807 */ /* 0x000fe40000000000 */
[----:B------:R-:W-:Y:S02]  /*15190*/  ISETP.GE.U32.AND P0, PT, R82, R91, PT ;  /* 0x0000005b5200720c */ /* 0x000fe40003f06070 */
[----:B------:R-:W-:Y:S02]  /*151a0*/  IADD3 R88, P4, P3, R95, R88, R79 ;  /* 0x000000585f587210 */ /* 0x000fe40007b9e04f */
[----:B------:R-:W-:-:S02]  /*151b0*/  IADD3.X R8, PT, PT, R7, RZ, RZ, P1, P2 ;  /* 0x000000ff07087210 */ /* 0x000fc40000fe44ff */
[----:B------:R-:W-:Y:S01]  /*151c0*/  IADD3 R79, P6, P2, R6, R17, R9 ;  /* 0x00000011064f7210 */ /* 0x000fe20007ade009 */
[----:B------:R-:W-:Y:S01]  /*151d0*/  IMAD.WIDE.U32 R6, R4, R74, RZ ;  /* 0x0000004a04067225 */ /* 0x000fe200078e00ff */
[----:B------:R-:W-:Y:S02]  /*151e0*/  SEL R13, RZ, 0x1, P5 ;  /* 0x00000001ff0d7807 */ /* 0x000fe40002800000 */
[----:B------:R-:W-:Y:S01]  /*151f0*/  ISETP.GE.U32.AND.EX P0, PT, R96, R127, PT, P0 ;  /* 0x0000007f6000720c */ /* 0x000fe20003f06100 */
[----:B------:R-:W-:Y:S01]  /*15200*/  IMAD.WIDE.U32 R2, P5, R4, R75, R2 ;  /* 0x0000004b04027225 */ /* 0x000fe200078a0002 */
[----:B------:R-:W-:Y:S02]  /*15210*/  IADD3 R5, P1, PT, R5, R16, RZ ;  /* 0x0000001005057210 */ /* 0x000fe40007f3e0ff */
[----:B------:R-:W-:Y:S01]  /*15220*/  IADD3.X R81, PT, PT, RZ, R90, RZ, P4, P3 ;  /* 0x0000005aff517210 */ /* 0x000fe200027e64ff */
[----:B------:R-:W-:Y:S01]  /*15230*/  IMAD.X R9, RZ, RZ, RZ, P5 ;  /* 0x000000ffff097224 */ /* 0x000fe200028e06ff */
[----:B------:R-:W-:-:S02]  /*15240*/  SEL R16, RZ, 0x1, P0 ;  /* 0x00000001ff107807 */ /* 0x000fc40000000000 */
[----:B------:R-:W-:Y:S02]  /*15250*/  IADD3 R17, P4, PT, R7, R2, RZ ;  /* 0x0000000207117210 */ /* 0x000fe40007f9e0ff */
[----:B------:R-:W-:Y:S01]  /*15260*/  IADD3 R80, P0, PT, R5, R6, RZ ;  /* 0x0000000605507210 */ /* 0x000fe20007f1e0ff */
[----:B------:R-:W-:Y:S01]  /*15270*/  IMAD.WIDE.U32 R6, R15, R76, RZ ;  /* 0x0000004c0f067225 */ /* 0x000fe200078e00ff */
[-C--:B------:R-:W-:Y:S02]  /*15280*/  IADD3 R13, P3, PT, R13, R88.reuse, RZ ;  /* 0x000000580d0d7210 */ /* 0x080fe40007f7e0ff */
[----:B------:R-:W-:Y:S01]  /*15290*/  IADD3.X R2, P1, PT, R8, R97, RZ, P1, !PT ;  /* 0x0000006108027210 */ /* 0x000fe20000f3e4ff */
[----:B------:R-:W-:Y:S01]  /*152a0*/  IMAD.MOV.U32 R8, RZ, RZ, R3 ;  /* 0x000000ffff087224 */ /* 0x000fe200078e0003 */
[----:B------:R-:W-:Y:S01]  /*152b0*/  IADD3 R16, P5, PT, R16, R13, RZ ;  /* 0x0000000d10107210 */ /* 0x000fe20007fbe0ff */
[----:B------:R-:W-:Y:S01]  /*152c0*/  IMAD.X R78, RZ, RZ, R81, P3 ;  /* 0x000000ffff4e7224 */ /* 0x000fe200018e0651 */
[----:B------:R-:W-:Y:S01]  /*152d0*/  IADD3.X R82, P0, PT, R2, R17, RZ, P0, !PT ;  /* 0x0000001102527210 */ /* 0x000fe2000071e4ff */
[----:B------:R-:W-:Y:S01]  /*152e0*/  IMAD.WIDE.U32.X R2, R15, R75, R8, P4 ;  /* 0x0000004b0f027225 */ /* 0x000fe200020e0408 */
[----:B------:R-:W-:-:S03]  /*152f0*/  ISETP.GE.U32.AND P3, PT, R13, R88, PT ;  /* 0x000000580d00720c */ /* 0x000fc60003f66070 */
[----:B------:R-:W-:Y:S01]  /*15300*/  IMAD.WIDE.U32 R6, P4, R4, R77, R6 ;  /* 0x0000004d04067225 */ /* 0x000fe20007880006 */
[----:B------:R-:W-:Y:S02]  /*15310*/  IADD3.X R2, P1, P0, R2, RZ, RZ, P0, P1 ;  /* 0x000000ff02027210 */ /* 0x000fe400000224ff */
[----:B------:R-:W-:Y:S01]  /*15320*/  ISETP.GE.U32.AND.EX P3, PT, R78, R81, PT, P3 ;  /* 0x000000514e00720c */ /* 0x000fe20003f66130 */
[----:B------:R-:W-:Y:S01]  /*15330*/  IMAD.X R17, RZ, RZ, R78, P5 ;  /* 0x000000ffff117224 */ /* 0x000fe200028e064e */
[----:B------:R-:W-:Y:S01]  /*15340*/  ISETP.GE.U32.AND P5, PT, R16, R13, PT ;  /* 0x0000000d1000720c */ /* 0x000fe20003fa6070 */
[----:B------:R-:W-:Y:S01]  /*15350*/  IMAD.X R5, RZ, RZ, RZ, P4 ;  /* 0x000000ffff057224 */ /* 0x000fe200020e06ff */
[----:B------:R-:W-:Y:S01]  /*15360*/  IADD3 R13, P4, PT, R12, R16, RZ ;  /* 0x000000100c0d7210 */ /* 0x000fe20007f9e0ff */
[----:B------:R-:W-:Y:S01]  /*15370*/  IMAD.WIDE.U32 R8, R4, R76, RZ ;  /* 0x0000004c04087225 */ /* 0x000fe200078e00ff */
[----:B------:R-:W-:Y:S02]  /*15380*/  IADD3.X R12, PT, PT, R3, RZ, RZ, P1, P0 ;  /* 0x000000ff030c7210 */ /* 0x000fe40000fe04ff */
[----:B------:R-:W-:Y:S01]  /*15390*/  IADD3 R3, P0, PT, R2, R13, RZ ;  /* 0x0000000d02037210 */ /* 0x000fe20007f1e0ff */
[----:B------:R-:W-:Y:S01]  /*153a0*/  IMAD.MOV.U32 R4, RZ, RZ, R7 ;  /* 0x000000ffff047224 */ /* 0x000fe200078e0007 */
[----:B------:R-:W-:Y:S01]  /*153b0*/  IADD3 R9, P1, PT, R9, R6, RZ ;  /* 0x0000000609097210 */ /* 0x000fe20007f3e0ff */
[----:B------:R-:W-:Y:S01]  /*153c0*/  IMAD.X R7, R14, 0x1, R17, P4 ;  /* 0x000000010e077824 */ /* 0x000fe200020e0611 */
[----:B------:R-:W-:-:S02]  /*153d0*/  ISETP.GE.U32.AND.EX P5, PT, R17, R78, PT, P5 ;  /* 0x0000004e1100720c */ /* 0x000fc40003fa6150 */
[----:B------:R-:W-:Y:S01]  /*153e0*/  SEL R6, RZ, 0x1, P3 ;  /* 0x00000001ff067807 */ /* 0x000fe20001800000 */
[----:B------:R-:W-:Y:S01]  /*153f0*/  IMAD.WIDE.U32.X R4, R15, R77, R4, P1 ;  /* 0x0000004d0f047225 */ /* 0x000fe200008e0404 */
[----:B------:R-:W-:Y:S02]  /*15400*/  ISETP.GE.U32.AND P4, PT, R13, R16, PT ;  /* 0x000000100d00720c */ /* 0x000fe40003f86070 */
        /* <DEDUP_REMOVED lines=51> */
.L_x_42:
        /* <DEDUP_REMOVED lines=21> */
.L_x_43:
[----:B------:R-:W-:Y:S02]  /*15890*/  ISETP.GT.U32.AND P0, PT, R8, -0x1, PT ;  /* 0xffffffff0800780c */ /* 0x000fe40003f04070 */
[C---:B------:R-:W-:Y:S02]  /*158a0*/  SHF.L.W.U32.HI R14, R9.reuse, 0x1, R7 ;  /* 0x00000001090e7819 */ /* 0x040fe40000010e07 */
[----:B------:R-:W-:Y:S02]  /*158b0*/  ISETP.GT.AND.EX P0, PT, R9, -0x1, PT, P0 ;  /* 0xffffffff0900780c */ /* 0x000fe40003f04300 */
[----:B------:R-:W-:Y:S02]  /*158c0*/  SHF.L.W.U32.HI R15, R7, 0x1, R6 ;  /* 0x00000001070f7819 */ /* 0x000fe40000010e06 */
[CC--:B------:R-:W-:Y:S02]  /*158d0*/  ISETP.NE.U32.AND P2, PT, R14.reuse, R7.reuse, PT ;  /* 0x000000070e00720c */ /* 0x0c0fe40003f45070 */
[----:B------:R-:W-:-:S02]  /*158e0*/  ISETP.GE.U32.AND P1, PT, R14, R7, PT ;  /* 0x000000070e00720c */ /* 0x000fc40003f26070 */
[CC--:B------:R-:W-:Y:S02]  /*158f0*/  ISETP.NE.AND.EX P2, PT, R15.reuse, R6.reuse, PT, P2 ;  /* 0x000000060f00720c */ /* 0x0c0fe40003f45320 */
[----:B------:R-:W-:Y:S02]  /*15900*/  ISETP.GE.U32.AND.EX P1, PT, R15, R6, PT, P1 ;  /* 0x000000060f00720c */ /* 0x000fe40003f26110 */
[----:B------:R-:W-:Y:S02]  /*15910*/  SEL R2, RZ, 0xffffffff, P2 ;  /* 0xffffffffff027807 */ /* 0x000fe40001000000 */
[----:B------:R-:W-:Y:S02]  /*15920*/  @P0 SEL R2, RZ, 0xffffffff, P1 ;  /* 0xffffffffff020807 */ /* 0x000fe40000800000 */
[----:B------:R-:W-:Y:S02]  /*15930*/  SHF.L.U64.HI R17, R5, 0x1, R4 ;  /* 0x0000000105117819 */ /* 0x000fe40000010204 */
[----:B------:R-:W-:-:S02]  /*15940*/  LOP3.LUT R2, R2, 0x1, RZ, 0xc0, !PT ;  /* 0x0000000102027812 */ /* 0x000fc400078ec0ff */
[----:B------:R-:W-:Y:S02]  /*15950*/  SHF.L.U64.HI R11, R13, 0x1, R12 ;  /* 0x000000010d0b7819 */ /* 0x000fe4000001020c */
[----:B------:R-:W-:Y:S01]  /*15960*/  ISETP.EQ.U32.OR P0, PT, R2, 0x1, !P1 ;  /* 0x000000010200780c */ /* 0x000fe20004f02470 */
[----:B------:R-:W-:Y:S01]  /*15970*/  IMAD.SHL.U32 R2, R5, 0x2, RZ ;  /* 0x0000000205027824 */ /* 0x000fe200078e00ff */
[C---:B------:R-:W-:Y:S01]  /*15980*/  SHF.L.U64.HI R9, R8.reuse, 0x1, R9 ;  /* 0x0000000108097819 */ /* 0x040fe20000010209 */
[----:B------:R-:W-:Y:S01]  /*15990*/  IMAD.SHL.U32 R8, R8, 0x2, RZ ;  /* 0x0000000208087824 */ /* 0x000fe200078e00ff */
[----:B------:R-:W-:-:S04]  /*159a0*/  SEL R3, RZ, 0x1, !P0 ;  /* 0x00000001ff037807 */ /* 0x000fc80004000000 */
[----:B------:R-:W-:-:S04]  /*159b0*/  LOP3.LUT R79, R2, R3, RZ, 0xfc, !PT ;  /* 0x00000003024f7212 */ /* 0x000fc800078efcff */
[CC--:B------:R-:W-:Y:S02]  /*159c0*/  ISETP.GE.U32.AND P1, PT, R79.reuse, R5.reuse, PT ;  /* 0x000000054f00720c */ /* 0x0c0fe40003f26070 */
[-C--:B------:R-:W-:Y:S02]  /*159d0*/  ISETP.GE.U32.AND P2, PT, R79, R5.reuse, PT ;  /* 0x000000054f00720c */ /* 0x080fe40003f46070 */
[-C--:B------:R-:W-:Y:S02]  /*159e0*/  ISETP.GE.U32.AND.EX P1, PT, R17, R4.reuse, PT, P1 ;  /* 0x000000041100720c */ /* 0x080fe40003f26110 */
[----:B------:R-:W-:Y:S02]  /*159f0*/  ISETP.NE.U32.AND P3, PT, R79, R5, PT ;  /* 0x000000054f00720c */ /* 0x000fe40003f65070 */
[CC--:B------:R-:W-:Y:S02]  /*15a00*/  ISETP.GE.U32.AND.EX P2, PT, R17.reuse, R4.reuse, PT, P2 ;  /* 0x000000041100720c */ /* 0x0c0fe40003f46120 */
[----:B------:R-:W-:-:S02]  /*15a10*/  ISETP.NE.AND.EX P3, PT, R17, R4, PT, P3 ;  /* 0x000000041100720c */ /* 0x000fc40003f65330 */
[----:B------:R-:W-:Y:S02]  /*15a20*/  SEL R2, RZ, 0xffffffff, P2 ;  /* 0xffffffffff027807 */ /* 0x000fe40001000000 */
[----:B------:R-:W-:-:S04]  /*15a30*/  SEL R3, RZ, 0xffffffff, P3 ;  /* 0xffffffffff037807 */ /* 0x000fc80001800000 */
[----:B------:R-:W-:Y:S01]  /*15a40*/  @P1 SEL R2, R3, R2, P0 ;  /* 0x0000000203021207 */ /* 0x000fe20000000000 */
[----:B------:R-:W-:-:S03]  /*15a50*/  IMAD.SHL.U32 R3, R13, 0x2, RZ ;  /* 0x000000020d037824 */ /* 0x000fc600078e00ff */
[----:B------:R-:W-:-:S04]  /*15a60*/  LOP3.LUT R2, R2, 0x1, RZ, 0xc0, !PT ;  /* 0x0000000102027812 */ /* 0x000fc800078ec0ff */
[----:B------:R-:W-:Y:S02]  /*15a70*/  LOP3.LUT R10, R3, R2, RZ, 0xfc, !PT ;  /* 0x00000002030a7212 */ /* 0x000fe400078efcff */
[----:B------:R-:W-:Y:S02]  /*15a80*/  ISETP.NE.U32.AND P0, PT, R2, 0x1, PT ;  /* 0x000000010200780c */ /* 0x000fe40003f05070 */
[CC--:B------:R-:W-:Y:S02]  /*15a90*/  ISETP.EQ.U32.AND P2, PT, R10.reuse, R13.reuse, PT ;  /* 0x0000000d0a00720c */ /* 0x0c0fe40003f42070 */
[C---:B------:R-:W-:Y:S02]  /*15aa0*/  ISETP.GE.U32.AND P1, PT, R10.reuse, R13, PT ;  /* 0x0000000d0a00720c */ /* 0x040fe40003f26070 */
[----:B------:R-:W-:Y:S02]  /*15ab0*/  ISETP.GT.U32.AND P3, PT, R10, R76, PT ;  /* 0x0000004c0a00720c */ /* 0x000fe40003f64070 */
[----:B------:R-:W-:-:S02]  /*15ac0*/  ISETP.EQ.AND.EX P0, PT, R11, R12, !P0, P2 ;  /* 0x0000000c0b00720c */ /* 0x000fc40004702320 */
        /* <DEDUP_REMOVED lines=33> */
.L_x_44:
        /* <DEDUP_REMOVED lines=11> */
[----:B------:R-:W-:Y:S02]  /*15d90*/  IADD3 R7, P1, PT, R14, -R5, RZ ;  /* 0x800000050e077210 */ /* 0x000fe40007f3e0ff */
        /* <DEDUP_REMOVED lines=9> */
.L_x_45:
        /* <DEDUP_REMOVED lines=11> */
[----:B------:R-:W-:-:S04]  /*15ee0*/  LOP3.LUT R2, R2, 0x1, RZ, 0xc0, !PT ;  /* 0x0000000102027812 */ /* 0x000fc800078ec0ff */
[----:B------:R-:W-:Y:S01]  /*15ef0*/  ISETP.EQ.U32.OR P0, PT, R2, 0x1, !P1 ;  /* 0x000000010200780c */ /* 0x000fe20004f02470 */
[----:B------:R-:W-:-:S03]  /*15f00*/  IMAD.SHL.U32 R2, R5, 0x2, RZ ;  /* 0x0000000205027824 */ /* 0x000fc600078e00ff */
[----:B------:R-:W-:-:S04]  /*15f10*/  SEL R3, RZ, 0x1, !P0 ;  /* 0x00000001ff037807 */ /* 0x000fc80004000000 */
[----:B------:R-:W-:-:S04]  /*15f20*/  LOP3.LUT R15, R2, R3, RZ, 0xfc, !PT ;  /* 0x00000003020f7212 */ /* 0x000fc800078efcff */
[CC--:B------:R-:W-:Y:S02]  /*15f30*/  ISETP.GE.U32.AND P1, PT, R15.reuse, R5.reuse, PT ;  /* 0x000000050f00720c */ /* 0x0c0fe40003f26070 */
[CC--:B------:R-:W-:Y:S02]  /*15f40*/  ISETP.GE.U32.AND P2, PT, R15.reuse, R5.reuse, PT ;  /* 0x000000050f00720c */ /* 0x0c0fe40003f46070 */
[CC--:B------:R-:W-:Y:S02]  /*15f50*/  ISETP.GE.U32.AND.EX P1, PT, R14.reuse, R4.reuse, PT, P1 ;  /* 0x000000040e00720c */ /* 0x0c0fe40003f26110 */
[----:B------:R-:W-:Y:S02]  /*15f60*/  ISETP.NE.U32.AND P3, PT, R15, R5, PT ;  /* 0x000000050f00720c */ /* 0x000fe40003f65070 */
[CC--:B------:R-:W-:Y:S02]  /*15f70*/  ISETP.GE.U32.AND.EX P2, PT, R14.reuse, R4.reuse, PT, P2 ;  /* 0x000000040e00720c */ /* 0x0c0fe40003f46120 */
[----:B------:R-:W-:-:S02]  /*15f80*/  ISETP.NE.AND.EX P3, PT, R14, R4, PT, P3 ;  /* 0x000000040e00720c */ /* 0x000fc40003f65330 */
[----:B------:R-:W-:Y:S02]  /*15f90*/  SEL R2, RZ, 0xffffffff, P2 ;  /* 0xffffffffff027807 */ /* 0x000fe40001000000 */
[----:B------:R-:W-:Y:S02]  /*15fa0*/  SEL R3, RZ, 0xffffffff, P3 ;  /* 0xffffffffff037807 */ /* 0x000fe40001800000 */
[C---:B------:R-:W-:Y:S02]  /*15fb0*/  SHF.L.U64.HI R4, R10.reuse, 0x1, R11 ;  /* 0x000000010a047819 */ /* 0x040fe4000001020b */
[----:B------:R-:W-:Y:S01]  /*15fc0*/  @P1 SEL R2, R3, R2, P0 ;  /* 0x0000000203021207 */ /* 0x000fe20000000000 */
[----:B------:R-:W-:-:S03]  /*15fd0*/  IMAD.SHL.U32 R3, R10, 0x2, RZ ;  /* 0x000000020a037824 */ /* 0x000fc600078e00ff */
[----:B------:R-:W-:-:S04]  /*15fe0*/  LOP3.LUT R2, R2, 0x1, RZ, 0xc0, !PT ;  /* 0x0000000102027812 */ /* 0x000fc800078ec0ff */
[----:B------:R-:W-:Y:S02]  /*15ff0*/  LOP3.LUT R3, R3, R2, RZ, 0xfc, !PT ;  /* 0x0000000203037212 */ /* 0x000fe400078efcff */
[----:B------:R-:W-:Y:S01]  /*16000*/  ISETP.NE.U32.AND P0, PT, R2, 0x1, PT ;  /* 0x000000010200780c */ /* 0x000fe20003f05070 */
[----:B------:R-:W-:Y:S01]  /*16010*/  IMAD.MOV.U32 R2, RZ, RZ, R4 ;  /* 0x000000ffff027224 */ /* 0x000fe200078e0004 */
[CC--:B------:R-:W-:Y:S02]  /*16020*/  ISETP.EQ.U32.AND P2, PT, R3.reuse, R10.reuse, PT ;  /* 0x0000000a0300720c */ /* 0x0c0fe40003f42070 */
[C---:B------:R-:W-:Y:S02]  /*16030*/  ISETP.GE.U32.AND P1, PT, R3.reuse, R10, PT ;  /* 0x0000000a0300720c */ /* 0x040fe40003f26070 */
[----:B------:R-:W-:Y:S02]  /*16040*/  ISETP.GT.U32.AND P3, PT, R3, R76, PT ;  /* 0x0000004c0300720c */ /* 0x000fe40003f64070 */
[----:B------:R-:W-:-:S02]  /*16050*/  ISETP.EQ.AND.EX P0, PT, R4, R11, !P0, P2 ;  /* 0x0000000b0400720c */ /* 0x000fc40004702320 */
[----:B------:R-:W-:Y:S01]  /*16060*/  ISETP.GE.U32.AND.EX P1, PT, R4, R11, PT, P1 ;  /* 0x0000000b0400720c */ /* 0x000fe20003f26110 */
[----:B------:R-:W-:Y:S01]  /*16070*/  IMAD.SHL.U32 R11, R8, 0x2, RZ ;  /* 0x00000002080b7824 */ /* 0x000fe200078e00ff */
[----:B------:R-:W-:Y:S02]  /*16080*/  ISETP.GT.U32.OR.EX P0, PT, R4, R77, P0, P3 ;  /* 0x0000004d0400720c */ /* 0x000fe40000704530 */
[----:B------:R-:W-:Y:S02]  /*16090*/  SHF.L.U64.HI R10, R8, 0x1, R9 ;  /* 0x00000001080a7819 */ /* 0x000fe40000010209 */
        /* <DEDUP_REMOVED lines=37> */
.L_x_46:
        /* <DEDUP_REMOVED lines=21> */
.L_x_47:
[----:B------:R-:W-:-:S04]  /*16440*/  IMAD.WIDE.U32 R14, R87, R84, RZ ;  /* 0x00000054570e7225 */ /* 0x000fc800078e00ff */
[----:B------:R-:W-:-:S04]  /*16450*/  IMAD.WIDE.U32 R12, R87, R111, RZ ;  /* 0x0000006f570c7225 */ /* 0x000fc800078e00ff */
[----:B------:R-:W-:-:S04]  /*16460*/  IMAD.WIDE.U32 R86, R110, R84, RZ ;  /* 0x000000546e567225 */ /* 0x000fc800078e00ff */
[----:B------:R-:W-:-:S04]  /*16470*/  IMAD.WIDE.U32 R90, R89, R84, RZ ;  /* 0x00000054595a7225 */ /* 0x000fc800078e00ff */
[----:B------:R-:W-:-:S04]  /*16480*/  IMAD.WIDE.U32 R80, R110, R111, RZ ;  /* 0x0000006f6e507225 */ /* 0x000fc800078e00ff */
[----:B------:R-:W-:Y:S02]  /*16490*/  IMAD.IADD R17, R105, 0x1, R87 ;  /* 0x0000000169117824 */ /* 0x000fe400078e0257 */
[----:B------:R-:W-:-:S03]  /*164a0*/  IMAD.WIDE.U32 R10, R111, R84, RZ ;  /* 0x000000546f0a7225 */ /* 0x000fc600078e00ff */
[----:B------:R-:W-:Y:S01]  /*164b0*/  IADD3 R120, P1, P6, R80, R17, R90 ;  /* 0x0000001150787210 */ /* 0x000fe20007e3e05a */
[----:B------:R-:W-:-:S03]  /*164c0*/  IMAD.WIDE.U32 R78, R104, R84, RZ ;  /* 0x00000054684e7225 */ /* 0x000fc600078e00ff */
[----:B------:R-:W-:Y:S01]  /*164d0*/  IADD3.X R122, PT, PT, RZ, RZ, RZ, P1, P6 ;  /* 0x000000ffff7a7210 */ /* 0x000fe20000fec4ff */
[----:B------:R-:W-:Y:S02]  /*164e0*/  IMAD.IADD R15, R85, 0x1, R15 ;  /* 0x00000001550f7824 */ /* 0x000fe400078e020f */
[----:B------:R-:W-:Y:S02]  /*164f0*/  IMAD.IADD R17, R117, 0x1, R11 ;  /* 0x0000000175117824 */ /* 0x000fe400078e020b */
[----:B------:R-:W-:Y:S01]  /*16500*/  IMAD.IADD R87, R85, 0x1, R13 ;  /* 0x0000000155577824 */ /* 0x000fe200078e020d */
[----:B------:R-:W-:Y:S01]  /*16510*/  IADD3 R112, P2, P5, R12, R15, R78 ;  /* 0x0000000f0c707210 */ /* 0x000fe20007d5e04e */
[----:B------:R-:W-:Y:S01]  /*16520*/  IMAD.WIDE.U32 R12, R109, R106, RZ ;  /* 0x0000006a6d0c7225 */ /* 0x000fe200078e00ff */
[----:B------:R-:W-:-:S03]  /*16530*/  SHF.R.U64 R96, R10, 0x1f, R17 ;  /* 0x0000001f0a607819 */ /* 0x000fc60000001211 */
[----:B------:R-:W-:Y:S01]  /*16540*/  IMAD.WIDE.U32 R94, R84, R84, RZ ;  /* 0x00000054545e7225 */ /* 0x000fe200078e00ff */
[----:B------:R-:W-:-:S03]  /*16550*/  LOP3.LUT R96, R96, 0xfffffffe, RZ, 0xc0, !PT ;  /* 0xfffffffe60607812 */ /* 0x000fc600078ec0ff */
[C---:B------:R-:W-:Y:S02]  /*16560*/  IMAD.SHL.U32 R11, R10.reuse, 0x2, RZ ;  /* 0x000000020a0b7824 */ /* 0x040fe400078e00ff */
[----:B------:R-:W-:Y:S01]  /*16570*/  IMAD.IADD R121, R105, 0x1, R81 ;  /* 0x0000000169797824 */ /* 0x000fe200078e0251 */
[----:B------:R-:W-:Y:S01]  /*16580*/  SHF.L.U64.HI R81, R10, 0x1, R17 ;  /* 0x000000010a517819 */ /* 0x000fe20000010211 */
[----:B------:R-:W-:Y:S01]  /*16590*/  IMAD.IADD R123, R113, 0x1, R13 ;  /* 0x00000001717b7824 */ /* 0x000fe200078e020d */
[----:B------:R-:W-:Y:S01]  /*165a0*/  SHF.R.U32.HI R17, RZ, 0x1f, R17 ;  /* 0x0000001fff117819 */ /* 0x000fe20000011611 */
[----:B------:R-:W-:Y:S01]  /*165b0*/  IMAD.IADD R10, R83, 0x1, R95 ;  /* 0x00000001530a7824 */ /* 0x000fe200078e025f */
[----:B------:R-:W-:Y:S01]  /*165c0*/  LOP3.LUT R95, R11, 0xfffffffe, RZ, 0xc0, !PT ;  /* 0xfffffffe0b5f7812 */ /* 0x000fe200078ec0ff */
[----:B------:R-:W-:Y:S01]  /*165d0*/  IMAD.WIDE.U32 R82, R106, R84, RZ ;  /* 0x000000546a527225 */ /* 0x000fe200078e00ff */
[C-C-:B------:R-:W-:Y:S02]  /*165e0*/  SHF.L.U64.HI R118, R12.reuse, 0x1, R123.reuse ;  /* 0x000000010c767819 */ /* 0x140fe4000001027b */
[C---:B------:R-:W-:Y:S01]  /*165f0*/  SHF.R.U64 R114, R12.reuse, 0x1f, R123 ;  /* 0x0000001f0c727819 */ /* 0x040fe2000000127b */
[----:B------:R-:W-:Y:S01]  /*16600*/  IMAD.SHL.U32 R15, R12, 0x2, RZ ;  /* 0x000000020c0f7824 */ /* 0x000fe200078e00ff */
[----:B------:R-:W-:Y:S01]  /*16610*/  IADD3 R95, P0, PT, R95, R10, RZ ;  /* 0x0000000a5f5f7210 */ /* 0x000fe20007f1e0ff */
[----:B------:R-:W-:Y:S01]  /*16620*/  IMAD.WIDE.U32 R12, R109, R84, RZ ;  /* 0x000000546d0c7225 */ /* 0x000fe200078e00ff */
[----:B------:R-:W-:-:S02]  /*16630*/  LOP3.LUT R97, R17, 0x1, RZ, 0xc0, !PT ;  /* 0x0000000111617812 */ /* 0x000fc400078ec0ff */
[----:B------:R-:W-:Y:S01]  /*16640*/  LOP3.LUT R81, R81, 0x1, RZ, 0xc0, !PT ;  /* 0x0000000151517812 */ /* 0x000fe200078ec0ff */
[----:B------:R-:W-:-:S04]  /*16650*/  IMAD.WIDE.U32 R10, R106, R111, RZ ;  /* 0x0000006f6a0a7225 */ /* 0x000fc800078e00ff */
[----:B------:R-:W-:Y:S02]  /*16660*/  IMAD.IADD R83, R115, 0x1, R83 ;  /* 0x0000000173537824 */ /* 0x000fe400078e0253 */
[----:B------:R-:W-:Y:S02]  /*16670*/  IMAD.IADD R16, R93, 0x1, R91 ;  /* 0x000000015d107824 */ /* 0x000fe400078e025b */
[----:B------:R-:W-:Y:S01]  /*16680*/  IMAD.WIDE.U32 R90, R106, R106, RZ ;  /* 0x0000006a6a5a7225 */ /* 0x000fe200078e00ff */
[----:B------:R-:W-:Y:S02]  /*16690*/  IADD3 R83, P3, P4, R10, R83, R12 ;  /* 0x000000530a537210 */ /* 0x000fe40007c7e00c */
[----:B------:R-:W-:Y:S01]  /*166a0*/  LOP3.LUT R10, R15, 0xfffffffe, RZ, 0xc0, !PT ;  /* 0xfffffffe0f0a7812 */ /* 0x000fe200078ec0ff */
[----:B------:R-:W-:Y:S01]  /*166b0*/  IMAD.WIDE.U32 R96, R111, R111, R96 ;  /* 0x0000006f6f607225 */ /* 0x000fe200078e0060 */
[----:B------:R-:W-:-:S03]  /*166c0*/  SHF.R.U32.HI R108, RZ, 0x1f, R83 ;  /* 0x0000001fff6c7819 */ /* 0x000fc60000011653 */
[----:B------:R-:W-:Y:S02]  /*166d0*/  IMAD.X R81, RZ, RZ, R81, P0 ;  /* 0x000000ffff517224 */ /* 0x000fe400000e0651 */
[----:B------:R-:W-:Y:S02]  /*166e0*/  IMAD.IADD R88, R107, 0x1, R79 ;  /* 0x000000016b587824 */ /* 0x000fe400078e024f */
[----:B------:R-:W-:Y:S01]  /*166f0*/  IMAD.IADD R17, R115, 0x1, R91 ;  /* 0x0000000173117824 */ /* 0x000fe200078e025b */
[----:B------:R-:W-:Y:S01]  /*16700*/  IADD3 R91, P0, PT, R108, R86, RZ ;  /* 0x000000566c5b7210 */ /* 0x000fe20007f1e0ff */
[----:B------:R-:W-:Y:S01]  /*16710*/  IMAD.WIDE.U32 R78, R110, R109, RZ ;  /* 0x0000006d6e4e7225 */ /* 0x000fe200078e00ff */
[----:B------:R-:W-:Y:S02]  /*16720*/  IADD3 R92, P6, PT, R81, R96, RZ ;  /* 0x00000060515c7210 */ /* 0x000fe40007fde0ff */
[----:B------:R-:W-:Y:S01]  /*16730*/  IADD3 R10, P1, PT, R10, R17, RZ ;  /* 0x000000110a0a7210 */ /* 0x000fe20007f3e0ff */
[----:B------:R-:W-:-:S04]  /*16740*/  IMAD.WIDE.U32 R84, R89, R106, RZ ;  /* 0x0000006a59547225 */ /* 0x000fc800078e00ff */
[----:B------:R-:W-:Y:S02]  /*16750*/  IMAD.IADD R15, R105, 0x1, R79 ;  /* 0x00000001690f7824 */ /* 0x000fe400078e024f */
[----:B------:R-:W-:Y:S01]  /*16760*/  IMAD.X R79, RZ, RZ, R120, P0 ;  /* 0x000000ffff4f7224 */ /* 0x000fe200000e0678 */
[----:B------:R-:W-:Y:S01]  /*16770*/  ISETP.GT.U32.AND P0, PT, R86, R91, PT ;  /* 0x0000005b5600720c */ /* 0x000fe20003f04070 */
[----:B------:R-:W-:Y:S02]  /*16780*/  IMAD.IADD R80, R93, 0x1, R85 ;  /* 0x000000015d507824 */ /* 0x000fe400078e0255 */
[----:B------:R-:W-:Y:S01]  /*16790*/  IMAD.MOV.U32 R81, RZ, RZ, RZ ;  /* 0x000000ffff517224 */ /* 0x000fe200078e00ff */
[----:B------:R-:W-:Y:S01]  /*167a0*/  ISETP.GT.U32.AND.EX P0, PT, R120, R79, PT, P0 ;  /* 0x0000004f7800720c */ /* 0x000fe20003f04100 */
[----:B------:R-:W-:Y:S01]  /*167b0*/  IMAD.X R96, R117, 0x1, R97, P6 ;  /* 0x0000000175607824 */ /* 0x000fe200030e0661 */
[----:B------:R-:W-:Y:S01]  /*167c0*/  IADD3 R85, P6, PT, R91, R90, RZ ;  /* 0x0000005a5b557210 */ /* 0x000fe20007fde0ff */
[----:B------:R-:W-:Y:S01]  /*167d0*/  IMAD.MOV.U32 R17, RZ, RZ, RZ ;  /* 0x000000ffff117224 */ /* 0x000fe200078e00ff */
[----:B------:R-:W-:Y:S01]  /*167e0*/  LOP3.LUT R90, R114, 0xfffffffe, RZ, 0xc0, !PT ;  /* 0xfffffffe725a7812 */ /* 0x000fe200078ec0ff */
[----:B------:R-:W-:-:S04]  /*167f0*/  IMAD.WIDE.U32 R80, R109, R89, R80 ;  /* 0x000000596d507225 */ /* 0x000fc800078e0050 */
[----:B------:R-:W-:-:S04]  /*16800*/  IMAD.WIDE.U32 R16, R111, R89, R16 ;  /* 0x000000596f107225 */ /* 0x000fc800078e0010 */
[----:B------:R-:W-:Y:S02]  /*16810*/  IMAD.MOV.U32 R89, RZ, RZ, RZ ;  /* 0x000000ffff597224 */ /* 0x000fe400078e00ff */
[----:B------:R-:W-:Y:S01]  /*16820*/  IMAD.X R119, R79, 0x1, R10, P6 ;  /* 0x000000014f777824 */ /* 0x000fe200030e060a */
[----:B------:R-:W-:Y:S01]  /*16830*/  SEL R10, R86, R91, P0 ;  /* 0x0000005b560a7207 */ /* 0x000fe20000000000 */
[----:B------:R-:W-:Y:S01]  /*16840*/  IMAD.WIDE.U32 R88, R104, R111, R88 ;  /* 0x0000006f68587225 */ /* 0x000fe200078e0058 */
[----:B------:R-:W-:Y:S02]  /*16850*/  IADD3 R15, P6, PT, R15, R80, RZ ;  /* 0x000000500f0f7210 */ /* 0x000fe40007fde0ff */
[----:B------:R-:W-:Y:S01]  /*16860*/  SEL R104, R120, R79, P0 ;  /* 0x0000004f78687207 */ /* 0x000fe20000000000 */
[----:B------:R-:W-:Y:S01]  /*16870*/  IMAD.IADD R97, R107, 0x1, R89 ;  /* 0x000000016b617824 */ /* 0x000fe200078e0259 */
[----:B------:R-:W-:Y:S01]  /*16880*/  ISETP.GT.U32.AND P0, PT, R10, R85, PT ;  /* 0x000000550a00720c */ /* 0x000fe20003f04070 */
[----:B------:R-:W-:Y:S01]  /*16890*/  IMAD.X R12, R93, 0x1, R81, P6 ;  /* 0x000000015d0c7824 */ /* 0x000fe200030e0651 */
[----:B------:R-:W-:Y:S01]  /*168a0*/  SHF.R.U32.HI R10, RZ, 0x1f, R123 ;  /* 0x0000001fff0a7819 */ /* 0x000fe2000001167b */
[----:B------:R-:W-:Y:S01]  /*168b0*/  IMAD.WIDE.U32 R80, R94, R68, RZ ;  /* 0x000000445e507225 */ /* 0x000fe200078e00ff */
[----:B------:R-:W-:-:S02]  /*168c0*/  LOP3.LUT R79, R118, 0x1, RZ, 0xc0, !PT ;  /* 0x00000001764f7812 */ /* 0x000fc400078ec0ff */
[----:B------:R-:W-:Y:S01]  /*168d0*/  LOP3.LUT R91, R10, 0x1, RZ, 0xc0, !PT ;  /* 0x000000010a5b7812 */ /* 0x000fe200078ec0ff */
[----:B------:R-:W-:Y:S01]  /*168e0*/  IMAD.IADD R123, R93, 0x1, R17 ;  /* 0x000000015d7b7824 */ /* 0x000fe200078e0211 */
[----:B------:R-:W-:Y:S01]  /*168f0*/  ISETP.GT.U32.AND.EX P0, PT, R104, R119, PT, P0 ;  /* 0x000000776800720c */ /* 0x000fe20003f04100 */
[----:B------:R-:W-:Y:S01]  /*16900*/  IMAD.X R79, RZ, RZ, R79, P1 ;  /* 0x000000ffff4f7224 */ /* 0x000fe200008e064f */
[----:B------:R-:W-:Y:S01]  /*16910*/  IADD3 R10, P1, P6, R122, R16, R121 ;  /* 0x000000107a0a7210 */ /* 0x000fe20007e3e079 */
[----:B------:R-:W-:Y:S01]  /*16920*/  IMAD.WIDE.U32 R16, R80, R70, RZ ;  /* 0x0000004650107225 */ /* 0x000fe200078e00ff */
[----:B------:R-:W-:Y:S02]  /*16930*/  SEL R121, RZ, 0x1, !P0 ;  /* 0x00000001ff797807 */ /* 0x000fe40004000000 */
[----:B------:R-:W-:Y:S01]  /*16940*/  IADD3.X R123, PT, PT, RZ, R123, RZ, P1, P6 ;  /* 0x0000007bff7b7210 */ /* 0x000fe20000fec4ff */
[----:B------:R-:W-:Y:S01]  /*16950*/  IMAD R93, R95, R68, RZ ;  /* 0x000000445f5d7224 */ /* 0x000fe200078e02ff */
[----:B------:R-:W-:Y:S01]  /*16960*/  IADD3 RZ, P1, PT, R94, R16, RZ ;  /* 0x000000105eff7210 */ /* 0x000fe20007f3e0ff */
[----:B------:R-:W-:-:S04]  /*16970*/  IMAD.WIDE.U32 R90, R109, R109, R90 ;  /* 0x0000006d6d5a7225 */ /* 0x000fc800078e005a */
[----:B------:R-:W-:Y:S01]  /*16980*/  IMAD R117, R94, R69, R93 ;  /* 0x000000455e757224 */ /* 0x000fe200078e025d */
[----:B------:R-:W-:Y:S01]  /*16990*/  IADD3 R94, P0, P6, R79, R90, R10 ;  /* 0x0000005a4f5e7210 */ /* 0x000fe20007e1e00a */
[----:B------:R-:W-:Y:S01]  /*169a0*/  IMAD.IADD R104, R113, 0x1, R91 ;  /* 0x0000000171687824 */ /* 0x000fe200078e025b */
[----:B------:R-:W-:Y:S01]  /*169b0*/  IADD3.X R93, PT, PT, RZ, RZ, RZ, P2, P5 ;  /* 0x000000ffff5d7210 */ /* 0x000fe200017ea4ff */
[----:B------:R-:W-:Y:S01]  /*169c0*/  IMAD.IADD R117, R81, 0x1, R117 ;  /* 0x0000000151757824 */ /* 0x000fe200078e0275 */
[----:B------:R-:W-:Y:S01]  /*169d0*/  IADD3 R94, P2, P5, R10, R94, R121 ;  /* 0x0000005e0a5e7210 */ /* 0x000fe20007d5e079 */
[----:B------:R-:W-:Y:S01]  /*169e0*/  IMAD.IADD R11, R115, 0x1, R11 ;  /* 0x00000001730b7824 */ /* 0x000fe200078e020b */
[----:B------:R-:W-:Y:S01]  /*169f0*/  IADD3.X R104, PT, PT, RZ, R104, R123, P0, P6 ;  /* 0x00000068ff687210 */ /* 0x000fe200007ec47b */
[----:B------:R-:W-:Y:S01]  /*16a00*/  IMAD.WIDE.U32 R90, R117, R70, RZ ;  /* 0x00000046755a7225 */ /* 0x000fe200078e00ff */
[----:B------:R-:W-:Y:S02]  /*16a10*/  IADD3 R93, P0, P6, R93, R88, R87 ;  /* 0x000000585d5d7210 */ /* 0x000fe40007e1e057 */
[----:B------:R-:W-:Y:S01]  /*16a20*/  IADD3.X R104, PT, PT, R123, R104, RZ, P2, P5 ;  /* 0x000000687b687210 */ /* 0x000fe200017ea4ff */
[----:B------:R-:W-:Y:S01]  /*16a30*/  IMAD.WIDE.U32 R88, R117, R72, RZ ;  /* 0x0000004875587225 */ /* 0x000fe200078e00ff */
[----:B------:R-:W-:-:S02]  /*16a40*/  IADD3 R114, P2, PT, R85, R86, RZ ;  /* 0x0000005655727210 */ /* 0x000fc40007f5e0ff */
[----:B------:R-:W-:Y:S01]  /*16a50*/  IADD3.X R97, PT, PT, RZ, R97, RZ, P0, P6 ;  /* 0x00000061ff617210 */ /* 0x000fe200007ec4ff */
[----:B------:R-:W-:Y:S01]  /*16a60*/  IMAD.WIDE.U32 R86, R110, R106, RZ ;  /* 0x0000006a6e567225 */ /* 0x000fe200078e00ff */
[----:B------:R-:W-:-:S03]  /*16a70*/  ISETP.GE.U32.AND P0, PT, R114, R85, PT ;  /* 0x000000557200720c */ /* 0x000fc60003f06070 */
[----:B------:R-:W-:-:S04]  /*16a80*/  IMAD.WIDE.U32 R90, P5, R80, R71, R90 ;  /* 0x00000047505a7225 */ /* 0x000fc800078a005a */
[----:B------:R-:W-:-:S04]  /*16a90*/  IMAD.WIDE.U32 R88, P6, R80, R73, R88 ;  /* 0x0000004950587225 */ /* 0x000fc800078c0058 */
[----:B------:R-:W-:Y:S02]  /*16aa0*/  IMAD.IADD R105, R105, 0x1, R87 ;  /* 0x0000000169697824 */ /* 0x000fe400078e0257 */
[----:B------:R-:W-:Y:S01]  /*16ab0*/  IMAD.X R120, R119, 0x1, R120, P2 ;  /* 0x0000000177787824 */ /* 0x000fe200010e0678 */
[----:B------:R-:W-:Y:S01]  /*16ac0*/  IADD3 R10, P2, PT, R17, R90, RZ ;  /* 0x0000005a110a7210 */ /* 0x000fe20007f5e0ff */
[----:B------:R-:W-:Y:S02]  /*16ad0*/  IMAD.X R85, RZ, RZ, RZ, P5 ;  /* 0x000000ffff557224 */ /* 0x000fe400028e06ff */
[----:B------:R-:W-:Y:S01]  /*16ae0*/  IMAD.X R79, RZ, RZ, RZ, P6 ;  /* 0x000000ffff4f7224 */ /* 0x000fe200030e06ff */
[----:B------:R-:W-:Y:S01]  /*16af0*/  IADD3 R105, P5, P6, R78, R105, R84 ;  /* 0x000000694e697210 */ /* 0x000fe20007ebe054 */
[----:B------:R-:W-:Y:S01]  /*16b00*/  IMAD.WIDE.U32 R16, R80, R72, RZ ;  /* 0x0000004850107225 */ /* 0x000fe200078e00ff */
[----:B------:R-:W-:Y:S02]  /*16b10*/  IADD3.X RZ, P1, PT, R95, R10, RZ, P1, !PT ;  /* 0x0000000a5fff7210 */ /* 0x000fe40000f3e4ff */
[----:B------:R-:W-:Y:S01]  /*16b20*/  IADD3.X R10, PT, PT, RZ, RZ, RZ, P5, P6 ;  /* 0x000000ffff0a7210 */ /* 0x000fe20002fec4ff */
[----:B------:R-:W-:Y:S01]  /*16b30*/  IMAD.MOV.U32 R84, RZ, RZ, R91 ;  /* 0x000000ffff547224 */ /* 0x000fe200078e005b */
[----:B------:R-:W-:Y:S01]  /*16b40*/  ISETP.GE.U32.AND.EX P0, PT, R120, R119, PT, P0 ;  /* 0x000000777800720c */ /* 0x000fe20003f06100 */
[----:B------:R-:W-:-:S02]  /*16b50*/  IMAD.MOV.U32 R78, RZ, RZ, R89 ;  /* 0x000000ffff4e7224 */ /* 0x000fc400078e0059 */
[----:B------:R-:W-:Y:S01]  /*16b60*/  IMAD.WIDE.U32.X R84, R117, R71, R84, P2 ;  /* 0x0000004775547225 */ /* 0x000fe200010e0454 */
[----:B------:R-:W-:Y:S02]  /*16b70*/  IADD3 R106, P2, PT, R17, R88, RZ ;  /* 0x00000058116a7210 */ /* 0x000fe40007f5e0ff */
[----:B------:R-:W-:Y:S02]  /*16b80*/  IADD3 R17, P5, PT, R121, R14, RZ ;  /* 0x0000000e79117210 */ /* 0x000fe40007fbe0ff */
[----:B------:R-:W-:Y:S01]  /*16b90*/  SEL R107, RZ, 0x1, P0 ;  /* 0x00000001ff6b7807 */ /* 0x000fe20000000000 */
[----:B------:R-:W-:Y:S01]  /*16ba0*/  IMAD.WIDE.U32.X R78, R117, R73, R78, P2 ;  /* 0x00000049754e7225 */ /* 0x000fe200010e044e */
[----:B------:R-:W-:Y:S02]  /*16bb0*/  IADD3.X R123, P1, PT, RZ, R84, RZ, P1, !PT ;  /* 0x00000054ff7b7210 */ /* 0x000fe40000f3e4ff */
[C---:B------:R-:W-:Y:S01]  /*16bc0*/  SHF.L.U64.HI R88, R82.reuse, 0x1, R83 ;  /* 0x0000000152587819 */ /* 0x040fe20000010253 */
[----:B------:R-:W-:Y:S01]  /*16bd0*/  IMAD.X R87, RZ, RZ, R112, P5 ;  /* 0x000000ffff577224 */ /* 0x000fe200028e0670 */
[----:B------:R-:W-:Y:S01]  /*16be0*/  IADD3 R118, P5, PT, R17, R86, RZ ;  /* 0x0000005611767210 */ /* 0x000fe20007fbe0ff */
[----:B------:R-:W-:Y:S01]  /*16bf0*/  IMAD.X R125, RZ, RZ, R85, P1 ;  /* 0x000000ffff7d7224 */ /* 0x000fe200008e0655 */
[----:B------:R-:W-:Y:S01]  /*16c00*/  LEA R123, P0, R82, R123, 0x1 ;  /* 0x0000007b527b7211 */ /* 0x000fe200078008ff */
[----:B------:R-:W-:Y:S01]  /*16c10*/  IMAD.WIDE.U32 R82, R117, R74, RZ ;  /* 0x0000004a75527225 */ /* 0x000fe200078e00ff */
[----:B------:R-:W-:-:S02]  /*16c20*/  ISETP.GT.U32.AND P6, PT, R14, R17, PT ;  /* 0x000000110e00720c */ /* 0x000fc40003fc4070 */
[----:B------:R-:W-:Y:S01]  /*16c30*/  IADD3.X R125, P0, PT, R125, R88, RZ, P0, !PT ;  /* 0x000000587d7d7210 */ /* 0x000fe2000071e4ff */
[----:B------:R-:W-:Y:S01]  /*16c40*/  IMAD.X R91, R87, 0x1, R105, P5 ;  /* 0x00000001575b7824 */ /* 0x000fe200028e0669 */
[----:B------:R-:W-:Y:S01]  /*16c50*/  IADD3 R81, P5, PT, R107, R118, RZ ;  /* 0x000000766b517210 */ /* 0x000fe20007fbe0ff */
[----:B------:R-:W-:Y:S01]  /*16c60*/  IMAD.WIDE.U32 R88, R117, R76, RZ ;  /* 0x0000004c75587225 */ /* 0x000fe200078e00ff */
[----:B------:R-:W-:Y:S02]  /*16c70*/  ISETP.GT.U32.AND.EX P6, PT, R112, R87, PT, P6 ;  /* 0x000000577000720c */ /* 0x000fe40003fc4160 */
[----:B------:R-:W-:Y:S01]  /*16c80*/  IADD3 R95, P1, PT, R81, R86, RZ ;  /* 0x00000056515f7210 */ /* 0x000fe20007f3e0ff */
[----:B------:R-:W-:Y:S01]  /*16c90*/  IMAD.X R110, RZ, RZ, R91, P5 ;  /* 0x000000ffff6e7224 */ /* 0x000fe200028e065b */
[----:B------:R-:W-:Y:S02]  /*16ca0*/  IADD3 R123, P5, PT, R123, R16, RZ ;  /* 0x000000107b7b7210 */ /* 0x000fe40007fbe0ff */
[----:B------:R-:W-:Y:S01]  /*16cb0*/  SEL R86, R14, R17, P6 ;  /* 0x000000110e567207 */ /* 0x000fe20003000000 */
[----:B------:R-:W-:Y:S01]  /*16cc0*/  IMAD.X R105, R110, 0x1, R105, P1 ;  /* 0x000000016e697824 */ /* 0x000fe200008e0669 */
[----:B------:R-:W-:Y:S01]  /*16cd0*/  ISETP.GT.U32.AND P1, PT, R118, R81, PT ;  /* 0x000000517600720c */ /* 0x000fe20003f24070 */
[----:B------:R-:W-:Y:S01]  /*16ce0*/  IMAD.WIDE.U32 R16, R80, R74, RZ ;  /* 0x0000004a50107225 */ /* 0x000fe200078e00ff */
[----:B------:R-:W-:-:S02]  /*16cf0*/  IADD3.X R125, P5, PT, R125, R106, RZ, P5, !PT ;  /* 0x0000006a7d7d7210 */ /* 0x000fc40002fbe4ff */
[----:B------:R-:W-:Y:S01]  /*16d00*/  SEL R90, R112, R87, P6 ;  /* 0x00000057705a7207 */ /* 0x000fe20003000000 */
[----:B------:R-:W-:Y:S01]  /*16d10*/  IMAD.WIDE.U32 R82, P6, R80, R75, R82 ;  /* 0x0000004b50527225 */ /* 0x000fe200078c0052 */
[----:B------:R-:W-:Y:S02]  /*16d20*/  ISETP.GT.U32.AND.EX P1, PT, R91, R110, PT, P1 ;  /* 0x0000006e5b00720c */ /* 0x000fe40003f24110 */
[----:B------:R-:W-:Y:S01]  /*16d30*/  ISETP.GT.U32.AND P2, PT, R86, R118, PT ;  /* 0x000000765600720c */ /* 0x000fe20003f44070 */
[----:B------:R-:W-:Y:S01]  /*16d40*/  IMAD R86, R125, R68, RZ ;  /* 0x000000447d567224 */ /* 0x000fe200078e02ff */
[----:B------:R-:W-:Y:S01]  /*16d50*/  SEL R106, R118, R81, P1 ;  /* 0x00000051766a7207 */ /* 0x000fe20000800000 */
[----:B------:R-:W-:Y:S01]  /*16d60*/  IMAD.X R85, RZ, RZ, RZ, P6 ;  /* 0x000000ffff557224 */ /* 0x000fe200030e06ff */
[----:B------:R-:W-:Y:S01]  /*16d70*/  SEL R110, R91, R110, P1 ;  /* 0x0000006e5b6e7207 */ /* 0x000fe20000800000 */
[----:B------:R-:W-:Y:S01]  /*16d80*/  IMAD.MOV.U32 R84, RZ, RZ, R83 ;  /* 0x000000ffff547224 */ /* 0x000fe200078e0053 */
[----:B------:R-:W-:Y:S01]  /*16d90*/  IADD3 R121, P6, PT, R17, R82, RZ ;  /* 0x0000005211797210 */ /* 0x000fe20007fde0ff */
[----:B------:R-:W-:Y:S01]  /*16da0*/  IMAD.WIDE.U32 R88, P1, R80, R77, R88 ;  /* 0x0000004d50587225 */ /* 0x000fe20007820058 */
[----:B------:R-:W-:-:S02]  /*16db0*/  ISETP.GT.U32.AND.EX P2, PT, R90, R91, PT, P2 ;  /* 0x0000005b5a00720c */ /* 0x000fc40003f44120 */
[----:B------:R-:W-:Y:S01]  /*16dc0*/  IADD3.X R17, P5, P0, R78, RZ, RZ, P5, P0 ;  /* 0x000000ff4e117210 */ /* 0x000fe200028a04ff */
[----:B------:R-:W-:-:S03]  /*16dd0*/  IMAD.WIDE.U32 R80, R80, R76, RZ ;  /* 0x0000004c50507225 */ /* 0x000fc600078e00ff */
[----:B------:R-:W-:Y:S01]  /*16de0*/  IADD3.X R79, PT, PT, R79, RZ, RZ, P5, P0 ;  /* 0x000000ff4f4f7210 */ /* 0x000fe20002fe04ff */
[----:B------:R-:W-:-:S04]  /*16df0*/  IMAD.WIDE.U32 R82, R123, R68, RZ ;  /* 0x000000447b527225 */ /* 0x000fc800078e00ff */
[----:B------:R-:W-:Y:S02]  /*16e00*/  IMAD R119, R123, R69, R86 ;  /* 0x000000457b777224 */ /* 0x000fe400078e0256 */
[----:B------:R-:W-:Y:S01]  /*16e10*/  IMAD.X R87, RZ, RZ, RZ, P1 ;  /* 0x000000ffff577224 */ /* 0x000fe200008e06ff */
[----:B------:R-:W-:Y:S01]  /*16e20*/  IADD3 R118, P1, PT, R81, R88, RZ ;  /* 0x0000005851767210 */ /* 0x000fe20007f3e0ff */
[----:B------:R-:W-:Y:S01]  /*16e30*/  IMAD.IADD R119, R83, 0x1, R119 ;  /* 0x0000000153777824 */ /* 0x000fe200078e0277 */
[----:B------:R-:W-:Y:S01]  /*16e40*/  SEL R83, RZ, 0x1, !P2 ;  /* 0x00000001ff537807 */ /* 0x000fe20005000000 */
[----:B------:R-:W-:Y:S01]  /*16e50*/  IMAD.WIDE.U32.X R84, R117, R75, R84, P6 ;  /* 0x0000004b75547225 */ /* 0x000fe200030e0454 */
[----:B------:R-:W-:-:S03]  /*16e60*/  IADD3 R90, P6, P2, R10, R15, R93 ;  /* 0x0000000f0a5a7210 */ /* 0x000fc60007ade05d */
[----:B------:R-:W-:Y:S01]  /*16e70*/  IMAD.MOV.U32 R86, RZ, RZ, R89 ;  /* 0x000000ffff567224 */ /* 0x000fe200078e0059 */
[----:B------:R-:W-:Y:S01]  /*16e80*/  IADD3.X R81, PT, PT, RZ, R12, R97, P6, P2 ;  /* 0x0000000cff517210 */ /* 0x000fe200037e4461 */
[----:B------:R-:W-:-:S04]  /*16e90*/  IMAD.WIDE.U32 R88, R119, R70, RZ ;  /* 0x0000004677587225 */ /* 0x000fc800078e00ff */
[----:B------:R-:W-:Y:S01]  /*16ea0*/  IMAD.WIDE.U32.X R86, R117, R77, R86, P1 ;  /* 0x0000004d75567225 */ /* 0x000fe200008e0456 */
[----:B------:R-:W-:Y:S02]  /*16eb0*/  IADD3 R117, P1, P2, R15, R90, R83 ;  /* 0x0000005a0f757210 */ /* 0x000fe40007a3e053 */
[----:B------:R-:W-:Y:S01]  /*16ec0*/  IADD3 R15, P0, PT, R17, R114, RZ ;  /* 0x00000072110f7210 */ /* 0x000fe20007f1e0ff */
[----:B------:R-:W-:Y:S01]  /*16ed0*/  IMAD.WIDE.U32 R90, R82, R70, RZ ;  /* 0x00000046525a7225 */ /* 0x000fe200078e00ff */
[----:B------:R-:W-:Y:S02]  /*16ee0*/  IADD3.X R114, PT, PT, R12, R81, RZ, P1, P2 ;  /* 0x000000510c727210 */ /* 0x000fe40000fe44ff */
[----:B------:R-:W-:Y:S01]  /*16ef0*/  IADD3.X R122, P0, PT, R79, R120, RZ, P0, !PT ;  /* 0x000000784f7a7210 */ /* 0x000fe2000071e4ff */
[----:B------:R-:W-:Y:S01]  /*16f00*/  IMAD.WIDE.U32 R88, P5, R82, R71, R88 ;  /* 0x0000004752587225 */ /* 0x000fe200078a0058 */
[----:B------:R-:W-:Y:S02]  /*16f10*/  IADD3 RZ, P1, PT, R123, R90, RZ ;  /* 0x0000005a7bff7210 */ /* 0x000fe40007f3e0ff */
[----:B------:R-:W-:Y:S01]  /*16f20*/  IADD3 R90, P2, PT, R15, R16, RZ ;  /* 0x000000100f5a7210 */ /* 0x000fe20007f5e0ff */
[----:B------:R-:W-:Y:S01]  /*16f30*/  IMAD.X R17, RZ, RZ, RZ, P5 ;  /* 0x000000ffff117224 */ /* 0x000fe200028e06ff */
[----:B------:R-:W-:Y:S01]  /*16f40*/  IADD3 R16, P6, PT, R91, R88, RZ ;  /* 0x000000585b107210 */ /* 0x000fe20007fde0ff */
[----:B------:R-:W-:Y:S01]  /*16f50*/  IMAD.IADD R12, R113, 0x1, R13 ;  /* 0x00000001710c7824 */ /* 0x000fe200078e020d */
[----:B------:R-:W-:Y:S01]  /*16f60*/  IADD3.X R122, P5, PT, R122, R121, RZ, P2, !PT ;  /* 0x000000797a7a7210 */ /* 0x000fe200017be4ff */
[----:B------:R-:W-:Y:S01]  /*16f70*/  IMAD.WIDE.U32 R78, R119, R72, RZ ;  /* 0x00000048774e7225 */ /* 0x000fe200078e00ff */
[----:B------:R-:W-:-:S02]  /*16f80*/  IADD3.X RZ, P2, PT, R125, R16, RZ, P1, !PT ;  /* 0x000000107dff7210 */ /* 0x000fc40000f5e4ff */
[----:B------:R-:W-:Y:S01]  /*16f90*/  IADD3.X R13, P0, P5, R84, RZ, RZ, P5, P0 ;  /* 0x000000ff540d7210 */ /* 0x000fe20002d004ff */
[----:B------:R-:W-:Y:S01]  /*16fa0*/  IMAD.MOV.U32 R16, RZ, RZ, R89 ;  /* 0x000000ffff107224 */ /* 0x000fe200078e0059 */
[----:B------:R-:W-:Y:S01]  /*16fb0*/  IADD3 R120, P1, PT, R95, R14, RZ ;  /* 0x0000000e5f787210 */ /* 0x000fe20007f3e0ff */
[----:B------:R-:W-:Y:S01]  /*16fc0*/  IMAD.WIDE.U32 R88, R119, R74, RZ ;  /* 0x0000004a77587225 */ /* 0x000fe200078e00ff */
[----:B------:R-:W-:-:S03]  /*16fd0*/  IADD3.X R123, PT, PT, R85, RZ, RZ, P0, P5 ;  /* 0x000000ff557b7210 */ /* 0x000fc600007ea4ff */
[----:B------:R-:W-:-:S04]  /*16fe0*/  IMAD.WIDE.U32.X R16, R119, R71, R16, P6 ;  /* 0x0000004777107225 */ /* 0x000fc800030e0410 */
[----:B------:R-:W-:Y:S01]  /*16ff0*/  IMAD.WIDE.U32 R14, P0, R82, R73, R78 ;  /* 0x00000049520e7225 */ /* 0x000fe2000780004e */
[----:B------:R-:W-:-:S03]  /*17000*/  IADD3.X R115, P2, PT, RZ, R16, RZ, P2, !PT ;  /* 0x00000010ff737210 */ /* 0x000fc6000175e4ff */
[----:B------:R-:W-:Y:S01]  /*17010*/  IMAD.WIDE.U32 R78, R82, R72, RZ ;  /* 0x00000048524e7225 */ /* 0x000fe200078e00ff */
[----:B------:R-:W-:-:S03]  /*17020*/  IADD3 R115, P5, PT, R115, R90, RZ ;  /* 0x0000005a73737210 */ /* 0x000fc60007fbe0ff */
[----:B------:R-:W-:Y:S01]  /*17030*/  IMAD.X R121, RZ, RZ, R17, P2 ;  /* 0x000000ffff797224 */ /* 0x000fe200010e0611 */
[----:B------:R-:W-:Y:S01]  /*17040*/  IADD3 R115, P2, PT, R115, R78, RZ ;  /* 0x0000004e73737210 */ /* 0x000fe20007f5e0ff */
[----:B------:R-:W-:-:S03]  /*17050*/  IMAD.WIDE.U32 R84, P6, R82, R75, R88 ;  /* 0x0000004b52547225 */ /* 0x000fc600078c0058 */
[----:B------:R-:W-:Y:S01]  /*17060*/  IADD3.X R121, P5, PT, R121, R122, RZ, P5, !PT ;  /* 0x0000007a79797210 */ /* 0x000fe20002fbe4ff */
[----:B------:R-:W-:Y:S01]  /*17070*/  IMAD.X R89, RZ, RZ, RZ, P0 ;  /* 0x000000ffff597224 */ /* 0x000fe200000e06ff */
[----:B------:R-:W-:Y:S01]  /*17080*/  IADD3 R14, P0, PT, R79, R14, RZ ;  /* 0x0000000e4f0e7210 */ /* 0x000fe20007f1e0ff */
[----:B------:R-:W-:-:S03]  /*17090*/  IMAD.WIDE.U32 R90, R119, R76, RZ ;  /* 0x0000004c775a7225 */ /* 0x000fc600078e00ff */
[----:B------:R-:W-:Y:S01]  /*170a0*/  IADD3.X R121, P2, PT, R121, R14, RZ, P2, !PT ;  /* 0x0000000e79797210 */ /* 0x000fe2000175e4ff */
[----:B------:R-:W-:-:S04]  /*170b0*/  IMAD.WIDE.U32 R16, R82, R74, RZ ;  /* 0x0000004a52107225 */ /* 0x000fc800078e00ff */
[----:B------:R-:W-:Y:S02]  /*170c0*/  IMAD.X R79, RZ, RZ, RZ, P6 ;  /* 0x000000ffff4f7224 */ /* 0x000fe400030e06ff */
[----:B------:R-:W-:Y:S02]  /*170d0*/  IMAD.MOV.U32 R88, RZ, RZ, R15 ;  /* 0x000000ffff587224 */ /* 0x000fe400078e000f */
[----:B------:R-:W-:-:S04]  /*170e0*/  IMAD.WIDE.U32 R14, P6, R82, R77, R90 ;  /* 0x0000004d520e7225 */ /* 0x000fc800078c005a */
[----:B------:R-:W-:Y:S02]  /*170f0*/  IMAD R90, R121, R68, RZ ;  /* 0x00000044795a7224 */ /* 0x000fe400078e02ff */
[----:B------:R-:W-:Y:S01]  /*17100*/  IMAD.X R112, R105, 0x1, R112, P1 ;  /* 0x0000000169707824 */ /* 0x000fe200008e0670 */
[----:B------:R-:W-:Y:S01]  /*17110*/  IADD3 R125, P1, PT, R17, R84, RZ ;  /* 0x00000054117d7210 */ /* 0x000fe20007f3e0ff */
[----:B------:R-:W-:Y:S02]  /*17120*/  IMAD.MOV.U32 R78, RZ, RZ, R85 ;  /* 0x000000ffff4e7224 */ /* 0x000fe400078e0055 */
[----:B------:R-:W-:-:S04]  /*17130*/  IMAD.WIDE.U32 R84, R82, R76, RZ ;  /* 0x0000004c52547225 */ /* 0x000fc800078e00ff */
[----:B------:R-:W-:Y:S01]  /*17140*/  IMAD.WIDE.U32.X R88, R119, R73, R88, P0 ;  /* 0x0000004977587225 */ /* 0x000fe200000e0458 */
[----:B------:R-:W-:-:S03]  /*17150*/  IADD3 R13, P0, PT, R13, R120, RZ ;  /* 0x000000780d0d7210 */ /* 0x000fc60007f1e0ff */
[----:B------:R-:W-:Y:S01]  /*17160*/  IMAD.WIDE.U32 R82, R115, R68, RZ ;  /* 0x0000004473527225 */ /* 0x000fe200078e00ff */
[----:B------:R-:W-:-:S03]  /*17170*/  IADD3.X R17, P0, PT, R123, R112, RZ, P0, !PT ;  /* 0x000000707b117210 */ /* 0x000fc6000071e4ff */
[----:B------:R-:W-:Y:S02]  /*17180*/  IMAD R91, R115, R69, R90 ;  /* 0x00000045735b7224 */ /* 0x000fe400078e025a */
[----:B------:R-:W-:Y:S01]  /*17190*/  IMAD.WIDE.U32.X R78, R119, R75, R78, P1 ;  /* 0x0000004b774e7225 */ /* 0x000fe200008e044e */
[----:B------:R-:W-:Y:S02]  /*171a0*/  IADD3 R122, P1, PT, R13, R80, RZ ;  /* 0x000000500d7a7210 */ /* 0x000fe40007f3e0ff */
[----:B------:R-:W-:Y:S01]  /*171b0*/  IADD3.X R13, P2, P5, R88, RZ, RZ, P2, P5 ;  /* 0x000000ff580d7210 */ /* 0x000fe2000154a4ff */
[----:B------:R-:W-:Y:S01]  /*171c0*/  IMAD.IADD R83, R83, 0x1, R91 ;  /* 0x0000000153537824 */ /* 0x000fe200078e025b */
[----:B------:R-:W-:Y:S01]  /*171d0*/  IADD3.X R17, P1, PT, R17, R118, RZ, P1, !PT ;  /* 0x0000007611117210 */ /* 0x000fe20000f3e4ff */
[----:B------:R-:W-:Y:S01]  /*171e0*/  IMAD.X R81, RZ, RZ, RZ, P6 ;  /* 0x000000ffff517224 */ /* 0x000fe200030e06ff */
[----:B------:R-:W-:Y:S01]  /*171f0*/  IADD3 R85, P6, PT, R85, R14, RZ ;  /* 0x0000000e55557210 */ /* 0x000fe20007fde0ff */
[----:B------:R-:W-:Y:S01]  /*17200*/  IMAD.MOV.U32 R80, RZ, RZ, R15 ;  /* 0x000000ffff507224 */ /* 0x000fe200078e000f */
[----:B------:R-:W-:Y:S01]  /*17210*/  IADD3.X R88, PT, PT, R89, RZ, RZ, P2, P5 ;  /* 0x000000ff59587210 */ /* 0x000fe200017ea4ff */
[----:B------:R-:W-:Y:S01]  /*17220*/  IMAD.WIDE.U32 R14, R83, R70, RZ ;  /* 0x00000046530e7225 */ /* 0x000fe200078e00ff */
[----:B------:R-:W-:-:S03]  /*17230*/  IADD3 R13, P2, PT, R13, R122, RZ ;  /* 0x0000007a0d0d7210 */ /* 0x000fc60007f5e0ff */
[----:B------:R-:W-:Y:S01]  /*17240*/  IMAD.WIDE.U32.X R80, R119, R77, R80, P6 ;  /* 0x0000004d77507225 */ /* 0x000fe200030e0450 */
[----:B------:R-:W-:Y:S02]  /*17250*/  IADD3.X R119, P0, P1, R86, RZ, RZ, P1, P0 ;  /* 0x000000ff56777210 */ /* 0x000fe400009004ff */
[----:B------:R-:W-:Y:S01]  /*17260*/  IADD3 R86, P6, PT, R13, R16, RZ ;  /* 0x000000100d567210 */ /* 0x000fe20007fde0ff */
[----:B------:R-:W-:Y:S01]  /*17270*/  IMAD.WIDE.U32 R90, R82, R70, RZ ;  /* 0x00000046525a7225 */ /* 0x000fe200078e00ff */
[----:B------:R-:W-:-:S03]  /*17280*/  IADD3.X R87, PT, PT, R87, RZ, RZ, P0, P1 ;  /* 0x000000ff57577210 */ /* 0x000fc600007e24ff */
[----:B------:R-:W-:Y:S01]  /*17290*/  IMAD.WIDE.U32 R14, P5, R82, R71, R14 ;  /* 0x00000047520e7225 */ /* 0x000fe200078a000e */
[----:B------:R-:W-:Y:S02]  /*172a0*/  IADD3 RZ, P0, PT, R115, R90, RZ ;  /* 0x0000005a73ff7210 */ /* 0x000fe40007f1e0ff */
[----:B------:R-:W-:Y:S01]  /*172b0*/  IADD3.X R90, P2, PT, R88, R17, RZ, P2, !PT ;  /* 0x00000011585a7210 */ /* 0x000fe2000175e4ff */
[----:B------:R-:W-:Y:S01]  /*172c0*/  IMAD.MOV.U32 R13, RZ, RZ, RZ ;  /* 0x000000ffff0d7224 */ /* 0x000fe200078e00ff */
[----:B------:R-:W-:Y:S02]  /*172d0*/  IADD3 R14, P1, PT, R91, R14, RZ ;  /* 0x0000000e5b0e7210 */ /* 0x000fe40007f3e0ff */
[----:B------:R-:W-:Y:S01]  /*172e0*/  IADD3.X R90, P6, PT, R90, R125, RZ, P6, !PT ;  /* 0x0000007d5a5a7210 */ /* 0x000fe200037de4ff */
[----:B------:R-:W-:Y:S01]  /*172f0*/  IMAD.WIDE.U32 R16, R111, R109, R12 ;  /* 0x0000006d6f107225 */ /* 0x000fe200078e000c */
[----:B------:R-:W-:Y:S02]  /*17300*/  IADD3.X RZ, P0, PT, R121, R14, RZ, P0, !PT ;  /* 0x0000000e79ff7210 */ /* 0x000fe4000071e4ff */
[----:B------:R-:W-:Y:S01]  /*17310*/  IADD3.X R91, PT, PT, RZ, RZ, RZ, P3, P4 ;  /* 0x000000ffff5b7210 */ /* 0x000fe20001fe84ff */
[----:B------:R-:W-:Y:S01]  /*17320*/  IMAD.X R13, RZ, RZ, RZ, P5 ;  /* 0x000000ffff0d7224 */ /* 0x000fe200028e06ff */
[----:B------:R-:W-:Y:S01]  /*17330*/  IADD3 R115, P5, PT, R119, R92, RZ ;  /* 0x0000005c77737210 */ /* 0x000fe20007fbe0ff */
[----:B------:R-:W-:Y:S01]  /*17340*/  IMAD.MOV.U32 R12, RZ, RZ, R15 ;  /* 0x000000ffff0c7224 */ /* 0x000fe200078e000f */
[----:B------:R-:W-:-:S03]  /*17350*/  IADD3.X R111, P2, P6, R78, RZ, RZ, P6, P2 ;  /* 0x000000ff4e6f7210 */ /* 0x000fc600036444ff */
[----:B------:R-:W-:Y:S01]  /*17360*/  IMAD.WIDE.U32.X R14, R83, R71, R12, P1 ;  /* 0x00000047530e7225 */ /* 0x000fe200008e040c */
[----:B------:R-:W-:Y:S02]  /*17370*/  IADD3 R91, P4, P1, R91, R16, R11 ;  /* 0x000000105b5b7210 */ /* 0x000fe4000799e00b */
[----:B------:R-:W-:Y:S01]  /*17380*/  IADD3 R111, P3, PT, R111, R115, RZ ;  /* 0x000000736f6f7210 */ /* 0x000fe20007f7e0ff */
[----:B------:R-:W-:Y:S01]  /*17390*/  IMAD.WIDE.U32 R12, R83, R72, RZ ;  /* 0x00000048530c7225 */ /* 0x000fe200078e00ff */
[----:B------:R-:W-:Y:S02]  /*173a0*/  IADD3.X R89, P0, PT, RZ, R14, RZ, P0, !PT ;  /* 0x0000000eff597210 */ /* 0x000fe4000071e4ff */
[----:B------:R-:W-:Y:S01]  /*173b0*/  IADD3.X R88, PT, PT, R79, RZ, RZ, P2, P6 ;  /* 0x000000ff4f587210 */ /* 0x000fe200017ec4ff */
[----:B------:R-:W-:Y:S01]  /*173c0*/  IMAD.X R11, R87, 0x1, R96, P5 ;  /* 0x00000001570b7824 */ /* 0x000fe200028e0660 */
[----:B------:R-:W-:Y:S01]  /*173d0*/  IADD3 R111, P6, PT, R111, R84, RZ ;  /* 0x000000546f6f7210 */ /* 0x000fe20007fde0ff */
[----:B------:R-:W-:-:S03]  /*173e0*/  IMAD.WIDE.U32 R12, P2, R82, R73, R12 ;  /* 0x00000049520c7225 */ /* 0x000fc6000784000c */
        /* <DEDUP_REMOVED lines=16> */
[----:B------:R-:W-:Y:S01]  /*174f0*/  ISETP.GT.U32.AND P1, PT, R106, R95, PT ;  /* 0x0000005f6a00720c */ /* 0x000fe20003f24070 */
[----:B------:R-:W-:Y:S01]  /*17500*/  IMAD R16, R109, R68, RZ ;  /* 0x000000446d107224 */ /* 0x000fe200078e02ff */
[----:B------:R-:W-:Y:S02]  /*17510*/  IADD3.X R87, PT, PT, R81, RZ, RZ, P3, P6 ;  /* 0x000000ff51577210 */ /* 0x000fe40001fec4ff */
[----:B------:R-:W-:Y:S01]  /*17520*/  IADD3.X R78, P2, P6, R14, RZ, RZ, P2, P0 ;  /* 0x000000ff0e4e7210 */ /* 0x000fe200016404ff */
[----:B------:R-:W-:Y:S01]  /*17530*/  IMAD R85, R89, R69, R16 ;  /* 0x0000004559557224 */ /* 0x000fe200078e0210 */
[----:B------:R-:W-:Y:S01]  /*17540*/  IADD3 R108, P4, P5, R108, R91, R91 ;  /* 0x0000005b6c6c7210 */ /* 0x000fe20007d9e05b */
[----:B------:R-:W-:Y:S01]  /*17550*/  IMAD.WIDE.U32 R16, R82, R74, RZ ;  /* 0x0000004a52107225 */ /* 0x000fe200078e00ff */
[----:B------:R-:W-:-:S02]  /*17560*/  ISETP.GT.U32.AND.EX P1, PT, R110, R105, PT, P1 ;  /* 0x000000696e00720c */ /* 0x000fc40003f24110 */
[----:B------:R-:W-:Y:S01]  /*17570*/  IADD3.X R91, PT, PT, R15, RZ, RZ, P2, P6 ;  /* 0x000000ff0f5b7210 */ /* 0x000fe200017ec4ff */
[----:B------:R-:W-:Y:S01]  /*17580*/  IMAD.WIDE.U32 R14, R89, R68, RZ ;  /* 0x00000044590e7225 */ /* 0x000fe200078e00ff */
[----:B------:R-:W-:Y:S02]  /*17590*/  ISETP.GE.U32.AND P2, PT, R115, R92, PT ;  /* 0x0000005c7300720c */ /* 0x000fe40003f46070 */
[----:B------:R-:W-:Y:S01]  /*175a0*/  SEL R86, RZ, 0x1, !P1 ;  /* 0x00000001ff567807 */ /* 0x000fe20004800000 */
[----:B------:R-:W-:Y:S01]  /*175b0*/  IMAD.IADD R85, R15, 0x1, R85 ;  /* 0x000000010f557824 */ /* 0x000fe200078e0255 */
[----:B------:R-:W-:Y:S01]  /*175c0*/  IADD3.X R84, PT, PT, RZ, R84, R84, P4, P5 ;  /* 0x00000054ff547210 */ /* 0x000fe200027ea454 */
[----:B------:R-:W-:Y:S01]  /*175d0*/  IMAD.WIDE.U32 R12, P6, R82, R75, R12 ;  /* 0x0000004b520c7225 */ /* 0x000fe200078c000c */
[----:B------:R-:W-:Y:S02]  /*175e0*/  IADD3 R86, P4, P5, R86, R117, R10 ;  /* 0x0000007556567210 */ /* 0x000fe40007d9e00a */
[----:B------:R-:W-:Y:S01]  /*175f0*/  ISETP.GE.U32.AND.EX P1, PT, R11, R96, PT, P2 ;  /* 0x000000600b00720c */ /* 0x000fe20003f26120 */
[----:B------:R-:W-:Y:S01]  /*17600*/  IMAD.X R11, RZ, RZ, RZ, P6 ;  /* 0x000000ffff0b7224 */ /* 0x000fe200030e06ff */
[----:B------:R-:W-:Y:S01]  /*17610*/  IADD3 R15, P2, PT, R78, R111, RZ ;  /* 0x0000006f4e0f7210 */ /* 0x000fe20007f5e0ff */
[----:B------:R-:W-:Y:S01]  /*17620*/  IMAD.WIDE.U32 R78, R85, R70, RZ ;  /* 0x00000046554e7225 */ /* 0x000fe200078e00ff */
[----:B------:R-:W-:-:S02]  /*17630*/  IADD3.X R114, PT, PT, RZ, R114, RZ, P4, P5 ;  /* 0x00000072ff727210 */ /* 0x000fc400027ea4ff */
[----:B------:R-:W-:Y:S01]  /*17640*/  IADD3 R92, P4, PT, R17, R12, RZ ;  /* 0x0000000c115c7210 */ /* 0x000fe20007f9e0ff */
[----:B------:R-:W-:Y:S01]  /*17650*/  IMAD.MOV.U32 R10, RZ, RZ, R13 ;  /* 0x000000ffff0a7224 */ /* 0x000fe200078e000d */
[----:B------:R-:W-:Y:S01]  /*17660*/  IADD3 R90, P6, PT, R15, R16, RZ ;  /* 0x000000100f5a7210 */ /* 0x000fe20007fde0ff */
[----:B------:R-:W-:Y:S01]  /*17670*/  IMAD.WIDE.U32 R12, R14, R70, RZ ;  /* 0x000000460e0c7225 */ /* 0x000fe200078e00ff */
[----:B------:R-:W-:Y:S02]  /*17680*/  IADD3.X R91, P2, PT, R91, R88, RZ, P2, !PT ;  /* 0x000000585b5b7210 */ /* 0x000fe4000175e4ff */
[----:B------:R-:W-:Y:S01]  /*17690*/  ISETP.GE.U32.AND P0, PT, R120, R95, PT ;  /* 0x0000005f7800720c */ /* 0x000fe20003f06070 */
[----:B------:R-:W-:Y:S01]  /*176a0*/  IMAD.WIDE.U32 R78, P5, R14, R71, R78 ;  /* 0x000000470e4e7225 */ /* 0x000fe200078a004e */
[----:B------:R-:W-:Y:S02]  /*176b0*/  IADD3.X R91, P6, PT, R91, R92, RZ, P6, !PT ;  /* 0x0000005c5b5b7210 */ /* 0x000fe400037de4ff */
[----:B------:R-:W-:Y:S01]  /*176c0*/  SEL R95, RZ, 0x1, P1 ;  /* 0x00000001ff5f7807 */ /* 0x000fe20000800000 */
[----:B------:R-:W-:Y:S01]  /*176d0*/  IMAD.WIDE.U32.X R10, R83, R75, R10, P4 ;  /* 0x0000004b530a7225 */ /* 0x000fe200020e040a */
[----:B------:R-:W-:-:S02]  /*176e0*/  IADD3 RZ, P1, PT, R89, R12, RZ ;  /* 0x0000000c59ff7210 */ /* 0x000fc40007f3e0ff */
        /* <DEDUP_REMOVED lines=9> */
[----:B------:R-:W-:-:S02]  /*17780*/  ISETP.GE.U32.AND.EX P0, PT, R112, R105, PT, P0 ;  /* 0x000000697000720c */ /* 0x000fc40003f06100 */
[----:B------:R-:W-:Y:S01]  /*17790*/  ISETP.GE.U32.AND P2, PT, R95, R108, PT ;  /* 0x0000006c5f00720c */ /* 0x000fe20003f46070 */
[----:B------:R-:W-:Y:S01]  /*177a0*/  IMAD.WIDE.U32 R10, R82, R76, RZ ;  /* 0x0000004c520a7225 */ /* 0x000fe200078e00ff */
[----:B------:R-:W-:-:S03]  /*177b0*/  IADD3 R94, P3, PT, R94, R107, RZ ;  /* 0x0000006b5e5e7210 */ /* 0x000fc60007f7e0ff */
        /* <DEDUP_REMOVED lines=10> */
[----:B------:R-:W-:Y:S01]  /*17860*/  SEL R87, RZ, 0x1, P0 ;  /* 0x00000001ff577807 */ /* 0x000fe20000000000 */
[----:B------:R-:W-:Y:S01]  /*17870*/  IMAD.WIDE.U32.X R12, R83, R77, R12, P6 ;  /* 0x0000004d530c7225 */ /* 0x000fe200030e040c */
[----:B------:R-:W-:-:S02]  /*17880*/  IADD3 R88, P6, PT, R11, R10, RZ ;  /* 0x0000000a0b587210 */ /* 0x000fc40007fde0ff */
[----:B------:R-:W-:Y:S01]  /*17890*/  IADD3.X R83, P4, PT, R89, R92, RZ, P4, !PT ;  /* 0x0000005c59537210 */ /* 0x000fe2000279e4ff */
[----:B------:R-:W-:Y:S01]  /*178a0*/  IMAD.X R78, RZ, RZ, R79, P1 ;  /* 0x000000ffff4e7224 */ /* 0x000fe200008e064f */
[----:B------:R-:W-:Y:S01]  /*178b0*/  IADD3 R79, P0, PT, R15, R90, RZ ;  /* 0x0000005a0f4f7210 */ /* 0x000fe20007f1e0ff */
[----:B------:R-:W-:Y:S01]  /*178c0*/  IMAD.WIDE.U32 R80, P1, R14, R73, R80 ;  /* 0x000000490e507225 */ /* 0x000fe20007820050 */
[----:B------:R-:W-:Y:S02]  /*178d0*/  IADD3.X R83, P6, PT, R83, R16, RZ, P6, !PT ;  /* 0x0000001053537210 */ /* 0x000fe400037de4ff */
[----:B------:R-:W-:Y:S01]  /*178e0*/  IADD3.X R78, P0, PT, R78, R91, RZ, P0, !PT ;  /* 0x0000005b4e4e7210 */ /* 0x000fe2000071e4ff */
[----:B------:R-:W-:-:S04]  /*178f0*/  IMAD.WIDE.U32 R10, R14, R72, RZ ;  /* 0x000000480e0a7225 */ /* 0x000fc800078e00ff */
[----:B------:R-:W-:Y:S01]  /*17900*/  IMAD.X R17, RZ, RZ, RZ, P1 ;  /* 0x000000ffff117224 */ /* 0x000fe200008e06ff */
[----:B------:R-:W-:Y:S01]  /*17910*/  IADD3 R11, P5, PT, R11, R80, RZ ;  /* 0x000000500b0b7210 */ /* 0x000fe20007fbe0ff */
[----:B------:R-:W-:Y:S01]  /*17920*/  IMAD.MOV.U32 R16, RZ, RZ, R81 ;  /* 0x000000ffff107224 */ /* 0x000fe200078e0051 */
[----:B------:R-:W-:Y:S01]  /*17930*/  IADD3 R79, P1, PT, R79, R10, RZ ;  /* 0x0000000a4f4f7210 */ /* 0x000fe20007f3e0ff */
[----:B------:R-:W-:Y:S01]  /*17940*/  IMAD.X R89, RZ, RZ, R104, P3 ;  /* 0x000000ffff597224 */ /* 0x000fe200018e0668 */
[----:B------:R-:W-:Y:S01]  /*17950*/  IADD3.X R81, P4, P6, R12, RZ, RZ, P6, P4 ;  /* 0x000000ff0c517210 */ /* 0x000fe200036884ff */
[----:B------:R-:W-:Y:S01]  /*17960*/  IMAD.WIDE.U32.X R16, R85, R73, R16, P5 ;  /* 0x0000004955107225 */ /* 0x000fe200028e0410 */
[----:B------:R-:W-:Y:S02]  /*17970*/  IADD3.X R78, P1, PT, R78, R11, RZ, P1, !PT ;  /* 0x0000000b4e4e7210 */ /* 0x000fe40000f3e4ff */
[----:B------:R-:W-:Y:S01]  /*17980*/  ISETP.GE.U32.AND.EX P5, PT, R105, R84, PT, P2 ;  /* 0x000000546900720c */ /* 0x000fe20003fa6120 */
[----:B------:R-:W-:Y:S01]  /*17990*/  IMAD.WIDE.U32 R10, R85, R74, RZ ;  /* 0x0000004a550a7225 */ /* 0x000fe200078e00ff */
[----:B------:R-:W-:-:S02]  /*179a0*/  ISETP.GE.U32.AND P2, PT, R82, R95, PT ;  /* 0x0000005f5200720c */ /* 0x000fc40003f46070 */
[----:B------:R-:W-:Y:S01]  /*179b0*/  IADD3.X R82, PT, PT, R13, RZ, RZ, P4, P6 ;  /* 0x000000ff0d527210 */ /* 0x000fe200027ec4ff */
[----:B------:R-:W-:Y:S01]  /*179c0*/  IMAD.WIDE.U32 R12, R14, R74, RZ ;  /* 0x0000004a0e0c7225 */ /* 0x000fe200078e00ff */
[----:B------:R-:W-:Y:S02]  /*179d0*/  IADD3.X R15, P0, P1, R16, RZ, RZ, P1, P0 ;  /* 0x000000ff100f7210 */ /* 0x000fe400009004ff */
[----:B------:R-:W-:Y:S02]  /*179e0*/  IADD3 R86, P6, P4, R87, R93, R86 ;  /* 0x0000005d57567210 */ /* 0x000fe40007cde056 */
[----:B------:R-:W-:Y:S01]  /*179f0*/  SEL R87, RZ, 0x1, P5 ;  /* 0x00000001ff577807 */ /* 0x000fe20002800000 */
[----:B------:R-:W-:Y:S01]  /*17a00*/  IMAD.WIDE.U32 R10, P5, R14, R75, R10 ;  /* 0x0000004b0e0a7225 */ /* 0x000fe200078a000a */
[----:B------:R-:W-:Y:S02]  /*17a10*/  ISETP.GE.U32.AND.EX P2, PT, R92, R105, PT, P2 ;  /* 0x000000695c00720c */ /* 0x000fe40003f46120 */
[----:B------:R-:W-:-:S02]  /*17a20*/  IADD3.X R16, PT, PT, R17, RZ, RZ, P0, P1 ;  /* 0x000000ff11107210 */ /* 0x000fc400007e24ff */
[----:B------:R-:W-:Y:S02]  /*17a30*/  IADD3 R15, P0, PT, R15, R88, RZ ;  /* 0x000000580f0f7210 */ /* 0x000fe40007f1e0ff */
[----:B------:R-:W-:Y:S02]  /*17a40*/  SEL R84, RZ, 0x1, P2 ;  /* 0x00000001ff547807 */ /* 0x000fe40001000000 */
[----:B------:R-:W-:Y:S01]  /*17a50*/  IADD3 R91, P2, PT, R13, R10, RZ ;  /* 0x0000000a0d5b7210 */ /* 0x000fe20007f5e0ff */
[----:B------:R-:W-:Y:S01]  /*17a60*/  IMAD.X R13, RZ, RZ, RZ, P5 ;  /* 0x000000ffff0d7224 */ /* 0x000fe200028e06ff */
[----:B------:R-:W-:Y:S02]  /*17a70*/  IADD3 R87, P3, PT, R87, R94, RZ ;  /* 0x0000005e57577210 */ /* 0x000fe40007f7e0ff */
[----:B------:R-:W-:Y:S01]  /*17a80*/  IADD3.X R10, P0, PT, R16, R83, RZ, P0, !PT ;  /* 0x00000053100a7210 */ /* 0x000fe2000071e4ff */
[----:B------:R-:W-:Y:S01]  /*17a90*/  IMAD.WIDE.U32 R16, R85, R76, RZ ;  /* 0x0000004c55107225 */ /* 0x000fe200078e00ff */
[----:B------:R-:W-:-:S02]  /*17aa0*/  IADD3 R88, P1, PT, R15, R12, RZ ;  /* 0x0000000c0f587210 */ /* 0x000fc40007f3e0ff */
        /* <DEDUP_REMOVED lines=11> */
[----:B------:R-:W-:-:S03]  /*17b60*/  IMAD.WIDE.U32 R14, R14, R76, RZ ;  /* 0x0000004c0e0e7225 */ /* 0x000fc600078e00ff */
[----:B------:R-:W-:Y:S01]  /*17b70*/  ISETP.GE.U32.AND.EX P5, PT, R83, R80, PT, P5 ;  /* 0x000000505300720c */ /* 0x000fe20003fa6150 */
[----:B------:R-:W-:Y:S01]  /*17b80*/  IMAD.X R13, RZ, RZ, RZ, P2 ;  /* 0x000000ffff0d7224 */ /* 0x000fe200010e06ff */
[----:B------:R-:W-:Y:S01]  /*17b90*/  IADD3 R81, P2, PT, R81, R84, RZ ;  /* 0x0000005451517210 */ /* 0x000fe20007f5e0ff */
[----:B------:R-:W-:Y:S01]  /*17ba0*/  IMAD.MOV.U32 R12, RZ, RZ, R17 ;  /* 0x000000ffff0c7224 */ /* 0x000fe200078e0011 */
[----:B------:R-:W-:Y:S02]  /*17bb0*/  IADD3.X R80, PT, PT, R11, RZ, RZ, P1, P0 ;  /* 0x000000ff0b507210 */ /* 0x000fe40000fe04ff */
[----:B------:R-:W-:Y:S01]  /*17bc0*/  IADD3 R87, P1, PT, R15, R16, RZ ;  /* 0x000000100f577210 */ /* 0x000fe20007f3e0ff */
[----:B------:R-:W-:Y:S01]  /*17bd0*/  IMAD.X R15, R82, 0x1, R83, P2 ;  /* 0x00000001520f7824 */ /* 0x000fe200010e0653 */
[----:B------:R-:W-:Y:S02]  /*17be0*/  IADD3 R11, P0, PT, R10, R81, RZ ;  /* 0x000000510a0b7210 */ /* 0x000fe40007f1e0ff */
[----:B------:R-:W-:Y:S01]  /*17bf0*/  SEL R16, RZ, 0x1, P3 ;  /* 0x00000001ff107807 */ /* 0x000fe20001800000 */
[----:B------:R-:W-:Y:S01]  /*17c00*/  IMAD.WIDE.U32.X R12, R85, R77, R12, P1 ;  /* 0x0000004d550c7225 */ /* 0x000fe200008e040c */
[----:B------:R-:W-:-:S02]  /*17c10*/  ISETP.GE.U32.AND P3, PT, R81, R84, PT ;  /* 0x000000545100720c */ /* 0x000fc40003f66070 */
[----:B------:R-:W-:Y:S02]  /*17c20*/  IADD3 R81, P2, PT, R11, R14, RZ ;  /* 0x0000000e0b517210 */ /* 0x000fe40007f5e0ff */
[----:B------:R-:W-:Y:S02]  /*17c30*/  IADD3.X R10, P0, PT, R80, R15, RZ, P0, !PT ;  /* 0x0000000f500a7210 */ /* 0x000fe4000071e4ff */
[----:B------:R-:W-:Y:S02]  /*17c40*/  SEL R11, RZ, 0x1, P5 ;  /* 0x00000001ff0b7807 */ /* 0x000fe40002800000 */
[----:B------:R-:W-:Y:S02]  /*17c50*/  ISETP.GE.U32.AND.EX P3, PT, R15, R83, PT, P3 ;  /* 0x000000530f00720c */ /* 0x000fe40003f66130 */
[----:B------:R-:W-:Y:S02]  /*17c60*/  IADD3.X R87, P2, PT, R10, R87, RZ, P2, !PT ;  /* 0x000000570a577210 */ /* 0x000fe4000175e4ff */
[----:B------:R-:W-:-:S02]  /*17c70*/  IADD3.X R17, PT, PT, RZ, R97, R114, P6, P4 ;  /* 0x00000061ff117210 */ /* 0x000fc400037e8472 */
        /* <DEDUP_REMOVED lines=39> */
.L_x_48:
        /* <DEDUP_REMOVED lines=21> */
.L_x_49:
[----:B------:R-:W-:Y:S01]  /*18040*/  ISETP.GT.U32.AND P0, PT, R79, -0x1, PT ;  /* 0xffffffff4f00780c */ /* 0x000fe20003f04070 */
[----:B------:R-:W-:Y:S01]  /*18050*/  IMAD.SHL.U32 R81, R16, 0x2, RZ ;  /* 0x0000000210517824 */ /* 0x000fe200078e00ff */
        /* <DEDUP_REMOVED lines=13> */
[----:B------:R-:W-:-:S03]  /*18130*/  IMAD.SHL.U32 R10, R13, 0x2, RZ ;  /* 0x000000020d0a7824 */ /* 0x000fc600078e00ff */
        /* <DEDUP_REMOVED lines=10> */
[----:B------:R-:W-:-:S04]  /*181e0*/  @P1 SEL R10, R11, R10, P0 ;  /* 0x0000000a0b0a1207 */ /* 0x000fc80000000000 */
[----:B------:R-:W-:-:S04]  /*181f0*/  LOP3.LUT R10, R10, 0x1, RZ, 0xc0, !PT ;  /* 0x000000010a0a7812 */ /* 0x000fc800078ec0ff */
[----:B------:R-:W-:Y:S02]  /*18200*/  LOP3.LUT R81, R81, R10, RZ, 0xfc, !PT ;  /* 0x0000000a51517212 */ /* 0x000fe400078efcff */
[----:B------:R-:W-:Y:S02]  /*18210*/  ISETP.NE.U32.AND P0, PT, R10, 0x1, PT ;  /* 0x000000010a00780c */ /* 0x000fe40003f05070 */
[CC--:B------:R-:W-:Y:S02]  /*18220*/  ISETP.EQ.U32.AND P2, PT, R81.reuse, R16.reuse, PT ;  /* 0x000000105100720c */ /* 0x0c0fe40003f42070 */
[----:B------:R-:W-:Y:S01]  /*18230*/  ISETP.GE.U32.AND P1, PT, R81, R16, PT ;  /* 0x000000105100720c */ /* 0x000fe20003f26070 */
[----:B------:R-:W-:Y:S01]  /*18240*/  IMAD.SHL.U32 R16, R79, 0x2, RZ ;  /* 0x000000024f107824 */ /* 0x000fe200078e00ff */
[----:B------:R-:W-:Y:S02]  /*18250*/  ISETP.GT.U32.AND P3, PT, R81, R76, PT ;  /* 0x0000004c5100720c */ /* 0x000fe40003f64070 */
[----:B------:R-:W-:-:S02]  /*18260*/  ISETP.EQ.AND.EX P0, PT, R80, R17, !P0, P2 ;  /* 0x000000115000720c */ /* 0x000fc40004702320 */
[C---:B------:R-:W-:Y:S02]  /*18270*/  ISETP.GE.U32.AND.EX P1, PT, R80.reuse, R17, PT, P1 ;  /* 0x000000115000720c */ /* 0x040fe40003f26110 */
        /* <DEDUP_REMOVED lines=33> */
.L_x_50:
        /* <DEDUP_REMOVED lines=21> */
.L_x_51:
        /* <DEDUP_REMOVED lines=69> */
.L_x_52:
        /* <DEDUP_REMOVED lines=21> */
.L_x_53:
[C---:B------:R-:W-:Y:S01]  /*18b80*/  ISETP.GT.U32.AND P0, PT, R16.reuse, -0x1, PT ;  /* 0xffffffff1000780c */ /* 0x040fe20003f04070 */
        /* <DEDUP_REMOVED lines=69> */
.L_x_54:
        /* <DEDUP_REMOVED lines=13> */
[----:B------:R-:W-:-:S03]  /*190b0*/  ISETP.GE.U32.AND.EX P0, PT, R80, R15, PT, P0 ;  /* 0x0000000f5000720c */ /* 0x000fc60003f06100 */
[----:B------:R-:W-:Y:S01]  /*190c0*/  IMAD.X R15, R80, 0x1, ~R15, P2 ;  /* 0x00000001500f7824 */ /* 0x000fe200010e0e0f */
[----:B------:R-:W-:Y:S02]  /*190d0*/  SEL R13, RZ, 0x1, P0 ;  /* 0x00000001ff0d7807 */ /* 0x000fe40000000000 */
[----:B------:R-:W-:Y:S02]  /*190e0*/  IADD3 R86, P0, PT, R86, -R70, RZ ;  /* 0x8000004656567210 */ /* 0x000fe40007f1e0ff */
[----:B------:R-:W-:Y:S01]  /*190f0*/  IADD3 R11, P3, P4, R11, -R76, -R13 ;  /* 0x8000004c0b0b7210 */ /* 0x000fe20007c7e80d */
[----:B------:R-:W-:Y:S02]  /*19100*/  IMAD.X R13, R83, 0x1, ~R16, P1 ;  /* 0x00000001530d7824 */ /* 0x000fe400008e0e10 */
[----:B------:R-:W-:Y:S01]  /*19110*/  IMAD.X R87, R87, 0x1, ~R71, P0 ;  /* 0x0000000157577824 */ /* 0x000fe200000e0e47 */
[----:B------:R-:W-:-:S09]  /*19120*/  IADD3.X R10, PT, PT, R10, -0x1, ~R77, P3, P4 ;  /* 0xffffffff0a0a7810 */ /* 0x000fd20001fe8c4d */
.L_x_55:
[----:B------:R-:W-:Y:S02]  /*19130*/  IMAD.MOV.U32 R113, RZ, RZ, RZ ;  /* 0x000000ffff717224 */ /* 0x000fe400078e00ff */
[----:B------:R-:W-:-:S04]  /*19140*/  IMAD.WIDE.U32 R84, R55, R51, RZ ;  /* 0x0000003337547225 */ /* 0x000fc800078e00ff */
[----:B------:R-:W-:-:S04]  /*19150*/  IMAD.WIDE.U32 R78, R54, R51, RZ ;  /* 0x00000033364e7225 */ /* 0x000fc800078e00ff */
[----:B------:R-:W-:-:S04]  /*19160*/  IMAD.WIDE.U32 R16, R55, R50, RZ ;  /* 0x0000003237107225 */ /* 0x000fc800078e00ff */
[----:B------:R-:W-:Y:S02]  /*19170*/  IMAD.IADD R81, R85, 0x1, R113 ;  /* 0x0000000155517824 */ /* 0x000fe400078e0271 */
[----:B------:R-:W-:Y:S02]  /*19180*/  IMAD.MOV.U32 R123, RZ, RZ, RZ ;  /* 0x000000ffff7b7224 */ /* 0x000fe400078e00ff */
[----:B------:R-:W-:Y:S01]  /*19190*/  IMAD.IADD R121, R113, 0x1, R17 ;  /* 0x0000000171797824 */ /* 0x000fe200078e0211 */
[----:B------:R-:W-:Y:S01]  /*191a0*/  IADD3 R120, P1, P6, R16, R81, R78 ;  /* 0x0000005110787210 */ /* 0x000fe20007e3e04e */
[----:B------:R-:W-:-:S04]  /*191b0*/  IMAD.WIDE.U32 R16, R57, R51, RZ ;  /* 0x0000003339107225 */ /* 0x000fc800078e00ff */
[----:B------:R-:W-:Y:S02]  /*191c0*/  IMAD.MOV.U32 R105, RZ, RZ, RZ ;  /* 0x000000ffff697224 */ /* 0x000fe400078e00ff */
[----:B------:R-:W-:Y:S02]  /*191d0*/  IMAD.IADD R94, R79, 0x1, R123 ;  /* 0x000000014f5e7824 */ /* 0x000fe400078e027b */
[----:B------:R-:W-:-:S04]  /*191e0*/  IMAD.WIDE.U32 R114, R57, R50, RZ ;  /* 0x0000003239727225 */ /* 0x000fc800078e00ff */
[----:B------:R-:W-:-:S04]  /*191f0*/  IMAD.WIDE.U32 R78, R56, R51, RZ ;  /* 0x00000033384e7225 */ /* 0x000fc800078e00ff */
[----:B------:R-:W-:Y:S02]  /*19200*/  IMAD.IADD R17, R17, 0x1, R105 ;  /* 0x0000000111117824 */ /* 0x000fe400078e0269 */
[----:B------:R-:W-:Y:S02]  /*19210*/  IMAD.MOV.U32 R109, RZ, RZ, RZ ;  /* 0x000000ffff6d7224 */ /* 0x000fe400078e00ff */
[----:B------:R-:W-:Y:S01]  /*19220*/  IMAD.MOV.U32 R85, RZ, RZ, RZ ;  /* 0x000000ffff557224 */ /* 0x000fe200078e00ff */
[----:B------:R-:W-:Y:S01]  /*19230*/  IADD3 R114, P2, P5, R114, R17, R78 ;  /* 0x0000001172727210 */ /* 0x000fe20007d5e04e */
[----:B------:R-:W-:-:S04]  /*19240*/  IMAD.WIDE.U32 R80, R50, R51, RZ ;  /* 0x0000003332507225 */ /* 0x000fc800078e00ff */
[----:B------:R-:W-:Y:S02]  /*19250*/  IMAD.IADD R108, R79, 0x1, R85 ;  /* 0x000000014f6c7824 */ /* 0x000fe400078e0255 */
[----:B------:R-:W-:Y:S02]  /*19260*/  IMAD.IADD R89, R81, 0x1, R109 ;  /* 0x0000000151597824 */ /* 0x000fe400078e026d */
[----:B------:R-:W-:Y:S02]  /*19270*/  IMAD.IADD R105, R105, 0x1, R115 ;  /* 0x0000000169697824 */ /* 0x000fe400078e0273 */
[----:B------:R-:W-:Y:S01]  /*19280*/  IMAD.MOV.U32 R97, RZ, RZ, RZ ;  /* 0x000000ffff617224 */ /* 0x000fe200078e00ff */
[--C-:B------:R-:W-:Y:S01]  /*19290*/  SHF.L.U64.HI R96, R80, 0x1, R89.reuse ;  /* 0x0000000150607819 */ /* 0x100fe20000010259 */
[----:B------:R-:W-:Y:S01]  /*192a0*/  IMAD.WIDE.U32 R78, R52, R53, RZ ;  /* 0x00000035344e7225 */ /* 0x000fe200078e00ff */
[----:B------:R-:W-:-:S03]  /*192b0*/  SHF.R.U64 R106, R80, 0x1f, R89 ;  /* 0x0000001f506a7819 */ /* 0x000fc60000001259 */
[----:B------:R-:W-:Y:S01]  /*192c0*/  IMAD.MOV.U32 R17, RZ, RZ, RZ ;  /* 0x000000ffff117224 */ /* 0x000fe200078e00ff */
[----:B------:R-:W-:Y:S01]  /*192d0*/  LOP3.LUT R106, R106, 0xfffffffe, RZ, 0xc0, !PT ;  /* 0xfffffffe6a6a7812 */ /* 0x000fe200078ec0ff */
[----:B------:R-:W-:-:S04]  /*192e0*/  IMAD.WIDE.U32 R92, R51, R51, RZ ;  /* 0x00000033335c7225 */ /* 0x000fc800078e00ff */
[----:B------:R-:W-:Y:S02]  /*192f0*/  IMAD.SHL.U32 R115, R80, 0x2, RZ ;  /* 0x0000000250737824 */ /* 0x000fe400078e00ff */
[----:B------:R-:W-:Y:S02]  /*19300*/  IMAD.IADD R125, R97, 0x1, R79 ;  /* 0x00000001617d7824 */ /* 0x000fe400078e024f */
[----:B------:R-:W-:Y:S01]  /*19310*/  IMAD.IADD R80, R93, 0x1, R17 ;  /* 0x000000015d507824 */ /* 0x000fe200078e0211 */
[----:B------:R-:W-:Y:S01]  /*19320*/  LOP3.LUT R115, R115, 0xfffffffe, RZ, 0xc0, !PT ;  /* 0xfffffffe73737812 */ /* 0x000fe200078ec0ff */
[-C--:B------:R-:W-:Y:S01]  /*19330*/  IMAD.WIDE.U32 R82, R53, R51.reuse, RZ ;  /* 0x0000003335527225 */ /* 0x080fe200078e00ff */
[C-C-:B------:R-:W-:Y:S02]  /*19340*/  SHF.L.U64.HI R118, R78.reuse, 0x1, R125.reuse ;  /* 0x000000014e767819 */ /* 0x140fe4000001027d */
[C---:B------:R-:W-:Y:S01]  /*19350*/  SHF.R.U64 R112, R78.reuse, 0x1f, R125 ;  /* 0x0000001f4e707819 */ /* 0x040fe2000000127d */
[----:B------:R-:W-:Y:S01]  /*19360*/  IMAD.SHL.U32 R57, R78, 0x2, RZ ;  /* 0x000000024e397824 */ /* 0x000fe200078e00ff */
[----:B------:R-:W-:Y:S01]  /*19370*/  IADD3 R115, P0, PT, R115, R80, RZ ;  /* 0x0000005073737210 */ /* 0x000fe20007f1e0ff */
[----:B------:R-:W-:Y:S01]  /*19380*/  IMAD.WIDE.U32 R78, R52, R51, RZ ;  /* 0x00000033344e7225 */ /* 0x000fe200078e00ff */
[----:B------:R-:W-:-:S03]  /*19390*/  SHF.R.U32.HI R51, RZ, 0x1f, R89 ;  /* 0x0000001fff337819 */ /* 0x000fc60000011659 */
[----:B------:R-:W-:Y:S01]  /*193a0*/  IMAD.WIDE.U32 R80, R53, R50, RZ ;  /* 0x0000003235507225 */ /* 0x000fe200078e00ff */
[----:B------:R-:W-:Y:S02]  /*193b0*/  LOP3.LUT R107, R51, 0x1, RZ, 0xc0, !PT ;  /* 0x00000001336b7812 */ /* 0x000fe400078ec0ff */
[----:B------:R-:W-:Y:S01]  /*193c0*/  LOP3.LUT R51, R96, 0x1, RZ, 0xc0, !PT ;  /* 0x0000000160337812 */ /* 0x000fe200078ec0ff */
[----:B------:R-:W-:Y:S02]  /*193d0*/  IMAD.IADD R83, R83, 0x1, R17 ;  /* 0x0000000153537824 */ /* 0x000fe400078e0211 */
[----:B------:R-:W-:-:S03]  /*193e0*/  IMAD.WIDE.U32 R110, R53, R53, RZ ;  /* 0x00000035356e7225 */ /* 0x000fc600078e00ff */
[----:B------:R-:W-:Y:S01]  /*193f0*/  IADD3 R83, P3, P4, R80, R83, R78 ;  /* 0x0000005350537210 */ /* 0x000fe20007c7e04e */
[----:B------:R-:W-:Y:S01]  /*19400*/  IMAD.WIDE.U32 R106, R50, R50, R106 ;  /* 0x00000032326a7225 */ /* 0x000fe200078e006a */
[----:B------:R-:W-:Y:S02]  /*19410*/  LOP3.LUT R78, R57, 0xfffffffe, RZ, 0xc0, !PT ;  /* 0xfffffffe394e7812 */ /* 0x000fe400078ec0ff */
[----:B------:R-:W-:Y:S01]  /*19420*/  SHF.R.U32.HI R104, RZ, 0x1f, R83 ;  /* 0x0000001fff687819 */ /* 0x000fe20000011653 */
[----:B------:R-:W-:Y:S01]  /*19430*/  IMAD.X R51, RZ, RZ, R51, P0 ;  /* 0x000000ffff337224 */ /* 0x000fe200000e0633 */
[----:B------:R-:W-:Y:S01]  /*19440*/  SHF.L.U64.HI R124, R82, 0x1, R83 ;  /* 0x00000001527c7819 */ /* 0x000fe20000010253 */
[----:B------:R-:W-:Y:S01]  /*19450*/  IMAD.WIDE.U32 R88, R55, R52, RZ ;  /* 0x0000003437587225 */ /* 0x000fe200078e00ff */
[----:B------:R-:W-:-:S03]  /*19460*/  IADD3 R93, P0, PT, R104, R84, RZ ;  /* 0x00000054685d7210 */ /* 0x000fc60007f1e0ff */
[----:B------:R-:W-:Y:S01]  /*19470*/  IMAD.IADD R95, R17, 0x1, R111 ;  /* 0x00000001115f7824 */ /* 0x000fe200078e026f */
[----:B------:R-:W-:Y:S01]  /*19480*/  IADD3.X R111, PT, PT, RZ, RZ, RZ, P1, P6 ;  /* 0x000000ffff6f7210 */ /* 0x000fe20000fec4ff */
[----:B------:R-:W-:Y:S01]  /*19490*/  IMAD.WIDE.U32 R90, R54, R53, RZ ;  /* 0x00000035365a7225 */ /* 0x000fe200078e00ff */
[----:B------:R-:W-:Y:S02]  /*194a0*/  IADD3 R51, P6, PT, R51, R106, RZ ;  /* 0x0000006a33337210 */ /* 0x000fe40007fde0ff */
[----:B------:R-:W-:Y:S01]  /*194b0*/  IADD3 R78, P1, PT, R78, R95, RZ ;  /* 0x0000005f4e4e7210 */ /* 0x000fe20007f3e0ff */
[----:B------:R-:W-:Y:S02]  /*194c0*/  IMAD.IADD R57, R113, 0x1, R89 ;  /* 0x0000000171397824 */ /* 0x000fe400078e0259 */
[----:B------:R-:W-:Y:S01]  /*194d0*/  IMAD.X R89, RZ, RZ, R120, P0 ;  /* 0x000000ffff597224 */ /* 0x000fe200000e0678 */
[----:B------:R-:W-:Y:S01]  /*194e0*/  ISETP.GT.U32.AND P0, PT, R84, R93, PT ;  /* 0x0000005d5400720c */ /* 0x000fe20003f04070 */
[----:B------:R-:W-:Y:S01]  /*194f0*/  IMAD.X R96, R109, 0x1, R107, P6 ;  /* 0x000000016d607824 */ /* 0x000fe200030e066b */
[----:B------:R-:W-:Y:S01]  /*19500*/  IADD3 R117, P6, PT, R93, R110, RZ ;  /* 0x0000006e5d757210 */ /* 0x000fe20007fde0ff */
[----:B------:R-:W-:Y:S01]  /*19510*/  IMAD.IADD R106, R123, 0x1, R91 ;  /* 0x000000017b6a7824 */ /* 0x000fe200078e025b */
[----:B------:R-:W-:Y:S01]  /*19520*/  ISETP.GT.U32.AND.EX P0, PT, R120, R89, PT, P0 ;  /* 0x000000597800720c */ /* 0x000fe20003f04100 */
[----:B------:R-:W-:-:S02]  /*19530*/  IMAD.MOV.U32 R107, RZ, RZ, RZ ;  /* 0x000000ffff6b7224 */ /* 0x000fc400078e00ff */
[----:B------:R-:W-:Y:S01]  /*19540*/  IMAD.MOV.U32 R95, RZ, RZ, RZ ;  /* 0x000000ffff5f7224 */ /* 0x000fe200078e00ff */
[----:B------:R-:W-:Y:S01]  /*19550*/  SEL R110, R120, R89, P0 ;  /* 0x00000059786e7207 */ /* 0x000fe20000000000 */
[----:B------:R-:W-:-:S04]  /*19560*/  IMAD.WIDE.U32 R106, R54, R52, R106 ;  /* 0x00000034366a7225 */ /* 0x000fc800078e006a */
[----:B------:R-:W-:Y:S01]  /*19570*/  IMAD.WIDE.U32 R94, R54, R50, R94 ;  /* 0x00000032365e7225 */ /* 0x000fe200078e005e */
[----:B------:R-:W-:-:S03]  /*19580*/  SEL R54, R84, R93, P0 ;  /* 0x0000005d54367207 */ /* 0x000fc60000000000 */
[----:B------:R-:W-:Y:S01]  /*19590*/  IMAD.X R119, R89, 0x1, R78, P6 ;  /* 0x0000000159777824 */ /* 0x000fe200030e064e */
[----:B------:R-:W-:Y:S01]  /*195a0*/  IADD3 R80, P6, PT, R57, R106, RZ ;  /* 0x0000006a39507210 */ /* 0x000fe20007fde0ff */
[----:B------:R-:W-:Y:S01]  /*195b0*/  IMAD.MOV.U32 R109, RZ, RZ, RZ ;  /* 0x000000ffff6d7224 */ /* 0x000fe200078e00ff */
[----:B------:R-:W-:Y:S02]  /*195c0*/  ISETP.GT.U32.AND P0, PT, R54, R117, PT ;  /* 0x000000753600720c */ /* 0x000fe40003f04070 */
[----:B------:R-:W-:Y:S01]  /*195d0*/  SHF.R.U32.HI R54, RZ, 0x1f, R125 ;  /* 0x0000001fff367819 */ /* 0x000fe2000001167d */
[----:B------:R-:W-:Y:S01]  /*195e0*/  IMAD.X R78, R123, 0x1, R107, P6 ;  /* 0x000000017b4e7824 */ /* 0x000fe200030e066b */
[----:B------:R-:W-:Y:S01]  /*195f0*/  LOP3.LUT R89, R118, 0x1, RZ, 0xc0, !PT ;  /* 0x0000000176597812 */ /* 0x000fe200078ec0ff */
[----:B------:R-:W-:Y:S01]  /*19600*/  IMAD.WIDE.U32 R108, R56, R50, R108 ;  /* 0x00000032386c7225 */ /* 0x000fe200078e006c */
[----:B------:R-:W-:Y:S02]  /*19610*/  LOP3.LUT R106, R112, 0xfffffffe, RZ, 0xc0, !PT ;  /* 0xfffffffe706a7812 */ /* 0x000fe400078ec0ff */
[----:B------:R-:W-:Y:S01]  /*19620*/  LOP3.LUT R107, R54, 0x1, RZ, 0xc0, !PT ;  /* 0x00000001366b7812 */ /* 0x000fe200078ec0ff */
[-C--:B------:R-:W-:Y:S01]  /*19630*/  IMAD R54, R115, R68.reuse, RZ ;  /* 0x0000004473367224 */ /* 0x080fe200078e02ff */
[----:B------:R-:W-:Y:S01]  /*19640*/  ISETP.GT.U32.AND.EX P0, PT, R110, R119, PT, P0 ;  /* 0x000000776e00720c */ /* 0x000fe20003f04100 */
[----:B------:R-:W-:-:S04]  /*19650*/  IMAD.WIDE.U32 R56, R92, R68, RZ ;  /* 0x000000445c387225 */ /* 0x000fc800078e00ff */
[----:B------:R-:W-:Y:S01]  /*19660*/  IMAD.X R89, RZ, RZ, R89, P1 ;  /* 0x000000ffff597224 */ /* 0x000fe200008e0659 */
[----:B------:R-:W-:Y:S01]  /*19670*/  IADD3 R93, P1, P6, R111, R94, R121 ;  /* 0x0000005e6f5d7210 */ /* 0x000fe20007e3e079 */
[----:B------:R-:W-:Y:S01]  /*19680*/  IMAD.IADD R112, R123, 0x1, R95 ;  /* 0x000000017b707824 */ /* 0x000fe200078e025f */
[----:B------:R-:W-:Y:S01]  /*19690*/  SEL R121, RZ, 0x1, !P0 ;  /* 0x00000001ff797807 */ /* 0x000fe20004000000 */
[----:B------:R-:W-:-:S03]  /*196a0*/  IMAD.WIDE.U32 R106, R52, R52, R106 ;  /* 0x00000034346a7225 */ /* 0x000fc600078e006a */
[----:B------:R-:W-:Y:S01]  /*196b0*/  IADD3.X R112, PT, PT, RZ, R112, RZ, P1, P6 ;  /* 0x00000070ff707210 */ /* 0x000fe20000fec4ff */
[----:B------:R-:W-:Y:S01]  /*196c0*/  IMAD R91, R92, R69, R54 ;  /* 0x000000455c5b7224 */ /* 0x000fe200078e0236 */
[----:B------:R-:W-:Y:S01]  /*196d0*/  IADD3 R106, P0, P6, R89, R106, R93 ;  /* 0x0000006a596a7210 */ /* 0x000fe20007e1e05d */
[----:B------:R-:W-:Y:S01]  /*196e0*/  IMAD.IADD R107, R97, 0x1, R107 ;  /* 0x00000001616b7824 */ /* 0x000fe200078e026b */
[----:B------:R-:W-:Y:S01]  /*196f0*/  IADD3.X R54, PT, PT, RZ, RZ, RZ, P2, P5 ;  /* 0x000000ffff367210 */ /* 0x000fe200017ea4ff */
[----:B------:R-:W-:Y:S01]  /*19700*/  IMAD.WIDE.U32 R94, R56, R70, RZ ;  /* 0x00000046385e7225 */ /* 0x000fe200078e00ff */
[----:B------:R-:W-:Y:S02]  /*19710*/  IADD3 R106, P2, P5, R93, R106, R121 ;  /* 0x0000006a5d6a7210 */ /* 0x000fe40007d5e079 */
[----:B------:R-:W-:Y:S01]  /*19720*/  IADD3.X R107, PT, PT, RZ, R107, R112, P0, P6 ;  /* 0x0000006bff6b7210 */ /* 0x000fe200007ec470 */
[----:B------:R-:W-:Y:S01]  /*19730*/  IMAD.IADD R91, R57, 0x1, R91 ;  /* 0x00000001395b7824 */ /* 0x000fe200078e025b */
[----:B------:R-:W-:Y:S01]  /*19740*/  IADD3 RZ, P1, PT, R92, R94, RZ ;  /* 0x0000005e5cff7210 */ /* 0x000fe20007f3e0ff */
[----:B------:R-:W-:Y:S01]  /*19750*/  IMAD.IADD R109, R85, 0x1, R109 ;  /* 0x00000001556d7824 */ /* 0x000fe200078e026d */
[----:B------:R-:W-:Y:S01]  /*19760*/  IADD3 R105, P0, P6, R54, R108, R105 ;  /* 0x0000006c36697210 */ /* 0x000fe20007e1e069 */
[----:B------:R-:W-:Y:S01]  /*19770*/  IMAD.WIDE.U32 R110, R91, R70, RZ ;  /* 0x000000465b6e7225 */ /* 0x000fe200078e00ff */
[----:B------:R-:W-:-:S02]  /*19780*/  IADD3.X R107, PT, PT, R112, R107, RZ, P2, P5 ;  /* 0x0000006b706b7210 */ /* 0x000fc400017ea4ff */
[----:B------:R-:W-:Y:S01]  /*19790*/  IADD3 R118, P2, PT, R117, R84, RZ ;  /* 0x0000005475767210 */ /* 0x000fe20007f5e0ff */
[----:B------:R-:W-:Y:S01]  /*197a0*/  IMAD.WIDE.U32 R92, R91, R72, RZ ;  /* 0x000000485b5c7225 */ /* 0x000fe200078e00ff */
[----:B------:R-:W-:Y:S02]  /*197b0*/  IADD3.X R109, PT, PT, RZ, R109, RZ, P0, P6 ;  /* 0x0000006dff6d7210 */ /* 0x000fe400007ec4ff */
[----:B------:R-:W-:Y:S01]  /*197c0*/  ISETP.GE.U32.AND P0, PT, R118, R117, PT ;  /* 0x000000757600720c */ /* 0x000fe20003f06070 */
[----:B------:R-:W-:-:S04]  /*197d0*/  IMAD.WIDE.U32 R54, R55, R53, RZ ;  /* 0x0000003537367225 */ /* 0x000fc800078e00ff */
        /* <DEDUP_REMOVED lines=9> */
[----:B------:R-:W-:Y:S02]  /*19870*/  ISETP.GE.U32.AND.EX P0, PT, R120, R119, PT, P0 ;  /* 0x000000777800720c */ /* 0x000fe40003f06100 */
[----:B------:R-:W-:Y:S01]  /*19880*/  IADD3.X R108, PT, PT, RZ, RZ, RZ, P5, P6 ;  /* 0x000000ffff6c7210 */ /* 0x000fe20002fec4ff */
[----:B------:R-:W-:Y:S01]  /*19890*/  IMAD.MOV.U32 R88, RZ, RZ, R111 ;  /* 0x000000ffff587224 */ /* 0x000fe200078e006f */
[----:B------:R-:W-:Y:S01]  /*198a0*/  IADD3.X RZ, P1, PT, R115, R94, RZ, P1, !PT ;  /* 0x0000005e73ff7210 */ /* 0x000fe20000f3e4ff */
[----:B------:R-:W-:Y:S01]  /*198b0*/  IMAD.MOV.U32 R94, RZ, RZ, R93 ;  /* 0x000000ffff5e7224 */ /* 0x000fe200078e005d */
[----:B------:R-:W-:Y:S01]  /*198c0*/  SEL R113, RZ, 0x1, P0 ;  /* 0x00000001ff717807 */ /* 0x000fe20000000000 */
[----:B------:R-:W-:Y:S01]  /*198d0*/  IMAD.WIDE.U32.X R88, R91, R71, R88, P2 ;  /* 0x000000475b587225 */ /* 0x000fe200010e0458 */
[----:B------:R-:W-:-:S02]  /*198e0*/  IADD3 R126, P2, PT, R85, R92, RZ ;  /* 0x0000005c557e7210 */ /* 0x000fc40007f5e0ff */
[----:B------:R-:W-:Y:S01]  /*198f0*/  IADD3 R85, P5, PT, R121, R16, RZ ;  /* 0x0000001079557210 */ /* 0x000fe20007fbe0ff */
[----:B------:R-:W-:Y:S01]  /*19900*/  IMAD.WIDE.U32 R92, R56, R74, RZ ;  /* 0x0000004a385c7225 */ /* 0x000fe200078e00ff */
[----:B------:R-:W-:Y:S02]  /*19910*/  IADD3.X R121, P1, PT, RZ, R88, RZ, P1, !PT ;  /* 0x00000058ff797210 */ /* 0x000fe40000f3e4ff */
[----:B------:R-:W-:Y:S01]  /*19920*/  ISETP.GT.U32.AND P6, PT, R16, R85, PT ;  /* 0x000000551000720c */ /* 0x000fe20003fc4070 */
[----:B------:R-:W-:Y:S01]  /*19930*/  IMAD.X R55, RZ, RZ, R114, P5 ;  /* 0x000000ffff377224 */ /* 0x000fe200028e0672 */
[----:B------:R-:W-:Y:S01]  /*19940*/  IADD3 R122, P5, PT, R85, R54, RZ ;  /* 0x00000036557a7210 */ /* 0x000fe20007fbe0ff */
[----:B------:R-:W-:Y:S01]  /*19950*/  IMAD.X R123, RZ, RZ, R89, P1 ;  /* 0x000000ffff7b7224 */ /* 0x000fe200008e0659 */
[----:B------:R-:W-:Y:S01]  /*19960*/  LEA R121, P0, R82, R121, 0x1 ;  /* 0x0000007952797211 */ /* 0x000fe200078008ff */
[----:B------:R-:W-:Y:S01]  /*19970*/  IMAD.WIDE.U32 R82, R91, R74, RZ ;  /* 0x0000004a5b527225 */ /* 0x000fe200078e00ff */
[----:B------:R-:W-:-:S02]  /*19980*/  ISETP.GT.U32.AND.EX P6, PT, R114, R55, PT, P6 ;  /* 0x000000377200720c */ /* 0x000fc40003fc4160 */
[----:B------:R-:W-:Y:S01]  /*19990*/  IADD3.X R123, P0, PT, R123, R124, RZ, P0, !PT ;  /* 0x0000007c7b7b7210 */ /* 0x000fe2000071e4ff */
[----:B------:R-:W-:Y:S01]  /*199a0*/  IMAD.X R115, R55, 0x1, R110, P5 ;  /* 0x0000000137737824 */ /* 0x000fe200028e066e */
[----:B------:R-:W-:Y:S01]  /*199b0*/  IADD3 R57, P5, PT, R113, R122, RZ ;  /* 0x0000007a71397210 */ /* 0x000fe20007fbe0ff */
[----:B------:R-:W-:Y:S01]  /*199c0*/  IMAD.WIDE.U32.X R94, R91, R73, R94, P2 ;  /* 0x000000495b5e7225 */ /* 0x000fe200010e045e */
[----:B------:R-:W-:Y:S02]  /*199d0*/  SEL R85, R16, R85, P6 ;  /* 0x0000005510557207 */ /* 0x000fe40003000000 */
[----:B------:R-:W-:Y:S01]  /*199e0*/  IADD3 R53, P1, PT, R57, R54, RZ ;  /* 0x0000003639357210 */ /* 0x000fe20007f3e0ff */
[----:B------:R-:W-:Y:S01]  /*199f0*/  IMAD.X R112, RZ, RZ, R115, P5 ;  /* 0x000000ffff707224 */ /* 0x000fe200028e0673 */
[----:B------:R-:W-:Y:S02]  /*19a00*/  IADD3 R121, P5, PT, R121, R84, RZ ;  /* 0x0000005479797210 */ /* 0x000fe40007fbe0ff */
[----:B------:R-:W-:Y:S01]  /*19a10*/  SEL R90, R114, R55, P6 ;  /* 0x00000037725a7207 */ /* 0x000fe20003000000 */
[----:B------:R-:W-:Y:S01]  /*19a20*/  IMAD.X R111, R112, 0x1, R110, P1 ;  /* 0x00000001706f7824 */ /* 0x000fe200008e066e */
[----:B------:R-:W-:Y:S01]  /*19a30*/  ISETP.GT.U32.AND P1, PT, R122, R57, PT ;  /* 0x000000397a00720c */ /* 0x000fe20003f24070 */
[----:B------:R-:W-:Y:S01]  /*19a40*/  IMAD.WIDE.U32 R54, P6, R56, R75, R82 ;  /* 0x0000004b38367225 */ /* 0x000fe200078c0052 */
[----:B------:R-:W-:-:S02]  /*19a50*/  IADD3.X R123, P5, PT, R123, R126, RZ, P5, !PT ;  /* 0x0000007e7b7b7210 */ /* 0x000fc40002fbe4ff */
[----:B------:R-:W-:Y:S01]  /*19a60*/  ISETP.GT.U32.AND.EX P1, PT, R115, R112, PT, P1 ;  /* 0x000000707300720c */ /* 0x000fe20003f24110 */
[----:B------:R-:W-:Y:S01]  /*19a70*/  IMAD.WIDE.U32 R82, R91, R76, RZ ;  /* 0x0000004c5b527225 */ /* 0x000fe200078e00ff */
[----:B------:R-:W-:Y:S02]  /*19a80*/  ISETP.GT.U32.AND P2, PT, R85, R122, PT ;  /* 0x0000007a5500720c */ /* 0x000fe40003f44070 */
[----:B------:R-:W-:Y:S01]  /*19a90*/  SEL R110, R122, R57, P1 ;  /* 0x000000397a6e7207 */ /* 0x000fe20000800000 */
[----:B------:R-:W-:Y:S01]  /*19aa0*/  IMAD R84, R123, R68, RZ ;  /* 0x000000447b547224 */ /* 0x000fe200078e02ff */
[----:B------:R-:W-:Y:S01]  /*19ab0*/  SEL R112, R115, R112, P1 ;  /* 0x0000007073707207 */ /* 0x000fe20000800000 */
[----:B------:R-:W-:Y:S01]  /*19ac0*/  IMAD.X R89, RZ, RZ, RZ, P6 ;  /* 0x000000ffff597224 */ /* 0x000fe200030e06ff */
[----:B------:R-:W-:Y:S01]  /*19ad0*/  IADD3 R93, P6, PT, R93, R54, RZ ;  /* 0x000000365d5d7210 */ /* 0x000fe20007fde0ff */
[----:B------:R-:W-:Y:S01]  /*19ae0*/  IMAD.MOV.U32 R88, RZ, RZ, R55 ;  /* 0x000000ffff587224 */ /* 0x000fe200078e0037 */
[----:B------:R-:W-:Y:S01]  /*19af0*/  ISETP.GT.U32.AND.EX P2, PT, R90, R115, PT, P2 ;  /* 0x000000735a00720c */ /* 0x000fe20003f44120 */
[----:B------:R-:W-:-:S03]  /*19b00*/  IMAD.WIDE.U32 R82, P1, R56, R77, R82 ;  /* 0x0000004d38527225 */ /* 0x000fc60007820052 */
[----:B------:R-:W-:Y:S01]  /*19b10*/  SEL R90, RZ, 0x1, !P2 ;  /* 0x00000001ff5a7807 */ /* 0x000fe20005000000 */
[----:B------:R-:W-:-:S04]  /*19b20*/  IMAD.WIDE.U32 R54, R56, R76, RZ ;  /* 0x0000004c38367225 */ /* 0x000fc800078e00ff */
        /* <DEDUP_REMOVED lines=12> */
[----:B------:R-:W-:Y:S01]  /*19bf0*/  IADD3 R55, P0, PT, R55, R118, RZ ;  /* 0x0000007637377210 */ /* 0x000fe20007f1e0ff */
[----:B------:R-:W-:Y:S01]  /*19c00*/  IMAD.WIDE.U32.X R84, R91, R77, R84, P1 ;  /* 0x0000004d5b547225 */ /* 0x000fe200008e0454 */
[----:B------:R-:W-:Y:S02]  /*19c10*/  IADD3 R115, P1, P2, R80, R115, R90 ;  /* 0x0000007350737210 */ /* 0x000fe40007a3e05a */
[----:B------:R-:W-:Y:S01]  /*19c20*/  IADD3.X R120, P0, PT, R95, R120, RZ, P0, !PT ;  /* 0x000000785f787210 */ /* 0x000fe2000071e4ff */
[----:B------:R-:W-:Y:S01]  /*19c30*/  IMAD.WIDE.U32 R90, R56, R70, RZ ;  /* 0x00000046385a7225 */ /* 0x000fe200078e00ff */
[----:B------:R-:W-:Y:S02]  /*19c40*/  IADD3.X R94, PT, PT, R78, R57, RZ, P1, P2 ;  /* 0x000000394e5e7210 */ /* 0x000fe40000fe44ff */
[----:B------:R-:W-:Y:S01]  /*19c50*/  IADD3 R122, P2, PT, R55, R92, RZ ;  /* 0x0000005c377a7210 */ /* 0x000fe20007f5e0ff */
[----:B------:R-:W-:Y:S01]  /*19c60*/  IMAD.WIDE.U32 R88, P5, R56, R71, R88 ;  /* 0x0000004738587225 */ /* 0x000fe200078a0058 */
[----:B------:R-:W-:-:S03]  /*19c70*/  IADD3 RZ, P1, PT, R121, R90, RZ ;  /* 0x0000005a79ff7210 */ /* 0x000fc60007f3e0ff */
[----:B------:R-:W-:Y:S01]  /*19c80*/  IMAD.IADD R78, R79, 0x1, R97 ;  /* 0x000000014f4e7824 */ /* 0x000fe200078e0261 */
[----:B------:R-:W-:Y:S01]  /*19c90*/  IADD3 R90, P6, PT, R91, R88, RZ ;  /* 0x000000585b5a7210 */ /* 0x000fe20007fde0ff */
[----:B------:R-:W-:Y:S01]  /*19ca0*/  IMAD.X R91, RZ, RZ, RZ, P5 ;  /* 0x000000ffff5b7224 */ /* 0x000fe200028e06ff */
[----:B------:R-:W-:Y:S01]  /*19cb0*/  IADD3.X R88, P5, PT, R120, R93, RZ, P2, !PT ;  /* 0x0000005d78587210 */ /* 0x000fe200017be4ff */
[----:B------:R-:W-:Y:S01]  /*19cc0*/  IMAD.WIDE.U32 R92, R119, R72, RZ ;  /* 0x00000048775c7225 */ /* 0x000fe200078e00ff */
[----:B------:R-:W-:Y:S02]  /*19cd0*/  IADD3.X RZ, P2, PT, R123, R90, RZ, P1, !PT ;  /* 0x0000005a7bff7210 */ /* 0x000fe40000f5e4ff */
[----:B------:R-:W-:Y:S01]  /*19ce0*/  IADD3.X R79, P0, P5, R82, RZ, RZ, P5, P0 ;  /* 0x000000ff524f7210 */ /* 0x000fe20002d004ff */
[----:B------:R-:W-:Y:S01]  /*19cf0*/  IMAD.MOV.U32 R90, RZ, RZ, R89 ;  /* 0x000000ffff5a7224 */ /* 0x000fe200078e0059 */
[----:B------:R-:W-:Y:S01]  /*19d00*/  IADD3 R118, P1, PT, R53, R16, RZ ;  /* 0x0000001035767210 */ /* 0x000fe20007f3e0ff */
[----:B------:R-:W-:Y:S01]  /*19d10*/  IMAD.IADD R95, R17, 0x1, R81 ;  /* 0x00000001115f7824 */ /* 0x000fe200078e0251 */
[----:B------:R-:W-:Y:S01]  /*19d20*/  IADD3.X R125, PT, PT, R83, RZ, RZ, P0, P5 ;  /* 0x000000ff537d7210 */ /* 0x000fe200007ea4ff */
[----:B------:R-:W-:-:S04]  /*19d30*/  IMAD.WIDE.U32.X R90, R119, R71, R90, P6 ;  /* 0x00000047775a7225 */ /* 0x000fc800030e045a */
[----:B------:R-:W-:Y:S01]  /*19d40*/  IMAD.WIDE.U32 R92, P0, R56, R73, R92 ;  /* 0x00000049385c7225 */ /* 0x000fe2000780005c */
[----:B------:R-:W-:-:S03]  /*19d50*/  IADD3.X R121, P2, PT, RZ, R90, RZ, P2, !PT ;  /* 0x0000005aff797210 */ /* 0x000fc6000175e4ff */
[----:B------:R-:W-:Y:S01]  /*19d60*/  IMAD.WIDE.U32 R16, R56, R72, RZ ;  /* 0x0000004838107225 */ /* 0x000fe200078e00ff */
[----:B------:R-:W-:-:S03]  /*19d70*/  IADD3 R121, P5, PT, R121, R122, RZ ;  /* 0x0000007a79797210 */ /* 0x000fc60007fbe0ff */
        /* <DEDUP_REMOVED lines=10> */
[----:B------:R-:W-:Y:S02]  /*19e20*/  IMAD.MOV.U32 R90, RZ, RZ, R93 ;  /* 0x000000ffff5a7224 */ /* 0x000fe400078e005d */
[----:B------:R-:W-:Y:S01]  /*19e30*/  IMAD.X R114, R111, 0x1, R114, P1 ;  /* 0x000000016f727824 */ /* 0x000fe200008e0672 */
[----:B------:R-:W-:Y:S01]  /*19e40*/  IADD3 R127, P1, PT, R83, R80, RZ ;  /* 0x00000050537f7210 */ /* 0x000fe20007f3e0ff */
[----:B------:R-:W-:Y:S02]  /*19e50*/  IMAD R92, R123, R68, RZ ;  /* 0x000000447b5c7224 */ /* 0x000fe400078e02ff */
[----:B------:R-:W-:Y:S02]  /*19e60*/  IMAD.X R17, RZ, RZ, RZ, P6 ;  /* 0x000000ffff117224 */ /* 0x000fe400030e06ff */
[----:B------:R-:W-:Y:S02]  /*19e70*/  IMAD.MOV.U32 R16, RZ, RZ, R81 ;  /* 0x000000ffff107224 */ /* 0x000fe400078e0051 */
[----:B------:R-:W-:-:S04]  /*19e80*/  IMAD.WIDE.U32 R80, P6, R56, R77, R88 ;  /* 0x0000004d38507225 */ /* 0x000fc800078c0058 */
[----:B------:R-:W-:Y:S01]  /*19e90*/  IMAD.WIDE.U32.X R90, R119, R73, R90, P0 ;  /* 0x00000049775a7225 */ /* 0x000fe200000e045a */
[----:B------:R-:W-:-:S03]  /*19ea0*/  IADD3 R79, P0, PT, R79, R118, RZ ;  /* 0x000000764f4f7210 */ /* 0x000fc60007f1e0ff */
[----:B------:R-:W-:-:S04]  /*19eb0*/  IMAD.WIDE.U32 R88, R56, R76, RZ ;  /* 0x0000004c38587225 */ /* 0x000fc800078e00ff */
[----:B------:R-:W-:-:S04]  /*19ec0*/  IMAD.WIDE.U32 R56, R121, R68, RZ ;  /* 0x0000004479387225 */ /* 0x000fc800078e00ff */
[----:B------:R-:W-:Y:S01]  /*19ed0*/  IMAD R83, R121, R69, R92 ;  /* 0x0000004579537224 */ /* 0x000fe200078e025c */
[----:B------:R-:W-:Y:S01]  /*19ee0*/  IADD3.X R92, P0, PT, R125, R114, RZ, P0, !PT ;  /* 0x000000727d5c7210 */ /* 0x000fe2000071e4ff */
[----:B------:R-:W-:Y:S01]  /*19ef0*/  IMAD.WIDE.U32.X R16, R119, R75, R16, P1 ;  /* 0x0000004b77107225 */ /* 0x000fe200008e0410 */
[----:B------:R-:W-:Y:S02]  /*19f00*/  IADD3 R120, P1, PT, R79, R54, RZ ;  /* 0x000000364f787210 */ /* 0x000fe40007f3e0ff */
[----:B------:R-:W-:Y:S01]  /*19f10*/  IADD3.X R79, P2, P5, R90, RZ, RZ, P2, P5 ;  /* 0x000000ff5a4f7210 */ /* 0x000fe2000154a4ff */
[----:B------:R-:W-:Y:S02]  /*19f20*/  IMAD.X R55, RZ, RZ, RZ, P6 ;  /* 0x000000ffff377224 */ /* 0x000fe400030e06ff */
[----:B------:R-:W-:Y:S01]  /*19f30*/  IMAD.IADD R57, R57, 0x1, R83 ;  /* 0x0000000139397824 */ /* 0x000fe200078e0253 */
[----:B------:R-:W-:Y:S01]  /*19f40*/  IADD3 R83, P6, PT, R89, R80, RZ ;  /* 0x0000005059537210 */ /* 0x000fe20007fde0ff */
[----:B------:R-:W-:Y:S01]  /*19f50*/  IMAD.MOV.U32 R54, RZ, RZ, R81 ;  /* 0x000000ffff367224 */ /* 0x000fe200078e0051 */
[----:B------:R-:W-:Y:S01]  /*19f60*/  IADD3.X R89, P1, PT, R92, R117, RZ, P1, !PT ;  /* 0x000000755c597210 */ /* 0x000fe20000f3e4ff */
[----:B------:R-:W-:Y:S01]  /*19f70*/  IMAD.WIDE.U32 R80, R57, R70, RZ ;  /* 0x0000004639507225 */ /* 0x000fe200078e00ff */
[----:B------:R-:W-:-:S02]  /*19f80*/  IADD3.X R90, PT, PT, R91, RZ, RZ, P2, P5 ;  /* 0x000000ff5b5a7210 */ /* 0x000fc400017ea4ff */
[----:B------:R-:W-:Y:S01]  /*19f90*/  IADD3.X R84, P0, P1, R84, RZ, RZ, P1, P0 ;  /* 0x000000ff54547210 */ /* 0x000fe200009004ff */
[----:B------:R-:W-:Y:S01]  /*19fa0*/  IMAD.WIDE.U32.X R92, R119, R77, R54, P6 ;  /* 0x0000004d775c7225 */ /* 0x000fe200030e0436 */
[----:B------:R-:W-:Y:S02]  /*19fb0*/  IADD3 R79, P2, PT, R79, R120, RZ ;  /* 0x000000784f4f7210 */ /* 0x000fe40007f5e0ff */
[----:B------:R-:W-:Y:S01]  /*19fc0*/  IADD3.X R117, PT, PT, R85, RZ, RZ, P0, P1 ;  /* 0x000000ff55757210 */ /* 0x000fe200007e24ff */
[C---:B------:R-:W-:Y:S01]  /*19fd0*/  IMAD.WIDE.U32 R54, R56.reuse, R70, RZ ;  /* 0x0000004638367225 */ /* 0x040fe200078e00ff */
[----:B------:R-:W-:Y:S02]  /*19fe0*/  IADD3 R82, P6, PT, R79, R82, RZ ;  /* 0x000000524f527210 */ /* 0x000fe40007fde0ff */
[----:B------:R-:W-:Y:S01]  /*19ff0*/  IADD3.X R119, PT, PT, RZ, RZ, RZ, P3, P4 ;  /* 0x000000ffff777210 */ /* 0x000fe20001fe84ff */
[----:B------:R-:W-:Y:S01]  /*1a000*/  IMAD.WIDE.U32 R80, P5, R56, R71, R80 ;  /* 0x0000004738507225 */ /* 0x000fe200078a0050 */
[----:B------:R-:W-:-:S02]  /*1a010*/  IADD3 RZ, P0, PT, R121, R54, RZ ;  /* 0x0000003679ff7210 */ /* 0x000fc40007f1e0ff */
[----:B------:R-:W-:Y:S01]  /*1a020*/  IADD3.X R54, P2, PT, R90, R89, RZ, P2, !PT ;  /* 0x000000595a367210 */ /* 0x000fe2000175e4ff */
[----:B------:R-:W-:Y:S01]  /*1a030*/  IMAD.MOV.U32 R79, RZ, RZ, RZ ;  /* 0x000000ffff4f7224 */ /* 0x000fe200078e00ff */
[----:B------:R-:W-:Y:S01]  /*1a040*/  IADD3 R80, P1, PT, R55, R80, RZ ;  /* 0x0000005037507210 */ /* 0x000fe20007f3e0ff */
[----:B------:R-:W-:Y:S01]  /*1a050*/  IMAD.X R55, RZ, RZ, RZ, P5 ;  /* 0x000000ffff377224 */ /* 0x000fe200028e06ff */
[----:B------:R-:W-:Y:S01]  /*1a060*/  IADD3 R84, P5, PT, R84, R51, RZ ;  /* 0x0000003354547210 */ /* 0x000fe20007fbe0ff */
[----:B------:R-:W-:Y:S01]  /*1a070*/  IMAD.WIDE.U32 R78, R52, R50, R78 ;  /* 0x00000032344e7225 */ /* 0x000fe200078e004e */
[----:B------:R-:W-:Y:S02]  /*1a080*/  IADD3.X R50, P6, PT, R54, R127, RZ, P6, !PT ;  /* 0x0000007f36327210 */ /* 0x000fe400037de4ff */
[----:B------:R-:W-:Y:S01]  /*1a090*/  IADD3.X RZ, P0, PT, R123, R80, RZ, P0, !PT ;  /* 0x000000507bff7210 */ /* 0x000fe2000071e4ff */
[----:B------:R-:W-:Y:S01]  /*1a0a0*/  IMAD.MOV.U32 R54, RZ, RZ, R81 ;  /* 0x000000ffff367224 */ /* 0x000fe200078e0051 */
[----:B------:R-:W-:Y:S01]  /*1a0b0*/  IADD3.X R89, P2, P6, R16, RZ, RZ, P6, P2 ;  /* 0x000000ff10597210 */ /* 0x000fe200036444ff */
[----:B------:R-:W-:-:S02]  /*1a0c0*/  IMAD.X R117, R117, 0x1, R96, P5 ;  /* 0x0000000175757824 */ /* 0x000fc400028e0660 */
[----:B------:R-:W-:Y:S01]  /*1a0d0*/  IMAD.WIDE.U32.X R80, R57, R71, R54, P1 ;  /* 0x0000004739507225 */ /* 0x000fe200008e0436 */
[----:B------:R-:W-:Y:S02]  /*1a0e0*/  IADD3 R89, P3, PT, R89, R84, RZ ;  /* 0x0000005459597210 */ /* 0x000fe40007f7e0ff */
[----:B------:R-:W-:Y:S01]  /*1a0f0*/  IADD3.X R90, PT, PT, R17, RZ, RZ, P2, P6 ;  /* 0x000000ff115a7210 */ /* 0x000fe200017ec4ff */
[----:B------:R-:W-:Y:S01]  /*1a100*/  IMAD.WIDE.U32 R54, R57, R72, RZ ;  /* 0x0000004839367225 */ /* 0x000fe200078e00ff */
[----:B------:R-:W-:Y:S02]  /*1a110*/  IADD3.X R85, P0, PT, RZ, R80, RZ, P0, !PT ;  /* 0x00000050ff557210 */ /* 0x000fe4000071e4ff */
[----:B------:R-:W-:Y:S01]  /*1a120*/  IADD3 R119, P4, P1, R119, R78, R95 ;  /* 0x0000004e77777210 */ /* 0x000fe2000799e05f */
[----:B------:R-:W-:Y:S01]  /*1a130*/  IMAD.WIDE.U32 R16, R56, R72, RZ ;  /* 0x0000004838107225 */ /* 0x000fe200078e00ff */
[----:B------:R-:W-:Y:S02]  /*1a140*/  IADD3 R95, P6, PT, R89, R88, RZ ;  /* 0x00000058595f7210 */ /* 0x000fe40007fde0ff */
[----:B------:R-:W-:Y:S01]  /*1a150*/  IADD3.X R90, P3, PT, R90, R117, RZ, P3, !PT ;  /* 0x000000755a5a7210 */ /* 0x000fe20001f7e4ff */
[----:B------:R-:W-:-:S03]  /*1a160*/  IMAD.WIDE.U32 R54, P2, R56, R73, R54 ;  /* 0x0000004938367225 */ /* 0x000fc60007840036 */
        /* <DEDUP_REMOVED lines=14> */
[----:B------:R-:W-:Y:S01]  /*1a250*/  IADD3.X R92, PT, PT, R93, RZ, RZ, P3, P6 ;  /* 0x000000ff5d5c7210 */ /* 0x000fe20001fec4ff */
[----:B------:R-:W-:Y:S01]  /*1a260*/  IMAD R54, R91, R68, RZ ;  /* 0x000000445b367224 */ /* 0x000fe200078e02ff */
[----:B------:R-:W-:Y:S02]  /*1a270*/  ISETP.GT.U32.AND P1, PT, R110, R53, PT ;  /* 0x000000356e00720c */ /* 0x000fe40003f24070 */
[----:B------:R-:W-:Y:S01]  /*1a280*/  IADD3.X R52, P2, P6, R80, RZ, RZ, P2, P0 ;  /* 0x000000ff50347210 */ /* 0x000fe200016404ff */
[----:B------:R-:W-:Y:S01]  /*1a290*/  IMAD R83, R85, R69, R54 ;  /* 0x0000004555537224 */ /* 0x000fe200078e0236 */
[----:B------:R-:W-:Y:S01]  /*1a2a0*/  ISETP.GT.U32.AND.EX P1, PT, R112, R111, PT, P1 ;  /* 0x0000006f7000720c */ /* 0x000fe20003f24110 */
[----:B------:R-:W-:Y:S01]  /*1a2b0*/  IMAD.WIDE.U32 R54, R56, R74, RZ ;  /* 0x0000004a38367225 */ /* 0x000fe200078e00ff */
[----:B------:R-:W-:-:S02]  /*1a2c0*/  IADD3.X R89, PT, PT, R81, RZ, RZ, P2, P6 ;  /* 0x000000ff51597210 */ /* 0x000fc400017ec4ff */
[----:B------:R-:W-:Y:S01]  /*1a2d0*/  ISETP.GE.U32.AND P2, PT, R84, R51, PT ;  /* 0x000000335400720c */ /* 0x000fe20003f46070 */
[----:B------:R-:W-:Y:S01]  /*1a2e0*/  IMAD.WIDE.U32 R50, R85, R68, RZ ;  /* 0x0000004455327225 */ /* 0x000fe200078e00ff */
[----:B------:R-:W-:Y:S02]  /*1a2f0*/  IADD3 R104, P4, P5, R104, R119, R119 ;  /* 0x0000007768687210 */ /* 0x000fe40007d9e077 */
[----:B------:R-:W-:Y:S01]  /*1a300*/  ISETP.GE.U32.AND P0, PT, R118, R53, PT ;  /* 0x000000357600720c */ /* 0x000fe20003f06070 */
[----:B------:R-:W-:Y:S01]  /*1a310*/  IMAD.IADD R83, R51, 0x1, R83 ;  /* 0x0000000133537824 */ /* 0x000fe200078e0253 */
[----:B------:R-:W-:Y:S01]  /*1a320*/  SEL R53, RZ, 0x1, !P1 ;  /* 0x00000001ff357807 */ /* 0x000fe20004800000 */
[----:B------:R-:W-:Y:S01]  /*1a330*/  IMAD.WIDE.U32 R16, P6, R56, R75, R16 ;  /* 0x0000004b38107225 */ /* 0x000fe200078c0010 */
[----:B------:R-:W-:Y:S02]  /*1a340*/  IADD3.X R82, PT, PT, RZ, R82, R82, P4, P5 ;  /* 0x00000052ff527210 */ /* 0x000fe400027ea452 */
[----:B------:R-:W-:Y:S01]  /*1a350*/  IADD3 R108, P4, P5, R53, R115, R108 ;  /* 0x00000073356c7210 */ /* 0x000fe20007d9e06c */
[----:B------:R-:W-:Y:S01]  /*1a360*/  IMAD.WIDE.U32 R78, R83, R70, RZ ;  /* 0x00000046534e7225 */ /* 0x000fe200078e00ff */
[----:B------:R-:W-:-:S02]  /*1a370*/  ISETP.GE.U32.AND.EX P1, PT, R117, R96, PT, P2 ;  /* 0x000000607500720c */ /* 0x000fc40003f26120 */
[----:B------:R-:W-:Y:S01]  /*1a380*/  IADD3 R51, P2, PT, R52, R95, RZ ;  /* 0x0000005f34337210 */ /* 0x000fe20007f5e0ff */
[----:B------:R-:W-:Y:S01]  /*1a390*/  IMAD.X R53, RZ, RZ, RZ, P6 ;  /* 0x000000ffff357224 */ /* 0x000fe200030e06ff */
[----:B------:R-:W-:Y:S01]  /*1a3a0*/  IADD3.X R94, PT, PT, RZ, R94, RZ, P4, P5 ;  /* 0x0000005eff5e7210 */ /* 0x000fe200027ea4ff */
[----:B------:R-:W-:Y:S01]  /*1a3b0*/  IMAD.MOV.U32 R52, RZ, RZ, R17 ;  /* 0x000000ffff347224 */ /* 0x000fe200078e0011 */
[----:B------:R-:W-:Y:S01]  /*1a3c0*/  IADD3 R80, P4, PT, R55, R16, RZ ;  /* 0x0000001037507210 */ /* 0x000fe20007f9e0ff */
[C---:B------:R-:W-:Y:S01]  /*1a3d0*/  IMAD.WIDE.U32 R16, R50.reuse, R70, RZ ;  /* 0x0000004632107225 */ /* 0x040fe200078e00ff */
[----:B------:R-:W-:Y:S02]  /*1a3e0*/  IADD3 R84, P6, PT, R51, R54, RZ ;  /* 0x0000003633547210 */ /* 0x000fe40007fde0ff */
[----:B------:R-:W-:Y:S01]  /*1a3f0*/  IADD3.X R89, P2, PT, R89, R90, RZ, P2, !PT ;  /* 0x0000005a59597210 */ /* 0x000fe2000175e4ff */
[----:B------:R-:W-:Y:S01]  /*1a400*/  IMAD.WIDE.U32 R78, P5, R50, R71, R78 ;  /* 0x00000047324e7225 */ /* 0x000fe200078a004e */
[----:B------:R-:W-:-:S02]  /*1a410*/  SEL R93, RZ, 0x1, P1 ;  /* 0x00000001ff5d7807 */ /* 0x000fc40000800000 */
[----:B------:R-:W-:Y:S01]  /*1a420*/  IADD3.X R89, P6, PT, R89, R80, RZ, P6, !PT ;  /* 0x0000005059597210 */ /* 0x000fe200037de4ff */
[----:B------:R-:W-:Y:S01]  /*1a430*/  IMAD.WIDE.U32.X R52, R57, R75, R52, P4 ;  /* 0x0000004b39347225 */ /* 0x000fe200020e0434 */
        /* <DEDUP_REMOVED lines=13> */
[----:B------:R-:W-:Y:S02]  /*1a510*/  SEL R90, RZ, 0x1, P0 ;  /* 0x00000001ff5a7807 */ /* 0x000fe40000000000 */
[----:B------:R-:W-:Y:S01]  /*1a520*/  IADD3 R106, P3, PT, R106, R113, RZ ;  /* 0x000000716a6a7210 */ /* 0x000fe20007f7e0ff */
        /* <DEDUP_REMOVED lines=9> */
[----:B------:R-:W-:Y:S02]  /*1a5c0*/  IMAD.X R92, R92, 0x1, R91, P5 ;  /* 0x000000015c5c7824 */ /* 0x000fe400028e065b */
        /* <DEDUP_REMOVED lines=20> */
[----:B------:R-:W-:Y:S01]  /*1a710*/  IMAD.WIDE.U32 R16, R83, R74, RZ ;  /* 0x0000004a53107225 */ /* 0x000fe200078e00ff */
[----:B------:R-:W-:-:S02]  /*1a720*/  IADD3.X R51, P0, P1, R54, RZ, RZ, P1, P0 ;  /* 0x000000ff36337210 */ /* 0x000fc400009004ff */
[----:B------:R-:W-:Y:S01]  /*1a730*/  SEL R89, RZ, 0x1, P5 ;  /* 0x00000001ff597807 */ /* 0x000fe20002800000 */
[----:B------:R-:W-:Y:S01]  /*1a740*/  IMAD.X R107, RZ, RZ, R107, P3 ;  /* 0x000000ffff6b7224 */ /* 0x000fe200018e066b */
[----:B------:R-:W-:Y:S01]  /*1a750*/  ISETP.GE.U32.AND.EX P2, PT, R92, R91, PT, P2 ;  /* 0x0000005b5c00720c */ /* 0x000fe20003f46120 */
[----:B------:R-:W-:Y:S01]  /*1a760*/  IMAD.WIDE.U32 R16, P5, R50, R75, R16 ;  /* 0x0000004b32107225 */ /* 0x000fe200078a0010 */
[----:B------:R-:W-:Y:S02]  /*1a770*/  IADD3.X R54, PT, PT, R55, RZ, RZ, P0, P1 ;  /* 0x000000ff37367210 */ /* 0x000fe400007e24ff */
[----:B------:R-:W-:Y:S02]  /*1a780*/  IADD3 R51, P0, PT, R51, R78, RZ ;  /* 0x0000004e33337210 */ /* 0x000fe40007f1e0ff */
[----:B------:R-:W-:Y:S02]  /*1a790*/  SEL R82, RZ, 0x1, P2 ;  /* 0x00000001ff527807 */ /* 0x000fe40001000000 */
[----:B------:R-:W-:Y:S01]  /*1a7a0*/  IADD3 R81, P2, PT, R53, R16, RZ ;  /* 0x0000001035517210 */ /* 0x000fe20007f5e0ff */
[----:B------:R-:W-:Y:S01]  /*1a7b0*/  IMAD.X R53, RZ, RZ, RZ, P5 ;  /* 0x000000ffff357224 */ /* 0x000fe200028e06ff */
[----:B------:R-:W-:-:S02]  /*1a7c0*/  IADD3 R89, P3, PT, R89, R106, RZ ;  /* 0x0000006a59597210 */ /* 0x000fc40007f7e0ff */
[----:B------:R-:W-:Y:S01]  /*1a7d0*/  IADD3.X R16, P0, PT, R54, R85, RZ, P0, !PT ;  /* 0x0000005536107210 */ /* 0x000fe2000071e4ff */
[----:B------:R-:W-:Y:S01]  /*1a7e0*/  IMAD.WIDE.U32 R54, R83, R76, RZ ;  /* 0x0000004c53367225 */ /* 0x000fe200078e00ff */
[----:B------:R-:W-:Y:S02]  /*1a7f0*/  IADD3 R84, P1, PT, R51, R52, RZ ;  /* 0x0000003433547210 */ /* 0x000fe40007f3e0ff */
[----:B------:R-:W-:Y:S01]  /*1a800*/  IADD3 R82, P5, PT, R82, R89, RZ ;  /* 0x0000005952527210 */ /* 0x000fe20007fbe0ff */
[----:B------:R-:W-:Y:S01]  /*1a810*/  IMAD.MOV.U32 R52, RZ, RZ, R17 ;  /* 0x000000ffff347224 */ /* 0x000fe200078e0011 */
[----:B------:R-:W-:Y:S01]  /*1a820*/  IADD3.X R85, P1, PT, R16, R81, RZ, P1, !PT ;  /* 0x0000005110557210 */ /* 0x000fe20000f3e4ff */
[----:B------:R-:W-:Y:S01]  /*1a830*/  IMAD.X R78, RZ, RZ, R107, P3 ;  /* 0x000000ffff4e7224 */ /* 0x000fe200018e066b */
[----:B------:R-:W-:Y:S01]  /*1a840*/  ISETP.GE.U32.AND P3, PT, R89, R106, PT ;  /* 0x0000006a5900720c */ /* 0x000fe20003f66070 */
[----:B------:R-:W-:Y:S01]  /*1a850*/  IMAD.WIDE.U32.X R16, R83, R75, R52, P2 ;  /* 0x0000004b53107225 */ /* 0x000fe200010e0434 */
[----:B------:R-:W-:-:S02]  /*1a860*/  IADD3 R108, P6, P4, R90, R105, R108 ;  /* 0x000000695a6c7210 */ /* 0x000fc40007cde06c */
        /* <DEDUP_REMOVED lines=62> */
.L_x_56:
        /* <DEDUP_REMOVED lines=21> */
.L_x_57:
[----:B------:R-:W-:Y:S01]  /*1ada0*/  ISETP.GT.U32.AND P0, PT, R57, -0x1, PT ;  /* 0xffffffff3900780c */ /* 0x000fe20003f04070 */
[----:B------:R-:W-:Y:S01]  /*1adb0*/  IMAD.SHL.U32 R55, R93, 0x2, RZ ;  /* 0x000000025d377824 */ /* 0x000fe200078e00ff */
[----:B------:R-:W-:Y:S01]  /*1adc0*/  SHF.L.W.U32.HI R53, R83, 0x1, R80 ;  /* 0x0000000153357819 */ /* 0x000fe20000010e50 */
[----:B------:R-:W-:Y:S01]  /*1add0*/  IMAD.SHL.U32 R85, R57, 0x2, RZ ;  /* 0x0000000239557824 */ /* 0x000fe200078e00ff */
        /* <DEDUP_REMOVED lines=13> */
[----:B------:R-:W-:Y:S02]  /*1aeb0*/  SHF.L.U64.HI R54, R57, 0x1, R83 ;  /* 0x0000000139367819 */ /* 0x000fe40000010253 */
        /* <DEDUP_REMOVED lines=51> */
.L_x_58:
        /* <DEDUP_REMOVED lines=16> */
[----:B------:R-:W-:-:S04]  /*1b2f0*/  SEL R17, RZ, 0x1, P0 ;  /* 0x00000001ff117807 */ /* 0x000fc80000000000 */
[----:B------:R-:W-:Y:S02]  /*1b300*/  IADD3 R55, P3, P4, R55, -R76, -R17 ;  /* 0x8000004c37377210 */ /* 0x000fe40007c7e811 */
[----:B------:R-:W-:Y:S02]  /*1b310*/  IADD3 R17, P0, PT, R85, -R70, RZ ;  /* 0x8000004655117210 */ /* 0x000fe40007f1e0ff */
[----:B------:R-:W-:-:S03]  /*1b320*/  IADD3.X R56, PT, PT, R56, -0x1, ~R77, P3, P4 ;  /* 0xffffffff38387810 */ /* 0x000fc60001fe8c4d */
[----:B------:R-:W-:-:S08]  /*1b330*/  IMAD.X R54, R54, 0x1, ~R71, P0 ;  /* 0x0000000136367824 */ /* 0x000fd000000e0e47 */
.L_x_59:
[----:B------:R-:W-:-:S05]  /*1b340*/  IADD3 R94, P0, PT, R57, R17, RZ ;  /* 0x00000011395e7210 */ /* 0x000fca0007f1e0ff */
[----:B------:R-:W-:Y:S01]  /*1b350*/  IMAD.X R95, R83, 0x1, R54, P0 ;  /* 0x00000001535f7824 */ /* 0x000fe200000e0636 */
[----:B------:R-:W-:-:S04]  /*1b360*/  ISETP.GE.U32.AND P0, PT, R94, R17, PT ;  /* 0x000000115e00720c */ /* 0x000fc80003f06070 */
[----:B------:R-:W-:-:S04]  /*1b370*/  ISETP.GE.U32.AND.EX P0, PT, R95, R54, PT, P0 ;  /* 0x000000365f00720c */ /* 0x000fc80003f06100 */
[----:B------:R-:W-:Y:S02]  /*1b380*/  SEL R16, RZ, 0x1, P0 ;  /* 0x00000001ff107807 */ /* 0x000fe40000000000 */
[----:B------:R-:W-:Y:S02]  /*1b390*/  ISETP.GE.U32.AND P0, PT, R94, R17, PT ;  /* 0x000000115e00720c */ /* 0x000fe40003f06070 */
[-C--:B------:R-:W-:Y:S02]  /*1b3a0*/  IADD3 R57, P1, P2, R80, R53.reuse, R16 ;  /* 0x0000003550397210 */ /* 0x080fe40007a3e010 */
[----:B------:R-:W-:Y:S02]  /*1b3b0*/  ISETP.GE.U32.AND.EX P0, PT, R95, R54, PT, P0 ;  /* 0x000000365f00720c */ /* 0x000fe40003f06100 */
[----:B------:R-:W-:Y:S02]  /*1b3c0*/  IADD3.X R54, PT, PT, R81, R52, RZ, P1, P2 ;  /* 0x0000003451367210 */ /* 0x000fe40000fe44ff */
[----:B------:R-:W-:-:S02]  /*1b3d0*/  ISETP.NE.U32.AND P2, PT, R57, R53, PT ;  /* 0x000000353900720c */ /* 0x000fc40003f45070 */
[----:B------:R-:W-:Y:S02]  /*1b3e0*/  ISETP.GE.U32.AND P1, PT, R57, R53, PT ;  /* 0x000000353900720c */ /* 0x000fe40003f26070 */
[CC--:B------:R-:W-:Y:S02]  /*1b3f0*/  ISETP.NE.AND.EX P2, PT, R54.reuse, R52.reuse, PT, P2 ;  /* 0x000000343600720c */ /* 0x0c0fe40003f45320 */
[----:B------:R-:W-:Y:S02]  /*1b400*/  ISETP.GE.U32.AND.EX P1, PT, R54, R52, PT, P1 ;  /* 0x000000343600720c */ /* 0x000fe40003f26110 */
[----:B------:R-:W-:Y:S02]  /*1b410*/  SEL R16, RZ, 0xffffffff, P2 ;  /* 0xffffffffff107807 */ /* 0x000fe40001000000 */
[----:B------:R-:W-:-:S04]  /*1b420*/  @P0 SEL R16, RZ, 0xffffffff, P1 ;  /* 0xffffffffff100807 */ /* 0x000fc80000800000 */
[----:B------:R-:W-:-:S04]  /*1b430*/  LOP3.LUT R16, R16, 0x1, RZ, 0xc0, !PT ;  /* 0x0000000110107812 */ /* 0x000fc800078ec0ff */
[----:B------:R-:W-:-:S04]  /*1b440*/  ISETP.EQ.U32.OR P0, PT, R16, 0x1, !P1 ;  /* 0x000000011000780c */ /* 0x000fc80004f02470 */
[----:B------:R-:W-:-:S04]  /*1b450*/  SEL R16, RZ, 0x1, !P0 ;  /* 0x00000001ff107807 */ /* 0x000fc80004000000 */
[----:B------:R-:W-:-:S04]  /*1b460*/  IADD3 R53, P1, P2, R78, R51, R16 ;  /* 0x000000334e357210 */ /* 0x000fc80007a3e010 */
[-C--:B------:R-:W-:Y:S02]  /*1b470*/  IADD3.X R52, PT, PT, R79, R50.reuse, RZ, P1, P2 ;  /* 0x000000324f347210 */ /* 0x080fe40000fe44ff */
[CC--:B------:R-:W-:Y:S02]  /*1b480*/  ISETP.GE.U32.AND P1, PT, R53.reuse, R51.reuse, PT ;  /* 0x000000333500720c */ /* 0x0c0fe40003f26070 */
[CC--:B------:R-:W-:Y:S02]  /*1b490*/  ISETP.GE.U32.AND P2, PT, R53.reuse, R51.reuse, PT ;  /* 0x000000333500720c */ /* 0x0c0fe40003f46070 */
[CC--:B------:R-:W-:Y:S02]  /*1b4a0*/  ISETP.GE.U32.AND.EX P1, PT, R52.reuse, R50.reuse, PT, P1 ;  /* 0x000000323400720c */ /* 0x0c0fe40003f26110 */
[----:B------:R-:W-:Y:S02]  /*1b4b0*/  ISETP.NE.U32.AND P3, PT, R53, R51, PT ;  /* 0x000000333500720c */ /* 0x000fe40003f65070 */
[----:B------:R-:W-:-:S02]  /*1b4c0*/  ISETP.GE.U32.AND.EX P2, PT, R52, R50, PT, P2 ;  /* 0x000000323400720c */ /* 0x000fc40003f46120 */
[----:B------:R-:W-:Y:S02]  /*1b4d0*/  ISETP.NE.AND.EX P3, PT, R52, R50, PT, P3 ;  /* 0x000000323400720c */ /* 0x000fe40003f65330 */
[----:B------:R-:W-:Y:S02]  /*1b4e0*/  SEL R16, RZ, 0xffffffff, P2 ;  /* 0xffffffffff107807 */ /* 0x000fe40001000000 */
[----:B------:R-:W-:-:S04]  /*1b4f0*/  SEL R17, RZ, 0xffffffff, P3 ;  /* 0xffffffffff117807 */ /* 0x000fc80001800000 */
[----:B------:R-:W-:-:S04]  /*1b500*/  @P1 SEL R16, R17, R16, P0 ;  /* 0x0000001011101207 */ /* 0x000fc80000000000 */
[----:B------:R-:W-:-:S04]  /*1b510*/  LOP3.LUT R16, R16, 0x1, RZ, 0xc0, !PT ;  /* 0x0000000110107812 */ /* 0x000fc800078ec0ff */
[-C--:B------:R-:W-:Y:S02]  /*1b520*/  IADD3 R93, P1, P2, R93, R55.reuse, R16 ;  /* 0x000000375d5d7210 */ /* 0x080fe40007a3e010 */
        /* <DEDUP_REMOVED lines=39> */
.L_x_60:
        /* <DEDUP_REMOVED lines=21> */
.L_x_61:
[----:B------:R-:W-:Y:S02]  /*1b8f0*/  IMAD.MOV.U32 R115, RZ, RZ, RZ ;  /* 0x000000ffff737224 */ /* 0x000fe400078e00ff */
[----:B------:R-:W-:-:S04]  /*1b900*/  IMAD.WIDE.U32 R84, R104, R94, RZ ;  /* 0x0000005e68547225 */ /* 0x000fc800078e00ff */
[----:B------:R-:W-:-:S04]  /*1b910*/  IMAD.WIDE.U32 R52, R94, R94, RZ ;  /* 0x0000005e5e347225 */ /* 0x000fc800078e00ff */
[----:B------:R-:W-:Y:S01]  /*1b920*/  IMAD.MOV.U32 R55, RZ, RZ, RZ ;  /* 0x000000ffff377224 */ /* 0x000fe200078e00ff */
[----:B------:R-:W-:Y:S01]  /*1b930*/  LOP3.LUT R91, R52, 0xfffffffd, RZ, 0xc0, !PT ;  /* 0xfffffffd345b7812 */ /* 0x000fe200078ec0ff */
        /* <DEDUP_REMOVED lines=12> */
[----:B------:R-:W-:Y:S02]  /*1ba00*/  IMAD.IADD R51, R53, 0x1, R57 ;  /* 0x0000000135337824 */ /* 0x000fe400078e0239 */
[----:B------:R-:W-:Y:S02]  /*1ba10*/  IMAD.IADD R53, R57, 0x1, R127 ;  /* 0x0000000139357824 */ /* 0x000fe400078e027f */
[----:B------:R-:W-:-:S04]  /*1ba20*/  IMAD.WIDE.U32 R54, R92, R94, RZ ;  /* 0x0000005e5c367225 */ /* 0x000fc800078e00ff */
[----:B------:R-:W-:Y:S01]  /*1ba30*/  IMAD.WIDE.U32 R56, R104, R97, RZ ;  /* 0x0000006168387225 */ /* 0x000fe200078e00ff */
[----:B------:R-:W-:-:S03]  /*1ba40*/  IADD3 R126, P1, P6, R126, R51, R54 ;  /* 0x000000337e7e7210 */ /* 0x000fc60007e3e036 */
[----:B------:R-:W-:Y:S01]  /*1ba50*/  IMAD.WIDE.U32 R78, R105, R96, RZ ;  /* 0x00000060694e7225 */ /* 0x000fe200078e00ff */
[----:B------:R-:W-:-:S03]  /*1ba60*/  IADD3.X R109, PT, PT, RZ, RZ, RZ, P1, P6 ;  /* 0x000000ffff6d7210 */ /* 0x000fc60000fec4ff */
[C---:B------:R-:W-:Y:S01]  /*1ba70*/  IMAD.IADD R117, R115.reuse, 0x1, R17 ;  /* 0x0000000173757824 */ /* 0x040fe200078e0211 */
[----:B------:R-:W-:Y:S01]  /*1ba80*/  IADD3.X R17, PT, PT, RZ, RZ, RZ, P0, P2 ;  /* 0x000000ffff117210 */ /* 0x000fe200007e44ff */
[----:B------:R-:W-:Y:S02]  /*1ba90*/  IMAD.MOV.U32 R131, RZ, RZ, RZ ;  /* 0x000000ffff837224 */ /* 0x000fe400078e00ff */
[----:B------:R-:W-:Y:S01]  /*1baa0*/  IMAD.IADD R115, R115, 0x1, R57 ;  /* 0x0000000173737824 */ /* 0x000fe200078e0239 */
[----:B------:R-:W-:Y:S01]  /*1bab0*/  IADD3 R117, P3, P5, R56, R117, R78 ;  /* 0x0000007538757210 */ /* 0x000fe20007d7e04e */
[----:B------:R-:W-:Y:S02]  /*1bac0*/  IMAD.IADD R50, R55, 0x1, R131 ;  /* 0x0000000137327824 */ /* 0x000fe400078e0283 */
[----:B------:R-:W-:Y:S02]  /*1bad0*/  IMAD.MOV.U32 R83, RZ, RZ, RZ ;  /* 0x000000ffff537224 */ /* 0x000fe400078e00ff */
[----:B------:R-:W-:-:S02]  /*1bae0*/  IMAD.IADD R54, R129, 0x1, R79 ;  /* 0x0000000181367824 */ /* 0x000fc400078e024f */
[----:B------:R-:W-:-:S04]  /*1baf0*/  IMAD.WIDE.U32 R56, R95, R94, RZ ;  /* 0x0000005e5f387225 */ /* 0x000fc800078e00ff */
[----:B------:R-:W-:Y:S02]  /*1bb00*/  IMAD.MOV.U32 R55, RZ, RZ, RZ ;  /* 0x000000ffff377224 */ /* 0x000fe400078e00ff */
[----:B------:R-:W-:-:S04]  /*1bb10*/  IMAD.WIDE.U32 R82, R95, R105, R82 ;  /* 0x000000695f527225 */ /* 0x000fc800078e0052 */
[----:B------:R-:W-:Y:S01]  /*1bb20*/  IMAD.WIDE.U32 R88, R96, R96, RZ ;  /* 0x0000006060587225 */ /* 0x000fe200078e00ff */
[----:B------:R-:W-:-:S03]  /*1bb30*/  IADD3 R17, P0, P4, R17, R82, R106 ;  /* 0x0000005211117210 */ /* 0x000fc60007c1e06a */
[----:B------:R-:W-:Y:S01]  /*1bb40*/  IMAD.MOV.U32 R121, RZ, RZ, RZ ;  /* 0x000000ffff797224 */ /* 0x000fe200078e00ff */
[----:B------:R-:W-:Y:S01]  /*1bb50*/  LOP3.LUT R88, R88, 0xfffffffd, RZ, 0xc0, !PT ;  /* 0xfffffffd58587812 */ /* 0x000fe200078ec0ff */
[----:B------:R-:W-:Y:S02]  /*1bb60*/  IMAD.SHL.U32 R119, R56, 0x2, RZ ;  /* 0x0000000238777824 */ /* 0x000fe400078e00ff */
[----:B------:R-:W-:-:S03]  /*1bb70*/  IMAD.WIDE.U32 R54, R97, R105, R54 ;  /* 0x0000006961367225 */ /* 0x000fc600078e0036 */
[----:B------:R-:W-:Y:S01]  /*1bb80*/  LOP3.LUT R119, R119, 0xfffffffe, RZ, 0xc0, !PT ;  /* 0xfffffffe77777812 */ /* 0x000fe200078ec0ff */
[----:B------:R-:W-:Y:S01]  /*1bb90*/  IMAD.MOV.U32 R51, RZ, RZ, RZ ;  /* 0x000000ffff337224 */ /* 0x000fe200078e00ff */
[----:B------:R-:W-:Y:S01]  /*1bba0*/  IADD3 R115, P1, PT, R115, R54, RZ ;  /* 0x0000003673737210 */ /* 0x000fe20007f3e0ff */
[----:B------:R-:W-:Y:S02]  /*1bbb0*/  IMAD.IADD R113, R129, 0x1, R83 ;  /* 0x0000000181717824 */ /* 0x000fe400078e0253 */
[----:B------:R-:W-:Y:S02]  /*1bbc0*/  IMAD.IADD R107, R121, 0x1, R89 ;  /* 0x00000001796b7824 */ /* 0x000fe400078e0259 */
[----:B------:R-:W-:Y:S01]  /*1bbd0*/  IMAD.WIDE.U32 R50, R92, R95, R50 ;  /* 0x0000005f5c327225 */ /* 0x000fe200078e0032 */
[----:B------:R-:W-:Y:S02]  /*1bbe0*/  IADD3.X R113, PT, PT, RZ, R113, RZ, P0, P4 ;  /* 0x00000071ff717210 */ /* 0x000fe400007e84ff */
[----:B------:R-:W-:Y:S01]  /*1bbf0*/  IADD3 R119, P0, PT, R119, R112, RZ ;  /* 0x0000007077777210 */ /* 0x000fe20007f1e0ff */
[----:B------:R-:W-:Y:S01]  /*1bc00*/  IMAD.WIDE.U32 R80, R97, R96, RZ ;  /* 0x0000006061507225 */ /* 0x000fe200078e00ff */
[----:B------:R-:W-:-:S03]  /*1bc10*/  IADD3 R109, P4, P6, R109, R50, R53 ;  /* 0x000000326d6d7210 */ /* 0x000fc60007e9e035 */
[----:B------:R-:W-:Y:S02]  /*1bc20*/  IMAD.MOV.U32 R123, RZ, RZ, RZ ;  /* 0x000000ffff7b7224 */ /* 0x000fe400078e00ff */
[----:B------:R-:W-:Y:S02]  /*1bc30*/  IMAD.MOV.U32 R89, RZ, RZ, RZ ;  /* 0x000000ffff597224 */ /* 0x000fe400078e00ff */
[----:B------:R-:W-:Y:S02]  /*1bc40*/  IMAD.IADD R79, R123, 0x1, R81 ;  /* 0x000000017b4f7824 */ /* 0x000fe400078e0251 */
[----:B------:R-:W-:Y:S02]  /*1bc50*/  IMAD.IADD R125, R57, 0x1, R89 ;  /* 0x00000001397d7824 */ /* 0x000fe400078e0259 */
[----:B------:R-:W-:Y:S01]  /*1bc60*/  IMAD.X R53, R129, 0x1, R55, P1 ;  /* 0x0000000181357824 */ /* 0x000fe200008e0637 */
[--C-:B------:R-:W-:Y:S01]  /*1bc70*/  SHF.L.U64.HI R108, R80, 0x1, R79.reuse ;  /* 0x00000001506c7819 */ /* 0x100fe2000001024f */
[----:B------:R-:W-:Y:S01]  /*1bc80*/  IMAD.WIDE.U32 R54, R96, R94, RZ ;  /* 0x0000005e60367225 */ /* 0x000fe200078e00ff */
[----:B------:R-:W-:-:S02]  /*1bc90*/  SHF.R.U64 R78, R80, 0x1f, R79 ;  /* 0x0000001f504e7819 */ /* 0x000fc4000000124f */
[--C-:B------:R-:W-:Y:S01]  /*1bca0*/  SHF.L.U64.HI R111, R56, 0x1, R125.reuse ;  /* 0x00000001386f7819 */ /* 0x100fe2000001027d */
[----:B------:R-:W-:Y:S01]  /*1bcb0*/  IMAD.SHL.U32 R90, R80, 0x2, RZ ;  /* 0x00000002505a7824 */ /* 0x000fe200078e00ff */
[----:B------:R-:W-:Y:S01]  /*1bcc0*/  SHF.R.U64 R110, R56, 0x1f, R125 ;  /* 0x0000001f386e7819 */ /* 0x000fe2000000127d */
[----:B------:R-:W-:Y:S01]  /*1bcd0*/  IMAD R106, R119, R68, RZ ;  /* 0x00000044776a7224 */ /* 0x000fe200078e02ff */
[----:B------:R-:W-:Y:S01]  /*1bce0*/  LOP3.LUT R108, R108, 0x1, RZ, 0xc0, !PT ;  /* 0x000000016c6c7812 */ /* 0x000fe200078ec0ff */
[----:B------:R-:W-:Y:S01]  /*1bcf0*/  IMAD.WIDE.U32 R56, R97, R94, RZ ;  /* 0x0000005e61387225 */ /* 0x000fe200078e00ff */
[----:B------:R-:W-:Y:S02]  /*1bd00*/  LOP3.LUT R90, R90, 0xfffffffe, RZ, 0xc0, !PT ;  /* 0xfffffffe5a5a7812 */ /* 0x000fe400078ec0ff */
[----:B------:R-:W-:Y:S01]  /*1bd10*/  LOP3.LUT R110, R110, 0xfffffffe, RZ, 0xc0, !PT ;  /* 0xfffffffe6e6e7812 */ /* 0x000fe200078ec0ff */
[----:B------:R-:W-:Y:S01]  /*1bd20*/  IMAD.WIDE.U32 R80, R96, R95, RZ ;  /* 0x0000005f60507225 */ /* 0x000fe200078e00ff */
[----:B------:R-:W-:-:S02]  /*1bd30*/  IADD3 R90, P2, PT, R90, R107, RZ ;  /* 0x0000006b5a5a7210 */ /* 0x000fc40007f5e0ff */
[----:B------:R-:W-:Y:S01]  /*1bd40*/  LOP3.LUT R107, R111, 0x1, RZ, 0xc0, !PT ;  /* 0x000000016f6b7812 */ /* 0x000fe200078ec0ff */
[----:B------:R-:W-:Y:S01]  /*1bd50*/  IMAD.IADD R55, R55, 0x1, R121 ;  /* 0x0000000137377824 */ /* 0x000fe200078e0279 */
[----:B------:R-:W-:Y:S01]  /*1bd60*/  LOP3.LUT R78, R78, 0xfffffffe, RZ, 0xc0, !PT ;  /* 0xfffffffe4e4e7812 */ /* 0x000fe200078ec0ff */
[----:B------:R-:W-:-:S04]  /*1bd70*/  IMAD.WIDE.U32 R82, R91, R68, RZ ;  /* 0x000000445b527225 */ /* 0x000fc800078e00ff */
[----:B------:R-:W-:Y:S01]  /*1bd80*/  IMAD R127, R91, R69, R106 ;  /* 0x000000455b7f7224 */ /* 0x000fe200078e026a */
[----:B------:R-:W-:Y:S01]  /*1bd90*/  IADD3.X R106, PT, PT, RZ, RZ, RZ, P3, P5 ;  /* 0x000000ffff6a7210 */ /* 0x000fe20001fea4ff */
[----:B------:R-:W-:Y:S01]  /*1bda0*/  IMAD.IADD R112, R131, 0x1, R51 ;  /* 0x0000000183707824 */ /* 0x000fe200078e0233 */
[----:B------:R-:W-:Y:S01]  /*1bdb0*/  IADD3 R55, P5, P3, R80, R55, R56 ;  /* 0x0000003750377210 */ /* 0x000fe20007bbe038 */
[----:B------:R-:W-:Y:S01]  /*1bdc0*/  IMAD.WIDE.U32 R50, R82, R70, RZ ;  /* 0x0000004652327225 */ /* 0x000fe200078e00ff */
[----:B------:R-:W-:Y:S02]  /*1bdd0*/  SHF.R.U32.HI R56, RZ, 0x1f, R125 ;  /* 0x0000001fff387819 */ /* 0x000fe4000001167d */
[----:B------:R-:W-:Y:S01]  /*1bde0*/  SHF.R.U32.HI R118, RZ, 0x1f, R55 ;  /* 0x0000001fff767819 */ /* 0x000fe20000011637 */
[----:B------:R-:W-:Y:S01]  /*1bdf0*/  IMAD.X R108, RZ, RZ, R108, P2 ;  /* 0x000000ffff6c7224 */ /* 0x000fe200010e066c */
[----:B------:R-:W-:Y:S01]  /*1be00*/  IADD3 RZ, P1, PT, R91, R50, RZ ;  /* 0x000000325bff7210 */ /* 0x000fe20007f3e0ff */
[----:B------:R-:W-:Y:S01]  /*1be10*/  IMAD.X R107, RZ, RZ, R107, P0 ;  /* 0x000000ffff6b7224 */ /* 0x000fe200000e066b */
[----:B------:R-:W-:Y:S01]  /*1be20*/  IADD3 R91, P2, PT, R118, R84, RZ ;  /* 0x00000054765b7210 */ /* 0x000fe20007f5e0ff */
[----:B------:R-:W-:Y:S01]  /*1be30*/  IMAD.IADD R127, R83, 0x1, R127 ;  /* 0x00000001537f7824 */ /* 0x000fe200078e027f */
[----:B------:R-:W-:-:S02]  /*1be40*/  SHF.R.U32.HI R50, RZ, 0x1f, R79 ;  /* 0x0000001fff327819 */ /* 0x000fc4000001164f */
[----:B------:R-:W-:Y:S01]  /*1be50*/  LOP3.LUT R111, R56, 0x1, RZ, 0xc0, !PT ;  /* 0x00000001386f7812 */ /* 0x000fe200078ec0ff */
[----:B------:R-:W-:Y:S01]  /*1be60*/  IMAD.X R56, RZ, RZ, R85, P2 ;  /* 0x000000ffff387224 */ /* 0x000fe200010e0655 */
[----:B------:R-:W-:Y:S02]  /*1be70*/  ISETP.GT.U32.AND P0, PT, R84, R91, PT ;  /* 0x0000005b5400720c */ /* 0x000fe40003f04070 */
[----:B------:R-:W-:Y:S01]  /*1be80*/  LOP3.LUT R79, R50, 0x1, RZ, 0xc0, !PT ;  /* 0x00000001324f7812 */ /* 0x000fe200078ec0ff */
[----:B------:R-:W-:Y:S01]  /*1be90*/  IMAD.WIDE.U32 R110, R95, R95, R110 ;  /* 0x0000005f5f6e7225 */ /* 0x000fe200078e006e */
[----:B------:R-:W-:Y:S02]  /*1bea0*/  IADD3 R125, P2, PT, R91, R88, RZ ;  /* 0x000000585b7d7210 */ /* 0x000fe40007f5e0ff */
[----:B------:R-:W-:Y:S01]  /*1beb0*/  ISETP.GT.U32.AND.EX P0, PT, R85, R56, PT, P0 ;  /* 0x000000385500720c */ /* 0x000fe20003f04100 */
[----:B------:R-:W-:Y:S01]  /*1bec0*/  IMAD.WIDE.U32 R78, R97, R97, R78 ;  /* 0x00000061614e7225 */ /* 0x000fe200078e004e */
[----:B------:R-:W-:-:S02]  /*1bed0*/  IADD3.X R112, PT, PT, RZ, R112, RZ, P4, P6 ;  /* 0x00000070ff707210 */ /* 0x000fc400027ec4ff */
[----:B------:R-:W-:Y:S01]  /*1bee0*/  SEL R50, R84, R91, P0 ;  /* 0x0000005b54327207 */ /* 0x000fe20000000000 */
[----:B------:R-:W-:Y:S01]  /*1bef0*/  IMAD.X R129, R56, 0x1, R90, P2 ;  /* 0x0000000138817824 */ /* 0x000fe200010e065a */
[----:B------:R-:W-:Y:S01]  /*1bf00*/  IADD3 R107, P2, PT, R107, R110, RZ ;  /* 0x0000006e6b6b7210 */ /* 0x000fe20007f5e0ff */
[----:B------:R-:W-:Y:S01]  /*1bf10*/  IMAD.IADD R88, R123, 0x1, R79 ;  /* 0x000000017b587824 */ /* 0x000fe200078e024f */
[----:B------:R-:W-:Y:S01]  /*1bf20*/  SEL R56, R85, R56, P0 ;  /* 0x0000003855387207 */ /* 0x000fe20000000000 */
[C---:B------:R-:W-:Y:S01]  /*1bf30*/  IMAD.WIDE.U32 R90, R127.reuse, R70, RZ ;  /* 0x000000467f5a7225 */ /* 0x040fe200078e00ff */
[----:B------:R-:W-:Y:S02]  /*1bf40*/  IADD3 R108, P6, P4, R108, R78, R17 ;  /* 0x0000004e6c6c7210 */ /* 0x000fe40007cde011 */
[----:B------:R-:W-:Y:S01]  /*1bf50*/  ISETP.GT.U32.AND P0, PT, R50, R125, PT ;  /* 0x0000007d3200720c */ /* 0x000fe20003f04070 */
[----:B------:R-:W-:-:S03]  /*1bf60*/  IMAD.WIDE.U32 R78, R127, R72, RZ ;  /* 0x000000487f4e7225 */ /* 0x000fc600078e00ff */
[----:B------:R-:W-:Y:S01]  /*1bf70*/  ISETP.GT.U32.AND.EX P0, PT, R56, R129, PT, P0 ;  /* 0x000000813800720c */ /* 0x000fe20003f04100 */
[----:B------:R-:W-:Y:S01]  /*1bf80*/  IMAD.X R110, R89, 0x1, R111, P2 ;  /* 0x00000001596e7824 */ /* 0x000fe200010e066f */
[----:B------:R-:W-:Y:S02]  /*1bf90*/  IADD3 R80, P2, PT, R125, R84, RZ ;  /* 0x000000547d507210 */ /* 0x000fe40007f5e0ff */
        /* <DEDUP_REMOVED lines=24> */
[----:B------:R-:W-:Y:S01]  /*1c120*/  SHF.L.U64.HI R78, R54, 0x1, R55 ;  /* 0x00000001364e7819 */ /* 0x000fe20000010237 */
[----:B------:R-:W-:Y:S01]  /*1c130*/  IMAD.X R91, R79, 0x1, R117, P2 ;  /* 0x000000014f5b7824 */ /* 0x000fe200010e0675 */
[----:B------:R-:W-:Y:S01]  /*1c140*/  IADD3 R55, P2, PT, R119, R122, RZ ;  /* 0x0000007a77377210 */ /* 0x000fe20007f5e0ff */
[----:B------:R-:W-:Y:S01]  /*1c150*/  IMAD.X R129, RZ, RZ, R89, P1 ;  /* 0x000000ffff817224 */ /* 0x000fe200008e0659 */
[----:B------:R-:W-:-:S02]  /*1c160*/  ISETP.GT.U32.AND P6, PT, R52, R51, PT ;  /* 0x000000333400720c */ /* 0x000fc40003fc4070 */
[----:B------:R-:W-:Y:S01]  /*1c170*/  IADD3 R111, P1, PT, R55, R16, RZ ;  /* 0x00000010376f7210 */ /* 0x000fe20007f3e0ff */
[----:B------:R-:W-:Y:S01]  /*1c180*/  IMAD.X R120, RZ, RZ, R91, P2 ;  /* 0x000000ffff787224 */ /* 0x000fe200010e065b */
[----:B------:R-:W-:Y:S01]  /*1c190*/  LEA R131, P0, R54, R131, 0x1 ;  /* 0x0000008336837211 */ /* 0x000fe200078008ff */
[----:B------:R-:W-:Y:S01]  /*1c1a0*/  IMAD.WIDE.U32 R16, R127, R74, RZ ;  /* 0x0000004a7f107225 */ /* 0x000fe200078e00ff */
[----:B------:R-:W-:Y:S02]  /*1c1b0*/  ISETP.GT.U32.AND.EX P6, PT, R126, R79, PT, P6 ;  /* 0x0000004f7e00720c */ /* 0x000fe40003fc4160 */
[----:B------:R-:W-:Y:S01]  /*1c1c0*/  IADD3 R131, P2, PT, R131, R50, RZ ;  /* 0x0000003283837210 */ /* 0x000fe20007f5e0ff */
[----:B------:R-:W-:Y:S01]  /*1c1d0*/  IMAD.X R117, R120, 0x1, R117, P1 ;  /* 0x0000000178757824 */ /* 0x000fe200008e0675 */
[----:B------:R-:W-:Y:S02]  /*1c1e0*/  ISETP.GT.U32.AND P1, PT, R122, R55, PT ;  /* 0x000000377a00720c */ /* 0x000fe40003f24070 */
[----:B------:R-:W-:-:S02]  /*1c1f0*/  IADD3.X R129, P0, PT, R129, R78, RZ, P0, !PT ;  /* 0x0000004e81817210 */ /* 0x000fc4000071e4ff */
[----:B------:R-:W-:Y:S01]  /*1c200*/  SEL R54, R52, R51, P6 ;  /* 0x0000003334367207 */ /* 0x000fe20003000000 */
[----:B------:R-:W-:Y:S01]  /*1c210*/  IMAD.WIDE.U32 R50, R127, R76, RZ ;  /* 0x0000004c7f327225 */ /* 0x000fe200078e00ff */
[----:B------:R-:W-:Y:S02]  /*1c220*/  SEL R90, R126, R79, P6 ;  /* 0x0000004f7e5a7207 */ /* 0x000fe40003000000 */
[----:B------:R-:W-:Y:S01]  /*1c230*/  ISETP.GT.U32.AND.EX P1, PT, R91, R120, PT, P1 ;  /* 0x000000785b00720c */ /* 0x000fe20003f24110 */
[----:B------:R-:W-:Y:S01]  /*1c240*/  IMAD.WIDE.U32 R16, P6, R82, R75, R16 ;  /* 0x0000004b52107225 */ /* 0x000fe200078c0010 */
[----:B------:R-:W-:Y:S02]  /*1c250*/  IADD3.X R129, P2, PT, R129, R114, RZ, P2, !PT ;  /* 0x0000007281817210 */ /* 0x000fe4000175e4ff */
[----:B------:R-:W-:Y:S01]  /*1c260*/  SEL R114, R122, R55, P1 ;  /* 0x000000377a727207 */ /* 0x000fe20000800000 */
[----:B------:R-:W-:Y:S01]  /*1c270*/  IMAD.WIDE.U32 R78, R82, R74, RZ ;  /* 0x0000004a524e7225 */ /* 0x000fe200078e00ff */
[----:B------:R-:W-:-:S02]  /*1c280*/  SEL R120, R91, R120, P1 ;  /* 0x000000785b787207 */ /* 0x000fc40000800000 */
[----:B------:R-:W-:Y:S01]  /*1c290*/  ISETP.GT.U32.AND P4, PT, R54, R122, PT ;  /* 0x0000007a3600720c */ /* 0x000fe20003f84070 */
[----:B------:R-:W-:Y:S01]  /*1c2a0*/  IMAD.X R89, RZ, RZ, RZ, P6 ;  /* 0x000000ffff597224 */ /* 0x000fe200030e06ff */
[----:B------:R-:W-:Y:S01]  /*1c2b0*/  IADD3 R128, P1, PT, R79, R16, RZ ;  /* 0x000000104f807210 */ /* 0x000fe20007f3e0ff */
[----:B------:R-:W-:Y:S01]  /*1c2c0*/  IMAD R16, R129, R68, RZ ;  /* 0x0000004481107224 */ /* 0x000fe200078e02ff */
[----:B------:R-:W-:Y:S01]  /*1c2d0*/  ISETP.GT.U32.AND.EX P4, PT, R90, R91, PT, P4 ;  /* 0x0000005b5a00720c */ /* 0x000fe20003f84140 */
[----:B------:R-:W-:-:S03]  /*1c2e0*/  IMAD.WIDE.U32 R50, P6, R82, R77, R50 ;  /* 0x0000004d52327225 */ /* 0x000fc600078c0032 */
[----:B------:R-:W-:Y:S01]  /*1c2f0*/  SEL R79, RZ, 0x1, !P4 ;  /* 0x00000001ff4f7807 */ /* 0x000fe20006000000 */
[----:B------:R-:W-:-:S04]  /*1c300*/  IMAD.WIDE.U32 R82, R82, R76, RZ ;  /* 0x0000004c52527225 */ /* 0x000fc800078e00ff */
[----:B------:R-:W-:-:S04]  /*1c310*/  IMAD.WIDE.U32 R54, R131, R68, RZ ;  /* 0x0000004483367225 */ /* 0x000fc800078e00ff */
[----:B------:R-:W-:Y:S02]  /*1c320*/  IMAD R125, R131, R69, R16 ;  /* 0x00000045837d7224 */ /* 0x000fe400078e0210 */
[----:B------:R-:W-:Y:S02]  /*1c330*/  IMAD.MOV.U32 R88, RZ, RZ, R17 ;  /* 0x000000ffff587224 */ /* 0x000fe400078e0011 */
[----:B------:R-:W-:Y:S01]  /*1c340*/  IMAD.X R17, RZ, RZ, RZ, P6 ;  /* 0x000000ffff117224 */ /* 0x000fe200030e06ff */
[----:B------:R-:W-:Y:S01]  /*1c350*/  IADD3 R124, P6, PT, R83, R50, RZ ;  /* 0x00000032537c7210 */ /* 0x000fe20007fde0ff */
[----:B------:R-:W-:Y:S01]  /*1c360*/  IMAD.IADD R125, R55, 0x1, R125 ;  /* 0x00000001377d7824 */ /* 0x000fe200078e027d */
[----:B------:R-:W-:Y:S01]  /*1c370*/  IADD3.X R55, P2, P0, R84, RZ, RZ, P2, P0 ;  /* 0x000000ff54377210 */ /* 0x000fe200010404ff */
[----:B------:R-:W-:Y:S02]  /*1c380*/  IMAD.MOV.U32 R16, RZ, RZ, R51 ;  /* 0x000000ffff107224 */ /* 0x000fe400078e0033 */
[----:B------:R-:W-:Y:S01]  /*1c390*/  IMAD.WIDE.U32.X R50, R127, R75, R88, P1 ;  /* 0x0000004b7f327225 */ /* 0x000fe200008e0458 */
[----:B------:R-:W-:-:S02]  /*1c3a0*/  IADD3 R90, P1, P4, R106, R115, R109 ;  /* 0x000000736a5a7210 */ /* 0x000fc40007c3e06d */
[----:B------:R-:W-:Y:S01]  /*1c3b0*/  IADD3.X R85, PT, PT, R85, RZ, RZ, P2, P0 ;  /* 0x000000ff55557210 */ /* 0x000fe200017e04ff */
[----:B------:R-:W-:Y:S01]  /*1c3c0*/  IMAD.WIDE.U32 R88, R125, R70, RZ ;  /* 0x000000467d587225 */ /* 0x000fe200078e00ff */
[----:B------:R-:W-:Y:S02]  /*1c3d0*/  IADD3.X R122, PT, PT, RZ, R53, R112, P1, P4 ;  /* 0x00000035ff7a7210 */ /* 0x000fe40000fe8470 */
[----:B------:R-:W-:Y:S01]  /*1c3e0*/  IADD3 R115, P1, P4, R115, R90, R79 ;  /* 0x0000005a73737210 */ /* 0x000fe20007c3e04f */
[C---:B------:R-:W-:Y:S01]  /*1c3f0*/  IMAD.WIDE.U32 R90, R54.reuse, R70, RZ ;  /* 0x00000046365a7225 */ /* 0x040fe200078e00ff */
[----:B------:R-:W-:Y:S02]  /*1c400*/  IADD3 R55, P0, PT, R55, R80, RZ ;  /* 0x0000005037377210 */ /* 0x000fe40007f1e0ff */
[----:B------:R-:W-:Y:S01]  /*1c410*/  IADD3.X R122, PT, PT, R53, R122, RZ, P1, P4 ;  /* 0x0000007a357a7210 */ /* 0x000fe20000fe84ff */
[----:B------:R-:W-:Y:S01]  /*1c420*/  IMAD.WIDE.U32 R88, P2, R54, R71, R88 ;  /* 0x0000004736587225 */ /* 0x000fe20007840058 */
[----:B------:R-:W-:-:S02]  /*1c430*/  IADD3 RZ, P1, PT, R131, R90, RZ ;  /* 0x0000005a83ff7210 */ /* 0x000fc40007f3e0ff */
[----:B------:R-:W-:Y:S01]  /*1c440*/  IADD3 R130, P4, PT, R55, R78, RZ ;  /* 0x0000004e37827210 */ /* 0x000fe20007f9e0ff */
[----:B------:R-:W-:Y:S01]  /*1c450*/  IMAD.WIDE.U32.X R16, R127, R77, R16, P6 ;  /* 0x0000004d7f107225 */ /* 0x000fe200030e0410 */
[----:B------:R-:W-:Y:S02]  /*1c460*/  IADD3 R90, P6, PT, R91, R88, RZ ;  /* 0x000000585b5a7210 */ /* 0x000fe40007fde0ff */
[----:B------:R-:W-:Y:S01]  /*1c470*/  IADD3.X R53, P0, PT, R85, R56, RZ, P0, !PT ;  /* 0x0000003855357210 */ /* 0x000fe2000071e4ff */
[----:B------:R-:W-:Y:S01]  /*1c480*/  IMAD.X R79, RZ, RZ, RZ, P2 ;  /* 0x000000ffff4f7224 */ /* 0x000fe200010e06ff */
[----:B------:R-:W-:Y:S01]  /*1c490*/  IADD3.X RZ, P2, PT, R129, R90, RZ, P1, !PT ;  /* 0x0000005a81ff7210 */ /* 0x000fe20000f5e4ff */
[----:B------:R-:W-:Y:S01]  /*1c4a0*/  IMAD.MOV.U32 R78, RZ, RZ, R89 ;  /* 0x000000ffff4e7224 */ /* 0x000fe200078e0059 */
[----:B------:R-:W-:Y:S01]  /*1c4b0*/  IADD3.X R128, P4, PT, R53, R128, RZ, P4, !PT ;  /* 0x0000008035807210 */ /* 0x000fe2000279e4ff */
[----:B------:R-:W-:Y:S01]  /*1c4c0*/  IMAD.IADD R80, R57, 0x1, R123 ;  /* 0x0000000139507824 */ /* 0x000fe200078e027b */
[----:B------:R-:W-:Y:S01]  /*1c4d0*/  IADD3 R90, P1, PT, R111, R52, RZ ;  /* 0x000000346f5a7210 */ /* 0x000fe20007f3e0ff */
[----:B------:R-:W-:Y:S01]  /*1c4e0*/  IMAD.WIDE.U32.X R56, R125, R71, R78, P6 ;  /* 0x000000477d387225 */ /* 0x000fe200030e044e */
[----:B------:R-:W-:-:S03]  /*1c4f0*/  IADD3.X R83, P0, P4, R50, RZ, RZ, P4, P0 ;  /* 0x000000ff32537210 */ /* 0x000fc600024004ff */
[----:B------:R-:W-:Y:S01]  /*1c500*/  IMAD.WIDE.U32 R84, R125, R72, RZ ;  /* 0x000000487d547225 */ /* 0x000fe200078e00ff */
[----:B------:R-:W-:Y:S02]  /*1c510*/  IADD3.X R127, P2, PT, RZ, R56, RZ, P2, !PT ;  /* 0x00000038ff7f7210 */ /* 0x000fe4000175e4ff */
[----:B------:R-:W-:Y:S01]  /*1c520*/  IADD3.X R131, PT, PT, R51, RZ, RZ, P0, P4 ;  /* 0x000000ff33837210 */ /* 0x000fe200007e84ff */
[----:B------:R-:W-:Y:S01]  /*1c530*/  IMAD.WIDE.U32 R52, R54, R72, RZ ;  /* 0x0000004836347225 */ /* 0x000fe200078e00ff */
[----:B------:R-:W-:-:S03]  /*1c540*/  IADD3 R127, P4, PT, R127, R130, RZ ;  /* 0x000000827f7f7210 */ /* 0x000fc60007f9e0ff */
[----:B------:R-:W-:-:S04]  /*1c550*/  IMAD.WIDE.U32 R50, P0, R54, R73, R84 ;  /* 0x0000004936327225 */ /* 0x000fc80007800054 */
        /* <DEDUP_REMOVED lines=13> */
[----:B------:R-:W-:Y:S02]  /*1c630*/  IMAD.X R85, RZ, RZ, RZ, P6 ;  /* 0x000000ffff557224 */ /* 0x000fe400030e06ff */
[----:B------:R-:W-:Y:S02]  /*1c640*/  IMAD.MOV.U32 R84, RZ, RZ, R79 ;  /* 0x000000ffff547224 */ /* 0x000fe400078e004f */
[----:B------:R-:W-:-:S04]  /*1c650*/  IMAD.WIDE.U32 R78, P6, R54, R77, R88 ;  /* 0x0000004d364e7225 */ /* 0x000fc800078c0058 */
[----:B------:R-:W-:Y:S02]  /*1c660*/  IMAD R88, R129, R68, RZ ;  /* 0x0000004481587224 */ /* 0x000fe400078e02ff */
[----:B------:R-:W-:Y:S01]  /*1c670*/  IMAD.WIDE.U32.X R56, R125, R73, R56, P0 ;  /* 0x000000497d387225 */ /* 0x000fe200000e0438 */
[----:B------:R-:W-:-:S03]  /*1c680*/  IADD3 R89, P0, PT, R83, R90, RZ ;  /* 0x0000005a53597210 */ /* 0x000fc60007f1e0ff */
[----:B------:R-:W-:Y:S01]  /*1c690*/  IMAD.WIDE.U32 R54, R54, R76, RZ ;  /* 0x0000004c36367225 */ /* 0x000fe200078e00ff */
[----:B------:R-:W-:-:S03]  /*1c6a0*/  IADD3.X R131, P0, PT, R131, R126, RZ, P0, !PT ;  /* 0x0000007e83837210 */ /* 0x000fc6000071e4ff */
        /* <DEDUP_REMOVED lines=10> */
[-C--:B------:R-:W-:Y:S01]  /*1c750*/  IMAD.WIDE.U32 R78, R51, R70.reuse, RZ ;  /* 0x00000046334e7225 */ /* 0x080fe200078e00ff */
[----:B------:R-:W-:Y:S02]  /*1c760*/  IADD3.X R124, P0, P1, R16, RZ, RZ, P1, P0 ;  /* 0x000000ff107c7210 */ /* 0x000fe400009004ff */
[----:B------:R-:W-:Y:S01]  /*1c770*/  IADD3.X R16, PT, PT, R57, RZ, RZ, P2, P4 ;  /* 0x000000ff39107210 */ /* 0x000fe200017e84ff */
[----:B------:R-:W-:Y:S01]  /*1c780*/  IMAD.WIDE.U32 R88, R50, R70, RZ ;  /* 0x0000004632587225 */ /* 0x000fe200078e00ff */
[----:B------:R-:W-:-:S03]  /*1c790*/  IADD3 R55, P2, PT, R55, R128, RZ ;  /* 0x0000008037377210 */ /* 0x000fc60007f5e0ff */
[----:B------:R-:W-:Y:S01]  /*1c7a0*/  IMAD.WIDE.U32.X R82, R125, R77, R82, P6 ;  /* 0x0000004d7d527225 */ /* 0x000fe200030e0452 */
[----:B------:R-:W-:Y:S02]  /*1c7b0*/  IADD3 R56, P6, PT, R55, R52, RZ ;  /* 0x0000003437387210 */ /* 0x000fe40007fde0ff */
[----:B------:R-:W-:Y:S01]  /*1c7c0*/  IADD3.X R16, P2, PT, R16, R131, RZ, P2, !PT ;  /* 0x0000008310107210 */ /* 0x000fe2000175e4ff */
[----:B------:R-:W-:Y:S01]  /*1c7d0*/  IMAD.WIDE.U32 R78, P4, R50, R71, R78 ;  /* 0x00000047324e7225 */ /* 0x000fe2000788004e */
[----:B------:R-:W-:Y:S02]  /*1c7e0*/  IADD3.X R125, PT, PT, R17, RZ, RZ, P0, P1 ;  /* 0x000000ff117d7210 */ /* 0x000fe400007e24ff */
[----:B------:R-:W-:Y:S01]  /*1c7f0*/  IADD3 RZ, P0, PT, R127, R88, RZ ;  /* 0x000000587fff7210 */ /* 0x000fe20007f1e0ff */
[----:B------:R-:W-:Y:S01]  /*1c800*/  IMAD.IADD R88, R121, 0x1, R81 ;  /* 0x0000000179587824 */ /* 0x000fe200078e0251 */
[----:B------:R-:W-:Y:S01]  /*1c810*/  IADD3 R52, P1, PT, R89, R78, RZ ;  /* 0x0000004e59347210 */ /* 0x000fe20007f3e0ff */
[----:B------:R-:W-:Y:S01]  /*1c820*/  IMAD.MOV.U32 R81, RZ, RZ, RZ ;  /* 0x000000ffff517224 */ /* 0x000fe200078e00ff */
[----:B------:R-:W-:Y:S01]  /*1c830*/  IADD3.X R57, P6, PT, R16, R53, RZ, P6, !PT ;  /* 0x0000003510397210 */ /* 0x000fe200037de4ff */
[----:B------:R-:W-:Y:S01]  /*1c840*/  IMAD.X R17, RZ, RZ, RZ, P4 ;  /* 0x000000ffff117224 */ /* 0x000fe200020e06ff */
[----:B------:R-:W-:Y:S01]  /*1c850*/  IADD3.X RZ, P0, PT, R129, R52, RZ, P0, !PT ;  /* 0x0000003481ff7210 */ /* 0x000fe2000071e4ff */
[----:B------:R-:W-:Y:S01]  /*1c860*/  IMAD.MOV.U32 R16, RZ, RZ, R79 ;  /* 0x000000ffff107224 */ /* 0x000fe200078e004f */
[----:B------:R-:W-:Y:S01]  /*1c870*/  IADD3.X R121, PT, PT, RZ, RZ, RZ, P5, P3 ;  /* 0x000000ffff797210 */ /* 0x000fe20002fe64ff */
[----:B------:R-:W-:Y:S01]  /*1c880*/  IMAD.WIDE.U32 R80, R95, R97, R80 ;  /* 0x000000615f507225 */ /* 0x000fe200078e0050 */
[----:B------:R-:W-:-:S02]  /*1c890*/  IADD3 R78, P5, PT, R124, R107, RZ ;  /* 0x0000006b7c4e7210 */ /* 0x000fc40007fbe0ff */
[----:B------:R-:W-:Y:S01]  /*1c8a0*/  IADD3.X R55, P2, P6, R84, RZ, RZ, P6, P2 ;  /* 0x000000ff54377210 */ /* 0x000fe200036444ff */
        /* <DEDUP_REMOVED lines=16> */
[----:B------:R-:W-:Y:S01]  /*1c9b0*/  IMAD.IADD R123, R123, 0x1, R81 ;  /* 0x000000017b7b7824 */ /* 0x000fe200078e0251 */
[----:B------:R-:W-:Y:S01]  /*1c9c0*/  IADD3.X R16, P0, PT, R52, R57, RZ, P0, !PT ;  /* 0x0000003934107210 */ /* 0x000fe2000071e4ff */
[----:B------:R-:W-:Y:S01]  /*1c9d0*/  IMAD.MOV.U32 R52, RZ, RZ, R17 ;  /* 0x000000ffff347224 */ /* 0x000fe200078e0011 */
[----:B------:R-:W-:Y:S02]  /*1c9e0*/  IADD3 R89, P2, PT, R89, R54, RZ ;  /* 0x0000003659597210 */ /* 0x000fe40007f5e0ff */
[----:B------:R-:W-:Y:S01]  /*1c9f0*/  IADD3.X R80, P3, P6, R82, RZ, RZ, P6, P3 ;  /* 0x000000ff52507210 */ /* 0x000fe200036664ff */
[----:B------:R-:W-:Y:S01]  /*1ca00*/  IMAD.WIDE.U32.X R52, R51, R73, R52, P5 ;  /* 0x0000004933347225 */ /* 0x000fe200028e0434 */
[----:B------:R-:W-:-:S02]  /*1ca10*/  IADD3.X R81, P2, PT, R16, R55, RZ, P2, !PT ;  /* 0x0000003710517210 */ /* 0x000fc4000175e4ff */
[----:B------:R-:W-:Y:S01]  /*1ca20*/  IADD3.X R82, PT, PT, RZ, R123, RZ, P4, P1 ;  /* 0x0000007bff527210 */ /* 0x000fe200027e24ff */
[----:B------:R-:W-:Y:S01]  /*1ca30*/  IMAD.WIDE.U32 R16, R51, R74, RZ ;  /* 0x0000004a33107225 */ /* 0x000fe200078e00ff */
[----:B------:R-:W-:Y:S02]  /*1ca40*/  IADD3.X R84, PT, PT, R83, RZ, RZ, P3, P6 ;  /* 0x000000ff53547210 */ /* 0x000fe40001fec4ff */
[----:B------:R-:W-:Y:S01]  /*1ca50*/  ISETP.GT.U32.AND P1, PT, R114, R111, PT ;  /* 0x0000006f7200720c */ /* 0x000fe20003f24070 */
[-C--:B------:R-:W-:Y:S01]  /*1ca60*/  IMAD R56, R81, R68.reuse, RZ ;  /* 0x0000004451387224 */ /* 0x080fe200078e02ff */
[----:B------:R-:W-:Y:S02]  /*1ca70*/  IADD3.X R54, P2, P6, R52, RZ, RZ, P2, P0 ;  /* 0x000000ff34367210 */ /* 0x000fe400016404ff */
[----:B------:R-:W-:Y:S01]  /*1ca80*/  ISETP.GT.U32.AND.EX P1, PT, R120, R117, PT, P1 ;  /* 0x000000757800720c */ /* 0x000fe20003f24110 */
[----:B------:R-:W-:Y:S01]  /*1ca90*/  IMAD R57, R89, R69, R56 ;  /* 0x0000004559397224 */ /* 0x000fe200078e0238 */
[----:B------:R-:W-:Y:S01]  /*1caa0*/  IADD3.X R91, PT, PT, R53, RZ, RZ, P2, P6 ;  /* 0x000000ff355b7210 */ /* 0x000fe200017ec4ff */
[----:B------:R-:W-:Y:S01]  /*1cab0*/  IMAD.WIDE.U32 R52, R89, R68, RZ ;  /* 0x0000004459347225 */ /* 0x000fe200078e00ff */
[----:B------:R-:W-:-:S02]  /*1cac0*/  ISETP.GE.U32.AND P2, PT, R78, R107, PT ;  /* 0x0000006b4e00720c */ /* 0x000fc40003f46070 */
[----:B------:R-:W-:Y:S01]  /*1cad0*/  IADD3 R118, P4, P5, R118, R121, R121 ;  /* 0x0000007976767210 */ /* 0x000fe20007d9e079 */
[C---:B------:R-:W-:Y:S01]  /*1cae0*/  IMAD.WIDE.U32 R16, P6, R50.reuse, R75, R16 ;  /* 0x0000004b32107225 */ /* 0x040fe200078c0010 */
[----:B------:R-:W-:Y:S02]  /*1caf0*/  SEL R55, RZ, 0x1, !P1 ;  /* 0x00000001ff377807 */ /* 0x000fe40004800000 */
[----:B------:R-:W-:Y:S01]  /*1cb00*/  ISETP.GE.U32.AND.EX P1, PT, R85, R110, PT, P2 ;  /* 0x0000006e5500720c */ /* 0x000fe20003f26120 */
[----:B------:R-:W-:Y:S01]  /*1cb10*/  IMAD.IADD R85, R53, 0x1, R57 ;  /* 0x0000000135557824 */ /* 0x000fe200078e0239 */
[----:B------:R-:W-:Y:S01]  /*1cb20*/  IADD3.X R82, PT, PT, RZ, R82, R82, P4, P5 ;  /* 0x00000052ff527210 */ /* 0x000fe200027ea452 */
[----:B------:R-:W-:Y:S01]  /*1cb30*/  IMAD.WIDE.U32 R56, R50, R74, RZ ;  /* 0x0000004a32387225 */ /* 0x000fe200078e00ff */
[----:B------:R-:W-:Y:S02]  /*1cb40*/  IADD3 R106, P4, P5, R55, R115, R106 ;  /* 0x00000073376a7210 */ /* 0x000fe40007d9e06a */
[----:B------:R-:W-:Y:S01]  /*1cb50*/  IADD3 R53, P2, PT, R54, R79, RZ ;  /* 0x0000004f36357210 */ /* 0x000fe20007f5e0ff */
[----:B------:R-:W-:Y:S01]  /*1cb60*/  IMAD.WIDE.U32 R78, R85, R70, RZ ;  /* 0x00000046554e7225 */ /* 0x000fe200078e00ff */
[----:B------:R-:W-:-:S02]  /*1cb70*/  IADD3.X R83, PT, PT, RZ, R122, RZ, P4, P5 ;  /* 0x0000007aff537210 */ /* 0x000fc400027ea4ff */
[----:B------:R-:W-:Y:S01]  /*1cb80*/  IADD3 R110, P4, PT, R57, R16, RZ ;  /* 0x00000010396e7210 */ /* 0x000fe20007f9e0ff */
[----:B------:R-:W-:Y:S01]  /*1cb90*/  IMAD.X R55, RZ, RZ, RZ, P6 ;  /* 0x000000ffff377224 */ /* 0x000fe200030e06ff */
[----:B------:R-:W-:Y:S01]  /*1cba0*/  ISETP.GE.U32.AND P0, PT, R90, R111, PT ;  /* 0x0000006f5a00720c */ /* 0x000fe20003f06070 */
[----:B------:R-:W-:Y:S01]  /*1cbb0*/  IMAD.MOV.U32 R54, RZ, RZ, R17 ;  /* 0x000000ffff367224 */ /* 0x000fe200078e0011 */
[----:B------:R-:W-:Y:S01]  /*1cbc0*/  IADD3 R90, P6, PT, R53, R56, RZ ;  /* 0x00000038355a7210 */ /* 0x000fe20007fde0ff */
[C---:B------:R-:W-:Y:S01]  /*1cbd0*/  IMAD.WIDE.U32 R16, R52.reuse, R70, RZ ;  /* 0x0000004634107225 */ /* 0x040fe200078e00ff */
[----:B------:R-:W-:Y:S02]  /*1cbe0*/  IADD3.X R91, P2, PT, R91, R88, RZ, P2, !PT ;  /* 0x000000585b5b7210 */ /* 0x000fe4000175e4ff */
[----:B------:R-:W-:Y:S01]  /*1cbf0*/  SEL R107, RZ, 0x1, P1 ;  /* 0x00000001ff6b7807 */ /* 0x000fe20000800000 */
[----:B------:R-:W-:Y:S01]  /*1cc00*/  IMAD.WIDE.U32 R78, P5, R52, R71, R78 ;  /* 0x00000047344e7225 */ /* 0x000fe200078a004e */
[----:B------:R-:W-:-:S02]  /*1cc10*/  IADD3.X R91, P6, PT, R91, R110, RZ, P6, !PT ;  /* 0x0000006e5b5b7210 */ /* 0x000fc400037de4ff */
[----:B------:R-:W-:Y:S01]  /*1cc20*/  IADD3 RZ, P1, PT, R89, R16, RZ ;  /* 0x0000001059ff7210 */ /* 0x000fe20007f3e0ff */
[----:B------:R-:W-:Y:S01]  /*1cc30*/  IMAD.WIDE.U32.X R54, R51, R75, R54, P4 ;  /* 0x0000004b33367225 */ /* 0x000fe200020e0436 */
[----:B------:R-:W-:Y:S02]  /*1cc40*/  IADD3 R16, P4, PT, R17, R78, RZ ;  /* 0x0000004e11107210 */ /* 0x000fe40007f9e0ff */
[----:B------:R-:W-:Y:S01]  /*1cc50*/  ISETP.GE.U32.AND.EX P0, PT, R126, R117, PT, P0 ;  /* 0x000000757e00720c */ /* 0x000fe20003f06100 */
[----:B------:R-:W-:Y:S01]  /*1cc60*/  IMAD.WIDE.U32 R56, R51, R76, RZ ;  /* 0x0000004c33387225 */ /* 0x000fe200078e00ff */
[----:B------:R-:W-:Y:S02]  /*1cc70*/  IADD3.X R53, P2, P6, R54, RZ, RZ, P6, P2 ;  /* 0x000000ff36357210 */ /* 0x000fe400036444ff */
[----:B------:R-:W-:Y:S01]  /*1cc80*/  IADD3.X RZ, P1, PT, R81, R16, RZ, P1, !PT ;  /* 0x0000001051ff7210 */ /* 0x000fe20000f3e4ff */
[----:B------:R-:W-:Y:S01]  /*1cc90*/  IMAD.X R17, RZ, RZ, RZ, P5 ;  /* 0x000000ffff117224 */ /* 0x000fe200028e06ff */
[-C--:B------:R-:W-:Y:S01]  /*1cca0*/  IADD3 R107, P5, PT, R107, R118.reuse, RZ ;  /* 0x000000766b6b7210 */ /* 0x080fe20007fbe0ff */
[----:B------:R-:W-:Y:S01]  /*1ccb0*/  IMAD.MOV.U32 R16, RZ, RZ, R79 ;  /* 0x000000ffff107224 */ /* 0x000fe200078e004f */
[----:B------:R-:W-:Y:S01]  /*1ccc0*/  IADD3.X R88, PT, PT, R55, RZ, RZ, P2, P6 ;  /* 0x000000ff37587210 */ /* 0x000fe200017ec4ff */
[----:B------:R-:W-:Y:S01]  /*1ccd0*/  IMAD.WIDE.U32 R56, P6, R50, R77, R56 ;  /* 0x0000004d32387225 */ /* 0x000fe200078c0038 */
[----:B------:R-:W-:-:S02]  /*1cce0*/  ISETP.GE.U32.AND P2, PT, R107, R118, PT ;  /* 0x000000766b00720c */ /* 0x000fc40003f46070 */
        /* <DEDUP_REMOVED lines=15> */
[----:B------:R-:W-:Y:S01]  /*1cde0*/  IADD3 R57, P0, PT, R53, R90, RZ ;  /* 0x0000005a35397210 */ /* 0x000fe20007f1e0ff */
[----:B------:R-:W-:Y:S02]  /*1cdf0*/  IMAD.X R56, RZ, RZ, R79, P1 ;  /* 0x000000ffff387224 */ /* 0x000fe400008e064f */
[----:B------:R-:W-:Y:S01]  /*1ce00*/  IMAD.WIDE.U32 R50, P1, R52, R73, R16 ;  /* 0x0000004934327225 */ /* 0x000fe20007820010 */
[----:B------:R-:W-:Y:S02]  /*1ce10*/  IADD3.X R16, P4, PT, R88, R89, RZ, P4, !PT ;  /* 0x0000005958107210 */ /* 0x000fe4000279e4ff */
[----:B------:R-:W-:Y:S01]  /*1ce20*/  IADD3.X R56, P0, PT, R56, R91, RZ, P0, !PT ;  /* 0x0000005b38387210 */ /* 0x000fe2000071e4ff */
[----:B------:R-:W-:-:S04]  /*1ce30*/  IMAD.WIDE.U32 R54, R52, R72, RZ ;  /* 0x0000004834367225 */ /* 0x000fc800078e00ff */
[----:B------:R-:W-:Y:S01]  /*1ce40*/  IMAD.X R17, RZ, RZ, RZ, P1 ;  /* 0x000000ffff117224 */ /* 0x000fe200008e06ff */
[----:B------:R-:W-:Y:S01]  /*1ce50*/  IADD3 R53, P5, PT, R55, R50, RZ ;  /* 0x0000003237357210 */ /* 0x000fe20007fbe0ff */
[----:B------:R-:W-:Y:S01]  /*1ce60*/  IMAD.X R113, RZ, RZ, R113, P3 ;  /* 0x000000ffff717224 */ /* 0x000fe200018e0671 */
        /* <DEDUP_REMOVED lines=8> */
[----:B------:R-:W-:Y:S02]  /*1cef0*/  ISETP.GE.U32.AND P2, PT, R110, R107, PT ;  /* 0x0000006b6e00720c */ /* 0x000fe40003f46070 */
[----:B------:R-:W-:Y:S02]  /*1cf00*/  IADD3.X R53, P0, P1, R16, RZ, RZ, P1, P0 ;  /* 0x000000ff10357210 */ /* 0x000fe400009004ff */
[----:B------:R-:W-:Y:S02]  /*1cf10*/  ISETP.GE.U32.AND.EX P2, PT, R89, R111, PT, P2 ;  /* 0x0000006f5900720c */ /* 0x000fe40003f46120 */
[----:B------:R-:W-:Y:S01]  /*1cf20*/  IADD3.X R54, PT, PT, R17, RZ, RZ, P0, P1 ;  /* 0x000000ff11367210 */ /* 0x000fe200007e24ff */
[C---:B------:R-:W-:Y:S01]  /*1cf30*/  IMAD.WIDE.U32 R16, R52.reuse, R74, RZ ;  /* 0x0000004a34107225 */ /* 0x040fe200078e00ff */
[----:B------:R-:W-:Y:S02]  /*1cf40*/  SEL R89, RZ, 0x1, P5 ;  /* 0x00000001ff597807 */ /* 0x000fe40002800000 */
[----:B------:R-:W-:Y:S01]  /*1cf50*/  IADD3 R53, P0, PT, R53, R78, RZ ;  /* 0x0000004e35357210 */ /* 0x000fe20007f1e0ff */
[----:B------:R-:W-:Y:S01]  /*1cf60*/  IMAD.WIDE.U32 R50, P5, R52, R75, R50 ;  /* 0x0000004b34327225 */ /* 0x000fe200078a0032 */
[----:B------:R-:W-:-:S02]  /*1cf70*/  IADD3.X R80, PT, PT, R81, RZ, RZ, P4, P6 ;  /* 0x000000ff51507210 */ /* 0x000fc400027ec4ff */
[----:B------:R-:W-:Y:S02]  /*1cf80*/  IADD3 R106, P6, P4, R84, R109, R106 ;  /* 0x0000006d546a7210 */ /* 0x000fe40007cde06a */
[----:B------:R-:W-:Y:S02]  /*1cf90*/  SEL R78, RZ, 0x1, P2 ;  /* 0x00000001ff4e7807 */ /* 0x000fe40001000000 */
[----:B------:R-:W-:Y:S02]  /*1cfa0*/  IADD3 R81, P2, PT, R17, R50, RZ ;  /* 0x0000003211517210 */ /* 0x000fe40007f5e0ff */
[----:B------:R-:W-:Y:S01]  /*1cfb0*/  IADD3 R84, P1, PT, R53, R16, RZ ;  /* 0x0000001035547210 */ /* 0x000fe20007f3e0ff */
[----:B------:R-:W-:Y:S01]  /*1cfc0*/  IMAD.WIDE.U32 R16, R85, R76, RZ ;  /* 0x0000004c55107225 */ /* 0x000fe200078e00ff */
[----:B------:R-:W-:Y:S02]  /*1cfd0*/  IADD3.X R50, P0, PT, R54, R55, RZ, P0, !PT ;  /* 0x0000003736327210 */ /* 0x000fe4000071e4ff */
[-C--:B------:R-:W-:Y:S01]  /*1cfe0*/  IADD3 R89, P3, PT, R89, R108.reuse, RZ ;  /* 0x0000006c59597210 */ /* 0x080fe20007f7e0ff */
        /* <DEDUP_REMOVED lines=13> */
[----:B------:R-:W-:Y:S01]  /*1d0c0*/  IADD3.X R51, PT, PT, R51, RZ, RZ, P1, P0 ;  /* 0x000000ff33337210 */ /* 0x000fe20000fe04ff */
[----:B------:R-:W-:Y:S01]  /*1d0d0*/  IMAD.WIDE.U32 R54, R52, R76, RZ ;  /* 0x0000004c34367225 */ /* 0x000fe200078e00ff */
[----:B------:R-:W-:-:S03]  /*1d0e0*/  ISETP.GE.U32.AND P5, PT, R78, R89, PT ;  /* 0x000000594e00720c */ /* 0x000fc60003fa6070 */
[----:B------:R-:W-:Y:S01]  /*1d0f0*/  IMAD.MOV.U32 R52, RZ, RZ, R17 ;  /* 0x000000ffff347224 */ /* 0x000fe200078e0011 */
[----:B------:R-:W-:Y:S01]  /*1d100*/  IADD3 R17, P0, PT, R50, R79, RZ ;  /* 0x0000004f32117210 */ /* 0x000fe20007f1e0ff */
[----:B------:R-:W-:Y:S01]  /*1d110*/  IMAD.X R50, R80, 0x1, R81, P2 ;  /* 0x0000000150327824 */ /* 0x000fe200010e0651 */
[----:B------:R-:W-:Y:S02]  /*1d120*/  IADD3 R55, P1, PT, R55, R16, RZ ;  /* 0x0000001037377210 */ /* 0x000fe40007f3e0ff */
[----:B------:R-:W-:Y:S02]  /*1d130*/  SEL R80, RZ, 0x1, P3 ;  /* 0x00000001ff507807 */ /* 0x000fe40001800000 */
[----:B------:R-:W-:Y:S01]  /*1d140*/  ISETP.GE.U32.AND.EX P5, PT, R81, R82, PT, P5 ;  /* 0x000000525100720c */ /* 0x000fe20003fa6150 */
        /* <DEDUP_REMOVED lines=53> */
.L_x_62:
        /* <DEDUP_REMOVED lines=21> */
.L_x_63:
[----:B------:R-:W-:-:S04]  /*1d5f0*/  ISETP.GE.U32.AND P0, PT, R54, R5, PT ;  /* 0x000000053600720c */ /* 0x000fc80003f06070 */
[----:B------:R-:W-:-:S04]  /*1d600*/  ISETP.GE.U32.AND.EX P0, PT, R51, R4, PT, P0 ;  /* 0x000000043300720c */ /* 0x000fc80003f06100 */
[----:B------:R-:W-:-:S04]  /*1d610*/  SEL R89, RZ, 0x1, P0 ;  /* 0x00000001ff597807 */ /* 0x000fc80000000000 */
[----:B------:R-:W-:-:S04]  /*1d620*/  IADD3 R89, P1, PT, R6, R89, RZ ;  /* 0x0000005906597210 */ /* 0x000fc80007f3e0ff */
[CC--:B------:R-:W-:Y:S01]  /*1d630*/  ISETP.GE.U32.AND P0, PT, R78.reuse, R89.reuse, PT ;  /* 0x000000594e00720c */ /* 0x0c0fe20003f06070 */
[----:B------:R-:W-:Y:S01]  /*1d640*/  IMAD.X R17, RZ, RZ, R7, P1 ;  /* 0x000000ffff117224 */ /* 0x000fe200008e0607 */
[----:B------:R-:W-:-:S04]  /*1d650*/  IADD3 R89, P2, PT, R78, -R89, RZ ;  /* 0x800000594e597210 */ /* 0x000fc80007f5e0ff */
[----:B------:R-:W-:-:S04]  /*1d660*/  ISETP.GE.U32.AND.EX P0, PT, R52, R17, PT, P0 ;  /* 0x000000113400720c */ /* 0x000fc80003f06100 */
[----:B------:R-:W-:-:S04]  /*1d670*/  SEL R79, RZ, 0x1, P0 ;  /* 0x00000001ff4f7807 */ /* 0x000fc80000000000 */
[----:B------:R-:W-:-:S04]  /*1d680*/  IADD3 R79, P1, PT, R8, R79, RZ ;  /* 0x0000004f084f7210 */ /* 0x000fc80007f3e0ff */
[CC--:B------:R-:W-:Y:S01]  /*1d690*/  ISETP.GE.U32.AND P0, PT, R80.reuse, R79.reuse, PT ;  /* 0x0000004f5000720c */ /* 0x0c0fe20003f06070 */
[----:B------:R-:W-:Y:S01]  /*1d6a0*/  IMAD.X R88, RZ, RZ, R9, P1 ;  /* 0x000000ffff587224 */ /* 0x000fe200008e0609 */
[----:B------:R-:W-:-:S04]  /*1d6b0*/  IADD3 R79, P3, PT, R80, -R79, RZ ;  /* 0x8000004f504f7210 */ /* 0x000fc80007f7e0ff */
[C---:B------:R-:W-:Y:S01]  /*1d6c0*/  ISETP.GE.U32.AND.EX P0, PT, R53.reuse, R88, PT, P0 ;  /* 0x000000583500720c */ /* 0x040fe20003f06100 */
[----:B------:R-:W-:-:S03]  /*1d6d0*/  IMAD.X R88, R53, 0x1, ~R88, P3 ;  /* 0x0000000135587824 */ /* 0x000fc600018e0e58 */
[----:B------:R-:W-:-:S04]  /*1d6e0*/  SEL R16, RZ, 0x1, P0 ;  /* 0x00000001ff107807 */ /* 0x000fc80000000000 */
[----:B------:R-:W-:Y:S01]  /*1d6f0*/  IADD3 R57, P1, PT, R3, R16, RZ ;  /* 0x0000001003397210 */ /* 0x000fe20007f3e0ff */
[----:B------:R-:W-:-:S03]  /*1d700*/  IMAD.X R16, R52, 0x1, ~R17, P2 ;  /* 0x0000000134107824 */ /* 0x000fc600010e0e11 */
[CC--:B------:R-:W-:Y:S01]  /*1d710*/  ISETP.GE.U32.AND P0, PT, R55.reuse, R57.reuse, PT ;  /* 0x000000393700720c */ /* 0x0c0fe20003f06070 */
[----:B------:R-:W-:Y:S01]  /*1d720*/  IMAD.X R56, RZ, RZ, R2, P1 ;  /* 0x000000ffff387224 */ /* 0x000fe200008e0602 */
[----:B------:R-:W-:Y:S02]  /*1d730*/  IADD3 R57, P4, PT, R55, -R57, RZ ;  /* 0x8000003937397210 */ /* 0x000fe40007f9e0ff */
[----:B------:R-:W-:Y:S02]  /*1d740*/  IADD3 R91, P1, PT, -R5, R54, RZ ;  /* 0x00000036055b7210 */ /* 0x000fe40007f3e1ff */
[C---:B------:R-:W-:Y:S01]  /*1d750*/  ISETP.GE.U32.AND.EX P0, PT, R82.reuse, R56, PT, P0 ;  /* 0x000000385200720c */ /* 0x040fe20003f06100 */
[----:B------:R-:W-:Y:S02]  /*1d760*/  IMAD.X R56, R82, 0x1, ~R56, P4 ;  /* 0x0000000152387824 */ /* 0x000fe400020e0e38 */
[----:B------:R-:W-:-:S10]  /*1d770*/  IMAD.X R90, R51, 0x1, ~R4, P1 ;  /* 0x00000001335a7824 */ /* 0x000fd400008e0e04 */
        /* <DEDUP_REMOVED lines=35> */
[----:B------:R-:W-:Y:S01]  /*1d9b0*/  LOP3.LUT R17, R16, 0x1, RZ, 0xc0, !PT ;  /* 0x0000000110117812 */ /* 0x000fe200078ec0ff */
[----:B------:R-:W-:-:S03]  /*1d9c0*/  IMAD.MOV.U32 R16, RZ, RZ, R53 ;  /* 0x000000ffff107224 */ /* 0x000fc600078e0035 */
[----:B------:R-:W-:-:S04]  /*1d9d0*/  IADD3 R57, P0, P1, R57, R76, R17 ;  /* 0x0000004c39397210 */ /* 0x000fc8000791e011 */
[----:B------:R-:W-:-:S09]  /*1d9e0*/  IADD3.X R56, PT, PT, R56, R77, RZ, P0, P1 ;  /* 0x0000004d38387210 */ /* 0x000fd200007e24ff */
.L_x_64:
[----:B------:R-:W-:-:S04]  /*1d9f0*/  ISETP.GE.U32.AND P0, PT, R91, R5, PT ;  /* 0x000000055b00720c */ /* 0x000fc80003f06070 */
        /* <DEDUP_REMOVED lines=48> */
[-C--:B------:R-:W-:Y:S02]  /*1dd00*/  ISETP.GE.U32.AND P1, PT, R51, R82.reuse, PT ;  /* 0x000000523300720c */ /* 0x080fe40003f26070 */
        /* <DEDUP_REMOVED lines=14> */
.L_x_65:
[----:B------:R-:W-:Y:S01]  /*1ddf0*/  ISETP.GE.U32.AND P0, PT, R5, R78, PT ;  /* 0x0000004e0500720c */ /* 0x000fe20003f06070 */
[----:B------:R-:W-:-:S03]  /*1de00*/  IMAD.MOV.U32 R115, RZ, RZ, RZ ;  /* 0x000000ffff737224 */ /* 0x000fc600078e00ff */
        /* <DEDUP_REMOVED lines=18> */
[----:B------:R-:W-:Y:S02]  /*1df30*/  IADD3 R51, P3, PT, R3, -R16, RZ ;  /* 0x8000001003337210 */ /* 0x000fe40007f7e0ff */
[C---:B------:R-:W-:Y:S01]  /*1df40*/  ISETP.GE.U32.AND.EX P0, PT, R2.reuse, R17, PT, P0 ;  /* 0x000000110200720c */ /* 0x040fe20003f06100 */
[----:B------:R-:W-:Y:S01]  /*1df50*/  IMAD.X R108, R7, 0x1, ~R108, P1 ;  /* 0x00000001076c7824 */ /* 0x000fe200008e0e6c */
[----:B------:R-:W-:Y:S01]  /*1df60*/  IADD3 R113, P1, PT, R5, -R78, RZ ;  /* 0x8000004e05717210 */ /* 0x000fe20007f3e0ff */
[----:B------:R-:W-:-:S04]  /*1df70*/  IMAD.X R106, R2, 0x1, ~R17, P3 ;  /* 0x00000001026a7824 */ /* 0x000fc800018e0e11 */
[----:B------:R-:W-:-:S06]  /*1df80*/  IMAD.X R117, R4, 0x1, ~R79, P1 ;  /* 0x0000000104757824 */ /* 0x000fcc00008e0e4f */
        /* <DEDUP_REMOVED lines=24> */
[C---:B------:R-:W-:Y:S02]  /*1e110*/  ISETP.GE.U32.AND P1, PT, R4.reuse, R111, PT ;  /* 0x0000006f0400720c */ /* 0x040fe40003f26070 */
[----:B------:R-:W-:Y:S02]  /*1e120*/  IADD3.X R6, PT, PT, R131, R75, RZ, P2, P3 ;  /* 0x0000004b83067210 */ /* 0x000fe400017e64ff */
[----:B------:R-:W-:Y:S02]  /*1e130*/  ISETP.GE.U32.AND P2, PT, R4, R111, PT ;  /* 0x0000006f0400720c */ /* 0x000fe40003f46070 */
[----:B------:R-:W-:Y:S02]  /*1e140*/  ISETP.GE.U32.AND.EX P1, PT, R6, R131, PT, P1 ;  /* 0x000000830600720c */ /* 0x000fe40003f26110 */
        /* <DEDUP_REMOVED lines=11> */
.L_x_66:
[----:B------:R-:W-:-:S04]  /*1e200*/  IMAD.WIDE.U32 R2, R113, R96, RZ ;  /* 0x0000006071027225 */ /* 0x000fc800078e00ff */
[----:B------:R-:W-:-:S04]  /*1e210*/  IMAD.WIDE.U32 R90, R109, R94, RZ ;  /* 0x0000005e6d5a7225 */ /* 0x000fc800078e00ff */
[----:B------:R-:W-:Y:S01]  /*1e220*/  IMAD.MOV.U32 R119, RZ, RZ, RZ ;  /* 0x000000ffff777224 */ /* 0x000fe200078e00ff */
[----:B------:R-:W-:Y:S01]  /*1e230*/  IADD3 R127, P4, PT, R90, R2, RZ ;  /* 0x000000025a7f7210 */ /* 0x000fe20007f9e0ff */
[----:B------:R-:W-:Y:S02]  /*1e240*/  IMAD.MOV.U32 R123, RZ, RZ, RZ ;  /* 0x000000ffff7b7224 */ /* 0x000fe400078e00ff */
[----:B------:R-:W-:-:S04]  /*1e250*/  IMAD.WIDE.U32 R88, R111, R94, RZ ;  /* 0x0000005e6f587225 */ /* 0x000fc800078e00ff */
[----:B------:R-:W-:Y:S02]  /*1e260*/  IMAD.MOV.U32 R121, RZ, RZ, RZ ;  /* 0x000000ffff797224 */ /* 0x000fe400078e00ff */
[----:B------:R-:W-:-:S04]  /*1e270*/  IMAD.WIDE.U32 R16, R108, R94, RZ ;  /* 0x0000005e6c107225 */ /* 0x000fc800078e00ff */
[----:B------:R-:W-:-:S04]  /*1e280*/  IMAD.WIDE.U32 R8, R109, R95, RZ ;  /* 0x0000005f6d087225 */ /* 0x000fc800078e00ff */
[----:B------:R-:W-:Y:S02]  /*1e290*/  IMAD.IADD R137, R91, 0x1, R119 ;  /* 0x000000015b897824 */ /* 0x000fe400078e0277 */
[----:B------:R-:W-:Y:S02]  /*1e2a0*/  IMAD.IADD R53, R115, 0x1, R3 ;  /* 0x0000000173357824 */ /* 0x000fe400078e0203 */
[----:B------:R-:W-:Y:S01]  /*1e2b0*/  IMAD.WIDE.U32 R6, R131, R94, RZ ;  /* 0x0000005e83067225 */ /* 0x000fe200078e00ff */
[----:B------:R-:W-:-:S03]  /*1e2c0*/  IADD3 R137, P0, P2, R8, R137, R16 ;  /* 0x0000008908897210 */ /* 0x000fc60007a1e010 */
[----:B------:R-:W-:-:S04]  /*1e2d0*/  IMAD.WIDE.U32 R2, R111, R95, RZ ;  /* 0x0000005f6f027225 */ /* 0x000fc800078e00ff */
[----:B------:R-:W-:Y:S02]  /*1e2e0*/  IMAD.IADD R89, R89, 0x1, R123 ;  /* 0x0000000159597824 */ /* 0x000fe400078e027b */
[----:B------:R-:W-:Y:S02]  /*1e2f0*/  IMAD.MOV.U32 R107, RZ, RZ, RZ ;  /* 0x000000ffff6b7224 */ /* 0x000fe400078e00ff */
[----:B------:R-:W-:Y:S01]  /*1e300*/  IMAD.IADD R4, R17, 0x1, R121 ;  /* 0x0000000111047824 */ /* 0x000fe200078e0279 */
[----:B------:R-:W-:Y:S01]  /*1e310*/  IADD3 R89, P1, P3, R2, R89, R6 ;  /* 0x0000005902597210 */ /* 0x000fe20007b3e006 */
[----:B------:R-:W-:-:S04]  /*1e320*/  IMAD.WIDE.U32 R54, R51, R94, RZ ;  /* 0x0000005e33367225 */ /* 0x000fc800078e00ff */
[----:B------:R-:W-:Y:S02]  /*1e330*/  IMAD.MOV.U32 R135, RZ, RZ, RZ ;  /* 0x000000ffff877224 */ /* 0x000fe400078e00ff */
[----:B------:R-:W-:Y:S02]  /*1e340*/  IMAD.MOV.U32 R5, RZ, RZ, RZ ;  /* 0x000000ffff057224 */ /* 0x000fe400078e00ff */
[----:B------:R-:W-:Y:S02]  /*1e350*/  IMAD.IADD R110, R119, 0x1, R9 ;  /* 0x00000001776e7824 */ /* 0x000fe400078e0209 */
[----:B------:R-:W-:Y:S02]  /*1e360*/  IMAD.IADD R56, R7, 0x1, R107 ;  /* 0x0000000107387824 */ /* 0x000fe400078e026b */
[----:B------:R-:W-:Y:S01]  /*1e370*/  IMAD.IADD R129, R123, 0x1, R3 ;  /* 0x000000017b817824 */ /* 0x000fe200078e0203 */
[----:B------:R-:W-:Y:S01]  /*1e380*/  IADD3.X R3, PT, PT, RZ, RZ, RZ, P0, P2 ;  /* 0x000000ffff037210 */ /* 0x000fe200007e44ff */
[----:B------:R-:W-:-:S04]  /*1e390*/  IMAD.WIDE.U32 R6, R51, R95, RZ ;  /* 0x0000005f33067225 */ /* 0x000fc800078e00ff */
[----:B------:R-:W-:-:S04]  /*1e3a0*/  IMAD.WIDE.U32 R8, R106, R94, RZ ;  /* 0x0000005e6a087225 */ /* 0x000fc800078e00ff */
[----:B------:R-:W-:Y:S02]  /*1e3b0*/  IMAD.IADD R55, R55, 0x1, R135 ;  /* 0x0000000137377824 */ /* 0x000fe400078e0287 */
[----:B------:R-:W-:-:S03]  /*1e3c0*/  IMAD.WIDE.U32 R4, R95, R108, R4 ;  /* 0x0000006c5f047225 */ /* 0x000fc600078e0004 */
[----:B------:R-:W-:Y:S01]  /*1e3d0*/  IADD3 R55, P5, P6, R6, R55, R8 ;  /* 0x0000003706377210 */ /* 0x000fe20007ebe008 */
[----:B------:R-:W-:Y:S01]  /*1e3e0*/  IMAD.IADD R135, R135, 0x1, R7 ;  /* 0x0000000187877824 */ /* 0x000fe200078e0207 */
[----:B------:R-:W-:Y:S01]  /*1e3f0*/  IADD3 R110, P0, P2, R3, R4, R110 ;  /* 0x00000004036e7210 */ /* 0x000fe20007a1e06e */
[----:B------:R-:W-:Y:S02]  /*1e400*/  IMAD.IADD R114, R121, 0x1, R5 ;  /* 0x0000000179727824 */ /* 0x000fe400078e0205 */
[----:B------:R-:W-:-:S03]  /*1e410*/  IMAD.WIDE.U32 R4, R117, R96, RZ ;  /* 0x0000006075047225 */ /* 0x000fc600078e00ff */
[----:B------:R-:W-:Y:S01]  /*1e420*/  IADD3.X R114, PT, PT, RZ, R114, RZ, P0, P2 ;  /* 0x00000072ff727210 */ /* 0x000fe200007e44ff */
[----:B------:R-:W-:-:S04]  /*1e430*/  IMAD.WIDE.U32 R6, R113, R97, RZ ;  /* 0x0000006171067225 */ /* 0x000fc800078e00ff */
[----:B------:R-:W-:Y:S01]  /*1e440*/  IMAD.MOV.U32 R125, RZ, RZ, RZ ;  /* 0x000000ffff7d7224 */ /* 0x000fe200078e00ff */
[----:B------:R-:W-:Y:S01]  /*1e450*/  IADD3 R112, P2, P0, R6, R53, R4 ;  /* 0x0000003506707210 */ /* 0x000fe2000785e004 */
[----:B------:R-:W-:Y:S02]  /*1e460*/  IMAD.MOV.U32 R133, RZ, RZ, RZ ;  /* 0x000000ffff857224 */ /* 0x000fe400078e00ff */
[----:B------:R-:W-:Y:S02]  /*1e470*/  IMAD.IADD R52, R125, 0x1, R5 ;  /* 0x000000017d347824 */ /* 0x000fe400078e0205 */
[----:B------:R-:W-:Y:S02]  /*1e480*/  IMAD.MOV.U32 R53, RZ, RZ, RZ ;  /* 0x000000ffff357224 */ /* 0x000fe400078e00ff */
[----:B------:R-:W-:Y:S02]  /*1e490*/  IMAD.IADD R2, R9, 0x1, R133 ;  /* 0x0000000109027824 */ /* 0x000fe400078e0285 */
[----:B------:R-:W-:-:S04]  /*1e4a0*/  IMAD.WIDE.U32 R8, R109, R96, RZ ;  /* 0x000000606d087225 */ /* 0x000fc800078e00ff */
[----:B------:R-:W-:Y:S02]  /*1e4b0*/  IMAD.IADD R3, R115, 0x1, R7 ;  /* 0x0000000173037824 */ /* 0x000fe400078e0207 */
[----:B------:R-:W-:-:S04]  /*1e4c0*/  IMAD.WIDE.U32 R52, R97, R117, R52 ;  /* 0x0000007561347225 */ /* 0x000fc800078e0034 */
[----:B------:R-:W-:-:S04]  /*1e4d0*/  IMAD.WIDE.U32 R16, R108, R96, RZ ;  /* 0x000000606c107225 */ /* 0x000fc800078e00ff */
[----:B------:R-:W-:Y:S02]  /*1e4e0*/  IMAD.MOV.U32 R57, RZ, RZ, RZ ;  /* 0x000000ffff397224 */ /* 0x000fe400078e00ff */
[----:B------:R-:W-:-:S04]  /*1e4f0*/  IMAD.WIDE.U32 R50, R109, R97, RZ ;  /* 0x000000616d327225 */ /* 0x000fc800078e00ff */
[----:B------:R-:W-:Y:S01]  /*1e500*/  IMAD.IADD R139, R119, 0x1, R9 ;  /* 0x00000001778b7824 */ /* 0x000fe200078e0209 */
[----:B------:R-:W-:Y:S01]  /*1e510*/  IADD3.X R9, PT, PT, RZ, RZ, RZ, P5, P6 ;  /* 0x000000ffff097210 */ /* 0x000fe20002fec4ff */
[----:B------:R-:W-:Y:S01]  /*1e520*/  IMAD.X R112, R112, 0x1, R137, P4 ;  /* 0x0000000170707824 */ /* 0x000fe200020e0689 */
[----:B------:R-:W-:Y:S01]  /*1e530*/  ISETP.GE.U32.AND P4, PT, R127, R90, PT ;  /* 0x0000005a7f00720c */ /* 0x000fe20003f86070 */
[----:B------:R-:W-:Y:S01]  /*1e540*/  IMAD.IADD R5, R125, 0x1, R53 ;  /* 0x000000017d057824 */ /* 0x000fe200078e0235 */
[----:B------:R-:W-:Y:S01]  /*1e550*/  IADD3 R110, P5, P6, R110, R52, R3 ;  /* 0x000000346e6e7210 */ /* 0x000fe20007ebe003 */
[----:B------:R-:W-:Y:S01]  /*1e560*/  IMAD.WIDE.U32 R6, R131, R96, RZ ;  /* 0x0000006083067225 */ /* 0x000fe200078e00ff */
[----:B------:R-:W-:-:S03]  /*1e570*/  ISETP.GE.U32.AND.EX P4, PT, R112, R137, PT, P4 ;  /* 0x000000897000720c */ /* 0x000fc60003f86140 */
[----:B------:R-:W-:Y:S01]  /*1e580*/  IMAD.IADD R4, R121, 0x1, R17 ;  /* 0x0000000179047824 */ /* 0x000fe200078e0211 */
[----:B------:R-:W-:Y:S01]  /*1e590*/  IADD3.X R17, PT, PT, RZ, RZ, RZ, P1, P3 ;  /* 0x000000ffff117210 */ /* 0x000fe20000fe64ff */
[----:B------:R-:W-:Y:S01]  /*1e5a0*/  IMAD.WIDE.U32 R56, R95, R131, R56 ;  /* 0x000000835f387225 */ /* 0x000fe200078e0038 */
[----:B------:R-:W-:-:S03]  /*1e5b0*/  IADD3 R139, P1, P3, R50, R139, R16 ;  /* 0x0000008b328b7210 */ /* 0x000fc60007b3e010 */
[----:B------:R-:W-:Y:S01]  /*1e5c0*/  IMAD.MOV.U32 R3, RZ, RZ, RZ ;  /* 0x000000ffff037224 */ /* 0x000fe200078e00ff */
[----:B------:R-:W-:Y:S01]  /*1e5d0*/  IADD3.X R118, PT, PT, RZ, RZ, RZ, P1, P3 ;  /* 0x000000ffff767210 */ /* 0x000fe20000fe64ff */
[C---:B------:R-:W-:Y:S01]  /*1e5e0*/  IMAD.IADD R16, R107.reuse, 0x1, R7 ;  /* 0x000000016b107824 */ /* 0x040fe200078e0207 */
[----:B------:R-:W-:Y:S01]  /*1e5f0*/  IADD3.X R7, PT, PT, R114, R5, RZ, P5, P6 ;  /* 0x0000000572077210 */ /* 0x000fe20002fec4ff */
[----:B------:R-:W-:Y:S01]  /*1e600*/  IMAD.IADD R137, R107, 0x1, R57 ;  /* 0x000000016b897824 */ /* 0x000fe200078e0239 */
[----:B------:R-:W-:Y:S01]  /*1e610*/  IADD3 R90, P5, P6, R17, R56, R129 ;  /* 0x00000038115a7210 */ /* 0x000fe20007ebe081 */
[----:B------:R-:W-:Y:S01]  /*1e620*/  IMAD.WIDE.U32 R2, R95, R106, R2 ;  /* 0x0000006a5f027225 */ /* 0x000fe200078e0002 */
[----:B------:R-:W-:Y:S02]  /*1e630*/  SEL R129, RZ, 0x1, P4 ;  /* 0x00000001ff817807 */ /* 0x000fe40002000000 */
[----:B------:R-:W-:Y:S01]  /*1e640*/  IADD3.X R137, PT, PT, RZ, R137, RZ, P5, P6 ;  /* 0x00000089ff897210 */ /* 0x000fe20002fec4ff */
[----:B------:R-:W-:Y:S01]  /*1e650*/  IMAD.MOV.U32 R17, RZ, RZ, RZ ;  /* 0x000000ffff117224 */ /* 0x000fe200078e00ff */
[----:B------:R-:W-:Y:S01]  /*1e660*/  IADD3 R57, P4, P5, R9, R2, R135 ;  /* 0x0000000209397210 */ /* 0x000fe20007d9e087 */
[----:B------:R-:W-:Y:S01]  /*1e670*/  IMAD.IADD R120, R133, 0x1, R3 ;  /* 0x0000000185787824 */ /* 0x000fe200078e0203 */
[----:B------:R-:W-:Y:S01]  /*1e680*/  IADD3 R53, P6, PT, R129, R88, RZ ;  /* 0x0000005881357210 */ /* 0x000fe20007fde0ff */
[----:B------:R-:W-:-:S03]  /*1e690*/  IMAD.WIDE.U32 R2, R113, R94, RZ ;  /* 0x0000005e71027225 */ /* 0x000fc600078e00ff */
[----:B------:R-:W-:Y:S01]  /*1e6a0*/  ISETP.GT.U32.AND P1, PT, R88, R53, PT ;  /* 0x000000355800720c */ /* 0x000fe20003f24070 */
[----:B------:R-:W-:Y:S01]  /*1e6b0*/  IMAD.WIDE.U32 R16, R97, R131, R16 ;  /* 0x0000008361107225 */ /* 0x000fe200078e0010 */
[----:B------:R-:W-:Y:S02]  /*1e6c0*/  IADD3 R131, P3, PT, R53, R8, RZ ;  /* 0x0000000835837210 */ /* 0x000fe40007f7e0ff */
[----:B------:R-:W-:Y:S01]  /*1e6d0*/  IADD3.X R120, PT, PT, RZ, R120, RZ, P4, P5 ;  /* 0x00000078ff787210 */ /* 0x000fe200027ea4ff */
[----:B------:R-:W-:Y:S02]  /*1e6e0*/  IMAD.IADD R91, R119, 0x1, R51 ;  /* 0x00000001775b7824 */ /* 0x000fe400078e0233 */
[----:B------:R-:W-:-:S04]  /*1e6f0*/  IMAD.WIDE.U32 R50, R117, R94, RZ ;  /* 0x0000005e75327225 */ /* 0x000fc800078e00ff */
[----:B------:R-:W-:-:S04]  /*1e700*/  IMAD.WIDE.U32 R8, R113, R95, RZ ;  /* 0x0000005f71087225 */ /* 0x000fc800078e00ff */
[----:B------:R-:W-:Y:S02]  /*1e710*/  IMAD.IADD R135, R3, 0x1, R115 ;  /* 0x0000000103877824 */ /* 0x000fe400078e0273 */
[----:B------:R-:W-:Y:S02]  /*1e720*/  IMAD.X R56, RZ, RZ, R89, P6 ;  /* 0x000000ffff387224 */ /* 0x000fe400030e0659 */
[----:B------:R-:W-:Y:S01]  /*1e730*/  IMAD.MOV.U32 R5, RZ, RZ, RZ ;  /* 0x000000ffff057224 */ /* 0x000fe200078e00ff */
[----:B------:R-:W-:Y:S01]  /*1e740*/  IADD3 R135, P5, P4, R8, R135, R50 ;  /* 0x0000008708877210 */ /* 0x000fe20007cbe032 */
[----:B------:R-:W-:Y:S01]  /*1e750*/  IMAD.X R50, R56, 0x1, R139, P3 ;  /* 0x0000000138327824 */ /* 0x000fe200018e068b */
[----:B------:R-:W-:Y:S01]  /*1e760*/  ISETP.GT.U32.AND.EX P1, PT, R89, R56, PT, P1 ;  /* 0x000000385900720c */ /* 0x000fe20003f24110 */
[----:B------:R-:W-:Y:S01]  /*1e770*/  IMAD.WIDE.U32 R4, R97, R108, R4 ;  /* 0x0000006c61047225 */ /* 0x000fe200078e0004 */
[----:B------:R-:W-:Y:S02]  /*1e780*/  P2R R8, PR, RZ, 0x20 ;  /* 0x00000020ff087803 */ /* 0x000fe40000000000 */
[----:B------:R-:W-:Y:S01]  /*1e790*/  SEL R88, R88, R53, P1 ;  /* 0x0000003558587207 */ /* 0x000fe20000800000 */
[----:B------:R-:W-:Y:S01]  /*1e7a0*/  IMAD R3, R135, R68, RZ ;  /* 0x0000004487037224 */ /* 0x000fe200078e02ff */
[----:B------:R-:W-:Y:S01]  /*1e7b0*/  IADD3 R90, P3, P5, R90, R4, R91 ;  /* 0x000000045a5a7210 */ /* 0x000fe20007d7e05b */
[----:B------:R-:W-:Y:S01]  /*1e7c0*/  IMAD.WIDE.U32 R52, R111, R97, RZ ;  /* 0x000000616f347225 */ /* 0x000fe200078e00ff */
[----:B------:R-:W-:-:S02]  /*1e7d0*/  SEL R89, R89, R56, P1 ;  /* 0x0000003859597207 */ /* 0x000fc40000800000 */
[----:B------:R-:W-:Y:S01]  /*1e7e0*/  ISETP.GT.U32.AND P1, PT, R88, R131, PT ;  /* 0x000000835800720c */ /* 0x000fe20003f24070 */
[----:B------:R-:W-:Y:S02]  /*1e7f0*/  IMAD.IADD R114, R121, 0x1, R5 ;  /* 0x0000000179727824 */ /* 0x000fe400078e0205 */
[C---:B------:R-:W-:Y:S01]  /*1e800*/  IMAD.WIDE.U32 R4, R2.reuse, R68, RZ ;  /* 0x0000004402047225 */ /* 0x040fe200078e00ff */
[----:B------:R-:W-:Y:S02]  /*1e810*/  ISETP.GT.U32.AND.EX P1, PT, R89, R50, PT, P1 ;  /* 0x000000325900720c */ /* 0x000fe40003f24110 */
[----:B------:R-:W-:Y:S01]  /*1e820*/  IADD3.X R114, PT, PT, R137, R114, RZ, P3, P5 ;  /* 0x0000007289727210 */ /* 0x000fe20001fea4ff */
[----:B------:R-:W-:Y:S01]  /*1e830*/  IMAD R91, R2, R69, R3 ;  /* 0x00000045025b7224 */ /* 0x000fe200078e0203 */
[----:B------:R-:W-:Y:S01]  /*1e840*/  SEL R133, RZ, 0x1, !P1 ;  /* 0x00000001ff857807 */ /* 0x000fe20004800000 */
[----:B------:R-:W-:Y:S02]  /*1e850*/  IMAD.IADD R3, R123, 0x1, R53 ;  /* 0x000000017b037824 */ /* 0x000fe400078e0235 */
[----:B------:R-:W-:-:S02]  /*1e860*/  IMAD.IADD R5, R5, 0x1, R91 ;  /* 0x0000000105057824 */ /* 0x000fc400078e025b */
[----:B------:R-:W-:Y:S01]  /*1e870*/  IMAD.IADD R53, R107, 0x1, R17 ;  /* 0x000000016b357824 */ /* 0x000fe200078e0211 */
[----:B------:R-:W-:Y:S01]  /*1e880*/  IADD3 R94, P3, P5, R57, R16, R3 ;  /* 0x00000010395e7210 */ /* 0x000fe20007d7e003 */
[----:B------:R-:W-:-:S03]  /*1e890*/  IMAD.WIDE.U32 R56, R5, R70, RZ ;  /* 0x0000004605387225 */ /* 0x000fc600078e00ff */
[----:B------:R-:W-:Y:S01]  /*1e8a0*/  IADD3.X R53, PT, PT, R120, R53, RZ, P3, P5 ;  /* 0x0000003578357210 */ /* 0x000fe20001fea4ff */
[----:B------:R-:W-:Y:S01]  /*1e8b0*/  IMAD.WIDE.U32 R106, R117, R104, RZ ;  /* 0x00000068756a7225 */ /* 0x000fe200078e00ff */
[----:B------:R-:W-:-:S03]  /*1e8c0*/  IADD3 R97, P1, P3, R133, R90, R118 ;  /* 0x0000005a85617210 */ /* 0x000fc60007b3e076 */
[----:B------:R-:W-:Y:S01]  /*1e8d0*/  IMAD.WIDE.U32 R56, P5, R4, R71, R56 ;  /* 0x0000004704387225 */ /* 0x000fe200078a0038 */
[----:B------:R-:W-:-:S03]  /*1e8e0*/  IADD3.X R114, PT, PT, RZ, R114, RZ, P1, P3 ;  /* 0x00000072ff727210 */ /* 0x000fc60000fe64ff */
[----:B------:R-:W-:-:S04]  /*1e8f0*/  IMAD.WIDE.U32 R16, R4, R70, RZ ;  /* 0x0000004604107225 */ /* 0x000fc800078e00ff */
[----:B------:R-:W-:Y:S01]  /*1e900*/  IMAD.IADD R88, R125, 0x1, R107 ;  /* 0x000000017d587824 */ /* 0x000fe200078e026b */
[----:B------:R-:W-:Y:S01]  /*1e910*/  IADD3 R56, P3, PT, R17, R56, RZ ;  /* 0x0000003811387210 */ /* 0x000fe20007f7e0ff */
[----:B------:R-:W-:Y:S01]  /*1e920*/  IMAD.WIDE.U32 R90, R113, R105, RZ ;  /* 0x00000069715a7225 */ /* 0x000fe200078e00ff */
[----:B------:R-:W-:-:S03]  /*1e930*/  IADD3 RZ, P1, PT, R2, R16, RZ ;  /* 0x0000001002ff7210 */ /* 0x000fc60007f3e0ff */
[----:B------:R-:W-:Y:S01]  /*1e940*/  IMAD.MOV.U32 R89, RZ, RZ, RZ ;  /* 0x000000ffff597224 */ /* 0x000fe200078e00ff */
[----:B------:R-:W-:Y:S01]  /*1e950*/  IADD3.X RZ, P1, PT, R135, R56, RZ, P1, !PT ;  /* 0x0000003887ff7210 */ /* 0x000fe20000f3e4ff */
        /* <DEDUP_REMOVED lines=18> */
[----:B------:R-:W-:Y:S01]  /*1ea80*/  IADD3.X R107, P3, PT, R107, R112, RZ, P3, !PT ;  /* 0x000000706b6b7210 */ /* 0x000fe20001f7e4ff */
[----:B------:R-:W-:-:S03]  /*1ea90*/  IMAD.WIDE.U32 R56, R4, R74, RZ ;  /* 0x0000004a04387225 */ /* 0x000fc600078e00ff */
[----:B------:R-:W-:Y:S01]  /*1eaa0*/  IADD3.X R107, P1, PT, R107, R16, RZ, P1, !PT ;  /* 0x000000106b6b7210 */ /* 0x000fe20000f3e4ff */
[----:B------:R-:W-:-:S04]  /*1eab0*/  IMAD.WIDE.U32.X R2, R5, R73, R2, P5 ;  /* 0x0000004905027225 */ /* 0x000fc800028e0402 */
[----:B------:R-:W-:Y:S01]  /*1eac0*/  IMAD.WIDE.U32 R16, R113, R104, RZ ;  /* 0x0000006871107225 */ /* 0x000fe200078e00ff */
[----:B------:R-:W-:-:S03]  /*1ead0*/  IADD3.X R97, P1, P3, R2, RZ, RZ, P1, P3 ;  /* 0x000000ff02617210 */ /* 0x000fc60000b264ff */
[----:B------:R-:W-:Y:S01]  /*1eae0*/  IMAD.IADD R127, R115, 0x1, R17 ;  /* 0x00000001737f7824 */ /* 0x000fe200078e0211 */
[----:B------:R-:W-:Y:S01]  /*1eaf0*/  IADD3.X R112, PT, PT, R3, RZ, RZ, P1, P3 ;  /* 0x000000ff03707210 */ /* 0x000fe20000fe64ff */
[----:B------:R-:W-:Y:S01]  /*1eb00*/  IMAD.WIDE.U32 R2, R5, R74, RZ ;  /* 0x0000004a05027225 */ /* 0x000fe200078e00ff */
[----:B------:R-:W-:Y:S02]  /*1eb10*/  IADD3 R118, P5, PT, R131, R16, RZ ;  /* 0x0000001083767210 */ /* 0x000fe40007fbe0ff */
[----:B------:R-:W-:-:S05]  /*1eb20*/  IADD3 R127, P1, P3, R90, R127, R106 ;  /* 0x0000007f5a7f7210 */ /* 0x000fca0007b3e06a */
[----:B------:R-:W-:Y:S02]  /*1eb30*/  IMAD.X R127, R127, 0x1, R50, P5 ;  /* 0x000000017f7f7824 */ /* 0x000fe400028e0632 */
[----:B------:R-:W-:-:S04]  /*1eb40*/  IMAD.WIDE.U32 R16, P5, R4, R75, R2 ;  /* 0x0000004b04107225 */ /* 0x000fc800078a0002 */
[----:B------:R-:W-:Y:S01]  /*1eb50*/  IMAD.X R3, RZ, RZ, RZ, P5 ;  /* 0x000000ffff037224 */ /* 0x000fe200028e06ff */
[----:B------:R-:W-:Y:S01]  /*1eb60*/  IADD3 R57, P5, PT, R57, R16, RZ ;  /* 0x0000001039397210 */ /* 0x000fe20007fbe0ff */
[----:B------:R-:W-:-:S04]  /*1eb70*/  IMAD.MOV.U32 R2, RZ, RZ, R17 ;  /* 0x000000ffff027224 */ /* 0x000fc800078e0011 */
[----:B------:R-:W-:Y:S01]  /*1eb80*/  IMAD.WIDE.U32.X R2, R5, R75, R2, P5 ;  /* 0x0000004b05027225 */ /* 0x000fe200028e0402 */
[----:B------:R-:W-:-:S03]  /*1eb90*/  IADD3 R17, P5, PT, R97, R118, RZ ;  /* 0x0000007661117210 */ /* 0x000fc60007fbe0ff */
[----:B------:R-:W-:Y:S01]  /*1eba0*/  IMAD.WIDE.U32 R96, R111, R96, RZ ;  /* 0x000000606f607225 */ /* 0x000fe200078e00ff */
[----:B------:R-:W-:Y:S02]  /*1ebb0*/  IADD3.X R106, P5, PT, R112, R127, RZ, P5, !PT ;  /* 0x0000007f706a7210 */ /* 0x000fe40002fbe4ff */
[----:B------:R-:W-:Y:S01]  /*1ebc0*/  IADD3 R90, P6, PT, R17, R56, RZ ;  /* 0x00000038115a7210 */ /* 0x000fe20007fde0ff */
[----:B------:R-:W-:-:S03]  /*1ebd0*/  IMAD.WIDE.U32 R16, R109, R105, RZ ;  /* 0x000000696d107225 */ /* 0x000fc600078e00ff */
[----:B------:R-:W-:Y:S01]  /*1ebe0*/  IADD3.X R106, P6, PT, R106, R57, RZ, P6, !PT ;  /* 0x000000396a6a7210 */ /* 0x000fe200037de4ff */
[----:B------:R-:W-:Y:S02]  /*1ebf0*/  IMAD.IADD R57, R123, 0x1, R97 ;  /* 0x000000017b397824 */ /* 0x000fe400078e0261 */
[----:B------:R-:W-:Y:S01]  /*1ec00*/  IMAD.IADD R17, R119, 0x1, R17 ;  /* 0x0000000177117824 */ /* 0x000fe200078e0211 */
[----:B------:R-:W-:-:S04]  /*1ec10*/  IADD3.X R114, P5, P6, R2, RZ, RZ, P6, P5 ;  /* 0x000000ff02727210 */ /* 0x000fc800036aa4ff */
[----:B------:R-:W-:Y:S02]  /*1ec20*/  IADD3.X R112, PT, PT, R3, RZ, RZ, P5, P6 ;  /* 0x000000ff03707210 */ /* 0x000fe40002fec4ff */
        /* <DEDUP_REMOVED lines=14> */
[----:B------:R-:W-:-:S03]  /*1ed10*/  IMAD.MOV.U32 R3, RZ, RZ, RZ ;  /* 0x000000ffff037224 */ /* 0x000fc600078e00ff */
[----:B------:R-:W-:Y:S01]  /*1ed20*/  IADD3.X R6, PT, PT, RZ, R53, RZ, P5, P6 ;  /* 0x00000035ff067210 */ /* 0x000fe20002fec4ff */
[----:B------:R-:W-:-:S04]  /*1ed30*/  IMAD.WIDE.U32 R52, R108, R104, RZ ;  /* 0x000000686c347225 */ /* 0x000fc800078e00ff */
[----:B------:R-:W-:-:S04]  /*1ed40*/  IMAD.IADD R2, R121, 0x1, R53 ;  /* 0x0000000179027824 */ /* 0x000fc800078e0235 */
[----:B------:R-:W-:-:S04]  /*1ed50*/  IMAD.WIDE.U32 R2, R105, R108, R2 ;  /* 0x0000006c69027225 */ /* 0x000fc800078e0002 */
[----:B------:R-:W-:Y:S01]  /*1ed60*/  IMAD.WIDE.U32 R104, R109, R104, RZ ;  /* 0x000000686d687225 */ /* 0x000fe200078e00ff */
[----:B------:R-:W-:-:S03]  /*1ed70*/  IADD3 R96, P5, P6, R94, R2, R17 ;  /* 0x000000025e607210 */ /* 0x000fc60007ebe011 */
[----:B------:R-:W-:Y:S02]  /*1ed80*/  IMAD.IADD R55, R121, 0x1, R3 ;  /* 0x0000000179377824 */ /* 0x000fe400078e0203 */
[----:B------:R-:W-:-:S03]  /*1ed90*/  IMAD.IADD R17, R119, 0x1, R105 ;  /* 0x0000000177117824 */ /* 0x000fc600078e0269 */
[----:B------:R-:W-:Y:S02]  /*1eda0*/  IADD3.X R55, PT, PT, R6, R55, RZ, P5, P6 ;  /* 0x0000003706377210 */ /* 0x000fe40002fec4ff */
[----:B------:R-:W-:-:S04]  /*1edb0*/  IADD3 R17, P5, P6, R16, R17, R52 ;  /* 0x0000001110117210 */ /* 0x000fc80007ebe034 */
[----:B------:R-:W-:Y:S02]  /*1edc0*/  IADD3.X R52, PT, PT, RZ, RZ, RZ, P5, P6 ;  /* 0x000000ffff347210 */ /* 0x000fe40002fec4ff */
[----:B------:R-:W-:-:S04]  /*1edd0*/  ISETP.GE.U32.AND P5, PT, R118, R131, PT ;  /* 0x000000837600720c */ /* 0x000fc80003fa6070 */
[----:B------:R-:W-:Y:S01]  /*1ede0*/  ISETP.GE.U32.AND.EX P5, PT, R127, R50, PT, P5 ;  /* 0x000000327f00720c */ /* 0x000fe20003fa6150 */
[----:B------:R-:W-:Y:S02]  /*1edf0*/  IMAD.IADD R50, R51, 0x1, R125 ;  /* 0x0000000133327824 */ /* 0x000fe400078e027d */
[----:B------:R-:W-:Y:S01]  /*1ee00*/  IMAD.MOV.U32 R51, RZ, RZ, RZ ;  /* 0x000000ffff337224 */ /* 0x000fe200078e00ff */
[----:B------:R-:W-:Y:S01]  /*1ee10*/  SEL R97, RZ, 0x1, P5 ;  /* 0x00000001ff617807 */ /* 0x000fe20002800000 */
[----:B------:R-:W-:-:S03]  /*1ee20*/  IMAD.WIDE.U32 R50, R95, R117, R50 ;  /* 0x000000755f327225 */ /* 0x000fc600078e0032 */
[----:B------:R-:W-:Y:S01]  /*1ee30*/  IADD3 R3, P5, PT, R97, R56, RZ ;  /* 0x0000003861037210 */ /* 0x000fe20007fbe0ff */
[----:B------:R-:W-:-:S04]  /*1ee40*/  IMAD.IADD R95, R125, 0x1, R51 ;  /* 0x000000017d5f7824 */ /* 0x000fc800078e0233 */
[----:B------:R-:W-:Y:S01]  /*1ee50*/  IMAD.X R16, RZ, RZ, R57, P5 ;  /* 0x000000ffff107224 */ /* 0x000fe200028e0639 */
[----:B------:R-:W-:Y:S02]  /*1ee60*/  IADD3 R105, P5, PT, R3, R104, RZ ;  /* 0x0000006803697210 */ /* 0x000fe40007fbe0ff */
[----:B------:R-:W-:-:S03]  /*1ee70*/  IADD3.X R104, PT, PT, RZ, RZ, RZ, P2, P0 ;  /* 0x000000ffff687210 */ /* 0x000fc600017e04ff */
        /* <DEDUP_REMOVED lines=10> */
[----:B------:R-:W-:-:S04]  /*1ef20*/  SEL R3, RZ, 0x1, !P5 ;  /* 0x00000001ff037807 */ /* 0x000fc80006800000 */
[----:B------:R-:W-:Y:S01]  /*1ef30*/  IADD3 R96, P5, P6, R3, R96, R52 ;  /* 0x0000006003607210 */ /* 0x000fe20007ebe034 */
[----:B------:R-:W-:-:S03]  /*1ef40*/  IMAD.WIDE.U32 R52, R117, R93, RZ ;  /* 0x0000005d75347225 */ /* 0x000fc600078e00ff */
[----:B------:R-:W-:Y:S01]  /*1ef50*/  IADD3.X R55, PT, PT, RZ, R55, RZ, P5, P6 ;  /* 0x00000037ff377210 */ /* 0x000fe20002fec4ff */
[----:B------:R-:W-:Y:S02]  /*1ef60*/  IMAD.IADD R2, R125, 0x1, R53 ;  /* 0x000000017d027824 */ /* 0x000fe400078e0235 */
[----:B------:R-:W-:Y:S02]  /*1ef70*/  IMAD.MOV.U32 R3, RZ, RZ, RZ ;  /* 0x000000ffff037224 */ /* 0x000fe400078e00ff */
        /* <DEDUP_REMOVED lines=9> */
[----:B------:R-:W-:Y:S01]  /*1f010*/  IMAD.IADD R17, R115, 0x1, R55 ;  /* 0x0000000173117824 */ /* 0x000fe200078e0237 */
[----:B------:R-:W-:Y:S01]  /*1f020*/  IADD3 R108, P0, PT, R105, R54, RZ ;  /* 0x00000036696c7210 */ /* 0x000fe20007f1e0ff */
[----:B------:R-:W-:Y:S02]  /*1f030*/  IMAD R109, R91, R69, R8 ;  /* 0x000000455b6d7224 */ /* 0x000fe400078e0208 */
[----:B------:R-:W-:-:S04]  /*1f040*/  IMAD.WIDE.U32 R92, R2, R70, RZ ;  /* 0x00000046025c7225 */ /* 0x000fc800078e00ff */
[----:B------:R-:W-:Y:S01]  /*1f050*/  IMAD.IADD R109, R3, 0x1, R109 ;  /* 0x00000001036d7824 */ /* 0x000fe200078e026d */
[----:B------:R-:W-:Y:S01]  /*1f060*/  IADD3 R3, P5, P4, R16, R17, R52 ;  /* 0x0000001110037210 */ /* 0x000fe20007cbe034 */
[----:B------:R-:W-:-:S04]  /*1f070*/  IMAD.WIDE.U32 R16, P2, R4, R77, R56 ;  /* 0x0000004d04107225 */ /* 0x000fc80007840038 */
[----:B------:R-:W-:-:S04]  /*1f080*/  IMAD.WIDE.U32 R56, R4, R76, RZ ;  /* 0x0000004c04387225 */ /* 0x000fc800078e00ff */
[----:B------:R-:W-:-:S04]  /*1f090*/  IMAD.WIDE.U32 R52, R109, R70, RZ ;  /* 0x000000466d347225 */ /* 0x000fc800078e00ff */
[----:B------:R-:W-:Y:S01]  /*1f0a0*/  IMAD.X R55, RZ, RZ, RZ, P2 ;  /* 0x000000ffff377224 */ /* 0x000fe200010e06ff */
[----:B------:R-:W-:Y:S01]  /*1f0b0*/  IADD3 R119, P2, PT, R57, R16, RZ ;  /* 0x0000001039777210 */ /* 0x000fe20007f5e0ff */
[----:B------:R-:W-:Y:S02]  /*1f0c0*/  IMAD.MOV.U32 R54, RZ, RZ, R17 ;  /* 0x000000ffff367224 */ /* 0x000fe400078e0011 */
[----:B------:R-:W-:-:S04]  /*1f0d0*/  IMAD.WIDE.U32 R52, P6, R2, R71, R52 ;  /* 0x0000004702347225 */ /* 0x000fc800078c0034 */
[----:B------:R-:W-:-:S04]  /*1f0e0*/  IMAD.WIDE.U32.X R54, R5, R77, R54, P2 ;  /* 0x0000004d05367225 */ /* 0x000fc800010e0436 */
[----:B------:R-:W-:Y:S01]  /*1f0f0*/  IMAD.X R57, R3, 0x1, R6, P0 ;  /* 0x0000000103397824 */ /* 0x000fe200000e0606 */
[----:B------:R-:W-:Y:S01]  /*1f100*/  IADD3 R3, P0, PT, R114, R108, RZ ;  /* 0x0000006c72037210 */ /* 0x000fe20007f1e0ff */
[----:B------:R-:W-:Y:S01]  /*1f110*/  IMAD.X R5, RZ, RZ, RZ, P6 ;  /* 0x000000ffff057224 */ /* 0x000fe200030e06ff */
[----:B------:R-:W-:Y:S01]  /*1f120*/  IADD3 R8, P6, PT, R93, R52, RZ ;  /* 0x000000345d087210 */ /* 0x000fe20007fde0ff */
[----:B------:R-:W-:Y:S01]  /*1f130*/  IMAD.MOV.U32 R4, RZ, RZ, R53 ;  /* 0x000000ffff047224 */ /* 0x000fe200078e0035 */
[----:B------:R-:W-:Y:S01]  /*1f140*/  IADD3 R56, P2, PT, R3, R56, RZ ;  /* 0x0000003803387210 */ /* 0x000fe20007f5e0ff */
[----:B------:R-:W-:Y:S01]  /*1f150*/  IMAD.WIDE.U32 R16, R109, R72, RZ ;  /* 0x000000486d107225 */ /* 0x000fe200078e00ff */
[----:B------:R-:W-:-:S03]  /*1f160*/  IADD3.X R112, P0, PT, R112, R57, RZ, P0, !PT ;  /* 0x0000003970707210 */ /* 0x000fc6000071e4ff */
[----:B------:R-:W-:Y:S01]  /*1f170*/  IMAD.WIDE.U32.X R4, R109, R71, R4, P6 ;  /* 0x000000476d047225 */ /* 0x000fe200030e0404 */
[----:B------:R-:W-:Y:S02]  /*1f180*/  IADD3 RZ, P6, PT, R91, R92, RZ ;  /* 0x0000005c5bff7210 */ /* 0x000fe40007fde0ff */
[----:B------:R-:W-:Y:S01]  /*1f190*/  IADD3.X R119, P2, PT, R112, R119, RZ, P2, !PT ;  /* 0x0000007770777210 */ /* 0x000fe2000175e4ff */
[----:B------:R-:W-:Y:S01]  /*1f1a0*/  IMAD.WIDE.U32 R52, R2, R72, RZ ;  /* 0x0000004802347225 */ /* 0x000fe200078e00ff */
[----:B------:R-:W-:Y:S02]  /*1f1b0*/  IADD3.X RZ, P6, PT, R107, R8, RZ, P6, !PT ;  /* 0x000000086bff7210 */ /* 0x000fe400037de4ff */
[----:B------:R-:W-:Y:S01]  /*1f1c0*/  IADD3.X R93, P0, P2, R54, RZ, RZ, P2, P0 ;  /* 0x000000ff365d7210 */ /* 0x000fe200012004ff */
[----:B------:R-:W-:Y:S01]  /*1f1d0*/  IMAD.IADD R115, R115, 0x1, R9 ;  /* 0x0000000173737824 */ /* 0x000fe200078e0209 */
[----:B------:R-:W-:Y:S01]  /*1f1e0*/  IADD3.X R107, P6, PT, RZ, R4, RZ, P6, !PT ;  /* 0x00000004ff6b7210 */ /* 0x000fe200037de4ff */
[----:B------:R-:W-:Y:S01]  /*1f1f0*/  IMAD.WIDE.U32 R8, R109, R76, RZ ;  /* 0x0000004c6d087225 */ /* 0x000fe200078e00ff */
[----:B------:R-:W-:-:S02]  /*1f200*/  IADD3.X R92, PT, PT, R55, RZ, RZ, P0, P2 ;  /* 0x000000ff375c7210 */ /* 0x000fc400007e44ff */
[----:B------:R-:W-:Y:S01]  /*1f210*/  IADD3 R107, P2, PT, R107, R90, RZ ;  /* 0x0000005a6b6b7210 */ /* 0x000fe20007f5e0ff */
        /* <DEDUP_REMOVED lines=12> */
[----:B------:R-:W-:Y:S01]  /*1f2e0*/  IMAD.WIDE.U32 R16, P2, R2, R75, R16 ;  /* 0x0000004b02107225 */ /* 0x000fe20007840010 */
[----:B------:R-:W-:Y:S02]  /*1f2f0*/  IADD3.X R106, PT, PT, R5, RZ, RZ, P0, P6 ;  /* 0x000000ff056a7210 */ /* 0x000fe400007ec4ff */
[----:B------:R-:W-:Y:S01]  /*1f300*/  IADD3 R3, P0, PT, R3, R56, RZ ;  /* 0x0000003803037210 */ /* 0x000fe20007f1e0ff */
[----:B------:R-:W-:Y:S01]  /*1f310*/  IMAD.WIDE.U32 R4, R107, R68, RZ ;  /* 0x000000446b047225 */ /* 0x000fe200078e00ff */
[----:B------:R-:W-:Y:S02]  /*1f320*/  IADD3.X R56, PT, PT, RZ, RZ, RZ, P1, P3 ;  /* 0x000000ffff387210 */ /* 0x000fe40000fe64ff */
[----:B------:R-:W-:Y:S01]  /*1f330*/  IADD3 R55, P3, PT, R53, R16, RZ ;  /* 0x0000001035377210 */ /* 0x000fe20007f7e0ff */
[----:B------:R-:W-:Y:S01]  /*1f340*/  IMAD R16, R113, R68, RZ ;  /* 0x0000004471107224 */ /* 0x000fe200078e02ff */
[----:B------:R-:W-:Y:S01]  /*1f350*/  IADD3 R90, P1, PT, R3, R52, RZ ;  /* 0x00000034035a7210 */ /* 0x000fe20007f3e0ff */
[----:B------:R-:W-:Y:S01]  /*1f360*/  IMAD.X R53, RZ, RZ, RZ, P2 ;  /* 0x000000ffff357224 */ /* 0x000fe200010e06ff */
[----:B------:R-:W-:Y:S01]  /*1f370*/  IADD3.X R106, P0, PT, R106, R119, RZ, P0, !PT ;  /* 0x000000776a6a7210 */ /* 0x000fe2000071e4ff */
[----:B------:R-:W-:-:S02]  /*1f380*/  IMAD R91, R107, R69, R16 ;  /* 0x000000456b5b7224 */ /* 0x000fc400078e0210 */
[----:B------:R-:W-:Y:S01]  /*1f390*/  IMAD.WIDE.U32 R8, P2, R2, R77, R8 ;  /* 0x0000004d02087225 */ /* 0x000fe20007840008 */
[----:B------:R-:W-:-:S03]  /*1f3a0*/  IADD3.X R106, P1, PT, R106, R55, RZ, P1, !PT ;  /* 0x000000376a6a7210 */ /* 0x000fc60000f3e4ff */
[----:B------:R-:W-:-:S04]  /*1f3b0*/  IMAD.WIDE.U32 R2, R2, R76, RZ ;  /* 0x0000004c02027225 */ /* 0x000fc800078e00ff */
[----:B------:R-:W-:Y:S02]  /*1f3c0*/  IMAD.MOV.U32 R52, RZ, RZ, R17 ;  /* 0x000000ffff347224 */ /* 0x000fe400078e0011 */
[----:B------:R-:W-:Y:S02]  /*1f3d0*/  IMAD.IADD R91, R5, 0x1, R91 ;  /* 0x00000001055b7824 */ /* 0x000fe400078e025b */
[----:B------:R-:W-:Y:S01]  /*1f3e0*/  IMAD.X R17, RZ, RZ, RZ, P2 ;  /* 0x000000ffff117224 */ /* 0x000fe200010e06ff */
[----:B------:R-:W-:Y:S01]  /*1f3f0*/  IADD3 R117, P2, PT, R3, R8, RZ ;  /* 0x0000000803757210 */ /* 0x000fe20007f5e0ff */
[----:B------:R-:W-:Y:S01]  /*1f400*/  IMAD.WIDE.U32.X R54, R109, R75, R52, P3 ;  /* 0x0000004b6d367225 */ /* 0x000fe200018e0434 */
[----:B------:R-:W-:-:S03]  /*1f410*/  IADD3 R111, P3, P6, R111, R50, R115 ;  /* 0x000000326f6f7210 */ /* 0x000fc60007e7e073 */
[-C--:B------:R-:W-:Y:S01]  /*1f420*/  IMAD.WIDE.U32 R52, R91, R70.reuse, RZ ;  /* 0x000000465b347225 */ /* 0x080fe200078e00ff */
[----:B------:R-:W-:Y:S02]  /*1f430*/  IADD3.X R5, P0, P1, R54, RZ, RZ, P1, P0 ;  /* 0x000000ff36057210 */ /* 0x000fe400009004ff */
[----:B------:R-:W-:Y:S01]  /*1f440*/  IADD3.X R95, PT, PT, RZ, R95, RZ, P3, P6 ;  /* 0x0000005fff5f7210 */ /* 0x000fe20001fec4ff */
[----:B------:R-:W-:Y:S01]  /*1f450*/  IMAD.MOV.U32 R16, RZ, RZ, R9 ;  /* 0x000000ffff107224 */ /* 0x000fe200078e0009 */
[----:B------:R-:W-:Y:S01]  /*1f460*/  IADD3.X R54, PT, PT, R55, RZ, RZ, P0, P1 ;  /* 0x000000ff37367210 */ /* 0x000fe200007e24ff */
[----:B------:R-:W-:Y:S01]  /*1f470*/  IMAD.WIDE.U32 R8, R4, R70, RZ ;  /* 0x0000004604087225 */ /* 0x000fe200078e00ff */
[----:B------:R-:W-:-:S03]  /*1f480*/  IADD3 R112, P3, PT, R93, R111, RZ ;  /* 0x0000006f5d707210 */ /* 0x000fc60007f7e0ff */
[----:B------:R-:W-:Y:S01]  /*1f490*/  IMAD.WIDE.U32.X R16, R109, R77, R16, P2 ;  /* 0x0000004d6d107225 */ /* 0x000fe200010e0410 */
[----:B------:R-:W-:-:S03]  /*1f4a0*/  IADD3 RZ, P0, PT, R107, R8, RZ ;  /* 0x000000086bff7210 */ /* 0x000fc60007f1e0ff */
[----:B------:R-:W-:-:S04]  /*1f4b0*/  IMAD.WIDE.U32 R52, P2, R4, R71, R52 ;  /* 0x0000004704347225 */ /* 0x000fc80007840034 */
[----:B------:R-:W-:Y:S01]  /*1f4c0*/  IMAD.WIDE.U32 R50, R91, R72, RZ ;  /* 0x000000485b327225 */ /* 0x000fe200078e00ff */
[----:B------:R-:W-:-:S03]  /*1f4d0*/  IADD3 R8, P1, PT, R9, R52, RZ ;  /* 0x0000003409087210 */ /* 0x000fc60007f3e0ff */
[----:B------:R-:W-:Y:S01]  /*1f4e0*/  IMAD.X R9, RZ, RZ, RZ, P2 ;  /* 0x000000ffff097224 */ /* 0x000fe200010e06ff */
[----:B------:R-:W-:Y:S01]  /*1f4f0*/  IADD3.X RZ, P6, PT, R113, R8, RZ, P0, !PT ;  /* 0x0000000871ff7210 */ /* 0x000fe200007de4ff */
[----:B------:R-:W-:Y:S01]  /*1f500*/  IMAD.MOV.U32 R8, RZ, RZ, R53 ;  /* 0x000000ffff087224 */ /* 0x000fe200078e0035 */
[----:B------:R-:W-:Y:S01]  /*1f510*/  IADD3 R5, P0, PT, R5, R112, RZ ;  /* 0x0000007005057210 */ /* 0x000fe20007f1e0ff */
[----:B------:R-:W-:-:S04]  /*1f520*/  IMAD.WIDE.U32 R50, P2, R4, R73, R50 ;  /* 0x0000004904327225 */ /* 0x000fc80007840032 */
[----:B------:R-:W-:-:S04]  /*1f530*/  IMAD.WIDE.U32.X R52, R91, R71, R8, P1 ;  /* 0x000000475b347225 */ /* 0x000fc800008e0408 */
[----:B------:R-:W-:Y:S01]  /*1f540*/  IMAD.X R55, R92, 0x1, R95, P3 ;  /* 0x000000015c377824 */ /* 0x000fe200018e065f */
[----:B------:R-:W-:Y:S01]  /*1f550*/  IADD3.X R93, P3, PT, RZ, R52, RZ, P6, !PT ;  /* 0x00000034ff5d7210 */ /* 0x000fe2000377e4ff */
[----:B------:R-:W-:-:S03]  /*1f560*/  IMAD.WIDE.U32 R8, R4, R72, RZ ;  /* 0x0000004804087225 */ /* 0x000fc600078e00ff */
[----:B------:R-:W-:Y:S01]  /*1f570*/  IADD3.X R52, P1, PT, R54, R55, RZ, P0, !PT ;  /* 0x0000003736347210 */ /* 0x000fe2000073e4ff */
[----:B------:R-:W-:Y:S01]  /*1f580*/  IMAD.X R3, RZ, RZ, RZ, P2 ;  /* 0x000000ffff037224 */ /* 0x000fe200010e06ff */
[----:B------:R-:W-:Y:S01]  /*1f590*/  IADD3 R5, P2, PT, R5, R2, RZ ;  /* 0x0000000205057210 */ /* 0x000fe20007f5e0ff */
[----:B------:R-:W-:Y:S01]  /*1f5a0*/  IMAD.X R107, RZ, RZ, R53, P3 ;  /* 0x000000ffff6b7224 */ /* 0x000fe200018e0635 */
[----:B------:R-:W-:Y:S01]  /*1f5b0*/  IADD3 R93, P0, PT, R93, R90, RZ ;  /* 0x0000005a5d5d7210 */ /* 0x000fe20007f1e0ff */
[----:B------:R-:W-:Y:S01]  /*1f5c0*/  IMAD.MOV.U32 R2, RZ, RZ, R51 ;  /* 0x000000ffff027224 */ /* 0x000fe200078e0033 */
[----:B------:R-:W-:Y:S01]  /*1f5d0*/  IADD3 R92, P6, PT, R9, R50, RZ ;  /* 0x00000032095c7210 */ /* 0x000fe20007fde0ff */
[----:B------:R-:W-:Y:S01]  /*1f5e0*/  IMAD.WIDE.U32 R50, R91, R74, RZ ;  /* 0x0000004a5b327225 */ /* 0x000fe200078e00ff */
[----:B------:R-:W-:Y:S02]  /*1f5f0*/  IADD3.X R52, P2, PT, R52, R117, RZ, P2, !PT ;  /* 0x0000007534347210 */ /* 0x000fe4000175e4ff */
[----:B------:R-:W-:Y:S01]  /*1f600*/  IADD3 R93, P3, PT, R93, R8, RZ ;  /* 0x000000085d5d7210 */ /* 0x000fe20007f7e0ff */
[----:B------:R-:W-:Y:S01]  /*1f610*/  IMAD.WIDE.U32.X R2, R91, R73, R2, P6 ;  /* 0x000000495b027225 */ /* 0x000fe200030e0402 */
[----:B------:R-:W-:-:S02]  /*1f620*/  IADD3.X R107, P0, PT, R107, R106, RZ, P0, !PT ;  /* 0x0000006a6b6b7210 */ /* 0x000fc4000071e4ff */
[----:B------:R-:W-:Y:S01]  /*1f630*/  IADD3.X R106, P1, P2, R16, RZ, RZ, P2, P1 ;  /* 0x000000ff106a7210 */ /* 0x000fe200012224ff */
[C---:B------:R-:W-:Y:S01]  /*1f640*/  IMAD.WIDE.U32 R50, P6, R4.reuse, R75, R50 ;  /* 0x0000004b04327225 */ /* 0x040fe200078c0032 */
[----:B------:R-:W-:Y:S02]  /*1f650*/  IADD3.X R107, P3, PT, R107, R92, RZ, P3, !PT ;  /* 0x0000005c6b6b7210 */ /* 0x000fe40001f7e4ff */
[----:B------:R-:W-:Y:S01]  /*1f660*/  IADD3.X R109, PT, PT, R17, RZ, RZ, P1, P2 ;  /* 0x000000ff116d7210 */ /* 0x000fe20000fe44ff */
[----:B------:R-:W-:Y:S01]  /*1f670*/  IMAD.WIDE.U32 R16, R4, R74, RZ ;  /* 0x0000004a04107225 */ /* 0x000fe200078e00ff */
[----:B------:R-:W-:Y:S02]  /*1f680*/  ISETP.GE.U32.AND P1, PT, R112, R111, PT ;  /* 0x0000006f7000720c */ /* 0x000fe40003f26070 */
[----:B------:R-:W-:Y:S01]  /*1f690*/  IADD3.X R2, P0, P3, R2, RZ, RZ, P3, P0 ;  /* 0x000000ff02027210 */ /* 0x000fe20001b004ff */
[----:B------:R-:W-:Y:S01]  /*1f6a0*/  IMAD.X R9, RZ, RZ, RZ, P6 ;  /* 0x000000ffff097224 */ /* 0x000fe200030e06ff */
[----:B------:R-:W-:Y:S01]  /*1f6b0*/  ISETP.GE.U32.AND.EX P1, PT, R55, R95, PT, P1 ;  /* 0x0000005f3700720c */ /* 0x000fe20003f26110 */
[----:B------:R-:W-:Y:S01]  /*1f6c0*/  IMAD.MOV.U32 R8, RZ, RZ, R51 ;  /* 0x000000ffff087224 */ /* 0x000fe200078e0033 */
[----:B------:R-:W-:-:S02]  /*1f6d0*/  IADD3 R104, P6, P2, R129, R110, R104 ;  /* 0x0000006e81687210 */ /* 0x000fc40007ade068 */
[----:B------:R-:W-:Y:S02]  /*1f6e0*/  IADD3.X R95, PT, PT, R3, RZ, RZ, P0, P3 ;  /* 0x000000ff035f7210 */ /* 0x000fe400007e64ff */
[----:B------:R-:W-:Y:S02]  /*1f6f0*/  IADD3 R3, P0, PT, R2, R5, RZ ;  /* 0x0000000502037210 */ /* 0x000fe40007f1e0ff */
[----:B------:R-:W-:Y:S01]  /*1f700*/  IADD3 R90, P3, PT, R17, R50, RZ ;  /* 0x00000032115a7210 */ /* 0x000fe20007f7e0ff */
[----:B------:R-:W-:Y:S01]  /*1f710*/  IMAD R50, R107, R68, RZ ;  /* 0x000000446b327224 */ /* 0x000fe200078e02ff */
[----:B------:R-:W-:Y:S02]  /*1f720*/  IADD3.X R54, PT, PT, RZ, R7, RZ, P6, P2 ;  /* 0x00000007ff367210 */ /* 0x000fe400037e44ff */
[----:B------:R-:W-:Y:S01]  /*1f730*/  IADD3 R92, P6, PT, R3, R16, RZ ;  /* 0x00000010035c7210 */ /* 0x000fe20007fde0ff */
[----:B------:R-:W-:Y:S01]  /*1f740*/  IMAD.WIDE.U32 R16, R91, R76, RZ ;  /* 0x0000004c5b107225 */ /* 0x000fe200078e00ff */
[----:B------:R-:W-:-:S02]  /*1f750*/  IADD3.X R95, P2, PT, R95, R52, RZ, P0, !PT ;  /* 0x000000345f5f7210 */ /* 0x000fc4000075e4ff */
[----:B------:R-:W-:Y:S01]  /*1f760*/  SEL R111, RZ, 0x1, P1 ;  /* 0x00000001ff6f7807 */ /* 0x000fe20000800000 */
[----:B------:R-:W-:Y:S01]  /*1f770*/  IMAD.WIDE.U32 R2, R93, R68, RZ ;  /* 0x000000445d027225 */ /* 0x000fe200078e00ff */
[----:B------:R-:W-:Y:S02]  /*1f780*/  IADD3.X R95, P1, PT, R95, R90, RZ, P6, !PT ;  /* 0x0000005a5f5f7210 */ /* 0x000fe4000373e4ff */
[----:B------:R-:W-:Y:S01]  /*1f790*/  IADD3 R111, P0, PT, R111, R104, RZ ;  /* 0x000000686f6f7210 */ /* 0x000fe20007f1e0ff */
[----:B------:R-:W-:Y:S02]  /*1f7a0*/  IMAD R55, R93, R69, R50 ;  /* 0x000000455d377224 */ /* 0x000fe400078e0232 */
[----:B------:R-:W-:-:S04]  /*1f7b0*/  IMAD.WIDE.U32.X R50, R91, R75, R8, P3 ;  /* 0x0000004b5b327225 */ /* 0x000fc800018e0408 */
[----:B------:R-:W-:Y:S01]  /*1f7c0*/  IMAD.IADD R55, R3, 0x1, R55 ;  /* 0x0000000103377824 */ /* 0x000fe200078e0237 */
[----:B------:R-:W-:Y:S01]  /*1f7d0*/  IADD3.X R3, P1, P2, R50, RZ, RZ, P1, P2 ;  /* 0x000000ff32037210 */ /* 0x000fe20000a244ff */
[----:B------:R-:W-:-:S03]  /*1f7e0*/  IMAD.WIDE.U32 R16, P6, R4, R77, R16 ;  /* 0x0000004d04107225 */ /* 0x000fc600078c0010 */
[----:B------:R-:W-:Y:S01]  /*1f7f0*/  IADD3.X R90, PT, PT, R51, RZ, RZ, P1, P2 ;  /* 0x000000ff335a7210 */ /* 0x000fe20000fe44ff */
        /* <DEDUP_REMOVED lines=8> */
[----:B------:R-:W-:Y:S01]  /*1f880*/  IADD3 R3, P1, PT, R3, R106, RZ ;  /* 0x0000006a03037210 */ /* 0x000fe20007f3e0ff */
[----:B------:R-:W-:Y:S01]  /*1f890*/  IMAD.WIDE.U32 R16, P2, R2, R71, R52 ;  /* 0x0000004702107225 */ /* 0x000fe20007840034 */
[----:B------:R-:W-:-:S03]  /*1f8a0*/  ISETP.GE.U32.AND.EX P0, PT, R57, R6, PT, P0 ;  /* 0x000000063900720c */ /* 0x000fc60003f06100 */
        /* <DEDUP_REMOVED lines=13> */
[----:B------:R-:W-:Y:S01]  /*1f980*/  IMAD.WIDE.U32.X R4, R55, R71, R4, P3 ;  /* 0x0000004737047225 */ /* 0x000fe200018e0404 */
[----:B------:R-:W-:Y:S02]  /*1f990*/  IADD3.X R8, PT, PT, RZ, RZ, RZ, P5, P4 ;  /* 0x000000ffff087210 */ /* 0x000fe40002fe84ff */
[----:B------:R-:W-:Y:S01]  /*1f9a0*/  IADD3.X R51, PT, PT, R9, RZ, RZ, P1, P6 ;  /* 0x000000ff09337210 */ /* 0x000fe20000fec4ff */
[C---:B------:R-:W-:Y:S01]  /*1f9b0*/  IMAD.WIDE.U32 R16, P3, R2.reuse, R73, R16 ;  /* 0x0000004902107225 */ /* 0x040fe20007860010 */
[----:B------:R-:W-:Y:S02]  /*1f9c0*/  IADD3.X R105, P2, PT, RZ, R4, RZ, P2, !PT ;  /* 0x00000004ff697210 */ /* 0x000fe4000175e4ff */
[----:B------:R-:W-:Y:S01]  /*1f9d0*/  SEL R9, RZ, 0x1, P0 ;  /* 0x00000001ff097807 */ /* 0x000fe20000000000 */
[----:B------:R-:W-:Y:S01]  /*1f9e0*/  IMAD.WIDE.U32 R6, R2, R72, RZ ;  /* 0x0000004802067225 */ /* 0x000fe200078e00ff */
[----:B------:R-:W-:-:S02]  /*1f9f0*/  IADD3 R105, P1, PT, R105, R92, RZ ;  /* 0x0000005c69697210 */ /* 0x000fc40007f3e0ff */
[----:B------:R-:W-:Y:S01]  /*1fa00*/  ISETP.GE.U32.AND P0, PT, R106, R111, PT ;  /* 0x0000006f6a00720c */ /* 0x000fe20003f06070 */
[----:B------:R-:W-:Y:S01]  /*1fa10*/  IMAD.X R4, RZ, RZ, R5, P2 ;  /* 0x000000ffff047224 */ /* 0x000fe200010e0605 */
[----:B------:R-:W-:Y:S01]  /*1fa20*/  IADD3 R3, P6, PT, R7, R16, RZ ;  /* 0x0000001007037210 */ /* 0x000fe20007fde0ff */
[----:B------:R-:W-:Y:S01]  /*1fa30*/  IMAD.X R5, RZ, RZ, RZ, P3 ;  /* 0x000000ffff057224 */ /* 0x000fe200018e06ff */
[----:B------:R-:W-:Y:S01]  /*1fa40*/  IADD3 R105, P2, PT, R105, R6, RZ ;  /* 0x0000000669697210 */ /* 0x000fe20007f5e0ff */
[----:B------:R-:W-:Y:S01]  /*1fa50*/  IMAD.WIDE.U32 R6, R55, R74, RZ ;  /* 0x0000004a37067225 */ /* 0x000fe200078e00ff */
[----:B------:R-:W-:Y:S02]  /*1fa60*/  IADD3.X R16, P1, PT, R4, R95, RZ, P1, !PT ;  /* 0x0000005f04107210 */ /* 0x000fe40000f3e4ff */
[----:B------:R-:W-:Y:S01]  /*1fa70*/  ISETP.GE.U32.AND P3, PT, R111, R104, PT ;  /* 0x000000686f00720c */ /* 0x000fe20003f66070 */
[----:B------:R-:W-:Y:S01]  /*1fa80*/  IMAD.MOV.U32 R4, RZ, RZ, R17 ;  /* 0x000000ffff047224 */ /* 0x000fe200078e0011 */
[----:B------:R-:W-:-:S02]  /*1fa90*/  IADD3.X R16, P2, PT, R16, R3, RZ, P2, !PT ;  /* 0x0000000310107210 */ /* 0x000fc4000175e4ff */
[----:B------:R-:W-:Y:S01]  /*1faa0*/  ISETP.GE.U32.AND.EX P3, PT, R110, R54, PT, P3 ;  /* 0x000000366e00720c */ /* 0x000fe20003f66130 */
[----:B------:R-:W-:Y:S01]  /*1fab0*/  IMAD.WIDE.U32.X R4, R55, R73, R4, P6 ;  /* 0x0000004937047225 */ /* 0x000fe200030e0404 */
[----:B------:R-:W-:Y:S02]  /*1fac0*/  IADD3 R56, P5, P4, R97, R88, R56 ;  /* 0x0000005861387210 */ /* 0x000fe40007cbe038 */
[----:B------:R-:W-:Y:S02]  /*1fad0*/  SEL R57, RZ, 0x1, P3 ;  /* 0x00000001ff397807 */ /* 0x000fe40001800000 */
[----:B------:R-:W-:Y:S02]  /*1fae0*/  IADD3.X R3, P1, P2, R4, RZ, RZ, P2, P1 ;  /* 0x000000ff04037210 */ /* 0x000fe400012224ff */
[----:B------:R-:W-:Y:S02]  /*1faf0*/  ISETP.GE.U32.AND.EX P0, PT, R53, R110, PT, P0 ;  /* 0x0000006e3500720c */ /* 0x000fe40003f06100 */
[----:B------:R-:W-:Y:S01]  /*1fb00*/  IADD3.X R17, PT, PT, R5, RZ, RZ, P1, P2 ;  /* 0x000000ff05117210 */ /* 0x000fe20000fe44ff */
[----:B------:R-:W-:Y:S01]  /*1fb10*/  IMAD.WIDE.U32 R4, P3, R2, R75, R6 ;  /* 0x0000004b02047225 */ /* 0x000fe20007860006 */
[----:B------:R-:W-:-:S02]  /*1fb20*/  IADD3 R96, P6, P2, R9, R96, R8 ;  /* 0x0000006009607210 */ /* 0x000fc40007ade008 */
[----:B------:R-:W-:Y:S01]  /*1fb30*/  IADD3.X R89, PT, PT, RZ, R89, RZ, P5, P4 ;  /* 0x00000059ff597210 */ /* 0x000fe20002fe84ff */
[----:B------:R-:W-:Y:S01]  /*1fb40*/  IMAD.WIDE.U32 R8, R2, R74, RZ ;  /* 0x0000004a02087225 */ /* 0x000fe200078e00ff */
[----:B------:R-:W-:Y:S02]  /*1fb50*/  IADD3 R57, P4, PT, R57, R56, RZ ;  /* 0x0000003839397210 */ /* 0x000fe40007f9e0ff */
[----:B------:R-:W-:Y:S01]  /*1fb60*/  IADD3 R3, P1, PT, R3, R52, RZ ;  /* 0x0000003403037210 */ /* 0x000fe20007f3e0ff */
[----:B------:R-:W-:Y:S01]  /*1fb70*/  IMAD.X R7, RZ, RZ, RZ, P3 ;  /* 0x000000ffff077224 */ /* 0x000fe200018e06ff */
[----:B------:R-:W-:Y:S01]  /*1fb80*/  SEL R52, RZ, 0x1, P0 ;  /* 0x00000001ff347807 */ /* 0x000fe20000000000 */
[----:B------:R-:W-:Y:S01]  /*1fb90*/  IMAD.X R54, RZ, RZ, R89, P4 ;  /* 0x000000ffff367224 */ /* 0x000fe200020e0659 */
[----:B------:R-:W-:Y:S01]  /*1fba0*/  IADD3 R4, P5, PT, R9, R4, RZ ;  /* 0x0000000409047210 */ /* 0x000fe20007fbe0ff */
[----:B------:R-:W-:Y:S01]  /*1fbb0*/  IMAD.MOV.U32 R6, RZ, RZ, R5 ;  /* 0x000000ffff067224 */ /* 0x000fe200078e0005 */
[----:B------:R-:W-:Y:S01]  /*1fbc0*/  IADD3 R91, P0, PT, R3, R8, RZ ;  /* 0x00000008035b7210 */ /* 0x000fe20007f1e0ff */
[----:B------:R-:W-:Y:S01]  /*1fbd0*/  IMAD.WIDE.U32 R8, R55, R76, RZ ;  /* 0x0000004c37087225 */ /* 0x000fe200078e00ff */
[----:B------:R-:W-:-:S02]  /*1fbe0*/  IADD3 R52, P4, PT, R52, R57, RZ ;  /* 0x0000003934347210 */ /* 0x000fc40007f9e0ff */
[----:B------:R-:W-:Y:S01]  /*1fbf0*/  IADD3.X R3, P1, PT, R17, R90, RZ, P1, !PT ;  /* 0x0000005a11037210 */ /* 0x000fe20000f3e4ff */
[----:B------:R-:W-:Y:S01]  /*1fc00*/  IMAD.WIDE.U32.X R6, R55, R75, R6, P5 ;  /* 0x0000004b37067225 */ /* 0x000fe200028e0406 */
[----:B------:R-:W-:Y:S02]  /*1fc10*/  ISETP.GE.U32.AND P3, PT, R57, R56, PT ;  /* 0x000000383900720c */ /* 0x000fe40003f66070 */
[----:B------:R-:W-:Y:S01]  /*1fc20*/  IADD3.X R56, P0, PT, R3, R4, RZ, P0, !PT ;  /* 0x0000000403387210 */ /* 0x000fe2000071e4ff */
[----:B------:R-:W-:Y:S01]  /*1fc30*/  IMAD.X R53, RZ, RZ, R54, P4 ;  /* 0x000000ffff357224 */ /* 0x000fe200020e0636 */
[----:B------:R-:W-:Y:S01]  /*1fc40*/  ISETP.GE.U32.AND P5, PT, R52, R57, PT ;  /* 0x000000393400720c */ /* 0x000fe20003fa6070 */
[----:B------:R-:W-:Y:S01]  /*1fc50*/  IMAD.WIDE.U32 R8, P4, R2, R77, R8 ;  /* 0x0000004d02087225 */ /* 0x000fe20007880008 */
[----:B------:R-:W-:Y:S02]  /*1fc60*/  IADD3.X R6, P1, P0, R6, RZ, RZ, P0, P1 ;  /* 0x000000ff06067210 */ /* 0x000fe400000224ff */
[----:B------:R-:W-:Y:S01]  /*1fc70*/  ISETP.GE.U32.AND.EX P3, PT, R54, R89, PT, P3 ;  /* 0x000000593600720c */ /* 0x000fe20003f66130 */
[----:B------:R-:W-:Y:S01]  /*1fc80*/  IMAD.WIDE.U32 R4, R2, R76, RZ ;  /* 0x0000004c02047225 */ /* 0x000fe200078e00ff */
[----:B------:R-:W-:-:S02]  /*1fc90*/  IADD3.X R7, PT, PT, R7, RZ, RZ, P1, P0 ;  /* 0x000000ff07077210 */ /* 0x000fc40000fe04ff */
[----:B------:R-:W-:Y:S01]  /*1fca0*/  ISETP.GE.U32.AND.EX P5, PT, R53, R54, PT, P5 ;  /* 0x000000363500720c */ /* 0x000fe20003fa6150 */
        /* <DEDUP_REMOVED lines=14> */
[----:B------:R-:W-:-:S02]  /*1fd90*/  IADD3 R5, P1, P5, R5, R96, R8 ;  /* 0x0000006005057210 */ /* 0x000fc40007d3e008 */
[----:B------:R-:W-:Y:S02]  /*1fda0*/  IADD3.X R7, PT, PT, RZ, R94, RZ, P6, P2 ;  /* 0x0000005eff077210 */ /* 0x000fe400037e44ff */
        /* <DEDUP_REMOVED lines=39> */
[----:B------:R-:W-:-:S12]  /*20020*/  IMAD.MOV.U32 R96, RZ, RZ, R16 ;  /* 0x000000ffff607224 */ /* 0x000fd800078e0010 */
[----:B------:R-:W-:Y:S05]  /*20030*/  @P0 BRA `(.L_x_68) ;  /* 0x0000000000540947 */ /* 0x000fea0003800000 */
.L_x_67:
        /* <DEDUP_REMOVED lines=21> */
.L_x_68:
[----:B------:R-:W-:-:S04]  /*20190*/  IMAD.WIDE.U32 R4, R67, R60, RZ ;  /* 0x0000003c43047225 */ /* 0x000fc800078e00ff */
[----:B------:R-:W-:-:S04]  /*201a0*/  IMAD.WIDE.U32 R8, R98, R59, RZ ;  /* 0x0000003b62087225 */ /* 0x000fc800078e00ff */
[----:B------:R-:W-:Y:S01]  /*201b0*/  IMAD.IADD R109, R22, 0x1, R5 ;  /* 0x00000001166d7824 */ /* 0x000fe200078e0205 */
[----:B------:R-:W-:Y:S01]  /*201c0*/  IADD3 R107, P0, PT, R8, R4, RZ ;  /* 0x00000004086b7210 */ /* 0x000fe20007f1e0ff */
[----:B------:R-:W-:-:S04]  /*201d0*/  IMAD.WIDE.U32 R2, R99, R59, RZ ;  /* 0x0000003b63027225 */ /* 0x000fc800078e00ff */
[----:B------:R-:W-:-:S04]  /*201e0*/  IMAD.WIDE.U32 R6, R98, R58, RZ ;  /* 0x0000003a62067225 */ /* 0x000fc800078e00ff */
[----:B------:R-:W-:-:S04]  /*201f0*/  IMAD.WIDE.U32 R4, R101, R59, RZ ;  /* 0x0000003b65047225 */ /* 0x000fc800078e00ff */
[----:B------:R-:W-:Y:S02]  /*20200*/  IMAD.IADD R9, R25, 0x1, R9 ;  /* 0x0000000119097824 */ /* 0x000fe400078e0209 */
[----:B------:R-:W-:-:S03]  /*20210*/  IMAD.WIDE.U32 R50, R100, R59, RZ ;  /* 0x0000003b64327225 */ /* 0x000fc600078e00ff */
[----:B------:R-:W-:Y:S01]  /*20220*/  IADD3 R112, P3, P4, R6, R9, R2 ;  /* 0x0000000906707210 */ /* 0x000fe20007c7e002 */
[----:B------:R-:W-:-:S04]  /*20230*/  IMAD.WIDE.U32 R52, R101, R58, RZ ;  /* 0x0000003a65347225 */ /* 0x000fc800078e00ff */
[----:B------:R-:W-:Y:S02]  /*20240*/  IMAD.IADD R5, R24, 0x1, R5 ;  /* 0x0000000118057824 */ /* 0x000fe400078e0205 */
[----:B------:R-:W-:Y:S02]  /*20250*/  IMAD.IADD R16, R21, 0x1, R3 ;  /* 0x0000000115107824 */ /* 0x000fe400078e0203 */
[----:B------:R-:W-:Y:S01]  /*20260*/  IMAD.WIDE.U32 R2, R103, R59, RZ ;  /* 0x0000003b67027225 */ /* 0x000fe200078e00ff */
[----:B------:R-:W-:Y:S02]  /*20270*/  IADD3 R110, P1, P2, R52, R5, R50 ;  /* 0x00000005346e7210 */ /* 0x000fe40007a3e032 */
[----:B------:R-:W-:Y:S01]  /*20280*/  IADD3.X R5, PT, PT, RZ, RZ, RZ, P3, P4 ;  /* 0x000000ffff057210 */ /* 0x000fe20001fe84ff */
[----:B------:R-:W-:Y:S01]  /*20290*/  IMAD.MOV.U32 R17, RZ, RZ, RZ ;  /* 0x000000ffff117224 */ /* 0x000fe200078e00ff */
[----:B------:R-:W-:Y:S01]  /*202a0*/  IADD3.X R9, PT, PT, RZ, RZ, RZ, P1, P2 ;  /* 0x000000ffff097210 */ /* 0x000fe20000fe44ff */
[----:B------:R-:W-:-:S02]  /*202b0*/  IMAD.IADD R6, R23, 0x1, R51 ;  /* 0x0000000117067824 */ /* 0x000fc400078e0233 */
[----:B------:R-:W-:Y:S02]  /*202c0*/  IMAD.IADD R111, R24, 0x1, R53 ;  /* 0x00000001186f7824 */ /* 0x000fe400078e0235 */
[----:B------:R-:W-:-:S04]  /*202d0*/  IMAD.WIDE.U32 R50, R103, R58, RZ ;  /* 0x0000003a67327225 */ /* 0x000fc800078e00ff */
[----:B------:R-:W-:-:S04]  /*202e0*/  IMAD.WIDE.U32 R52, R102, R59, RZ ;  /* 0x0000003b66347225 */ /* 0x000fc800078e00ff */
[----:B------:R-:W-:Y:S02]  /*202f0*/  IMAD.IADD R3, R20, 0x1, R3 ;  /* 0x0000000114037824 */ /* 0x000fe400078e0203 */
[----:B------:R-:W-:Y:S02]  /*20300*/  IMAD.IADD R7, R25, 0x1, R7 ;  /* 0x0000000119077824 */ /* 0x000fe400078e0207 */
[----:B------:R-:W-:Y:S01]  /*20310*/  IMAD.WIDE.U32 R54, R99, R58, R16 ;  /* 0x0000003a63367225 */ /* 0x000fe200078e0010 */
[----:B------:R-:W-:-:S03]  /*20320*/  IADD3 R106, P3, P6, R50, R3, R52 ;  /* 0x00000003326a7210 */ /* 0x000fc60007e7e034 */
[----:B------:R-:W-:Y:S01]  /*20330*/  IMAD.IADD R108, R20, 0x1, R51 ;  /* 0x00000001146c7824 */ /* 0x000fe200078e0233 */
[----:B------:R-:W-:Y:S01]  /*20340*/  IADD3 R20, P4, P5, R5, R54, R7 ;  /* 0x0000003605147210 */ /* 0x000fe20007d9e007 */
[----:B------:R-:W-:Y:S02]  /*20350*/  IMAD.IADD R3, R21, 0x1, R55 ;  /* 0x0000000115037824 */ /* 0x000fe400078e0237 */
[----:B------:R-:W-:-:S04]  /*20360*/  IMAD.WIDE.U32 R88, R66, R60, RZ ;  /* 0x0000003c42587225 */ /* 0x000fc800078e00ff */
[----:B------:R-:W-:-:S04]  /*20370*/  IMAD.WIDE.U32 R90, R67, R61, RZ ;  /* 0x0000003d435a7225 */ /* 0x000fc800078e00ff */
[----:B------:R-:W-:Y:S01]  /*20380*/  IMAD.IADD R52, R18, 0x1, R89 ;  /* 0x0000000112347824 */ /* 0x000fe200078e0259 */
[----:B------:R-:W-:Y:S01]  /*20390*/  IADD3.X R89, PT, PT, RZ, R3, RZ, P4, P5 ;  /* 0x00000003ff597210 */ /* 0x000fe200027ea4ff */
[----:B------:R-:W-:Y:S01]  /*203a0*/  IMAD.WIDE.U32 R50, R98, R60, RZ ;  /* 0x0000003c62327225 */ /* 0x000fe200078e00ff */
[----:B------:R-:W-:-:S03]  /*203b0*/  IADD3 R103, P4, P5, R90, R109, R88 ;  /* 0x0000006d5a677210 */ /* 0x000fc60007d9e058 */
[----:B------:R-:W-:Y:S02]  /*203c0*/  IMAD.MOV.U32 R7, RZ, RZ, RZ ;  /* 0x000000ffff077224 */ /* 0x000fe400078e00ff */
[----:B------:R-:W-:Y:S01]  /*203d0*/  IMAD.X R103, R103, 0x1, R112, P0 ;  /* 0x0000000167677824 */ /* 0x000fe200000e0670 */
[----:B------:R-:W-:Y:S01]  /*203e0*/  ISETP.GE.U32.AND P0, PT, R107, R8, PT ;  /* 0x000000086b00720c */ /* 0x000fe20003f06070 */
[----:B------:R-:W-:-:S03]  /*203f0*/  IMAD.WIDE.U32 R54, R99, R60, RZ ;  /* 0x0000003c63367225 */ /* 0x000fc600078e00ff */
[----:B------:R-:W-:Y:S01]  /*20400*/  ISETP.GE.U32.AND.EX P0, PT, R103, R112, PT, P0 ;  /* 0x000000706700720c */ /* 0x000fe20003f06100 */
[----:B------:R-:W-:-:S04]  /*20410*/  IMAD.WIDE.U32 R56, R98, R61, RZ ;  /* 0x0000003d62387225 */ /* 0x000fc800078e00ff */
[----:B------:R-:W-:Y:S02]  /*20420*/  IMAD.IADD R3, R25, 0x1, R51 ;  /* 0x0000000119037824 */ /* 0x000fe400078e0233 */
[----:B------:R-:W-:Y:S02]  /*20430*/  IMAD.IADD R16, R19, 0x1, R53 ;  /* 0x0000000113107824 */ /* 0x000fe400078e0235 */
[----:B------:R-:W-:Y:S01]  /*20440*/  IMAD.WIDE.U32 R6, R100, R58, R6 ;  /* 0x0000003a64067225 */ /* 0x000fe200078e0006 */
[----:B------:R-:W-:-:S03]  /*20450*/  IADD3 R54, P2, P1, R56, R3, R54 ;  /* 0x0000000338367210 */ /* 0x000fc6000795e036 */
[----:B------:R-:W-:Y:S02]  /*20460*/  IMAD.MOV.U32 R53, RZ, RZ, RZ ;  /* 0x000000ffff357224 */ /* 0x000fe400078e00ff */
[----:B------:R-:W-:Y:S01]  /*20470*/  IMAD.IADD R88, R21, 0x1, R55 ;  /* 0x0000000115587824 */ /* 0x000fe200078e0237 */
[----:B------:R-:W-:Y:S01]  /*20480*/  IADD3.X R55, PT, PT, RZ, RZ, RZ, P3, P6 ;  /* 0x000000ffff377210 */ /* 0x000fe20001fec4ff */
[----:B------:R-:W-:Y:S01]  /*20490*/  IMAD.WIDE.U32 R52, R66, R61, R52 ;  /* 0x0000003d42347225 */ /* 0x000fe200078e0034 */
[----:B------:R-:W-:-:S03]  /*204a0*/  IADD3 R56, P3, P6, R9, R6, R111 ;  /* 0x0000000609387210 */ /* 0x000fc60007e7e06f */
[----:B------:R-:W-:Y:S02]  /*204b0*/  IMAD.IADD R3, R23, 0x1, R7 ;  /* 0x0000000117037824 */ /* 0x000fe400078e0207 */
[----:B------:R-:W-:Y:S01]  /*204c0*/  IMAD.IADD R5, R22, 0x1, R91 ;  /* 0x0000000116057824 */ /* 0x000fe200078e025b */
[----:B------:R-:W-:Y:S01]  /*204d0*/  SEL R91, RZ, 0x1, P0 ;  /* 0x00000001ff5b7807 */ /* 0x000fe20000000000 */
[----:B------:R-:W-:Y:S01]  /*204e0*/  IMAD.IADD R90, R18, 0x1, R53 ;  /* 0x00000001125a7824 */ /* 0x000fe200078e0235 */
[----:B------:R-:W-:Y:S01]  /*204f0*/  IADD3.X R53, PT, PT, RZ, R3, RZ, P3, P6 ;  /* 0x00000003ff357210 */ /* 0x000fe20001fec4ff */
[----:B------:R-:W-:Y:S01]  /*20500*/  IMAD.WIDE.U32 R16, R102, R58, R16 ;  /* 0x0000003a66107225 */ /* 0x000fe200078e0010 */
[----:B------:R-:W-:Y:S02]  /*20510*/  IADD3 R3, P3, PT, R91, R4, RZ ;  /* 0x000000045b037210 */ /* 0x000fe40007f7e0ff */
[----:B------:R-:W-:Y:S01]  /*20520*/  IADD3 R20, P0, P6, R20, R52, R5 ;  /* 0x0000003414147210 */ /* 0x000fe20007e1e005 */
[----:B------:R-:W-:-:S03]  /*20530*/  IMAD.WIDE.U32 R6, R100, R60, RZ ;  /* 0x0000003c64067225 */ /* 0x000fc600078e00ff */
[----:B------:R-:W-:Y:S01]  /*20540*/  IADD3.X R90, PT, PT, R89, R90, RZ, P0, P6 ;  /* 0x0000005a595a7210 */ /* 0x000fe200007ec4ff */
[----:B------:R-:W-:Y:S01]  /*20550*/  IMAD.X R5, RZ, RZ, R110, P3 ;  /* 0x000000ffff057224 */ /* 0x000fe200018e066e */
[----:B------:R-:W-:Y:S01]  /*20560*/  ISETP.GT.U32.AND P0, PT, R4, R3, PT ;  /* 0x000000030400720c */ /* 0x000fe20003f04070 */
[----:B------:R-:W-:Y:S01]  /*20570*/  IMAD.IADD R19, R19, 0x1, R17 ;  /* 0x0000000113137824 */ /* 0x000fe200078e0211 */
[----:B------:R-:W-:Y:S01]  /*20580*/  IADD3 R109, P3, PT, R3, R50, RZ ;  /* 0x00000032036d7210 */ /* 0x000fe20007f7e0ff */
[----:B------:R-:W-:Y:S01]  /*20590*/  IMAD.MOV.U32 R89, RZ, RZ, RZ ;  /* 0x000000ffff597224 */ /* 0x000fe200078e00ff */
[----:B------:R-:W-:Y:S01]  /*205a0*/  ISETP.GT.U32.AND.EX P0, PT, R110, R5, PT, P0 ;  /* 0x000000056e00720c */ /* 0x000fe20003f04100 */
[----:B------:R-:W-:Y:S02]  /*205b0*/  IMAD.IADD R8, R23, 0x1, R7 ;  /* 0x0000000117087824 */ /* 0x000fe400078e0207 */
[----:B------:R-:W-:Y:S01]  /*205c0*/  IMAD.X R111, R5, 0x1, R54, P3 ;  /* 0x00000001056f7824 */ /* 0x000fe200018e0636 */
[----:B------:R-:W-:Y:S01]  /*205d0*/  SEL R4, R4, R3, P0 ;  /* 0x0000000304047207 */ /* 0x000fe20000000000 */
[----:B------:R-:W-:Y:S01]  /*205e0*/  IMAD.MOV.U32 R9, RZ, RZ, RZ ;  /* 0x000000ffff097224 */ /* 0x000fe200078e00ff */
[----:B------:R-:W-:Y:S01]  /*205f0*/  IADD3 R108, P3, P6, R55, R16, R108 ;  /* 0x00000010376c7210 */ /* 0x000fe20007e7e06c */
[----:B------:R-:W-:Y:S01]  /*20600*/  IMAD.WIDE.U32 R16, R101, R61, RZ ;  /* 0x0000003d65107225 */ /* 0x000fe200078e00ff */
[----:B------:R-:W-:-:S02]  /*20610*/  SEL R5, R110, R5, P0 ;  /* 0x000000056e057207 */ /* 0x000fc40000000000 */
[----:B------:R-:W-:Y:S01]  /*20620*/  ISETP.GT.U32.AND P0, PT, R4, R109, PT ;  /* 0x0000006d0400720c */ /* 0x000fe20003f04070 */
[----:B------:R-:W-:Y:S01]  /*20630*/  IMAD.IADD R51, R25, 0x1, R57 ;  /* 0x0000000119337824 */ /* 0x000fe200078e0239 */
[----:B------:R-:W-:Y:S01]  /*20640*/  IADD3.X R19, PT, PT, RZ, R19, RZ, P3, P6 ;  /* 0x00000013ff137210 */ /* 0x000fe20001fec4ff */
[----:B------:R-:W-:Y:S01]  /*20650*/  IMAD.WIDE.U32 R88, R99, R61, R88 ;  /* 0x0000003d63587225 */ /* 0x000fe200078e0058 */
[----:B------:R-:W-:Y:S02]  /*20660*/  ISETP.GT.U32.AND.EX P0, PT, R5, R111, PT, P0 ;  /* 0x0000006f0500720c */ /* 0x000fe40003f04100 */
[----:B------:R-:W-:Y:S01]  /*20670*/  IADD3.X R4, PT, PT, RZ, RZ, RZ, P2, P1 ;  /* 0x000000ffff047210 */ /* 0x000fe200017e24ff */
[----:B------:R-:W-:Y:S01]  /*20680*/  IMAD.WIDE.U32 R8, R100, R61, R8 ;  /* 0x0000003d64087225 */ /* 0x000fe200078e0008 */
[----:B------:R-:W-:Y:S02]  /*20690*/  IADD3 R88, P3, P6, R56, R88, R51 ;  /* 0x0000005838587210 */ /* 0x000fe40007e7e033 */
[----:B------:R-:W-:Y:S01]  /*206a0*/  SEL R7, RZ, 0x1, !P0 ;  /* 0x00000001ff077807 */ /* 0x000fe20004000000 */
[----:B------:R-:W-:-:S02]  /*206b0*/  IMAD.IADD R3, R24, 0x1, R17 ;  /* 0x0000000118037824 */ /* 0x000fc400078e0211 */
[----:B------:R-:W-:Y:S02]  /*206c0*/  IMAD.IADD R110, R21, 0x1, R89 ;  /* 0x00000001156e7824 */ /* 0x000fe400078e0259 */
[----:B------:R-:W-:Y:S01]  /*206d0*/  IMAD.IADD R102, R23, 0x1, R9 ;  /* 0x0000000117667824 */ /* 0x000fe200078e0209 */
[----:B------:R-:W-:Y:S01]  /*206e0*/  IADD3 R108, P1, P2, R108, R8, R3 ;  /* 0x000000086c6c7210 */ /* 0x000fe20007a3e003 */
[----:B------:R-:W-:Y:S01]  /*206f0*/  IMAD.WIDE.U32 R50, R66, R63, RZ ;  /* 0x0000003f42327225 */ /* 0x000fe200078e00ff */
[----:B------:R-:W-:Y:S02]  /*20700*/  IADD3.X R110, PT, PT, R53, R110, RZ, P3, P6 ;  /* 0x0000006e356e7210 */ /* 0x000fe40001fec4ff */
[----:B------:R-:W-:Y:S01]  /*20710*/  IADD3.X R102, PT, PT, R19, R102, RZ, P1, P2 ;  /* 0x0000006613667210 */ /* 0x000fe20000fe44ff */
[----:B------:R-:W-:Y:S01]  /*20720*/  IMAD.IADD R8, R18, 0x1, R51 ;  /* 0x0000000112087824 */ /* 0x000fe200078e0233 */
[----:B------:R-:W-:Y:S01]  /*20730*/  IADD3 R3, P2, P3, R7, R88, R4 ;  /* 0x0000005807037210 */ /* 0x000fe20007b5e004 */
[----:B------:R-:W-:-:S03]  /*20740*/  IMAD.WIDE.U32 R52, R67, R62, RZ ;  /* 0x0000003e43347225 */ /* 0x000fc600078e00ff */
[----:B------:R-:W-:Y:S01]  /*20750*/  IADD3.X R110, PT, PT, RZ, R110, RZ, P2, P3 ;  /* 0x0000006eff6e7210 */ /* 0x000fe200017e64ff */
[----:B------:R-:W-:Y:S02]  /*20760*/  IMAD.MOV.U32 R9, RZ, RZ, RZ ;  /* 0x000000ffff097224 */ /* 0x000fe400078e00ff */
[----:B------:R-:W-:-:S04]  /*20770*/  IMAD.WIDE.U32 R4, R67, R59, RZ ;  /* 0x0000003b43047225 */ /* 0x000fc800078e00ff */
[----:B------:R-:W-:-:S04]  /*20780*/  IMAD.WIDE.U32 R8, R66, R62, R8 ;  /* 0x0000003e42087225 */ /* 0x000fc800078e0008 */
[----:B------:R-:W-:Y:S02]  /*20790*/  IMAD.IADD R19, R22, 0x1, R53 ;  /* 0x0000000116137824 */ /* 0x000fe400078e0235 */
[----:B------:R-:W-:-:S03]  /*207a0*/  IMAD.WIDE.U32 R54, R66, R59, RZ ;  /* 0x0000003b42367225 */ /* 0x000fc600078e00ff */
[----:B------:R-:W-:Y:S01]  /*207b0*/  IADD3 R19, P0, P1, R3, R8, R19 ;  /* 0x0000000803137210 */ /* 0x000fe2000791e013 */
[----:B------:R-:W-:-:S04]  /*207c0*/  IMAD.WIDE.U32 R56, R67, R58, RZ ;  /* 0x0000003a43387225 */ /* 0x000fc800078e00ff */
[----:B------:R-:W-:Y:S02]  /*207d0*/  IMAD.IADD R113, R22, 0x1, R5 ;  /* 0x0000000116717824 */ /* 0x000fe400078e0205 */
[----:B------:R-:W-:-:S03]  /*207e0*/  IMAD.WIDE.U32 R88, R67, R63, RZ ;  /* 0x0000003f43587225 */ /* 0x000fc600078e00ff */
[----:B------:R-:W-:Y:S01]  /*207f0*/  IADD3 R113, P2, P3, R56, R113, R54 ;  /* 0x0000007138717210 */ /* 0x000fe20007b5e036 */
[----:B------:R-:W-:Y:S01]  /*20800*/  IMAD.IADD R23, R18, 0x1, R9 ;  /* 0x0000000112177824 */ /* 0x000fe200078e0209 */
[----:B------:R-:W-:Y:S01]  /*20810*/  IADD3 R100, P6, PT, R109, R88, RZ ;  /* 0x000000586d647210 */ /* 0x000fe20007fde0ff */
[----:B------:R-:W-:Y:S01]  /*20820*/  IMAD.IADD R3, R22, 0x1, R89 ;  /* 0x0000000116037824 */ /* 0x000fe200078e0259 */
[----:B------:R-:W-:Y:S01]  /*20830*/  IADD3.X R59, PT, PT, RZ, RZ, RZ, P2, P3 ;  /* 0x000000ffff3b7210 */ /* 0x000fe200017e64ff */
[----:B------:R-:W-:Y:S01]  /*20840*/  IMAD.WIDE.U32 R60, R101, R60, RZ ;  /* 0x0000003c653c7225 */ /* 0x000fe200078e00ff */
[----:B------:R-:W-:Y:S02]  /*20850*/  IADD3.X R23, PT, PT, R110, R23, RZ, P0, P1 ;  /* 0x000000176e177210 */ /* 0x000fe400007e24ff */
[----:B------:R-:W-:Y:S01]  /*20860*/  IADD3 R5, P1, PT, R7, R2, RZ ;  /* 0x0000000207057210 */ /* 0x000fe20007f3e0ff */
[----:B------:R-:W-:Y:S01]  /*20870*/  IMAD.IADD R8, R18, 0x1, R55 ;  /* 0x0000000112087824 */ /* 0x000fe200078e0237 */
[----:B------:R-:W-:Y:S01]  /*20880*/  IADD3 R88, P3, P2, R52, R3, R50 ;  /* 0x0000000334587210 */ /* 0x000fe20007a7e032 */
[----:B------:R-:W-:Y:S01]  /*20890*/  IMAD.IADD R3, R24, 0x1, R61 ;  /* 0x0000000118037824 */ /* 0x000fe200078e023d */
[----:B------:R-:W-:Y:S01]  /*208a0*/  ISETP.GE.U32.AND P0, PT, R100, R109, PT ;  /* 0x0000006d6400720c */ /* 0x000fe20003f06070 */
[----:B------:R-:W-:Y:S01]  /*208b0*/  IMAD.X R7, RZ, RZ, R106, P1 ;  /* 0x000000ffff077224 */ /* 0x000fe200008e066a */
[----:B------:R-:W-:Y:S01]  /*208c0*/  ISETP.GT.U32.AND P1, PT, R2, R5, PT ;  /* 0x000000050200720c */ /* 0x000fe20003f24070 */
[----:B------:R-:W-:Y:S01]  /*208d0*/  IMAD.X R88, R88, 0x1, R111, P6 ;  /* 0x0000000158587824 */ /* 0x000fe200030e066f */
[----:B------:R-:W-:Y:S01]  /*208e0*/  IADD3.X R61, PT, PT, RZ, RZ, RZ, P4, P5 ;  /* 0x000000ffff3d7210 */ /* 0x000fe200027ea4ff */
[----:B------:R-:W-:Y:S01]  /*208f0*/  IMAD.WIDE.U32 R50, R99, R63, RZ ;  /* 0x0000003f63327225 */ /* 0x000fe200078e00ff */
[----:B------:R-:W-:-:S02]  /*20900*/  IADD3 R110, P4, P5, R16, R3, R6 ;  /* 0x00000003106e7210 */ /* 0x000fc40007d9e006 */
[----:B------:R-:W-:Y:S01]  /*20910*/  ISETP.GT.U32.AND.EX P6, PT, R106, R7, PT, P1 ;  /* 0x000000076a00720c */ /* 0x000fe20003fc4110 */
[----:B------:R-:W-:Y:S01]  /*20920*/  IMAD R6, R113, R68, RZ ;  /* 0x0000004471067224 */ /* 0x000fe200078e02ff */
[----:B------:R-:W-:Y:S01]  /*20930*/  ISETP.GE.U32.AND.EX P1, PT, R88, R111, PT, P0 ;  /* 0x0000006f5800720c */ /* 0x000fe20003f26100 */
[----:B------:R-:W-:Y:S01]  /*20940*/  IMAD.WIDE.U32 R16, R98, R62, RZ ;  /* 0x0000003e62107225 */ /* 0x000fe200078e00ff */
[----:B------:R-:W-:Y:S02]  /*20950*/  IADD3 R60, P0, PT, R5, R60, RZ ;  /* 0x0000003c053c7210 */ /* 0x000fe40007f1e0ff */
[----:B------:R-:W-:Y:S01]  /*20960*/  SEL R5, R2, R5, P6 ;  /* 0x0000000502057207 */ /* 0x000fe20003000000 */
[----:B------:R-:W-:Y:S01]  /*20970*/  IMAD.WIDE.U32 R2, R4, R68, RZ ;  /* 0x0000004404027225 */ /* 0x000fe200078e00ff */
[----:B------:R-:W-:Y:S02]  /*20980*/  SEL R106, R106, R7, P6 ;  /* 0x000000076a6a7207 */ /* 0x000fe40003000000 */
[----:B------:R-:W-:Y:S01]  /*20990*/  SEL R56, RZ, 0x1, P1 ;  /* 0x00000001ff387807 */ /* 0x000fe20000800000 */
[----:B------:R-:W-:-:S02]  /*209a0*/  IMAD R89, R4, R69, R6 ;  /* 0x0000004504597224 */ /* 0x000fc400078e0206 */
[----:B------:R-:W-:Y:S01]  /*209b0*/  IMAD.X R110, R7, 0x1, R110, P0 ;  /* 0x00000001076e7824 */ /* 0x000fe200000e066e */
[----:B------:R-:W-:Y:S01]  /*209c0*/  ISETP.GT.U32.AND P0, PT, R5, R60, PT ;  /* 0x0000003c0500720c */ /* 0x000fe20003f04070 */
[----:B------:R-:W-:Y:S02]  /*209d0*/  IMAD.IADD R89, R3, 0x1, R89 ;  /* 0x0000000103597824 */ /* 0x000fe400078e0259 */
[----:B------:R-:W-:Y:S01]  /*209e0*/  IMAD.WIDE.U32 R6, R98, R63, RZ ;  /* 0x0000003f62067225 */ /* 0x000fe200078e00ff */
[----:B------:R-:W-:Y:S02]  /*209f0*/  IADD3.X R98, PT, PT, RZ, RZ, RZ, P4, P5 ;  /* 0x000000ffff627210 */ /* 0x000fe400027ea4ff */
[----:B------:R-:W-:Y:S01]  /*20a00*/  ISETP.GT.U32.AND.EX P0, PT, R106, R110, PT, P0 ;  /* 0x0000006e6a00720c */ /* 0x000fe20003f04100 */
[----:B------:R-:W-:Y:S01]  /*20a10*/  IMAD.WIDE.U32 R52, R89, R70, RZ ;  /* 0x0000004659347225 */ /* 0x000fe200078e00ff */
[----:B------:R-:W-:-:S03]  /*20a20*/  IADD3 R3, P4, PT, R56, R60, RZ ;  /* 0x0000003c38037210 */ /* 0x000fc60007f9e0ff */
[----:B------:R-:W-:-:S04]  /*20a30*/  IMAD.WIDE.U32 R54, R2, R70, RZ ;  /* 0x0000004602367225 */ /* 0x000fc800078e00ff */
[----:B------:R-:W-:Y:S02]  /*20a40*/  IMAD.IADD R5, R25, 0x1, R7 ;  /* 0x0000000119057824 */ /* 0x000fe400078e0207 */
[----:B------:R-:W-:-:S03]  /*20a50*/  IMAD.WIDE.U32 R52, P1, R2, R71, R52 ;  /* 0x0000004702347225 */ /* 0x000fc60007820034 */
[----:B------:R-:W-:Y:S01]  /*20a60*/  IADD3 R16, P6, P5, R16, R5, R50 ;  /* 0x0000000510107210 */ /* 0x000fe20007dde032 */
[----:B------:R-:W-:Y:S01]  /*20a70*/  IMAD.IADD R24, R21, 0x1, R51 ;  /* 0x0000000115187824 */ /* 0x000fe200078e0233 */
[----:B------:R-:W-:Y:S01]  /*20a80*/  SEL R51, RZ, 0x1, !P0 ;  /* 0x00000001ff337807 */ /* 0x000fe20004000000 */
[----:B------:R-:W-:Y:S01]  /*20a90*/  IMAD.X R9, RZ, RZ, R110, P4 ;  /* 0x000000ffff097224 */ /* 0x000fe200020e066e */
[----:B------:R-:W-:Y:S01]  /*20aa0*/  IADD3 RZ, P0, PT, R4, R54, RZ ;  /* 0x0000003604ff7210 */ /* 0x000fe20007f1e0ff */
[----:B------:R-:W-:Y:S01]  /*20ab0*/  IMAD.X R5, RZ, RZ, RZ, P1 ;  /* 0x000000ffff057224 */ /* 0x000fe200008e06ff */
[----:B------:R-:W-:Y:S01]  /*20ac0*/  IADD3 R54, P4, PT, R55, R52, RZ ;  /* 0x0000003437367210 */ /* 0x000fe20007f9e0ff */
[----:B------:R-:W-:Y:S01]  /*20ad0*/  IMAD.MOV.U32 R4, RZ, RZ, R53 ;  /* 0x000000ffff047224 */ /* 0x000fe200078e0035 */
[----:B------:R-:W-:Y:S01]  /*20ae0*/  ISETP.GT.U32.AND P1, PT, R60, R3, PT ;  /* 0x000000033c00720c */ /* 0x000fe20003f24070 */
[----:B------:R-:W-:Y:S01]  /*20af0*/  IMAD.IADD R101, R25, 0x1, R17 ;  /* 0x0000000119657824 */ /* 0x000fe200078e0211 */
[----:B------:R-:W-:Y:S01]  /*20b00*/  IADD3.X RZ, P0, PT, R113, R54, RZ, P0, !PT ;  /* 0x0000003671ff7210 */ /* 0x000fe2000071e4ff */
[----:B------:R-:W-:Y:S01]  /*20b10*/  IMAD.WIDE.U32.X R4, R89, R71, R4, P4 ;  /* 0x0000004759047225 */ /* 0x000fe200020e0404 */
[----:B------:R-:W-:-:S02]  /*20b20*/  IADD3 R17, P4, PT, R3, R6, RZ ;  /* 0x0000000603117210 */ /* 0x000fc40007f9e0ff */
[----:B------:R-:W-:Y:S01]  /*20b30*/  ISETP.GT.U32.AND.EX P1, PT, R110, R9, PT, P1 ;  /* 0x000000096e00720c */ /* 0x000fe20003f24110 */
[----:B------:R-:W-:Y:S01]  /*20b40*/  IMAD.MOV.U32 R25, RZ, RZ, RZ ;  /* 0x000000ffff197224 */ /* 0x000fe200078e00ff */
[----:B------:R-:W-:Y:S01]  /*20b50*/  IADD3.X R4, P0, PT, RZ, R4, RZ, P0, !PT ;  /* 0x00000004ff047210 */ /* 0x000fe2000071e4ff */
[----:B------:R-:W-:Y:S01]  /*20b60*/  IMAD.WIDE.U32 R6, R89, R72, RZ ;  /* 0x0000004859067225 */ /* 0x000fe200078e00ff */
[----:B------:R-:W-:-:S03]  /*20b70*/  IADD3.X R63, PT, PT, RZ, RZ, RZ, P6, P5 ;  /* 0x000000ffff3f7210 */ /* 0x000fc600037ea4ff */
[----:B------:R-:W-:Y:S01]  /*20b80*/  IMAD.WIDE.U32 R24, R99, R62, R24 ;  /* 0x0000003e63187225 */ /* 0x000fe200078e0018 */
[----:B------:R-:W-:Y:S02]  /*20b90*/  SEL R62, R60, R3, P1 ;  /* 0x000000033c3e7207 */ /* 0x000fe40000800000 */
[----:B------:R-:W-:Y:S01]  /*20ba0*/  IADD3 R60, P5, P6, R51, R108, R98 ;  /* 0x0000006c333c7210 */ /* 0x000fe20007ebe062 */
[----:B------:R-:W-:Y:S01]  /*20bb0*/  IMAD.X R16, R9, 0x1, R16, P4 ;  /* 0x0000000109107824 */ /* 0x000fe200020e0610 */
[----:B------:R-:W-:Y:S01]  /*20bc0*/  SEL R3, R110, R9, P1 ;  /* 0x000000096e037207 */ /* 0x000fe20000800000 */
[----:B------:R-:W-:Y:S01]  /*20bd0*/  IMAD.WIDE.U32 R50, R2, R72, RZ ;  /* 0x0000004802327225 */ /* 0x000fe200078e00ff */
[----:B------:R-:W-:Y:S02]  /*20be0*/  IADD3 R55, P1, PT, R4, R107, RZ ;  /* 0x0000006b04377210 */ /* 0x000fe40007f3e0ff */
[----:B------:R-:W-:Y:S01]  /*20bf0*/  IADD3.X R102, PT, PT, RZ, R102, RZ, P5, P6 ;  /* 0x00000066ff667210 */ /* 0x000fe20002fec4ff */
[----:B------:R-:W-:-:S04]  /*20c00*/  IMAD.WIDE.U32 R6, P4, R2, R73, R6 ;  /* 0x0000004902067225 */ /* 0x000fc80007880006 */
[----:B------:R-:W-:Y:S01]  /*20c10*/  IMAD.X R54, RZ, RZ, R5, P0 ;  /* 0x000000ffff367224 */ /* 0x000fe200000e0605 */
[----:B------:R-:W-:Y:S01]  /*20c20*/  IADD3 R98, P6, PT, R51, R6, RZ ;  /* 0x0000000633627210 */ /* 0x000fe20007fde0ff */
[----:B------:R-:W-:Y:S01]  /*20c30*/  IMAD.IADD R21, R21, 0x1, R25 ;  /* 0x0000000115157824 */ /* 0x000fe200078e0219 */
[----:B------:R-:W-:Y:S01]  /*20c40*/  IADD3 R55, P0, PT, R55, R50, RZ ;  /* 0x0000003237377210 */ /* 0x000fe20007f1e0ff */
[----:B------:R-:W-:Y:S01]  /*20c50*/  IMAD.X R25, RZ, RZ, RZ, P4 ;  /* 0x000000ffff197224 */ /* 0x000fe200020e06ff */
[----:B------:R-:W-:Y:S01]  /*20c60*/  IADD3 R60, P4, P5, R60, R24, R101 ;  /* 0x000000183c3c7210 */ /* 0x000fe20007d9e065 */
[----:B------:R-:W-:Y:S01]  /*20c70*/  IMAD.MOV.U32 R24, RZ, RZ, R7 ;  /* 0x000000ffff187224 */ /* 0x000fe200078e0007 */
[----:B------:R-:W-:Y:S01]  /*20c80*/  IADD3.X R101, P1, PT, R54, R103, RZ, P1, !PT ;  /* 0x0000006736657210 */ /* 0x000fe20000f3e4ff */
[----:B------:R-:W-:Y:S01]  /*20c90*/  IMAD.WIDE.U32 R52, R66, R65, RZ ;  /* 0x0000004142347225 */ /* 0x000fe200078e00ff */
[----:B------:R-:W-:Y:S02]  /*20ca0*/  IADD3.X R54, PT, PT, R102, R21, RZ, P4, P5 ;  /* 0x0000001566367210 */ /* 0x000fe400027ea4ff */
[----:B------:R-:W-:Y:S01]  /*20cb0*/  IADD3.X R21, PT, PT, RZ, RZ, RZ, P3, P2 ;  /* 0x000000ffff157210 */ /* 0x000fe20001fe44ff */
[----:B------:R-:W-:Y:S01]  /*20cc0*/  IMAD.WIDE.U32.X R24, R89, R73, R24, P6 ;  /* 0x0000004959187225 */ /* 0x000fe200030e0418 */
[----:B------:R-:W-:-:S02]  /*20cd0*/  IADD3.X R101, P6, PT, R101, R98, RZ, P0, !PT ;  /* 0x0000006265657210 */ /* 0x000fc400007de4ff */
[----:B------:R-:W-:Y:S01]  /*20ce0*/  ISETP.GT.U32.AND P0, PT, R62, R17, PT ;  /* 0x000000113e00720c */ /* 0x000fe20003f04070 */
[----:B------:R-:W-:Y:S01]  /*20cf0*/  IMAD.WIDE.U32 R4, R67, R65, RZ ;  /* 0x0000004143047225 */ /* 0x000fe200078e00ff */
[----:B------:R-:W-:Y:S02]  /*20d00*/  IADD3.X R99, P1, P6, R24, RZ, RZ, P6, P1 ;  /* 0x000000ff18637210 */ /* 0x000fe400036224ff */
[----:B------:R-:W-:Y:S01]  /*20d10*/  ISETP.GT.U32.AND.EX P0, PT, R3, R16, PT, P0 ;  /* 0x000000100300720c */ /* 0x000fe20003f04100 */
[----:B------:R-:W-:Y:S01]  /*20d20*/  IMAD.WIDE.U32 R50, R67, R64, RZ ;  /* 0x0000004043327225 */ /* 0x000fe200078e00ff */
[----:B------:R-:W-:Y:S02]  /*20d30*/  IADD3.X R3, PT, PT, R25, RZ, RZ, P1, P6 ;  /* 0x000000ff19037210 */ /* 0x000fe40000fec4ff */
[----:B------:R-:W-:Y:S01]  /*20d40*/  IADD3 R99, P1, PT, R99, R100, RZ ;  /* 0x0000006463637210 */ /* 0x000fe20007f3e0ff */
[----:B------:R-:W-:Y:S02]  /*20d50*/  IMAD.IADD R6, R18, 0x1, R53 ;  /* 0x0000000112067824 */ /* 0x000fe400078e0235 */
[----:B------:R-:W-:-:S02]  /*20d60*/  IMAD.MOV.U32 R7, RZ, RZ, RZ ;  /* 0x000000ffff077224 */ /* 0x000fc400078e00ff */
[----:B------:R-:W-:Y:S02]  /*20d70*/  IMAD.IADD R67, R22, 0x1, R5 ;  /* 0x0000000116437824 */ /* 0x000fe400078e0205 */
[----:B------:R-:W-:Y:S01]  /*20d80*/  IMAD.WIDE.U32 R64, R66, R64, R6 ;  /* 0x0000004042407225 */ /* 0x000fe200078e0006 */
[----:B------:R-:W-:Y:S02]  /*20d90*/  SEL R7, RZ, 0x1, !P0 ;  /* 0x00000001ff077807 */ /* 0x000fe40004000000 */
[----:B------:R-:W-:Y:S01]  /*20da0*/  IADD3 R67, P4, P5, R50, R67, R52 ;  /* 0x0000004332437210 */ /* 0x000fe20007d9e034 */
[----:B------:R-:W-:Y:S01]  /*20db0*/  IMAD R52, R101, R68, RZ ;  /* 0x0000004465347224 */ /* 0x000fe200078e02ff */
[----:B------:R-:W-:Y:S01]  /*20dc0*/  IADD3 R50, P2, P3, R7, R60, R63 ;  /* 0x0000003c07327210 */ /* 0x000fe20007b5e03f */
[----:B------:R-:W-:Y:S01]  /*20dd0*/  IMAD.WIDE.U32 R24, R89, R74, RZ ;  /* 0x0000004a59187225 */ /* 0x000fe200078e00ff */
[----:B------:R-:W-:-:S03]  /*20de0*/  IADD3.X R60, P1, PT, R3, R88, RZ, P1, !PT ;  /* 0x00000058033c7210 */ /* 0x000fc60000f3e4ff */
[C---:B------:R-:W-:Y:S02]  /*20df0*/  IMAD.IADD R5, R22.reuse, 0x1, R51 ;  /* 0x0000000116057824 */ /* 0x040fe400078e0233 */
[----:B------:R-:W-:Y:S02]  /*20e00*/  IMAD.IADD R57, R22, 0x1, R57 ;  /* 0x0000000116397824 */ /* 0x000fe400078e0239 */
[----:B------:R-:W-:-:S04]  /*20e10*/  IMAD.WIDE.U32 R6, R55, R68, RZ ;  /* 0x0000004437067225 */ /* 0x000fc800078e00ff */
[----:B------:R-:W-:Y:S02]  /*20e20*/  IMAD R103, R55, R69, R52 ;  /* 0x0000004537677224 */ /* 0x000fe400078e0234 */
[----:B------:R-:W-:Y:S01]  /*20e30*/  IMAD.IADD R22, R18, 0x1, R65 ;  /* 0x0000000112167824 */ /* 0x000fe200078e0241 */
[----:B------:R-:W-:Y:S01]  /*20e40*/  IADD3.X R65, PT, PT, RZ, R54, RZ, P2, P3 ;  /* 0x00000036ff417210 */ /* 0x000fe200017e64ff */
[----:B------:R-:W-:Y:S01]  /*20e50*/  IMAD.WIDE.U32 R62, R2, R74, RZ ;  /* 0x0000004a023e7225 */ /* 0x000fe200078e00ff */
[----:B------:R-:W-:-:S03]  /*20e60*/  IADD3 R5, P2, P3, R50, R64, R5 ;  /* 0x0000004032057210 */ /* 0x000fc60007b5e005 */
[----:B------:R-:W-:-:S04]  /*20e70*/  IMAD.WIDE.U32 R24, P0, R2, R75, R24 ;  /* 0x0000004b02187225 */ /* 0x000fc80007800018 */
[----:B------:R-:W-:Y:S01]  /*20e80*/  IMAD.WIDE.U32 R52, R89, R76, RZ ;  /* 0x0000004c59347225 */ /* 0x000fe200078e00ff */
[----:B------:R-:W-:-:S03]  /*20e90*/  IADD3 R63, P6, PT, R63, R24, RZ ;  /* 0x000000183f3f7210 */ /* 0x000fc60007fde0ff */
[----:B------:R-:W-:Y:S01]  /*20ea0*/  IMAD.IADD R54, R7, 0x1, R103 ;  /* 0x0000000107367824 */ /* 0x000fe200078e0267 */
[----:B------:R-:W-:Y:S01]  /*20eb0*/  IADD3.X R7, PT, PT, R65, R22, RZ, P2, P3 ;  /* 0x0000001641077210 */ /* 0x000fe200017e64ff */
[----:B------:R-:W-:Y:S01]  /*20ec0*/  IMAD.X R51, RZ, RZ, RZ, P0 ;  /* 0x000000ffff337224 */ /* 0x000fe200000e06ff */
[----:B------:R-:W-:Y:S01]  /*20ed0*/  IADD3 R99, P0, PT, R99, R62, RZ ;  /* 0x0000003e63637210 */ /* 0x000fe20007f1e0ff */
[----:B------:R-:W-:-:S03]  /*20ee0*/  IMAD.WIDE.U32 R64, R54, R70, RZ ;  /* 0x0000004636407225 */ /* 0x000fc600078e00ff */
[----:B------:R-:W-:Y:S01]  /*20ef0*/  IADD3.X R60, P2, PT, R60, R63, RZ, P0, !PT ;  /* 0x0000003f3c3c7210 */ /* 0x000fe2000075e4ff */
[----:B------:R-:W-:-:S04]  /*20f00*/  IMAD.WIDE.U32 R52, P3, R2, R77, R52 ;  /* 0x0000004d02347225 */ /* 0x000fc80007860034 */
[----:B------:R-:W-:Y:S02]  /*20f10*/  IMAD.MOV.U32 R50, RZ, RZ, R25 ;  /* 0x000000ffff327224 */ /* 0x000fe400078e0019 */
[----:B------:R-:W-:Y:S02]  /*20f20*/  IMAD.X R25, RZ, RZ, RZ, P3 ;  /* 0x000000ffff197224 */ /* 0x000fe400018e06ff */
[----:B------:R-:W-:-:S04]  /*20f30*/  IMAD.WIDE.U32.X R62, R89, R75, R50, P6 ;  /* 0x0000004b593e7225 */ /* 0x000fc800030e0432 */
[----:B------:R-:W-:-:S04]  /*20f40*/  IMAD.WIDE.U32 R50, P3, R6, R71, R64 ;  /* 0x0000004706327225 */ /* 0x000fc80007860040 */
[----:B------:R-:W-:Y:S02]  /*20f50*/  IMAD.MOV.U32 R9, RZ, RZ, RZ ;  /* 0x000000ffff097224 */ /* 0x000fe400078e00ff */
[----:B------:R-:W-:-:S04]  /*20f60*/  IMAD.WIDE.U32 R2, R2, R76, RZ ;  /* 0x0000004c02027225 */ /* 0x000fc800078e00ff */
[----:B------:R-:W-:-:S04]  /*20f70*/  IMAD.WIDE.U32 R64, R6, R70, RZ ;  /* 0x0000004606407225 */ /* 0x000fc800078e00ff */
[----:B------:R-:W-:Y:S02]  /*20f80*/  IMAD.MOV.U32 R24, RZ, RZ, R53 ;  /* 0x000000ffff187224 */ /* 0x000fe400078e0035 */
[----:B------:R-:W-:Y:S01]  /*20f90*/  IMAD.WIDE.U32 R8, R66, R58, R8 ;  /* 0x0000003a42087225 */ /* 0x000fe200078e0008 */
[----:B------:R-:W-:Y:S02]  /*20fa0*/  IADD3 R66, P0, PT, R3, R52, RZ ;  /* 0x0000003403427210 */ /* 0x000fe40007f1e0ff */
[----:B------:R-:W-:Y:S01]  /*20fb0*/  IADD3.X R3, P2, P6, R62, RZ, RZ, P2, P1 ;  /* 0x000000ff3e037210 */ /* 0x000fe200016424ff */
[----:B------:R-:W-:Y:S01]  /*20fc0*/  IMAD.X R53, RZ, RZ, RZ, P3 ;  /* 0x000000ffff357224 */ /* 0x000fe200018e06ff */
[----:B------:R-:W-:Y:S01]  /*20fd0*/  IADD3 R50, P3, PT, R65, R50, RZ ;  /* 0x0000003241327210 */ /* 0x000fe20007f7e0ff */
[----:B------:R-:W-:Y:S01]  /*20fe0*/  IMAD.MOV.U32 R52, RZ, RZ, R51 ;  /* 0x000000ffff347224 */ /* 0x000fe200078e0033 */
[----:B------:R-:W-:Y:S01]  /*20ff0*/  IADD3 RZ, P1, PT, R55, R64, RZ ;  /* 0x0000004037ff7210 */ /* 0x000fe20007f3e0ff */
[----:B------:R-:W-:Y:S01]  /*21000*/  IMAD.WIDE.U32.X R24, R89, R77, R24, P0 ;  /* 0x0000004d59187225 */ /* 0x000fe200000e0418 */
[----:B------:R-:W-:-:S02]  /*21010*/  IADD3.X R62, PT, PT, R63, RZ, RZ, P2, P6 ;  /* 0x000000ff3f3e7210 */ /* 0x000fc400017ec4ff */
[----:B------:R-:W-:Y:S01]  /*21020*/  IADD3 R22, P6, PT, R17, R4, RZ ;  /* 0x0000000411167210 */ /* 0x000fe20007fde0ff */
[C---:B------:R-:W-:Y:S01]  /*21030*/  IMAD.WIDE.U32.X R52, R54.reuse, R71, R52, P3 ;  /* 0x0000004736347225 */ /* 0x040fe200018e0434 */
[----:B------:R-:W-:Y:S02]  /*21040*/  ISETP.GE.U32.AND P3, PT, R105, R86, PT ;  /* 0x000000566900720c */ /* 0x000fe40003f66070 */
[----:B------:R-:W-:Y:S01]  /*21050*/  IADD3.X RZ, P2, PT, R101, R50, RZ, P1, !PT ;  /* 0x0000003265ff7210 */ /* 0x000fe20000f5e4ff */
[----:B------:R-:W-:Y:S01]  /*21060*/  IMAD.WIDE.U32 R50, R54, R72, RZ ;  /* 0x0000004836327225 */ /* 0x000fe200078e00ff */
[----:B------:R-:W-:Y:S02]  /*21070*/  IADD3 R3, P1, PT, R3, R22, RZ ;  /* 0x0000001603037210 */ /* 0x000fe40007f3e0ff */
[----:B------:R-:W-:Y:S01]  /*21080*/  ISETP.GE.U32.AND.EX P3, PT, R96, R87, PT, P3 ;  /* 0x000000576000720c */ /* 0x000fe20003f66130 */
[----:B------:R-:W-:Y:S01]  /*21090*/  IMAD.IADD R18, R18, 0x1, R9 ;  /* 0x0000000112127824 */ /* 0x000fe200078e0209 */
[----:B------:R-:W-:-:S02]  /*210a0*/  IADD3.X R4, P2, PT, RZ, R52, RZ, P2, !PT ;  /* 0x00000034ff047210 */ /* 0x000fc4000175e4ff */
[----:B------:R-:W-:Y:S02]  /*210b0*/  IADD3 R58, P0, PT, R3, R2, RZ ;  /* 0x00000002033a7210 */ /* 0x000fe40007f1e0ff */
[----:B------:R-:W-:Y:S01]  /*210c0*/  SEL R55, RZ, 0x1, P3 ;  /* 0x00000001ff377807 */ /* 0x000fe20001800000 */
[----:B------:R-:W-:-:S04]  /*210d0*/  IMAD.WIDE.U32 R2, P3, R6, R73, R50 ;  /* 0x0000004906027225 */ /* 0x000fc80007860032 */
[----:B------:R-:W-:Y:S02]  /*210e0*/  IMAD.X R51, R67, 0x1, R16, P6 ;  /* 0x0000000143337824 */ /* 0x000fe400030e0610 */
[----:B------:R-:W-:Y:S01]  /*210f0*/  IMAD.X R89, RZ, RZ, R53, P2 ;  /* 0x000000ffff597224 */ /* 0x000fe200010e0635 */
[----:B------:R-:W-:Y:S01]  /*21100*/  IADD3 R67, P2, PT, R4, R99, RZ ;  /* 0x0000006304437210 */ /* 0x000fe20007f5e0ff */
[----:B------:R-:W-:Y:S01]  /*21110*/  IMAD.WIDE.U32 R52, R6, R72, RZ ;  /* 0x0000004806347225 */ /* 0x000fe200078e00ff */
[----:B------:R-:W-:Y:S02]  /*21120*/  IADD3.X R65, P1, PT, R62, R51, RZ, P1, !PT ;  /* 0x000000333e417210 */ /* 0x000fe40000f3e4ff */
[----:B------:R-:W-:Y:S01]  /*21130*/  IADD3.X R4, PT, PT, RZ, RZ, RZ, P4, P5 ;  /* 0x000000ffff047210 */ /* 0x000fe200027ea4ff */
[----:B------:R-:W-:Y:S01]  /*21140*/  IMAD.X R63, RZ, RZ, RZ, P3 ;  /* 0x000000ffff3f7224 */ /* 0x000fe200018e06ff */
[----:B------:R-:W-:Y:S01]  /*21150*/  IADD3 R2, P3, PT, R53, R2, RZ ;  /* 0x0000000235027210 */ /* 0x000fe20007f7e0ff */
[----:B------:R-:W-:Y:S01]  /*21160*/  IMAD.MOV.U32 R62, RZ, RZ, R3 ;  /* 0x000000ffff3e7224 */ /* 0x000fe200078e0003 */
[----:B------:R-:W-:-:S02]  /*21170*/  IADD3 R67, P5, PT, R67, R52, RZ ;  /* 0x0000003443437210 */ /* 0x000fc40007fbe0ff */
[----:B------:R-:W-:Y:S02]  /*21180*/  IADD3.X R89, P2, PT, R89, R60, RZ, P2, !PT ;  /* 0x0000003c59597210 */ /* 0x000fe4000175e4ff */
[----:B------:R-:W-:Y:S02]  /*21190*/  IADD3.X R65, P0, PT, R65, R66, RZ, P0, !PT ;  /* 0x0000004241417210 */ /* 0x000fe4000071e4ff */
[----:B------:R-:W-:Y:S01]  /*211a0*/  IADD3.X R89, P5, PT, R89, R2, RZ, P5, !PT ;  /* 0x0000000259597210 */ /* 0x000fe20002fbe4ff */
[----:B------:R-:W-:Y:S01]  /*211b0*/  IMAD.WIDE.U32.X R2, R54, R73, R62, P3 ;  /* 0x0000004936027225 */ /* 0x000fe200018e043e */
[----:B------:R-:W-:Y:S02]  /*211c0*/  IADD3.X R60, P3, P6, R24, RZ, RZ, P0, P1 ;  /* 0x000000ff183c7210 */ /* 0x000fe400006624ff */
[----:B------:R-:W-:Y:S01]  /*211d0*/  IADD3 R53, P4, PT, R12, R55, RZ ;  /* 0x000000370c357210 */ /* 0x000fe20007f9e0ff */
[----:B------:R-:W-:Y:S01]  /*211e0*/  IMAD.WIDE.U32 R62, R54, R74, RZ ;  /* 0x0000004a363e7225 */ /* 0x000fe200078e00ff */
[----:B------:R-:W-:-:S02]  /*211f0*/  IADD3.X R99, PT, PT, R25, RZ, RZ, P3, P6 ;  /* 0x000000ff19637210 */ /* 0x000fc40001fec4ff */
[----:B------:R-:W-:Y:S01]  /*21200*/  IADD3 R57, P0, P1, R59, R8, R57 ;  /* 0x000000083b397210 */ /* 0x000fe2000791e039 */
[----:B------:R-:W-:Y:S01]  /*21210*/  IMAD.WIDE.U32 R24, R6, R74, RZ ;  /* 0x0000004a06187225 */ /* 0x000fe200078e00ff */
[----:B------:R-:W-:Y:S02]  /*21220*/  IADD3.X R55, P3, P6, R2, RZ, RZ, P5, P2 ;  /* 0x000000ff02377210 */ /* 0x000fe40002e644ff */
[----:B------:R-:W-:Y:S01]  /*21230*/  IADD3.X R18, PT, PT, RZ, R18, RZ, P0, P1 ;  /* 0x00000012ff127210 */ /* 0x000fe200007e24ff */
[----:B------:R-:W-:Y:S01]  /*21240*/  IMAD.WIDE.U32 R8, P5, R6, R75, R62 ;  /* 0x0000004b06087225 */ /* 0x000fe200078a003e */
[----:B------:R-:W-:Y:S02]  /*21250*/  IADD3 R61, P1, P2, R91, R20, R61 ;  /* 0x000000145b3d7210 */ /* 0x000fe40007a3e03d */
[----:B------:R-:W-:Y:S01]  /*21260*/  IADD3.X R52, PT, PT, R3, RZ, RZ, P3, P6 ;  /* 0x000000ff03347210 */ /* 0x000fe20001fec4ff */
[----:B------:R-:W-:Y:S01]  /*21270*/  IMAD R12, R89, R68, RZ ;  /* 0x00000044590c7224 */ /* 0x000fe200078e02ff */
[----:B------:R-:W-:Y:S01]  /*21280*/  IADD3 R55, P0, PT, R55, R58, RZ ;  /* 0x0000003a37377210 */ /* 0x000fe20007f1e0ff */
[----:B------:R-:W-:Y:S01]  /*21290*/  IMAD.X R63, RZ, RZ, RZ, P5 ;  /* 0x000000ffff3f7224 */ /* 0x000fe200028e06ff */
[----:B------:R-:W-:Y:S01]  /*212a0*/  IADD3 R91, P6, PT, R25, R8, RZ ;  /* 0x00000008195b7210 */ /* 0x000fe20007fde0ff */
[----:B------:R-:W-:Y:S01]  /*212b0*/  IMAD.X R8, RZ, RZ, R13, P4 ;  /* 0x000000ffff087224 */ /* 0x000fe200020e060d */
[----:B------:R-:W-:Y:S01]  /*212c0*/  ISETP.GE.U32.AND P4, PT, R104, R53, PT ;  /* 0x000000356800720c */ /* 0x000fe20003f86070 */
[----:B------:R-:W-:Y:S01]  /*212d0*/  IMAD.WIDE.U32 R2, R67, R68, RZ ;  /* 0x0000004443027225 */ /* 0x000fe200078e00ff */
[----:B------:R-:W-:-:S02]  /*212e0*/  IADD3 R50, P3, PT, R55, R24, RZ ;  /* 0x0000001837327210 */ /* 0x000fc40007f7e0ff */
[----:B------:R-:W-:Y:S01]  /*212f0*/  IADD3.X R52, P0, PT, R52, R65, RZ, P0, !PT ;  /* 0x0000004134347210 */ /* 0x000fe2000071e4ff */
[----:B------:R-:W-:Y:S01]  /*21300*/  IMAD R25, R67, R69, R12 ;  /* 0x0000004543197224 */ /* 0x000fe200078e020c */
[----:B------:R-:W-:Y:S01]  /*21310*/  ISETP.GE.U32.AND.EX P4, PT, R95, R8, PT, P4 ;  /* 0x000000085f00720c */ /* 0x000fe20003f86140 */
[----:B------:R-:W-:Y:S01]  /*21320*/  IMAD.MOV.U32 R62, RZ, RZ, R9 ;  /* 0x000000ffff3e7224 */ /* 0x000fe200078e0009 */
[----:B------:R-:W-:Y:S01]  /*21330*/  IADD3.X R52, P3, PT, R52, R91, RZ, P3, !PT ;  /* 0x0000005b34347210 */ /* 0x000fe20001f7e4ff */
[----:B------:R-:W-:Y:S01]  /*21340*/  IMAD.WIDE.U32 R58, R54, R76, RZ ;  /* 0x0000004c363a7225 */ /* 0x000fe200078e00ff */
[----:B------:R-:W-:Y:S02]  /*21350*/  SEL R13, RZ, 0x1, P4 ;  /* 0x00000001ff0d7807 */ /* 0x000fe40002000000 */
[----:B------:R-:W-:Y:S01]  /*21360*/  IADD3.X R90, PT, PT, RZ, R90, RZ, P1, P2 ;  /* 0x0000005aff5a7210 */ /* 0x000fe20000fe44ff */
[----:B------:R-:W-:Y:S01]  /*21370*/  IMAD.IADD R9, R3, 0x1, R25 ;  /* 0x0000000103097824 */ /* 0x000fe200078e0219 */
[----:B------:R-:W-:Y:S01]  /*21380*/  IADD3 R3, P5, PT, R14, R13, RZ ;  /* 0x0000000d0e037210 */ /* 0x000fe20007fbe0ff */
[----:B------:R-:W-:Y:S01]  /*21390*/  IMAD.WIDE.U32.X R62, R54, R75, R62, P6 ;  /* 0x0000004b363e7225 */ /* 0x000fe200030e043e */
[----:B------:R-:W-:-:S02]  /*213a0*/  IADD3 R60, P6, PT, R60, R57, RZ ;  /* 0x000000393c3c7210 */ /* 0x000fc40007fde0ff */
[----:B------:R-:W-:Y:S01]  /*213b0*/  IADD3 R19, P2, P1, R56, R19, R21 ;  /* 0x0000001338137210 */ /* 0x000fe2000795e015 */
[----:B------:R-:W-:Y:S01]  /*213c0*/  IMAD.WIDE.U32 R58, P4, R6, R77, R58 ;  /* 0x0000004d063a7225 */ /* 0x000fe2000788003a */
[----:B------:R-:W-:Y:S02]  /*213d0*/  IADD3.X R55, P0, P3, R62, RZ, RZ, P3, P0 ;  /* 0x000000ff3e377210 */ /* 0x000fe40001b004ff */
[----:B------:R-:W-:Y:S01]  /*213e0*/  IADD3.X R23, PT, PT, RZ, R23, RZ, P2, P1 ;  /* 0x00000017ff177210 */ /* 0x000fe200017e24ff */
[----:B------:R-:W-:Y:S01]  /*213f0*/  IMAD.WIDE.U32 R24, R6, R76, RZ ;  /* 0x0000004c06187225 */ /* 0x000fe200078e00ff */
[----:B------:R-:W-:Y:S02]  /*21400*/  IADD3.X R6, PT, PT, R63, RZ, RZ, P0, P3 ;  /* 0x000000ff3f067210 */ /* 0x000fe400007e64ff */
[----:B------:R-:W-:Y:S01]  /*21410*/  IADD3 R55, P0, PT, R55, R60, RZ ;  /* 0x0000003c37377210 */ /* 0x000fe20007f1e0ff */
[----:B------:R-:W-:Y:S01]  /*21420*/  IMAD.WIDE.U32 R64, R9, R70, RZ ;  /* 0x0000004609407225 */ /* 0x000fe200078e00ff */
[----:B------:R-:W-:-:S03]  /*21430*/  ISETP.GE.U32.AND P2, PT, R22, R17, PT ;  /* 0x000000111600720c */ /* 0x000fc60003f46070 */
[----:B------:R-:W-:Y:S01]  /*21440*/  IMAD.X R13, RZ, RZ, RZ, P4 ;  /* 0x000000ffff0d7224 */ /* 0x000fe200020e06ff */
[----:B------:R-:W-:Y:S01]  /*21450*/  IADD3 R101, P4, PT, R25, R58, RZ ;  /* 0x0000003a19657210 */ /* 0x000fe20007f9e0ff */
[----:B------:R-:W-:Y:S02]  /*21460*/  IMAD.MOV.U32 R12, RZ, RZ, R59 ;  /* 0x000000ffff0c7224 */ /* 0x000fe400078e003b */
[----:B------:R-:W-:-:S04]  /*21470*/  IMAD.WIDE.U32 R58, P3, R2, R71, R64 ;  /* 0x00000047023a7225 */ /* 0x000fc80007860040 */
        /* <DEDUP_REMOVED lines=29> */
[----:B------:R-:W-:-:S03]  /*21650*/  ISETP.GE.U32.AND.EX P4, PT, R91, R18, PT, P4 ;  /* 0x000000125b00720c */ /* 0x000fc60003f86140 */
[----:B------:R-:W-:Y:S01]  /*21660*/  IMAD.WIDE.U32 R54, P1, R2, R75, R24 ;  /* 0x0000004b02367225 */ /* 0x000fe20007820018 */
[----:B------:R-:W-:Y:S02]  /*21670*/  IADD3.X R17, P0, P6, R20, RZ, RZ, P6, P0 ;  /* 0x000000ff14117210 */ /* 0x000fe400036004ff */
[----:B------:R-:W-:Y:S01]  /*21680*/  SEL R18, RZ, 0x1, P4 ;  /* 0x00000001ff127807 */ /* 0x000fe20002000000 */
[----:B------:R-:W-:Y:S01]  /*21690*/  IMAD.WIDE.U32 R24, R2, R74, RZ ;  /* 0x0000004a02187225 */ /* 0x000fe200078e00ff */
[----:B------:R-:W-:Y:S02]  /*216a0*/  IADD3 R17, P3, PT, R17, R14, RZ ;  /* 0x0000000e11117210 */ /* 0x000fe40007f7e0ff */
[----:B------:R-:W-:Y:S01]  /*216b0*/  IADD3.X R20, PT, PT, R21, RZ, RZ, P0, P6 ;  /* 0x000000ff15147210 */ /* 0x000fe200007ec4ff */
[----:B------:R-:W-:Y:S01]  /*216c0*/  IMAD R14, R65, R68, RZ ;  /* 0x00000044410e7224 */ /* 0x000fe200078e02ff */
[----:B------:R-:W-:Y:S01]  /*216d0*/  IADD3 R89, P4, PT, R18, R61, RZ ;  /* 0x0000003d12597210 */ /* 0x000fe20007f9e0ff */
[----:B------:R-:W-:-:S04]  /*216e0*/  IMAD.WIDE.U32 R56, R9, R76, RZ ;  /* 0x0000004c09387225 */ /* 0x000fc800078e00ff */
[----:B------:R-:W-:Y:S02]  /*216f0*/  IMAD.MOV.U32 R12, RZ, RZ, R55 ;  /* 0x000000ffff0c7224 */ /* 0x000fe400078e0037 */
[----:B------:R-:W-:Y:S01]  /*21700*/  IMAD R55, R63, R69, R14 ;  /* 0x000000453f377224 */ /* 0x000fe200078e020e */
        /* <DEDUP_REMOVED lines=8> */
[----:B------:R-:W-:Y:S01]  /*21790*/  IMAD.X R57, RZ, RZ, RZ, P6 ;  /* 0x000000ffff397224 */ /* 0x000fe200030e06ff */
[----:B------:R-:W-:Y:S01]  /*217a0*/  IADD3 R50, P6, PT, R21, R24, RZ ;  /* 0x0000001815327210 */ /* 0x000fe20007fde0ff */
[----:B------:R-:W-:Y:S02]  /*217b0*/  IMAD.IADD R2, R69, 0x1, R55 ;  /* 0x0000000145027824 */ /* 0x000fe400078e0237 */
[----:B------:R-:W-:Y:S01]  /*217c0*/  IMAD.WIDE.U32.X R54, R9, R75, R12, P1 ;  /* 0x0000004b09367225 */ /* 0x000fe200008e040c */
[----:B------:R-:W-:-:S03]  /*217d0*/  ISETP.GE.U32.AND P1, PT, R89, R61, PT ;  /* 0x0000003d5900720c */ /* 0x000fc60003f26070 */
[----:B------:R-:W-:Y:S01]  /*217e0*/  IMAD.MOV.U32 R56, RZ, RZ, R25 ;  /* 0x000000ffff387224 */ /* 0x000fe200078e0019 */
[----:B------:R-:W-:Y:S01]  /*217f0*/  IADD3.X R61, P0, P3, R54, RZ, RZ, P0, P3 ;  /* 0x000000ff363d7210 */ /* 0x000fe200003064ff */
[----:B------:R-:W-:-:S03]  /*21800*/  IMAD.WIDE.U32 R58, R2, R70, RZ ;  /* 0x00000046023a7225 */ /* 0x000fc600078e00ff */
[----:B------:R-:W-:Y:S01]  /*21810*/  IADD3.X R54, PT, PT, R55, RZ, RZ, P0, P3 ;  /* 0x000000ff37367210 */ /* 0x000fe200007e64ff */
[----:B------:R-:W-:Y:S01]  /*21820*/  IMAD.WIDE.U32.X R12, R9, R77, R56, P6 ;  /* 0x0000004d090c7225 */ /* 0x000fe200030e0438 */
[----:B------:R-:W-:-:S03]  /*21830*/  IADD3 R18, P6, PT, R6, R89, RZ ;  /* 0x0000005906127210 */ /* 0x000fc60007fde0ff */
[----:B------:R-:W-:Y:S01]  /*21840*/  IMAD.X R52, RZ, RZ, R90, P4 ;  /* 0x000000ffff347224 */ /* 0x000fe200020e065a */
[----:B------:R-:W-:Y:S01]  /*21850*/  IADD3 R61, P0, PT, R61, R18, RZ ;  /* 0x000000123d3d7210 */ /* 0x000fe20007f1e0ff */
[----:B------:R-:W-:-:S03]  /*21860*/  IMAD.WIDE.U32 R58, P4, R68, R71, R58 ;  /* 0x00000047443a7225 */ /* 0x000fc6000788003a */
[----:B------:R-:W-:Y:S01]  /*21870*/  IADD3 R61, P3, PT, R61, R20, RZ ;  /* 0x000000143d3d7210 */ /* 0x000fe20007f7e0ff */
[----:B------:R-:W-:Y:S01]  /*21880*/  IMAD.WIDE.U32 R24, R68, R70, RZ ;  /* 0x0000004644187225 */ /* 0x000fe200078e00ff */
[----:B------:R-:W-:-:S03]  /*21890*/  ISETP.GE.U32.AND.EX P1, PT, R52, R90, PT, P1 ;  /* 0x0000005a3400720c */ /* 0x000fc60003f26110 */
[----:B------:R-:W-:Y:S01]  /*218a0*/  IMAD.X R67, R67, 0x1, R52, P6 ;  /* 0x0000000143437824 */ /* 0x000fe200030e0634 */
[----:B------:R-:W-:Y:S01]  /*218b0*/  IADD3 R6, P6, PT, R25, R58, RZ ;  /* 0x0000003a19067210 */ /* 0x000fe20007fde0ff */
[----:B------:R-:W-:Y:S01]  /*218c0*/  IMAD.X R21, RZ, RZ, RZ, P4 ;  /* 0x000000ffff157224 */ /* 0x000fe200020e06ff */
[----:B------:R-:W-:Y:S01]  /*218d0*/  IADD3 RZ, P4, PT, R63, R24, RZ ;  /* 0x000000183fff7210 */ /* 0x000fe20007f9e0ff */
[----:B------:R-:W-:Y:S01]  /*218e0*/  IMAD.MOV.U32 R20, RZ, RZ, R59 ;  /* 0x000000ffff147224 */ /* 0x000fe200078e003b */
[----:B------:R-:W-:Y:S01]  /*218f0*/  IADD3.X R59, P0, PT, R54, R67, RZ, P0, !PT ;  /* 0x00000043363b7210 */ /* 0x000fe2000071e4ff */
[C---:B------:R-:W-:Y:S01]  /*21900*/  IMAD.WIDE.U32 R24, R2.reuse, R72, RZ ;  /* 0x0000004802187225 */ /* 0x040fe200078e00ff */
[----:B------:R-:W-:Y:S02]  /*21910*/  IADD3.X RZ, P4, PT, R65, R6, RZ, P4, !PT ;  /* 0x0000000641ff7210 */ /* 0x000fe4000279e4ff */
[----:B------:R-:W-:Y:S01]  /*21920*/  IADD3.X R59, P3, PT, R59, R50, RZ, P3, !PT ;  /* 0x000000323b3b7210 */ /* 0x000fe20001f7e4ff */
[----:B------:R-:W-:Y:S01]  /*21930*/  IMAD.WIDE.U32.X R20, R2, R71, R20, P6 ;  /* 0x0000004702147225 */ /* 0x000fe200030e0414 */
[----:B------:R-:W-:-:S02]  /*21940*/  SEL R50, RZ, 0x1, P1 ;  /* 0x00000001ff327807 */ /* 0x000fc40000800000 */
[----:B------:R-:W-:Y:S01]  /*21950*/  IADD3.X R22, P3, P0, R12, RZ, RZ, P3, P0 ;  /* 0x000000ff0c167210 */ /* 0x000fe200018604ff */
[----:B------:R-:W-:Y:S01]  /*21960*/  IMAD.WIDE.U32 R54, P6, R68, R73, R24 ;  /* 0x0000004944367225 */ /* 0x000fe200078c0018 */
[----:B------:R-:W-:-:S03]  /*21970*/  IADD3.X R9, P4, PT, RZ, R20, RZ, P4, !PT ;  /* 0x00000014ff097210 */ /* 0x000fc6000279e4ff */
[----:B------:R-:W-:-:S04]  /*21980*/  IMAD.WIDE.U32 R24, R68, R72, RZ ;  /* 0x0000004844187225 */ /* 0x000fc800078e00ff */
[----:B------:R-:W-:Y:S01]  /*21990*/  IMAD.X R6, RZ, RZ, R21, P4 ;  /* 0x000000ffff067224 */ /* 0x000fe200020e0615 */
[----:B------:R-:W-:Y:S01]  /*219a0*/  IADD3 R9, P4, PT, R9, R14, RZ ;  /* 0x0000000e09097210 */ /* 0x000fe20007f9e0ff */
[----:B------:R-:W-:Y:S01]  /*219b0*/  IMAD.X R57, RZ, RZ, RZ, P6 ;  /* 0x000000ffff397224 */ /* 0x000fe200030e06ff */
[----:B------:R-:W-:Y:S01]  /*219c0*/  IADD3 R25, P6, PT, R25, R54, RZ ;  /* 0x0000003619197210 */ /* 0x000fe20007fde0ff */
[----:B------:R-:W-:Y:S01]  /*219d0*/  IMAD.MOV.U32 R56, RZ, RZ, R55 ;  /* 0x000000ffff387224 */ /* 0x000fe200078e0037 */
[----:B------:R-:W-:Y:S02]  /*219e0*/  IADD3 R9, P1, PT, R9, R24, RZ ;  /* 0x0000001809097210 */ /* 0x000fe40007f3e0ff */
[----:B------:R-:W-:Y:S01]  /*219f0*/  IADD3.X R6, P4, PT, R6, R17, RZ, P4, !PT ;  /* 0x0000001106067210 */ /* 0x000fe2000279e4ff */
[----:B------:R-:W-:Y:S01]  /*21a00*/  IMAD.WIDE.U32.X R20, R2, R73, R56, P6 ;  /* 0x0000004902147225 */ /* 0x000fe200030e0438 */
[----:B------:R-:W-:Y:S02]  /*21a10*/  IADD3.X R24, PT, PT, R13, RZ, RZ, P3, P0 ;  /* 0x000000ff0d187210 */ /* 0x000fe40001fe04ff */
[----:B------:R-:W-:Y:S01]  /*21a20*/  IADD3.X R6, P1, PT, R6, R25, RZ, P1, !PT ;  /* 0x0000001906067210 */ /* 0x000fe20000f3e4ff */
[----:B------:R-:W-:Y:S01]  /*21a30*/  IMAD.WIDE.U32 R12, R2, R74, RZ ;  /* 0x0000004a020c7225 */ /* 0x000fe200078e00ff */
[----:B------:R-:W-:-:S02]  /*21a40*/  ISETP.GE.U32.AND.EX P3, PT, R51, R16, PT, P2 ;  /* 0x000000103300720c */ /* 0x000fc40003f66120 */
[----:B------:R-:W-:Y:S02]  /*21a50*/  IADD3.X R14, P4, P1, R20, RZ, RZ, P1, P4 ;  /* 0x000000ff140e7210 */ /* 0x000fe400009884ff */
[----:B------:R-:W-:Y:S02]  /*21a60*/  IADD3 R50, P0, PT, R50, R19, RZ ;  /* 0x0000001332327210 */ /* 0x000fe40007f1e0ff */
[----:B------:R-:W-:Y:S01]  /*21a70*/  IADD3.X R20, PT, PT, R21, RZ, RZ, P4, P1 ;  /* 0x000000ff15147210 */ /* 0x000fe200027e24ff */
[----:B------:R-:W-:Y:S01]  /*21a80*/  IMAD.WIDE.U32 R16, P4, R68, R75, R12 ;  /* 0x0000004b44107225 */ /* 0x000fe2000788000c */
[----:B------:R-:W-:Y:S02]  /*21a90*/  IADD3 R21, P1, PT, R14, R61, RZ ;  /* 0x0000003d0e157210 */ /* 0x000fe40007f3e0ff */
[----:B------:R-:W-:Y:S01]  /*21aa0*/  ISETP.GE.U32.AND P6, PT, R18, R89, PT ;  /* 0x000000591200720c */ /* 0x000fe20003fc6070 */
[----:B------:R-:W-:Y:S01]  /*21ab0*/  IMAD.WIDE.U32 R12, R68, R74, RZ ;  /* 0x0000004a440c7225 */ /* 0x000fe200078e00ff */
[----:B------:R-:W-:-:S02]  /*21ac0*/  ISETP.GE.U32.AND P2, PT, R50, R19, PT ;  /* 0x000000133200720c */ /* 0x000fc40003f46070 */
[----:B------:R-:W-:Y:S01]  /*21ad0*/  SEL R51, RZ, 0x1, P3 ;  /* 0x00000001ff337807 */ /* 0x000fe20001800000 */
[----:B------:R-:W-:Y:S01]  /*21ae0*/  IMAD.X R19, RZ, RZ, RZ, P4 ;  /* 0x000000ffff137224 */ /* 0x000fe200020e06ff */
[----:B------:R-:W-:Y:S01]  /*21af0*/  IADD3 R55, P4, PT, R13, R16, RZ ;  /* 0x000000100d377210 */ /* 0x000fe20007f9e0ff */
[----:B------:R-:W-:Y:S01]  /*21b00*/  IMAD.MOV.U32 R18, RZ, RZ, R17 ;  /* 0x000000ffff127224 */ /* 0x000fe200078e0011 */
[----:B------:R-:W-:Y:S01]  /*21b10*/  IADD3 R54, P3, PT, R21, R12, RZ ;  /* 0x0000000c15367210 */ /* 0x000fe20007f7e0ff */
[----:B------:R-:W-:Y:S01]  /*21b20*/  IMAD.WIDE.U32 R12, R2, R76, RZ ;  /* 0x0000004c020c7225 */ /* 0x000fe200078e00ff */
[----:B------:R-:W-:Y:S02]  /*21b30*/  ISETP.GE.U32.AND.EX P6, PT, R67, R52, PT, P6 ;  /* 0x000000344300720c */ /* 0x000fe40003fc6160 */
[----:B------:R-:W-:Y:S01]  /*21b40*/  IADD3.X R14, P1, PT, R20, R59, RZ, P1, !PT ;  /* 0x0000003b140e7210 */ /* 0x000fe20000f3e4ff */
[----:B------:R-:W-:Y:S01]  /*21b50*/  IMAD.X R52, RZ, RZ, R23, P0 ;  /* 0x000000ffff347224 */ /* 0x000fe200000e0617 */
[----:B------:R-:W-:Y:S01]  /*21b60*/  SEL R25, RZ, 0x1, P6 ;  /* 0x00000001ff197807 */ /* 0x000fe20003000000 */
[----:B------:R-:W-:Y:S01]  /*21b70*/  IMAD.WIDE.U32 R16, P6, R68, R77, R12 ;  /* 0x0000004d44107225 */ /* 0x000fe200078c000c */
[----:B------:R-:W-:-:S02]  /*21b80*/  IADD3.X R56, P3, PT, R14, R55, RZ, P3, !PT ;  /* 0x000000370e387210 */ /* 0x000fc40001f7e4ff */
[----:B------:R-:W-:Y:S01]  /*21b90*/  IADD3 R20, P0, PT, R25, R50, RZ ;  /* 0x0000003219147210 */ /* 0x000fe20007f1e0ff */
[----:B------:R-:W-:Y:S01]  /*21ba0*/  IMAD.WIDE.U32.X R12, R2, R75, R18, P4 ;  /* 0x0000004b020c7225 */ /* 0x000fe200020e0412 */
[----:B------:R-:W-:-:S03]  /*21bb0*/  ISETP.GE.U32.AND.EX P2, PT, R52, R23, PT, P2 ;  /* 0x000000173400720c */ /* 0x000fc60003f46120 */
[----:B------:R-:W-:Y:S01]  /*21bc0*/  IMAD.X R21, RZ, RZ, R52, P0 ;  /* 0x000000ffff157224 */ /* 0x000fe200000e0634 */
[----:B------:R-:W-:Y:S01]  /*21bd0*/  IADD3.X R12, P3, P1, R12, RZ, RZ, P3, P1 ;  /* 0x000000ff0c0c7210 */ /* 0x000fe200019624ff */
[----:B------:R-:W-:Y:S01]  /*21be0*/  IMAD.MOV.U32 R18, RZ, RZ, R17 ;  /* 0x000000ffff127224 */ /* 0x000fe200078e0011 */
[----:B------:R-:W-:Y:S01]  /*21bf0*/  ISETP.GE.U32.AND P0, PT, R20, R50, PT ;  /* 0x000000321400720c */ /* 0x000fe20003f06070 */
[----:B------:R-:W-:Y:S01]  /*21c00*/  IMAD.WIDE.U32 R68, R68, R76, RZ ;  /* 0x0000004c44447225 */ /* 0x000fe200078e00ff */
[----:B------:R-:W-:Y:S02]  /*21c10*/  IADD3.X R13, PT, PT, R13, RZ, RZ, P3, P1 ;  /* 0x000000ff0d0d7210 */ /* 0x000fe40001fe24ff */
[----:B------:R-:W-:Y:S01]  /*21c20*/  IADD3 R17, P1, PT, R22, R20, RZ ;  /* 0x0000001416117210 */ /* 0x000fe20007f3e0ff */
[----:B------:R-:W-:Y:S01]  /*21c30*/  IMAD.X R19, RZ, RZ, RZ, P6 ;  /* 0x000000ffff137224 */ /* 0x000fe200030e06ff */
[----:B------:R-:W-:Y:S01]  /*21c40*/  ISETP.GE.U32.AND.EX P0, PT, R21, R52, PT, P0 ;  /* 0x000000341500720c */ /* 0x000fe20003f06100 */
[----:B------:R-:W-:Y:S01]  /*21c50*/  IMAD.X R22, RZ, RZ, R15, P5 ;  /* 0x000000ffff167224 */ /* 0x000fe200028e060f */
[----:B------:R-:W-:Y:S01]  /*21c60*/  IADD3 R25, P6, P4, R51, R5, R4 ;  /* 0x0000000533197210 */ /* 0x000fe20007cde004 */
[----:B------:R-:W-:Y:S01]  /*21c70*/  IMAD.X R4, R24, 0x1, R21, P1 ;  /* 0x0000000118047824 */ /* 0x000fe200008e0615 */
[----:B------:R-:W-:-:S02]  /*21c80*/  SEL R15, RZ, 0x1, P2 ;  /* 0x00000001ff0f7807 */ /* 0x000fc40001000000 */
[----:B------:R-:W-:Y:S02]  /*21c90*/  IADD3 R5, P2, PT, R12, R17, RZ ;  /* 0x000000110c057210 */ /* 0x000fe40007f5e0ff */
[----:B------:R-:W-:Y:S02]  /*21ca0*/  ISETP.GE.U32.AND P5, PT, R92, R3, PT ;  /* 0x000000035c00720c */ /* 0x000fe40003fa6070 */
[----:B------:R-:W-:Y:S02]  /*21cb0*/  SEL R14, RZ, 0x1, P0 ;  /* 0x00000001ff0e7807 */ /* 0x000fe40000000000 */
[----:B------:R-:W-:Y:S02]  /*21cc0*/  IADD3 R23, P3, PT, R69, R16, RZ ;  /* 0x0000001045177210 */ /* 0x000fe40007f7e0ff */
[----:B------:R-:W-:Y:S02]  /*21cd0*/  ISETP.GE.U32.AND P0, PT, R17, R20, PT ;  /* 0x000000141100720c */ /* 0x000fe40003f06070 */
[----:B------:R-:W-:-:S02]  /*21ce0*/  IADD3 R69, P1, PT, R5, R68, RZ ;  /* 0x0000004405457210 */ /* 0x000fc40007f3e0ff */
[----:B------:R-:W-:Y:S02]  /*21cf0*/  IADD3.X R12, P2, PT, R13, R4, RZ, P2, !PT ;  /* 0x000000040d0c7210 */ /* 0x000fe4000175e4ff */
[----:B------:R-:W-:Y:S02]  /*21d00*/  ISETP.GE.U32.AND.EX P5, PT, R93, R22, PT, P5 ;  /* 0x000000165d00720c */ /* 0x000fe40003fa6150 */
[----:B------:R-:W-:Y:S01]  /*21d10*/  ISETP.GE.U32.AND.EX P0, PT, R4, R21, PT, P0 ;  /* 0x000000150400720c */ /* 0x000fe20003f06100 */
[----:B------:R-:W-:Y:S01]  /*21d20*/  IMAD.WIDE.U32.X R4, R2, R77, R18, P3 ;  /* 0x0000004d02047225 */ /* 0x000fe200018e0412 */
[----:B------:R-:W-:Y:S02]  /*21d30*/  IADD3.X R23, P1, PT, R12, R23, RZ, P1, !PT ;  /* 0x000000170c177210 */ /* 0x000fe40000f3e4ff */
[----:B------:R-:W-:Y:S02]  /*21d40*/  SEL R16, RZ, 0x1, P5 ;  /* 0x00000001ff107807 */ /* 0x000fe40002800000 */
[----:B------:R-:W-:-:S02]  /*21d50*/  SEL R13, RZ, 0x1, P0 ;  /* 0x00000001ff0d7807 */ /* 0x000fc40000000000 */
[----:B------:R-:W-:Y:S02]  /*21d60*/  IADD3 R12, P3, P0, R14, R25, R15 ;  /* 0x000000190e0c7210 */ /* 0x000fe4000787e00f */
[----:B------:R-:W-:Y:S02]  /*21d70*/  IADD3.X R2, P2, P1, R4, RZ, RZ, P1, P2 ;  /* 0x000000ff04027210 */ /* 0x000fe400009444ff */
[----:B------:R-:W-:Y:S02]  /*21d80*/  IADD3.X R7, PT, PT, RZ, R7, RZ, P6, P4 ;  /* 0x00000007ff077210 */ /* 0x000fe400037e84ff */
[----:B------:R-:W-:Y:S02]  /*21d90*/  IADD3 R14, P6, PT, R11, R16, RZ ;  /* 0x000000100b0e7210 */ /* 0x000fe40007fde0ff */
[----:B------:R-:W-:Y:S02]  /*21da0*/  IADD3.X R4, PT, PT, R5, RZ, RZ, P2, P1 ;  /* 0x000000ff05047210 */ /* 0x000fe400017e24ff */
[----:B------:R-:W-:Y:S01]  /*21db0*/  IADD3.X R5, PT, PT, RZ, R7, RZ, P3, P0 ;  /* 0x00000007ff057210 */ /* 0x000fe20001fe04ff */
[----:B------:R-:W-:Y:S01]  /*21dc0*/  IMAD.X R7, RZ, RZ, R10, P6 ;  /* 0x000000ffff077224 */ /* 0x000fe200030e060a */
[----:B------:R-:W-:-:S02]  /*21dd0*/  ISETP.GE.U32.AND P1, PT, R97, R14, PT ;  /* 0x0000000e6100720c */ /* 0x000fc40003f26070 */
[----:B------:R-:W-:Y:S02]  /*21de0*/  IADD3 R11, P4, P5, R2, R12, R13 ;  /* 0x0000000c020b7210 */ /* 0x000fe40007d9e00d */
[----:B------:R-:W-:Y:S02]  /*21df0*/  ISETP.GE.U32.AND.EX P1, PT, R94, R7, PT, P1 ;  /* 0x000000075e00720c */ /* 0x000fe40003f26110 */
[----:B------:R-:W-:Y:S02]  /*21e00*/  IADD3.X R10, PT, PT, R4, R5, RZ, P4, P5 ;  /* 0x00000005040a7210 */ /* 0x000fe400027ea4ff */
[----:B------:R-:W-:Y:S02]  /*21e10*/  IADD3 R90, P4, PT, R92, -R3, RZ ;  /* 0x800000035c5a7210 */ /* 0x000fe40007f9e0ff */
[----:B------:R-:W-:Y:S02]  /*21e20*/  IADD3 R86, P2, PT, -R86, R105, RZ ;  /* 0x0000006956567210 */ /* 0x000fe40007f5e1ff */
[----:B------:R-:W-:Y:S01]  /*21e30*/  IADD3 R88, P3, PT, R104, -R53, RZ ;  /* 0x8000003568587210 */ /* 0x000fe20007f7e0ff */
[----:B------:R-:W-:Y:S01]  /*21e40*/  IMAD.X R91, R93, 0x1, ~R22, P4 ;  /* 0x000000015d5b7824 */ /* 0x000fe200020e0e16 */
[----:B------:R-:W-:Y:S01]  /*21e50*/  IADD3 R92, P5, PT, R97, -R14, RZ ;  /* 0x8000000e615c7210 */ /* 0x000fe20007fbe0ff */
[----:B------:R-:W-:Y:S01]  /*21e60*/  IMAD.X R87, R96, 0x1, ~R87, P2 ;  /* 0x0000000160577824 */ /* 0x000fe200010e0e57 */
[----:B------:R-:W-:Y:S01]  /*21e70*/  ISETP.GT.U32.AND P0, PT, R11, R76, PT ;  /* 0x0000004c0b00720c */ /* 0x000fe20003f04070 */
[----:B------:R-:W-:-:S02]  /*21e80*/  IMAD.X R89, R95, 0x1, ~R8, P3 ;  /* 0x000000015f597824 */ /* 0x000fc400018e0e08 */
[----:B------:R-:W-:Y:S01]  /*21e90*/  IMAD.X R93, R94, 0x1, ~R7, P5 ;  /* 0x000000015e5d7824 */ /* 0x000fe200028e0e07 */
[----:B------:R-:W-:Y:S01]  /*21ea0*/  ISETP.GT.U32.AND.EX P0, PT, R10, R77, PT, P0 ;  /* 0x0000004d0a00720c */ /* 0x000fe20003f04100 */
[----:B------:R-:W-:-:S12]  /*21eb0*/  @P1 BRA `(.L_x_69) ;  /* 0x0000000000981947 */ /* 0x000fd80003800000 */
        /* <DEDUP_REMOVED lines=38> */
.L_x_69:
        /* <DEDUP_REMOVED lines=30> */
.L_x_70:
        /* <DEDUP_REMOVED lines=21> */
.L_x_71:
[----:B------:R-:W-:Y:S01]  /*22450*/  ISETP.GT.U32.AND P0, PT, R9, -0x1, PT ;  /* 0xffffffff0900780c */ /* 0x000fe20003f04070 */
[----:B------:R-:W-:Y:S01]  /*22460*/  IMAD.SHL.U32 R125, R11, 0x2, RZ ;  /* 0x000000020b7d7824 */ /* 0x000fe200078e00ff */
[C---:B------:R-:W-:Y:S01]  /*22470*/  SHF.L.W.U32.HI R4, R6.reuse, 0x1, R5 ;  /* 0x0000000106047819 */ /* 0x040fe20000010e05 */
        /* <DEDUP_REMOVED lines=38> */
[----:B------:R-:W-:Y:S01]  /*226e0*/  UMOV UR4, URZ ;  /* 0x000000ff00047c82 */ /* 0x000fe20008000000 */
[----:B------:R-:W-:Y:S02]  /*226f0*/  IMAD.MOV.U32 R16, RZ, RZ, R5 ;  /* 0x000000ffff107224 */ /* 0x000fe400078e0005 */
        /* <DEDUP_REMOVED lines=29> */
.L_x_72:
[----:B------:R-:W-:Y:S01]  /*228d0*/  ISETP.GE.U32.AND P0, PT, R12, R70, PT ;  /* 0x000000460c00720c */ /* 0x000fe20003f06070 */
[----:B------:R-:W-:-:S03]  /*228e0*/  UMOV UR4, URZ ;  /* 0x000000ff00047c82 */ /* 0x000fc60008000000 */
[----:B------:R-:W-:-:S04]  /*228f0*/  ISETP.GE.U32.AND.EX P0, PT, R13, R71, PT, P0 ;  /* 0x000000470d00720c */ /* 0x000fc80003f06100 */
[----:B------:R-:W-:-:S04]  /*22900*/  SEL R15, RZ, 0x1, P0 ;  /* 0x00000001ff0f7807 */ /* 0x000fc80000000000 */
[----:B------:R-:W-:-:S05]  /*22910*/  IADD3 R15, P0, PT, R15, R72, RZ ;  /* 0x000000480f0f7210 */ /* 0x000fca0007f1e0ff */
[----:B------:R-:W-:Y:S01]  /*22920*/  IMAD.X R14, RZ, RZ, R73, P0 ;  /* 0x000000ffff0e7224 */ /* 0x000fe200000e0649 */
[CC--:B------:R-:W-:Y:S02]  /*22930*/  ISETP.GE.U32.AND P0, PT, R4.reuse, R15.reuse, PT ;  /* 0x0000000f0400720c */ /* 0x0c0fe40003f06070 */
[----:B------:R-:W-:Y:S02]  /*22940*/  IADD3 R15, P1, PT, R4, -R15, RZ ;  /* 0x8000000f040f7210 */ /* 0x000fe40007f3e0ff */
[----:B------:R-:W-:-:S03]  /*22950*/  ISETP.GE.U32.AND.EX P0, PT, R19, R14, PT, P0 ;  /* 0x0000000e1300720c */ /* 0x000fc60003f06100 */
[----:B------:R-:W-:Y:S01]  /*22960*/  IMAD.X R14, R19, 0x1, ~R14, P1 ;  /* 0x00000001130e7824 */ /* 0x000fe200008e0e0e */
        /* <DEDUP_REMOVED lines=11> */
[----:B------:R-:W-:Y:S01]  /*22a20*/  IADD3.X R126, PT, PT, R126, -0x1, ~R77, P3, P4 ;  /* 0xffffffff7e7e7810 */ /* 0x000fe20001fe8c4d */
[----:B------:R-:W-:Y:S08]  /*22a30*/  BRA `(.L_x_20) ;  /* 0x0000012400347947 */ /* 0x000ff00003800000 */
.L_x_39:
        /* <DEDUP_REMOVED lines=30> */
[----:B------:R-:W-:-:S04]  /*22c20*/  LOP3.LUT R53, R53, R18, RZ, 0xfc, !PT ;  /* 0x0000001235357212 */ /* 0x000fc800078efcff */
[CC--:B------:R-:W-:Y:S02]  /*22c30*/  ISETP.NE.U32.AND P0, PT, R53.reuse, R133.reuse, PT ;  /* 0x000000853500720c */ /* 0x0c0fe40003f05070 */
[C---:B------:R-:W-:Y:S02]  /*22c40*/  ISETP.GE.U32.AND P1, PT, R53.reuse, R133, PT ;  /* 0x000000853500720c */ /* 0x040fe40003f26070 */
[----:B------:R-:W-:Y:S02]  /*22c50*/  ISETP.NE.AND.EX P0, PT, R60, R134, PT, P0 ;  /* 0x000000863c00720c */ /* 0x000fe40003f05300 */
[----:B------:R-:W-:Y:S02]  /*22c60*/  ISETP.GT.U32.AND P2, PT, R53, R76, PT ;  /* 0x0000004c3500720c */ /* 0x000fe40003f44070 */
[----:B------:R-:W-:Y:S02]  /*22c70*/  ISETP.EQ.U32.AND P0, PT, R18, 0x1, !P0 ;  /* 0x000000011200780c */ /* 0x000fe40004702070 */
[----:B------:R-:W-:-:S02]  /*22c80*/  ISETP.GE.U32.AND.EX P1, PT, R60, R134, PT, P1 ;  /* 0x000000863c00720c */ /* 0x000fc40003f26110 */
        /* <DEDUP_REMOVED lines=32> */
.L_x_73:
        /* <DEDUP_REMOVED lines=21> */
.L_x_74:
[----:B------:R-:W-:Y:S01]  /*22fe0*/  IMAD.WIDE.U32 R18, R56, R56, RZ ;  /* 0x0000003838127225 */ /* 0x000fe200078e00ff */
[----:B------:R-:W-:-:S03]  /*22ff0*/  CS2R R92, SRZ ;  /* 0x00000000005c7805 */ /* 0x000fc6000001ff00 */
[----:B------:R-:W-:Y:S01]  /*23000*/  IMAD.MOV.U32 R21, RZ, RZ, RZ ;  /* 0x000000ffff157224 */ /* 0x000fe200078e00ff */
[----:B------:R-:W-:Y:S01]  /*23010*/  LOP3.LUT R85, R18, 0xfffffffd, RZ, 0xc0, !PT ;  /* 0xfffffffd12557812 */ /* 0x000fe200078ec0ff */
[----:B------:R-:W-:-:S04]  /*23020*/  IMAD.WIDE.U32 R58, R97, R56, RZ ;  /* 0x00000038613a7225 */ /* 0x000fc800078e00ff */
[----:B------:R-:W-:Y:S02]  /*23030*/  IMAD.IADD R84, R19, 0x1, R21 ;  /* 0x0000000113547824 */ /* 0x000fe400078e0215 */
[----:B------:R-:W-:-:S04]  /*23040*/  IMAD.WIDE.U32 R18, R65, R56, RZ ;  /* 0x0000003841127225 */ /* 0x000fc800078e00ff */
[----:B------:R-:W-:-:S04]  /*23050*/  IMAD.WIDE.U32 R62, R97, R91, RZ ;  /* 0x0000005b613e7225 */ /* 0x000fc800078e00ff */
[----:B------:R-:W-:Y:S02]  /*23060*/  IMAD.IADD R23, R59, 0x1, R93 ;  /* 0x000000013b177824 */ /* 0x000fe400078e025d */
[----:B------:R-:W-:Y:S02]  /*23070*/  IMAD.MOV.U32 R83, RZ, RZ, RZ ;  /* 0x000000ffff537224 */ /* 0x000fe400078e00ff */
[----:B------:R-:W-:Y:S01]  /*23080*/  IMAD.WIDE.U32 R50, R91, R56, RZ ;  /* 0x000000385b327225 */ /* 0x000fe200078e00ff */
[----:B------:R-:W-:-:S03]  /*23090*/  IADD3 R62, P2, P3, R62, R23, R18 ;  /* 0x000000173e3e7210 */ /* 0x000fc60007b5e012 */
[----:B------:R-:W-:Y:S02]  /*230a0*/  IMAD.MOV.U32 R113, RZ, RZ, RZ ;  /* 0x000000ffff717224 */ /* 0x000fe400078e00ff */
[----:B------:R-:W-:-:S04]  /*230b0*/  IMAD.WIDE.U32 R22, R53, R56, RZ ;  /* 0x0000003835167225 */ /* 0x000fc800078e00ff */
[----:B------:R-:W-:Y:S02]  /*230c0*/  IMAD.IADD R61, R51, 0x1, R83 ;  /* 0x00000001333d7824 */ /* 0x000fe400078e0253 */
[----:B------:R-:W-:-:S03]  /*230d0*/  IMAD.WIDE.U32 R20, R78, R78, RZ ;  /* 0x0000004e4e147225 */ /* 0x000fc600078e00ff */
[----:B------:R-:W-:Y:S01]  /*230e0*/  SHF.R.U64 R80, R50, 0x1f, R61 ;  /* 0x0000001f32507819 */ /* 0x000fe2000000123d */
[----:B------:R-:W-:Y:S01]  /*230f0*/  IMAD.MOV.U32 R149, RZ, RZ, RZ ;  /* 0x000000ffff957224 */ /* 0x000fe200078e00ff */
[----:B------:R-:W-:Y:S01]  /*23100*/  LOP3.LUT R147, R20, 0xfffffffd, RZ, 0xc0, !PT ;  /* 0xfffffffd14937812 */ /* 0x000fe200078ec0ff */
[----:B------:R-:W-:Y:S01]  /*23110*/  IMAD.WIDE.U32 R52, R53, R91, RZ ;  /* 0x0000005b35347225 */ /* 0x000fe200078e00ff */
[----:B------:R-:W-:-:S03]  /*23120*/  LOP3.LUT R80, R80, 0xfffffffe, RZ, 0xc0, !PT ;  /* 0xfffffffe50507812 */ /* 0x000fc600078ec0ff */
[----:B------:R-:W-:-:S04]  /*23130*/  IMAD.WIDE.U32 R54, R60, R56, RZ ;  /* 0x000000383c367225 */ /* 0x000fc800078e00ff */
[----:B------:R-:W-:Y:S02]  /*23140*/  IMAD.IADD R139, R23, 0x1, R113 ;  /* 0x00000001178b7824 */ /* 0x000fe400078e0271 */
[----:B------:R-:W-:Y:S01]  /*23150*/  IMAD.IADD R59, R93, 0x1, R63 ;  /* 0x000000015d3b7824 */ /* 0x000fe200078e023f */
[----:B------:R-:W-:Y:S01]  /*23160*/  SHF.L.U64.HI R63, R50, 0x1, R61 ;  /* 0x00000001323f7819 */ /* 0x000fe2000001023d */
[----:B------:R-:W-:Y:S01]  /*23170*/  IMAD.MOV.U32 R79, RZ, RZ, RZ ;  /* 0x000000ffff4f7224 */ /* 0x000fe200078e00ff */
[----:B------:R-:W-:Y:S01]  /*23180*/  IADD3 R139, P1, P0, R52, R139, R54 ;  /* 0x0000008b348b7210 */ /* 0x000fe2000783e036 */
[----:B------:R-:W-:Y:S01]  /*23190*/  IMAD.SHL.U32 R89, R50, 0x2, RZ ;  /* 0x0000000232597824 */ /* 0x000fe200078e00ff */
[----:B------:R-:W-:Y:S01]  /*231a0*/  LOP3.LUT R63, R63, 0x1, RZ, 0xc0, !PT ;  /* 0x000000013f3f7812 */ /* 0x000fe200078ec0ff */
[----:B------:R-:W-:Y:S02]  /*231b0*/  IMAD.MOV.U32 R87, RZ, RZ, RZ ;  /* 0x000000ffff577224 */ /* 0x000fe400078e00ff */
[----:B------:R-:W-:Y:S01]  /*231c0*/  IMAD.WIDE.U32 R50, R78, R56, RZ ;  /* 0x000000384e327225 */ /* 0x000fe200078e00ff */
[----:B------:R-:W-:-:S03]  /*231d0*/  LOP3.LUT R89, R89, 0xfffffffe, RZ, 0xc0, !PT ;  /* 0xfffffffe59597812 */ /* 0x000fc600078ec0ff */
[----:B------:R-:W-:Y:S01]  /*231e0*/  IMAD.IADD R20, R19, 0x1, R149 ;  /* 0x0000000113147824 */ /* 0x000fe200078e0295 */
[----:B------:R-:W-:Y:S01]  /*231f0*/  IADD3 R89, P5, PT, R89, R84, RZ ;  /* 0x0000005459597210 */ /* 0x000fe20007fbe0ff */
[----:B------:R-:W-:Y:S02]  /*23200*/  IMAD.IADD R113, R113, 0x1, R53 ;  /* 0x0000000171717824 */ /* 0x000fe400078e0235 */
[----:B------:R-:W-:Y:S02]  /*23210*/  IMAD.IADD R18, R55, 0x1, R79 ;  /* 0x0000000137127824 */ /* 0x000fe400078e024f */
[----:B------:R-:W-:Y:S02]  /*23220*/  IMAD.MOV.U32 R19, RZ, RZ, RZ ;  /* 0x000000ffff137224 */ /* 0x000fe400078e00ff */
[----:B------:R-:W-:-:S04]  /*23230*/  IMAD.WIDE.U32 R52, R65, R78, RZ ;  /* 0x0000004e41347225 */ /* 0x000fc800078e00ff */
[----:B------:R-:W-:-:S04]  /*23240*/  IMAD.WIDE.U32 R54, R90, R56, RZ ;  /* 0x000000385a367225 */ /* 0x000fc800078e00ff */
[----:B------:R-:W-:-:S04]  /*23250*/  IMAD.WIDE.U32 R56, R78, R91, RZ ;  /* 0x0000005b4e387225 */ /* 0x000fc800078e00ff */
[----:B------:R-:W-:Y:S01]  /*23260*/  IMAD.IADD R23, R51, 0x1, R87 ;  /* 0x0000000133177824 */ /* 0x000fe200078e0257 */
[----:B------:R-:W-:Y:S01]  /*23270*/  SHF.R.U32.HI R51, RZ, 0x1f, R61 ;  /* 0x0000001fff337819 */ /* 0x000fe2000001163d */
[----:B------:R-:W-:-:S03]  /*23280*/  IMAD.WIDE.U32 R18, R60, R91, R18 ;  /* 0x0000005b3c127225 */ /* 0x000fc600078e0012 */
[----:B------:R-:W-:Y:S01]  /*23290*/  LOP3.LUT R81, R51, 0x1, RZ, 0xc0, !PT ;  /* 0x0000000133517812 */ /* 0x000fe200078ec0ff */
[----:B------:R-:W-:Y:S01]  /*232a0*/  IMAD.IADD R60, R149, 0x1, R53 ;  /* 0x00000001953c7824 */ /* 0x000fe200078e0235 */
[----:B------:R-:W-:Y:S01]  /*232b0*/  IADD3.X R53, PT, PT, RZ, RZ, RZ, P2, P3 ;  /* 0x000000ffff357210 */ /* 0x000fe200017e64ff */
[----:B------:R-:W-:Y:S01]  /*232c0*/  IMAD.WIDE.U32 R24, R90, R78, RZ ;  /* 0x0000004e5a187225 */ /* 0x000fe200078e00ff */
[----:B------:R-:W-:Y:S02]  /*232d0*/  IADD3 R23, P3, P4, R56, R23, R54 ;  /* 0x0000001738177210 */ /* 0x000fe40007c7e036 */
[----:B------:R-:W-:Y:S01]  /*232e0*/  IADD3.X R54, PT, PT, RZ, RZ, RZ, P1, P0 ;  /* 0x000000ffff367210 */ /* 0x000fe20000fe04ff */
[----:B------:R-:W-:Y:S01]  /*232f0*/  IMAD.SHL.U32 R82, R24, 0x2, RZ ;  /* 0x0000000218527824 */ /* 0x000fe200078e00ff */
[----:B------:R-:W-:Y:S01]  /*23300*/  SHF.R.U32.HI R88, RZ, 0x1f, R23 ;  /* 0x0000001fff587819 */ /* 0x000fe20000011617 */
[----:B------:R-:W-:Y:S01]  /*23310*/  IMAD.WIDE.U32 R80, R91, R91, R80 ;  /* 0x0000005b5b507225 */ /* 0x000fe200078e0050 */
[----:B------:R-:W-:-:S02]  /*23320*/  SHF.L.U64.HI R23, R50, 0x1, R23 ;  /* 0x0000000132177819 */ /* 0x000fc40000010217 */
[----:B------:R-:W-:Y:S01]  /*23330*/  IADD3 R51, P2, PT, R88, R58, RZ ;  /* 0x0000003a58337210 */ /* 0x000fe20007f5e0ff */
[----:B------:R-:W-:Y:S01]  /*23340*/  IMAD.X R63, RZ, RZ, R63, P5 ;  /* 0x000000ffff3f7224 */ /* 0x000fe200028e063f */
[----:B------:R-:W-:Y:S01]  /*23350*/  LOP3.LUT R82, R82, 0xfffffffe, RZ, 0xc0, !PT ;  /* 0xfffffffe52527812 */ /* 0x000fe200078ec0ff */
[----:B------:R-:W-:Y:S01]  /*23360*/  IMAD.IADD R21, R87, 0x1, R21 ;  /* 0x0000000157157824 */ /* 0x000fe200078e0215 */
[----:B------:R-:W-:Y:S01]  /*23370*/  ISETP.GT.U32.AND P5, PT, R58, R51, PT ;  /* 0x000000333a00720c */ /* 0x000fe20003fa4070 */
[----:B------:R-:W-:Y:S01]  /*23380*/  IMAD.X R151, RZ, RZ, R62, P2 ;  /* 0x000000ffff977224 */ /* 0x000fe200010e063e */
[----:B------:R-:W-:Y:S01]  /*23390*/  IADD3 R63, P1, PT, R63, R80, RZ ;  /* 0x000000503f3f7210 */ /* 0x000fe20007f3e0ff */
[----:B------:R-:W-:Y:S01]  /*233a0*/  IMAD.MOV.U32 R61, RZ, RZ, RZ ;  /* 0x000000ffff3d7224 */ /* 0x000fe200078e00ff */
[----:B------:R-:W-:Y:S01]  /*233b0*/  IADD3 R82, P6, PT, R82, R21, RZ ;  /* 0x0000001552527210 */ /* 0x000fe20007fde0ff */
[----:B------:R-:W-:Y:S01]  /*233c0*/  IMAD.MOV.U32 R21, RZ, RZ, RZ ;  /* 0x000000ffff157224 */ /* 0x000fe200078e00ff */
[----:B------:R-:W-:Y:S01]  /*233d0*/  ISETP.GT.U32.AND.EX P5, PT, R62, R151, PT, P5 ;  /* 0x000000973e00720c */ /* 0x000fe20003fa4150 */
[----:B------:R-:W-:-:S02]  /*233e0*/  IMAD.IADD R25, R92, 0x1, R25 ;  /* 0x000000015c197824 */ /* 0x000fc400078e0219 */
[----:B------:R-:W-:Y:S01]  /*233f0*/  IMAD.X R80, R83, 0x1, R81, P1 ;  /* 0x0000000153507824 */ /* 0x000fe200008e0651 */
[----:B------:R-:W-:Y:S01]  /*23400*/  IADD3 R147, P1, PT, R51, R147, RZ ;  /* 0x0000009333937210 */ /* 0x000fe20007f3e0ff */
[C---:B------:R-:W-:Y:S01]  /*23410*/  IMAD.WIDE.U32 R20, R65.reuse, R91, R20 ;  /* 0x0000005b41147225 */ /* 0x040fe200078e0014 */
[C-C-:B------:R-:W-:Y:S02]  /*23420*/  SHF.L.U64.HI R64, R24.reuse, 0x1, R25.reuse ;  /* 0x0000000118407819 */ /* 0x140fe40000010219 */
[----:B------:R-:W-:Y:S01]  /*23430*/  SHF.R.U64 R24, R24, 0x1f, R25 ;  /* 0x0000001f18187819 */ /* 0x000fe20000001219 */
[----:B------:R-:W-:Y:S01]  /*23440*/  IMAD.WIDE.U32 R60, R65, R90, R60 ;  /* 0x0000005a413c7225 */ /* 0x000fe200078e003c */
[----:B------:R-:W-:Y:S02]  /*23450*/  IADD3 R65, P2, P0, R54, R18, R113 ;  /* 0x0000001236417210 */ /* 0x000fe4000785e071 */
[----:B------:R-:W-:Y:S01]  /*23460*/  SEL R18, R58, R51, P5 ;  /* 0x000000333a127207 */ /* 0x000fe20002800000 */
[----:B------:R-:W-:Y:S01]  /*23470*/  IMAD.X R51, R151, 0x1, R82, P1 ;  /* 0x0000000197337824 */ /* 0x000fe200008e0652 */
[----:B------:R-:W-:Y:S01]  /*23480*/  SHF.R.U32.HI R25, RZ, 0x1f, R25 ;  /* 0x0000001fff197819 */ /* 0x000fe20000011619 */
[----:B------:R-:W-:Y:S01]  /*23490*/  IMAD.IADD R81, R79, 0x1, R19 ;  /* 0x000000014f517824 */ /* 0x000fe200078e0213 */
[----:B------:R-:W-:Y:S01]  /*234a0*/  ISETP.GT.U32.AND P1, PT, R18, R147, PT ;  /* 0x000000931200720c */ /* 0x000fe20003f24070 */
[----:B------:R-:W-:Y:S01]  /*234b0*/  IMAD R54, R89, R68, RZ ;  /* 0x0000004459367224 */ /* 0x000fe200078e02ff */
[----:B------:R-:W-:Y:S01]  /*234c0*/  LOP3.LUT R64, R64, 0x1, RZ, 0xc0, !PT ;  /* 0x0000000140407812 */ /* 0x000fe200078ec0ff */
[----:B------:R-:W-:Y:S01]  /*234d0*/  IMAD.IADD R87, R87, 0x1, R57 ;  /* 0x0000000157577824 */ /* 0x000fe200078e0239 */
[----:B------:R-:W-:-:S02]  /*234e0*/  LOP3.LUT R18, R24, 0xfffffffe, RZ, 0xc0, !PT ;  /* 0xfffffffe18127812 */ /* 0x000fc400078ec0ff */
[----:B------:R-:W-:Y:S01]  /*234f0*/  SEL R24, R62, R151, P5 ;  /* 0x000000973e187207 */ /* 0x000fe20002800000 */
[----:B------:R-:W-:Y:S01]  /*23500*/  IMAD.X R79, RZ, RZ, R64, P6 ;  /* 0x000000ffff4f7224 */ /* 0x000fe200030e0640 */
[----:B------:R-:W-:Y:S02]  /*23510*/  LOP3.LUT R19, R25, 0x1, RZ, 0xc0, !PT ;  /* 0x0000000119137812 */ /* 0x000fe400078ec0ff */
[----:B------:R-:W-:Y:S01]  /*23520*/  IADD3 R59, P5, P6, R53, R20, R59 ;  /* 0x00000014353b7210 */ /* 0x000fe20007ebe03b */
[----:B------:R-:W-:Y:S01]  /*23530*/  IMAD.IADD R53, R149, 0x1, R21 ;  /* 0x0000000195357824 */ /* 0x000fe200078e0215 */
[----:B------:R-:W-:Y:S01]  /*23540*/  ISETP.GT.U32.AND.EX P1, PT, R24, R51, PT, P1 ;  /* 0x000000331800720c */ /* 0x000fe20003f24110 */
[-C--:B------:R-:W-:Y:S01]  /*23550*/  IMAD.WIDE.U32 R24, R97, R90.reuse, RZ ;  /* 0x0000005a61187225 */ /* 0x080fe200078e00ff */
[----:B------:R-:W-:Y:S02]  /*23560*/  IADD3.X R81, PT, PT, RZ, R81, RZ, P2, P0 ;  /* 0x00000051ff517210 */ /* 0x000fe400017e04ff */
[----:B------:R-:W-:Y:S01]  /*23570*/  SEL R113, RZ, 0x1, !P1 ;  /* 0x00000001ff717807 */ /* 0x000fe20004800000 */
[----:B------:R-:W-:-:S04]  /*23580*/  IMAD.WIDE.U32 R18, R90, R90, R18 ;  /* 0x0000005a5a127225 */ /* 0x000fc800078e0012 */
[----:B------:R-:W-:-:S04]  /*23590*/  IMAD.WIDE.U32 R20, R85, R68, RZ ;  /* 0x0000004455147225 */ /* 0x000fc800078e00ff */
[----:B------:R-:W-:Y:S01]  /*235a0*/  IMAD.IADD R83, R93, 0x1, R25 ;  /* 0x000000015d537824 */ /* 0x000fe200078e0219 */
[----:B------:R-:W-:Y:S01]  /*235b0*/  IADD3.X R25, PT, PT, RZ, R53, RZ, P5, P6 ;  /* 0x00000035ff197210 */ /* 0x000fe20002fec4ff */
[----:B------:R-:W-:Y:S01]  /*235c0*/  IMAD R53, R85, R69, R54 ;  /* 0x0000004555357224 */ /* 0x000fe200078e0236 */
[----:B------:R-:W-:Y:S01]  /*235d0*/  IADD3 R54, P5, P6, R79, R18, R59 ;  /* 0x000000124f367210 */ /* 0x000fe20007ebe03b */
[----:B------:R-:W-:Y:S01]  /*235e0*/  IMAD.IADD R82, R92, 0x1, R19 ;  /* 0x000000015c527824 */ /* 0x000fe200078e0213 */
[----:B------:R-:W-:Y:S01]  /*235f0*/  IADD3 R83, P1, PT, R83, R60, RZ ;  /* 0x0000003c53537210 */ /* 0x000fe20007f3e0ff */
[----:B------:R-:W-:-:S03]  /*23600*/  IMAD.WIDE.U32 R18, R20, R70, RZ ;  /* 0x0000004614127225 */ /* 0x000fc600078e00ff */
[----:B------:R-:W-:Y:S01]  /*23610*/  IADD3.X R82, PT, PT, RZ, R82, R25, P5, P6 ;  /* 0x00000052ff527210 */ /* 0x000fe20002fec419 */
[----:B------:R-:W-:Y:S01]  /*23620*/  IMAD.IADD R53, R21, 0x1, R53 ;  /* 0x0000000115357824 */ /* 0x000fe200078e0235 */
[----:B------:R-:W-:Y:S01]  /*23630*/  IADD3 R79, P5, P6, R59, R54, R113 ;  /* 0x000000363b4f7210 */ /* 0x000fe20007ebe071 */
[----:B------:R-:W-:Y:S01]  /*23640*/  IMAD.X R64, R149, 0x1, R61, P1 ;  /* 0x0000000195407824 */ /* 0x000fe200008e063d */
[----:B------:R-:W-:Y:S01]  /*23650*/  IADD3 RZ, P1, PT, R85, R18, RZ ;  /* 0x0000001255ff7210 */ /* 0x000fe20007f3e0ff */
[----:B------:R-:W-:Y:S01]  /*23660*/  IMAD.WIDE.U32 R84, R53, R70, RZ ;  /* 0x0000004635547225 */ /* 0x000fe200078e00ff */
[----:B------:R-:W-:Y:S02]  /*23670*/  IADD3.X R82, PT, PT, R25, R82, RZ, P5, P6 ;  /* 0x0000005219527210 */ /* 0x000fe40002fec4ff */
[----:B------:R-:W-:Y:S01]  /*23680*/  IADD3 R56, P6, PT, R147, R58, RZ ;  /* 0x0000003a93387210 */ /* 0x000fe20007fde0ff */
[----:B------:R-:W-:-:S03]  /*23690*/  IMAD.WIDE.U32 R60, R53, R72, RZ ;  /* 0x00000048353c7225 */ /* 0x000fc600078e00ff */
[----:B------:R-:W-:Y:S01]  /*236a0*/  ISETP.GE.U32.AND P0, PT, R56, R147, PT ;  /* 0x000000933800720c */ /* 0x000fe20003f06070 */
[----:B------:R-:W-:-:S04]  /*236b0*/  IMAD.WIDE.U32 R58, R97, R78, RZ ;  /* 0x0000004e613a7225 */ /* 0x000fc800078e00ff */
[----:B------:R-:W-:-:S04]  /*236c0*/  IMAD.WIDE.U32 R84, P5, R20, R71, R84 ;  /* 0x0000004714547225 */ /* 0x000fc800078a0054 */
[----:B------:R-:W-:Y:S01]  /*236d0*/  IMAD.X R54, R51, 0x1, R62, P6 ;  /* 0x0000000133367824 */ /* 0x000fe200030e063e */
[----:B------:R-:W-:Y:S01]  /*236e0*/  IADD3 R62, P2, PT, R19, R84, RZ ;  /* 0x00000054133e7210 */ /* 0x000fe20007f5e0ff */
[----:B------:R-:W-:-:S03]  /*236f0*/  IMAD.WIDE.U32 R60, P6, R20, R73, R60 ;  /* 0x00000049143c7225 */ /* 0x000fc600078c003c */
[----:B------:R-:W-:Y:S01]  /*23700*/  IADD3.X RZ, P1, PT, R89, R62, RZ, P1, !PT ;  /* 0x0000003e59ff7210 */ /* 0x000fe20000f3e4ff */
[----:B------:R-:W-:Y:S01]  /*23710*/  IMAD.IADD R93, R93, 0x1, R59 ;  /* 0x000000015d5d7824 */ /* 0x000fe200078e023b */
[----:B------:R-:W-:Y:S01]  /*23720*/  ISETP.GE.U32.AND.EX P0, PT, R54, R51, PT, P0 ;  /* 0x000000333600720c */ /* 0x000fe20003f06100 */
[----:B------:R-:W-:Y:S02]  /*23730*/  IMAD.X R25, RZ, RZ, RZ, P5 ;  /* 0x000000ffff197224 */ /* 0x000fe400028e06ff */
[----:B------:R-:W-:Y:S01]  /*23740*/  IMAD.X R97, RZ, RZ, RZ, P6 ;  /* 0x000000ffff617224 */ /* 0x000fe200030e06ff */
[----:B------:R-:W-:Y:S01]  /*23750*/  IADD3 R84, P5, P6, R24, R93, R52 ;  /* 0x0000005d18547210 */ /* 0x000fe20007ebe034 */
[----:B------:R-:W-:Y:S01]  /*23760*/  IMAD.WIDE.U32 R18, R20, R72, RZ ;  /* 0x0000004814127225 */ /* 0x000fe200078e00ff */
[----:B------:R-:W-:Y:S02]  /*23770*/  SEL R86, RZ, 0x1, P0 ;  /* 0x00000001ff567807 */ /* 0x000fe40000000000 */
[----:B------:R-:W-:Y:S01]  /*23780*/  IADD3.X R62, PT, PT, RZ, RZ, RZ, P5, P6 ;  /* 0x000000ffff3e7210 */ /* 0x000fe20002fec4ff */
[----:B------:R-:W-:-:S02]  /*23790*/  IMAD.MOV.U32 R24, RZ, RZ, R85 ;  /* 0x000000ffff187224 */ /* 0x000fc400078e0055 */
[----:B------:R-:W-:Y:S02]  /*237a0*/  IMAD.MOV.U32 R96, RZ, RZ, R61 ;  /* 0x000000ffff607224 */ /* 0x000fe400078e003d */
[----:B------:R-:W-:Y:S01]  /*237b0*/  IMAD.WIDE.U32.X R24, R53, R71, R24, P2 ;  /* 0x0000004735187225 */ /* 0x000fe200010e0418 */
[----:B------:R-:W-:Y:S02]  /*237c0*/  IADD3 R93, P2, PT, R19, R60, RZ ;  /* 0x0000003c135d7210 */ /* 0x000fe40007f5e0ff */
[----:B------:R-:W-:Y:S02]  /*237d0*/  IADD3 R19, P5, PT, R113, R22, RZ ;  /* 0x0000001671137210 */ /* 0x000fe40007fbe0ff */
[----:B------:R-:W-:Y:S01]  /*237e0*/  IADD3.X R113, P1, PT, RZ, R24, RZ, P1, !PT ;  /* 0x00000018ff717210 */ /* 0x000fe20000f3e4ff */
[----:B------:R-:W-:Y:S01]  /*237f0*/  IMAD.WIDE.U32.X R96, R53, R73, R96, P2 ;  /* 0x0000004935607225 */ /* 0x000fe200010e0460 */
[----:B------:R-:W-:Y:S02]  /*23800*/  ISETP.GT.U32.AND P6, PT, R22, R19, PT ;  /* 0x000000131600720c */ /* 0x000fe40003fc4070 */
[----:B------:R-:W-:Y:S01]  /*23810*/  LEA R113, P0, R50, R113, 0x1 ;  /* 0x0000007132717211 */ /* 0x000fe200078008ff */
[----:B------:R-:W-:Y:S01]  /*23820*/  IMAD.X R60, RZ, RZ, R139, P5 ;  /* 0x000000ffff3c7224 */ /* 0x000fe200028e068b */
[----:B------:R-:W-:Y:S01]  /*23830*/  IADD3 R21, P5, PT, R19, R58, RZ ;  /* 0x0000003a13157210 */ /* 0x000fe20007fbe0ff */
[----:B------:R-:W-:-:S02]  /*23840*/  IMAD.X R24, RZ, RZ, R25, P1 ;  /* 0x000000ffff187224 */ /* 0x000fc400008e0619 */
[----:B------:R-:W-:Y:S01]  /*23850*/  IMAD.WIDE.U32 R50, R53, R74, RZ ;  /* 0x0000004a35327225 */ /* 0x000fe200078e00ff */
[----:B------:R-:W-:-:S03]  /*23860*/  ISETP.GT.U32.AND.EX P6, PT, R139, R60, PT, P6 ;  /* 0x0000003c8b00720c */ /* 0x000fc60003fc4160 */
[----:B------:R-:W-:Y:S01]  /*23870*/  IMAD.X R52, R60, 0x1, R84, P5 ;  /* 0x000000013c347824 */ /* 0x000fe200028e0654 */
[----:B------:R-:W-:Y:S02]  /*23880*/  IADD3 R112, P5, PT, R86, R21, RZ ;  /* 0x0000001556707210 */ /* 0x000fe40007fbe0ff */
[----:B------:R-:W-:Y:S02]  /*23890*/  SEL R146, R22, R19, P6 ;  /* 0x0000001316927207 */ /* 0x000fe40003000000 */
[----:B------:R-:W-:Y:S01]  /*238a0*/  IADD3 R78, P1, PT, R112, R58, RZ ;  /* 0x0000003a704e7210 */ /* 0x000fe20007f3e0ff */
[----:B------:R-:W-:Y:S01]  /*238b0*/  IMAD.X R89, RZ, RZ, R52, P5 ;  /* 0x000000ffff597224 */ /* 0x000fe200028e0634 */
[----:B------:R-:W-:Y:S01]  /*238c0*/  IADD3 R113, P5, PT, R113, R18, RZ ;  /* 0x0000001271717210 */ /* 0x000fe20007fbe0ff */
[----:B------:R-:W-:Y:S01]  /*238d0*/  IMAD.WIDE.U32 R18, R53, R76, RZ ;  /* 0x0000004c35127225 */ /* 0x000fe200078e00ff */
[----:B------:R-:W-:Y:S02]  /*238e0*/  IADD3.X R58, P0, PT, R24, R23, RZ, P0, !PT ;  /* 0x00000017183a7210 */ /* 0x000fe4000071e4ff */
        /* <DEDUP_REMOVED lines=11> */
[----:B------:R-:W-:Y:S01]  /*239a0*/  IMAD.WIDE.U32 R18, P1, R20, R77, R18 ;  /* 0x0000004d14127225 */ /* 0x000fe20007820012 */
[----:B------:R-:W-:-:S03]  /*239b0*/  ISETP.GT.U32.AND.EX P2, PT, R147, R52, PT, P2 ;  /* 0x000000349300720c */ /* 0x000fc60003f44120 */
[----:B------:R-:W-:Y:S01]  /*239c0*/  IMAD.X R25, RZ, RZ, RZ, P6 ;  /* 0x000000ffff197224 */ /* 0x000fe200030e06ff */
[----:B------:R-:W-:Y:S01]  /*239d0*/  IADD3 R23, P6, PT, R61, R50, RZ ;  /* 0x000000323d177210 */ /* 0x000fe20007fde0ff */
[----:B------:R-:W-:Y:S01]  /*239e0*/  IMAD.WIDE.U32 R20, R20, R76, RZ ;  /* 0x0000004c14147225 */ /* 0x000fe200078e00ff */
[----:B------:R-:W-:-:S03]  /*239f0*/  SEL R112, RZ, 0x1, !P2 ;  /* 0x00000001ff707807 */ /* 0x000fc60005000000 */
        /* <DEDUP_REMOVED lines=25> */
[----:B------:R-:W-:Y:S02]  /*23b90*/  IADD3.X R54, P5, PT, R54, R23, RZ, P2, !PT ;  /* 0x0000001736367210 */ /* 0x000fe400017be4ff */
[----:B------:R-:W-:Y:S01]  /*23ba0*/  IADD3.X RZ, P2, PT, R93, R52, RZ, P1, !PT ;  /* 0x000000345dff7210 */ /* 0x000fe20000f5e4ff */
[----:B------:R-:W-:Y:S01]  /*23bb0*/  IMAD.MOV.U32 R52, RZ, RZ, R25 ;  /* 0x000000ffff347224 */ /* 0x000fe200078e0019 */
[----:B------:R-:W-:Y:S01]  /*23bc0*/  IADD3.X R112, P0, P5, R18, RZ, RZ, P5, P0 ;  /* 0x000000ff12707210 */ /* 0x000fe20002d004ff */
[----:B------:R-:W-:Y:S01]  /*23bd0*/  IMAD.WIDE.U32 R24, R21, R72, RZ ;  /* 0x0000004815187225 */ /* 0x000fe200078e00ff */
[----:B------:R-:W-:Y:S02]  /*23be0*/  IADD3 R93, P1, PT, R78, R22, RZ ;  /* 0x000000164e5d7210 */ /* 0x000fe40007f3e0ff */
        /* <DEDUP_REMOVED lines=48> */
[----:B------:R-:W-:Y:S01]  /*23ef0*/  IMAD.MOV.U32 R61, RZ, RZ, RZ ;  /* 0x000000ffff3d7224 */ /* 0x000fe200078e00ff */
[----:B------:R-:W-:Y:S01]  /*23f00*/  IADD3 R18, P1, PT, R21, R18, RZ ;  /* 0x0000001215127210 */ /* 0x000fe20007f3e0ff */
[----:B------:R-:W-:Y:S01]  /*23f10*/  IMAD.X R21, RZ, RZ, RZ, P5 ;  /* 0x000000ffff157224 */ /* 0x000fe200028e06ff */
[----:B------:R-:W-:Y:S01]  /*23f20*/  IADD3.X R55, P6, PT, R20, R55, RZ, P6, !PT ;  /* 0x0000003714377210 */ /* 0x000fe200037de4ff */
[----:B------:R-:W-:Y:S01]  /*23f30*/  IMAD.MOV.U32 R20, RZ, RZ, R19 ;  /* 0x000000ffff147224 */ /* 0x000fe200078e0013 */
[----:B------:R-:W-:Y:S01]  /*23f40*/  IADD3.X R57, PT, PT, RZ, RZ, RZ, P3, P4 ;  /* 0x000000ffff397210 */ /* 0x000fe20001fe84ff */
[----:B------:R-:W-:Y:S01]  /*23f50*/  IMAD.WIDE.U32 R60, R90, R91, R60 ;  /* 0x0000005b5a3c7225 */ /* 0x000fe200078e003c */
[----:B------:R-:W-:-:S02]  /*23f60*/  IADD3 R54, P5, PT, R58, R63, RZ ;  /* 0x0000003f3a367210 */ /* 0x000fc40007fbe0ff */
[----:B------:R-:W-:Y:S01]  /*23f70*/  IADD3.X R51, P2, P6, R52, RZ, RZ, P6, P2 ;  /* 0x000000ff34337210 */ /* 0x000fe200036444ff */
[----:B------:R-:W-:Y:S01]  /*23f80*/  IMAD.WIDE.U32.X R20, R147, R71, R20, P1 ;  /* 0x0000004793147225 */ /* 0x000fe200008e0414 */
[----:B------:R-:W-:Y:S02]  /*23f90*/  IADD3.X RZ, P0, PT, R113, R18, RZ, P0, !PT ;  /* 0x0000001271ff7210 */ /* 0x000fe4000071e4ff */
[----:B------:R-:W-:Y:S01]  /*23fa0*/  IADD3 R51, P3, PT, R51, R54, RZ ;  /* 0x0000003633337210 */ /* 0x000fe20007f7e0ff */
[----:B------:R-:W-:Y:S01]  /*23fb0*/  IMAD.WIDE.U32 R18, R147, R72, RZ ;  /* 0x0000004893127225 */ /* 0x000fe200078e00ff */
[----:B------:R-:W-:Y:S02]  /*23fc0*/  IADD3 R87, P4, P1, R57, R60, R87 ;  /* 0x0000003c39577210 */ /* 0x000fe4000799e057 */
[----:B------:R-:W-:Y:S01]  /*23fd0*/  IADD3.X R57, P0, PT, RZ, R20, RZ, P0, !PT ;  /* 0x00000014ff397210 */ /* 0x000fe2000071e4ff */
[----:B------:R-:W-:Y:S01]  /*23fe0*/  IMAD.X R59, R59, 0x1, R80, P5 ;  /* 0x000000013b3b7824 */ /* 0x000fe200028e0650 */
[----:B------:R-:W-:Y:S01]  /*23ff0*/  IADD3.X R60, PT, PT, R53, RZ, RZ, P2, P6 ;  /* 0x000000ff353c7210 */ /* 0x000fe200017ec4ff */
[----:B------:R-:W-:Y:S01]  /*24000*/  IMAD.WIDE.U32 R18, P2, R22, R73, R18 ;  /* 0x0000004916127225 */ /* 0x000fe20007840012 */
[----:B------:R-:W-:-:S02]  /*24010*/  IADD3 R52, P6, PT, R51, R50, RZ ;  /* 0x0000003233347210 */ /* 0x000fc40007fde0ff */
        /* <DEDUP_REMOVED lines=17> */
[----:B------:R-:W-:Y:S01]  /*24130*/  ISETP.GT.U32.AND P1, PT, R85, R78, PT ;  /* 0x0000004e5500720c */ /* 0x000fe20003f24070 */
[----:B------:R-:W-:Y:S01]  /*24140*/  IMAD R58, R23, R68, RZ ;  /* 0x00000044173a7224 */ /* 0x000fe200078e02ff */
[----:B------:R-:W-:Y:S02]  /*24150*/  IADD3.X R53, P2, P6, R20, RZ, RZ, P2, P0 ;  /* 0x000000ff14357210 */ /* 0x000fe400016404ff */
[----:B------:R-:W-:Y:S01]  /*24160*/  ISETP.GT.U32.AND.EX P1, PT, R89, R84, PT, P1 ;  /* 0x000000545900720c */ /* 0x000fe20003f24110 */
[----:B------:R-:W-:Y:S01]  /*24170*/  IMAD R25, R57, R69, R58 ;  /* 0x0000004539197224 */ /* 0x000fe200078e023a */
[----:B------:R-:W-:Y:S01]  /*24180*/  IADD3.X R61, PT, PT, R21, RZ, RZ, P2, P6 ;  /* 0x000000ff153d7210 */ /* 0x000fe200017ec4ff */
[----:B------:R-:W-:Y:S01]  /*24190*/  IMAD.WIDE.U32 R20, R57, R68, RZ ;  /* 0x0000004439147225 */ /* 0x000fe200078e00ff */
[----:B------:R-:W-:-:S02]  /*241a0*/  IADD3 R88, P4, P5, R88, R87, R87 ;  /* 0x0000005758587210 */ /* 0x000fc40007d9e057 */
[----:B------:R-:W-:Y:S01]  /*241b0*/  ISETP.GE.U32.AND P2, PT, R54, R63, PT ;  /* 0x0000003f3600720c */ /* 0x000fe20003f46070 */
[----:B------:R-:W-:Y:S01]  /*241c0*/  IMAD.IADD R21, R21, 0x1, R25 ;  /* 0x0000000115157824 */ /* 0x000fe200078e0219 */
[----:B------:R-:W-:Y:S01]  /*241d0*/  SEL R24, RZ, 0x1, !P1 ;  /* 0x00000001ff187807 */ /* 0x000fe20004800000 */
[C---:B------:R-:W-:Y:S01]  /*241e0*/  IMAD.WIDE.U32 R18, P6, R22.reuse, R75, R18 ;  /* 0x0000004b16127225 */ /* 0x040fe200078c0012 */
[----:B------:R-:W-:Y:S02]  /*241f0*/  IADD3.X R54, PT, PT, RZ, R50, R50, P4, P5 ;  /* 0x00000032ff367210 */ /* 0x000fe400027ea432 */
[----:B------:R-:W-:Y:S01]  /*24200*/  ISETP.GE.U32.AND.EX P1, PT, R59, R80, PT, P2 ;  /* 0x000000503b00720c */ /* 0x000fe20003f26120 */
[----:B------:R-:W-:Y:S01]  /*24210*/  IMAD.WIDE.U32 R50, R22, R74, RZ ;  /* 0x0000004a16327225 */ /* 0x000fe200078e00ff */
[----:B------:R-:W-:Y:S02]  /*24220*/  IADD3 R62, P4, P5, R24, R83, R62 ;  /* 0x00000053183e7210 */ /* 0x000fe40007d9e03e */
[----:B------:R-:W-:Y:S01]  /*24230*/  IADD3 R59, P2, PT, R53, R52, RZ ;  /* 0x00000034353b7210 */ /* 0x000fe20007f5e0ff */
[----:B------:R-:W-:Y:S01]  /*24240*/  IMAD.WIDE.U32 R52, R21, R70, RZ ;  /* 0x0000004615347225 */ /* 0x000fe200078e00ff */
[----:B------:R-:W-:-:S02]  /*24250*/  ISETP.GE.U32.AND P0, PT, R93, R78, PT ;  /* 0x0000004e5d00720c */ /* 0x000fc40003f06070 */
[----:B------:R-:W-:Y:S01]  /*24260*/  IADD3.X R64, PT, PT, RZ, R64, RZ, P4, P5 ;  /* 0x00000040ff407210 */ /* 0x000fe200027ea4ff */
[----:B------:R-:W-:Y:S01]  /*24270*/  IMAD.MOV.U32 R24, RZ, RZ, R19 ;  /* 0x000000ffff187224 */ /* 0x000fe200078e0013 */
[----:B------:R-:W-:Y:S01]  /*24280*/  IADD3 R78, P4, PT, R51, R18, RZ ;  /* 0x00000012334e7210 */ /* 0x000fe20007f9e0ff */
[----:B------:R-:W-:Y:S01]  /*24290*/  IMAD.X R25, RZ, RZ, RZ, P6 ;  /* 0x000000ffff197224 */ /* 0x000fe200030e06ff */
[----:B------:R-:W-:Y:S01]  /*242a0*/  IADD3 R58, P6, PT, R59, R50, RZ ;  /* 0x000000323b3a7210 */ /* 0x000fe20007fde0ff */
[C---:B------:R-:W-:Y:S01]  /*242b0*/  IMAD.WIDE.U32 R18, R20.reuse, R70, RZ ;  /* 0x0000004614127225 */ /* 0x040fe200078e00ff */
[----:B------:R-:W-:Y:S02]  /*242c0*/  IADD3.X R59, P2, PT, R61, R60, RZ, P2, !PT ;  /* 0x0000003c3d3b7210 */ /* 0x000fe4000175e4ff */
[----:B------:R-:W-:Y:S01]  /*242d0*/  SEL R51, RZ, 0x1, P1 ;  /* 0x00000001ff337807 */ /* 0x000fe20000800000 */
[----:B------:R-:W-:Y:S01]  /*242e0*/  IMAD.WIDE.U32 R52, P5, R20, R71, R52 ;  /* 0x0000004714347225 */ /* 0x000fe200078a0034 */
[----:B------:R-:W-:-:S02]  /*242f0*/  IADD3 RZ, P1, PT, R57, R18, RZ ;  /* 0x0000001239ff7210 */ /* 0x000fc40007f3e0ff */
[----:B------:R-:W-:Y:S01]  /*24300*/  IADD3.X R59, P6, PT, R59, R78, RZ, P6, !PT ;  /* 0x0000004e3b3b7210 */ /* 0x000fe200037de4ff */
[----:B------:R-:W-:Y:S01]  /*24310*/  IMAD.WIDE.U32.X R24, R147, R75, R24, P4 ;  /* 0x0000004b93187225 */ /* 0x000fe200020e0418 */
[----:B------:R-:W-:Y:S02]  /*24320*/  IADD3 R18, P4, PT, R19, R52, RZ ;  /* 0x0000003413127210 */ /* 0x000fe40007f9e0ff */
[----:B------:R-:W-:Y:S01]  /*24330*/  ISETP.GE.U32.AND.EX P0, PT, R139, R84, PT, P0 ;  /* 0x000000548b00720c */ /* 0x000fe20003f06100 */
        /* <DEDUP_REMOVED lines=8> */
[----:B------:R-:W-:-:S02]  /*243c0*/  SEL R80, RZ, 0x1, P0 ;  /* 0x00000001ff507807 */ /* 0x000fc40000000000 */
        /* <DEDUP_REMOVED lines=15> */
[----:B------:R-:W-:-:S02]  /*244c0*/  IADD3 R56, P6, PT, R23, R22, RZ ;  /* 0x0000001617387210 */ /* 0x000fc40007fde0ff */
[----:B------:R-:W-:Y:S01]  /*244d0*/  IADD3.X R55, P4, PT, R60, R83, RZ, P4, !PT ;  /* 0x000000533c377210 */ /* 0x000fe2000279e4ff */
[----:B------:R-:W-:Y:S02]  /*244e0*/  IMAD.X R50, RZ, RZ, R25, P1 ;  /* 0x000000ffff327224 */ /* 0x000fe400008e0619 */
        /* <DEDUP_REMOVED lines=9> */
[----:B------:R-:W-:Y:S02]  /*24580*/  IMAD.X R82, RZ, RZ, R82, P3 ;  /* 0x000000ffff527224 */ /* 0x000fe400018e0652 */
[----:B------:R-:W-:Y:S01]  /*24590*/  IMAD.WIDE.U32.X R18, R21, R73, R18, P5 ;  /* 0x0000004915127225 */ /* 0x000fe200028e0412 */
[----:B------:R-:W-:Y:S02]  /*245a0*/  IADD3.X R61, P1, PT, R59, R22, RZ, P1, !PT ;  /* 0x000000163b3d7210 */ /* 0x000fe40000f3e4ff */
[----:B------:R-:W-:Y:S01]  /*245b0*/  ISETP.GE.U32.AND.EX P5, PT, R78, R54, PT, P2 ;  /* 0x000000364e00720c */ /* 0x000fe20003fa6120 */
[----:B------:R-:W-:Y:S01]  /*245c0*/  IMAD.WIDE.U32 R22, R21, R74, RZ ;  /* 0x0000004a15167225 */ /* 0x000fe200078e00ff */
[----:B------:R-:W-:-:S02]  /*245d0*/  ISETP.GE.U32.AND P2, PT, R63, R57, PT ;  /* 0x000000393f00720c */ /* 0x000fc40003f46070 */
[----:B------:R-:W-:Y:S02]  /*245e0*/  IADD3.X R25, P0, P1, R18, RZ, RZ, P1, P0 ;  /* 0x000000ff12197210 */ /* 0x000fe400009004ff */
[----:B------:R-:W-:Y:S02]  /*245f0*/  IADD3.X R54, PT, PT, R53, RZ, RZ, P4, P6 ;  /* 0x000000ff35367210 */ /* 0x000fe400027ec4ff */
[----:B------:R-:W-:Y:S02]  /*24600*/  IADD3 R65, P6, P4, R80, R65, R62 ;  /* 0x0000004150417210 */ /* 0x000fe40007cde03e */
[----:B------:R-:W-:Y:S02]  /*24610*/  ISETP.GE.U32.AND.EX P2, PT, R83, R78, PT, P2 ;  /* 0x0000004e5300720c */ /* 0x000fe40003f46120 */
[----:B------:R-:W-:Y:S01]  /*24620*/  IADD3.X R24, PT, PT, R19, RZ, RZ, P0, P1 ;  /* 0x000000ff13187210 */ /* 0x000fe200007e24ff */
[----:B------:R-:W-:Y:S01]  /*24630*/  IMAD.WIDE.U32 R18, R20, R74, RZ ;  /* 0x0000004a14127225 */ /* 0x000fe200078e00ff */
[----:B------:R-:W-:-:S02]  /*24640*/  SEL R62, RZ, 0x1, P5 ;  /* 0x00000001ff3e7807 */ /* 0x000fc40002800000 */
[----:B------:R-:W-:Y:S01]  /*24650*/  IADD3 R25, P0, PT, R25, R56, RZ ;  /* 0x0000003819197210 */ /* 0x000fe20007f1e0ff */
[----:B------:R-:W-:Y:S01]  /*24660*/  IMAD.WIDE.U32 R22, P5, R20, R75, R22 ;  /* 0x0000004b14167225 */ /* 0x000fe200078a0016 */
        /* <DEDUP_REMOVED lines=72> */
.L_x_75:
        /* <DEDUP_REMOVED lines=21> */
.L_x_76:
[----:B------:R-:W-:Y:S01]  /*24c40*/  CS2R R78, SRZ ;  /* 0x00000000004e7805 */ /* 0x000fe2000001ff00 */
[----:B------:R-:W-:Y:S01]  /*24c50*/  IMAD.WIDE.U32 R22, R58, R95, RZ ;  /* 0x0000005f3a167225 */ /* 0x000fe200078e00ff */
[----:B------:R-:W-:Y:S02]  /*24c60*/  CS2R R80, SRZ ;  /* 0x0000000000507805 */ /* 0x000fe4000001ff00 */
[----:B------:R-:W-:Y:S02]  /*24c70*/  CS2R R82, SRZ ;  /* 0x0000000000527805 */ /* 0x000fe4000001ff00 */
[----:B------:R-:W-:Y:S01]  /*24c80*/  CS2R R84, SRZ ;  /* 0x0000000000547805 */ /* 0x000fe2000001ff00 */
[----:B------:R-:W-:Y:S01]  /*24c90*/  IMAD.WIDE.U32 R96, R60, R137, RZ ;  /* 0x000000893c607225 */ /* 0x000fe200078e00ff */
[----:B------:R-:W-:-:S03]  /*24ca0*/  LOP3.LUT R0, R0, 0xfffffffe, RZ, 0xc0, !PT ;  /* 0xfffffffe00007812 */ /* 0x000fc600078ec0ff */
[----:B------:R-:W-:Y:S01]  /*24cb0*/  IMAD.WIDE.U32 R24, R59, R95, RZ ;  /* 0x0000005f3b187225 */ /* 0x000fe200078e00ff */
[----:B------:R-:W-:-:S03]  /*24cc0*/  IADD3 R96, P0, PT, R22, R96, RZ ;  /* 0x0000006016607210 */ /* 0x000fc60007f1e0ff */
[----:B------:R-:W-:-:S04]  /*24cd0*/  IMAD.WIDE.U32 R18, R58, R94, RZ ;  /* 0x0000005e3a127225 */ /* 0x000fc800078e00ff */
[----:B------:R-:W-:Y:S02]  /*24ce0*/  IMAD.IADD R23, R23, 0x1, R79 ;  /* 0x0000000117177824 */ /* 0x000fe400078e024f */
[----:B------:R-:W-:Y:S02]  /*24cf0*/  IMAD.IADD R21, R78, 0x1, R97 ;  /* 0x000000014e157824 */ /* 0x000fe400078e0261 */
[----:B------:R-:W-:Y:S01]  /*24d00*/  IMAD.IADD R20, R25, 0x1, R80 ;  /* 0x0000000119147824 */ /* 0x000fe200078e0250 */
[----:B------:R-:W-:Y:S01]  /*24d10*/  IADD3 R25, P2, P3, R18, R23, R24 ;  /* 0x0000001712197210 */ /* 0x000fe20007b5e018 */
[----:B------:R-:W-:-:S04]  /*24d20*/  IMAD.WIDE.U32 R52, R61, R137, RZ ;  /* 0x000000893d347225 */ /* 0x000fc800078e00ff */
[----:B------:R-:W-:-:S04]  /*24d30*/  IMAD.WIDE.U32 R50, R60, R138, RZ ;  /* 0x0000008a3c327225 */ /* 0x000fc800078e00ff */
[----:B------:R-:W-:Y:S01]  /*24d40*/  IMAD.IADD R88, R79, 0x1, R19 ;  /* 0x000000014f587824 */ /* 0x000fe200078e0213 */
[----:B------:R-:W-:Y:S01]  /*24d50*/  IADD3 R92, P6, P4, R50, R21, R52 ;  /* 0x00000015325c7210 */ /* 0x000fe20007cde034 */
[----:B------:R-:W-:-:S03]  /*24d60*/  IMAD.WIDE.U32 R18, R56, R95, RZ ;  /* 0x0000005f38127225 */ /* 0x000fc600078e00ff */
[----:B------:R-:W-:Y:S01]  /*24d70*/  P2R R97, PR, RZ, 0x10 ;  /* 0x00000010ff617803 */ /* 0x000fe20000000000 */
[----:B------:R-:W-:-:S04]  /*24d80*/  IMAD.WIDE.U32 R64, R57, R95, RZ ;  /* 0x0000005f39407225 */ /* 0x000fc800078e00ff */
[----:B------:R-:W-:-:S04]  /*24d90*/  IMAD.WIDE.U32 R62, R56, R94, RZ ;  /* 0x0000005e383e7225 */ /* 0x000fc800078e00ff */
[----:B------:R-:W-:Y:S01]  /*24da0*/  IMAD.IADD R19, R19, 0x1, R82 ;  /* 0x0000000113137824 */ /* 0x000fe200078e0252 */
[----:B------:R-:W-:Y:S01]  /*24db0*/  @P6 LOP3.LUT R0, R0, 0x1, RZ, 0xfc, !PT ;  /* 0x0000000100006812 */ /* 0x000fe200078efcff */
[----:B------:R-:W-:Y:S02]  /*24dc0*/  IMAD.MOV.U32 R21, RZ, RZ, RZ ;  /* 0x000000ffff157224 */ /* 0x000fe400078e00ff */
[----:B------:R-:W-:Y:S01]  /*24dd0*/  IMAD.IADD R24, R65, 0x1, R83 ;  /* 0x0000000141187824 */ /* 0x000fe200078e0253 */
[----:B------:R-:W-:Y:S01]  /*24de0*/  IADD3 R19, P1, P5, R62, R19, R64 ;  /* 0x000000133e137210 */ /* 0x000fe20007d3e040 */
[----:B------:R-:W-:Y:S01]  /*24df0*/  IMAD.WIDE.U32 R20, R94, R59, R20 ;  /* 0x0000003b5e147225 */ /* 0x000fe200078e0014 */
[----:B------:R-:W-:Y:S02]  /*24e00*/  IADD3.X R65, PT, PT, RZ, RZ, RZ, P2, P3 ;  /* 0x000000ffff417210 */ /* 0x000fe400017e64ff */
[----:B------:R-:W-:Y:S01]  /*24e10*/  LOP3.LUT R0, R0, 0xfffffffb, RZ, 0xc0, !PT ;  /* 0xfffffffb00007812 */ /* 0x000fe200078ec0ff */
[----:B------:R-:W-:Y:S01]  /*24e20*/  IMAD.IADD R23, R82, 0x1, R63 ;  /* 0x0000000152177824 */ /* 0x000fe200078e023f */
[----:B------:R-:W-:Y:S01]  /*24e30*/  IADD3 R52, P2, P3, R65, R20, R88 ;  /* 0x0000001441347210 */ /* 0x000fe20007b5e058 */
[----:B------:R-:W-:-:S04]  /*24e40*/  IMAD.WIDE.U32 R62, R55, R95, RZ ;  /* 0x0000005f373e7225 */ /* 0x000fc800078e00ff */
[----:B------:R-:W-:Y:S02]  /*24e50*/  IMAD.IADD R64, R81, 0x1, R53 ;  /* 0x0000000151407824 */ /* 0x000fe400078e0235 */
[----:B------:R-:W-:Y:S02]  /*24e60*/  IMAD.IADD R53, R78, 0x1, R51 ;  /* 0x000000014e357824 */ /* 0x000fe400078e0233 */
[----:B------:R-:W-:Y:S02]  /*24e70*/  IMAD.IADD R90, R80, 0x1, R21 ;  /* 0x00000001505a7824 */ /* 0x000fe400078e0215 */
[----:B------:R-:W-:-:S03]  /*24e80*/  IMAD.WIDE.U32 R50, R54, R95, RZ ;  /* 0x0000005f36327225 */ /* 0x000fc600078e00ff */
[----:B------:R-:W-:Y:S01]  /*24e90*/  IADD3.X R90, PT, PT, RZ, R90, RZ, P2, P3 ;  /* 0x0000005aff5a7210 */ /* 0x000fe200017e64ff */
[----:B------:R-:W-:-:S04]  /*24ea0*/  IMAD.WIDE.U32 R86, R55, R94, RZ ;  /* 0x0000005e37567225 */ /* 0x000fc800078e00ff */
[----:B------:R-:W-:Y:S02]  /*24eb0*/  IMAD.IADD R21, R63, 0x1, R84 ;  /* 0x000000013f157824 */ /* 0x000fe400078e0254 */
[----:B------:R-:W-:Y:S02]  /*24ec0*/  IMAD.MOV.U32 R65, RZ, RZ, RZ ;  /* 0x000000ffff417224 */ /* 0x000fe400078e00ff */
[----:B------:R-:W-:Y:S01]  /*24ed0*/  IMAD.X R92, R92, 0x1, R25, P0 ;  /* 0x000000015c5c7824 */ /* 0x000fe200000e0619 */
[----:B------:R-:W-:Y:S01]  /*24ee0*/  ISETP.GE.U32.AND P0, PT, R96, R22, PT ;  /* 0x000000166000720c */ /* 0x000fe20003f06070 */
[----:B------:R-:W-:Y:S01]  /*24ef0*/  IMAD.WIDE.U32 R64, R138, R61, R64 ;  /* 0x0000003d8a407225 */ /* 0x000fe200078e0040 */
[----:B------:R-:W-:Y:S02]  /*24f00*/  IADD3 R86, P2, P3, R86, R21, R50 ;  /* 0x0000001556567210 */ /* 0x000fe40007b5e032 */
[----:B------:R-:W-:Y:S01]  /*24f10*/  ISETP.GE.U32.AND.EX P0, PT, R92, R25, PT, P0 ;  /* 0x000000195c00720c */ /* 0x000fe20003f06100 */
[----:B------:R-:W-:-:S02]  /*24f20*/  IMAD.IADD R20, R51, 0x1, R85 ;  /* 0x0000000133147824 */ /* 0x000fc400078e0255 */
[----:B------:R-:W-:Y:S01]  /*24f30*/  IMAD.WIDE.U32 R50, R58, R137, RZ ;  /* 0x000000893a327225 */ /* 0x000fe200078e00ff */
[----:B------:R-:W-:-:S03]  /*24f40*/  SEL R91, RZ, 0x1, P0 ;  /* 0x00000001ff5b7807 */ /* 0x000fc60000000000 */
[----:B------:R-:W-:Y:S01]  /*24f50*/  IMAD.IADD R63, R84, 0x1, R87 ;  /* 0x00000001543f7824 */ /* 0x000fe200078e0257 */
[----:B------:R-:W-:Y:S01]  /*24f60*/  IADD3.X R87, PT, PT, RZ, RZ, RZ, P1, P5 ;  /* 0x000000ffff577210 */ /* 0x000fe20000fea4ff */
[----:B------:R-:W-:Y:S01]  /*24f70*/  IMAD.IADD R93, R81, 0x1, R65 ;  /* 0x00000001515d7824 */ /* 0x000fe200078e0241 */
[----:B------:R-:W-:Y:S01]  /*24f80*/  IADD3 R64, P1, P5, R52, R64, R53 ;  /* 0x0000004034407210 */ /* 0x000fe20007d3e035 */
[----:B------:R-:W-:-:S03]  /*24f90*/  IMAD.WIDE.U32 R88, R59, R137, RZ ;  /* 0x000000893b587225 */ /* 0x000fc600078e00ff */
[----:B------:R-:W-:Y:S01]  /*24fa0*/  IADD3.X R93, PT, PT, R90, R93, RZ, P1, P5 ;  /* 0x0000005d5a5d7210 */ /* 0x000fe20000fea4ff */
[----:B------:R-:W-:-:S04]  /*24fb0*/  IMAD.WIDE.U32 R52, R58, R138, RZ ;  /* 0x0000008a3a347225 */ /* 0x000fc800078e00ff */
[C---:B------:R-:W-:Y:S01]  /*24fc0*/  IMAD.IADD R21, R79.reuse, 0x1, R51 ;  /* 0x000000014f157824 */ /* 0x040fe200078e0233 */
[----:B------:R-:W-:Y:S01]  /*24fd0*/  IADD3.X R51, PT, PT, RZ, RZ, RZ, P2, P3 ;  /* 0x000000ffff337210 */ /* 0x000fe200017e64ff */
[----:B------:R-:W-:Y:S02]  /*24fe0*/  IMAD.MOV.U32 R25, RZ, RZ, RZ ;  /* 0x000000ffff197224 */ /* 0x000fe400078e00ff */
[----:B------:R-:W-:Y:S01]  /*24ff0*/  IMAD.IADD R65, R79, 0x1, R53 ;  /* 0x000000014f417824 */ /* 0x000fe200078e0235 */
[----:B------:R-:W-:Y:S01]  /*25000*/  IADD3 R53, P0, P1, R52, R21, R88 ;  /* 0x0000001534357210 */ /* 0x000fe2000791e058 */
[----:B------:R-:W-:Y:S01]  /*25010*/  IMAD.WIDE.U32 R24, R94, R57, R24 ;  /* 0x000000395e187225 */ /* 0x000fe200078e0018 */
[----:B------:R-:W-:Y:S02]  /*25020*/  IADD3 R21, P2, PT, R91, R18, RZ ;  /* 0x000000125b157210 */ /* 0x000fe40007f5e0ff */
[----:B------:R-:W-:Y:S01]  /*25030*/  IADD3.X R112, PT, PT, RZ, RZ, RZ, P0, P1 ;  /* 0x000000ffff707210 */ /* 0x000fe200007e24ff */
[----:B------:R-:W-:Y:S01]  /*25040*/  IMAD.IADD R22, R80, 0x1, R89 ;  /* 0x0000000150167824 */ /* 0x000fe200078e0259 */
[----:B------:R-:W-:Y:S01]  /*25050*/  IADD3 R24, P3, P5, R87, R24, R23 ;  /* 0x0000001857187210 */ /* 0x000fe20007d7e017 */
[----:B------:R-:W-:Y:S01]  /*25060*/  IMAD.MOV.U32 R23, RZ, RZ, RZ ;  /* 0x000000ffff177224 */ /* 0x000fe200078e00ff */
[----:B------:R-:W-:Y:S01]  /*25070*/  ISETP.GT.U32.AND P0, PT, R18, R21, PT ;  /* 0x000000151200720c */ /* 0x000fe20003f04070 */
[----:B------:R-:W-:Y:S01]  /*25080*/  IMAD.X R52, RZ, RZ, R19, P2 ;  /* 0x000000ffff347224 */ /* 0x000fe200010e0613 */
[----:B------:R-:W-:Y:S01]  /*25090*/  IADD3 R153, P1, PT, R21, R50, RZ ;  /* 0x0000003215997210 */ /* 0x000fe20007f3e0ff */
[----:B------:R-:W-:-:S03]  /*250a0*/  IMAD.WIDE.U32 R22, R138, R59, R22 ;  /* 0x0000003b8a167225 */ /* 0x000fc600078e0016 */
[----:B------:R-:W-:Y:S01]  /*250b0*/  ISETP.GT.U32.AND.EX P0, PT, R19, R52, PT, P0 ;  /* 0x000000341300720c */ /* 0x000fe20003f04100 */
[----:B------:R-:W-:-:S04]  /*250c0*/  IMAD.WIDE.U32 R88, R60, R95, RZ ;  /* 0x0000005f3c587225 */ /* 0x000fc800078e00ff */
[----:B------:R-:W-:Y:S01]  /*250d0*/  IMAD.X R90, R52, 0x1, R53, P1 ;  /* 0x00000001345a7824 */ /* 0x000fe200008e0635 */
[----:B------:R-:W-:Y:S01]  /*250e0*/  IADD3 R65, P1, P2, R24, R22, R65 ;  /* 0x0000001618417210 */ /* 0x000fe20007a3e041 */
[----:B------:R-:W-:Y:S01]  /*250f0*/  IMAD.IADD R87, R83, 0x1, R25 ;  /* 0x0000000153577824 */ /* 0x000fe200078e0219 */
[----:B------:R-:W-:Y:S01]  /*25100*/  SEL R24, R18, R21, P0 ;  /* 0x0000001512187207 */ /* 0x000fe20000000000 */
[----:B------:R-:W-:Y:S01]  /*25110*/  IMAD.IADD R50, R80, 0x1, R23 ;  /* 0x0000000150327824 */ /* 0x000fe200078e0217 */
[----:B------:R-:W-:Y:S01]  /*25120*/  SEL R25, R19, R52, P0 ;  /* 0x0000003413197207 */ /* 0x000fe20000000000 */
[----:B------:R-:W-:Y:S01]  /*25130*/  IMAD.WIDE.U32 R18, R61, R95, RZ ;  /* 0x0000005f3d127225 */ /* 0x000fe200078e00ff */
[----:B------:R-:W-:Y:S02]  /*25140*/  IADD3.X R87, PT, PT, RZ, R87, RZ, P3, P5 ;  /* 0x00000057ff577210 */ /* 0x000fe40001fea4ff */
[----:B------:R-:W-:Y:S01]  /*25150*/  ISETP.GT.U32.AND P0, PT, R24, R153, PT ;  /* 0x000000991800720c */ /* 0x000fe20003f04070 */
[----:B------:R-:W-:-:S03]  /*25160*/  IMAD.WIDE.U32 R22, R60, R94, RZ ;  /* 0x0000005e3c167225 */ /* 0x000fc600078e00ff */
[----:B------:R-:W-:Y:S01]  /*25170*/  ISETP.GT.U32.AND.EX P0, PT, R25, R90, PT, P0 ;  /* 0x0000005a1900720c */ /* 0x000fe20003f04100 */
        /* <DEDUP_REMOVED lines=36> */
[----:B------:R-:W-:-:S04]  /*253c0*/  IMAD.WIDE.U32 R146, R136, R61, R146 ;  /* 0x0000003d88927225 */ /* 0x000fc800078e0092 */
[----:B------:R-:W-:Y:S02]  /*253d0*/  IMAD.IADD R18, R78, 0x1, R89 ;  /* 0x000000014e127824 */ /* 0x000fe400078e0259 */
[----:B------:R-:W-:Y:S02]  /*253e0*/  IMAD.MOV.U32 R20, RZ, RZ, R149 ;  /* 0x000000ffff147224 */ /* 0x000fe400078e0095 */
[----:B------:R-:W-:-:S04]  /*253f0*/  IMAD.WIDE.U32 R148, R24, R72, RZ ;  /* 0x0000004818947225 */ /* 0x000fc800078e00ff */
[----:B------:R-:W-:Y:S01]  /*25400*/  IMAD.WIDE.U32.X R20, R87, R71, R20, P2 ;  /* 0x0000004757147225 */ /* 0x000fe200010e0414 */
[----:B------:R-:W-:-:S03]  /*25410*/  IADD3 R63, P0, P2, R63, R146, R18 ;  /* 0x000000923f3f7210 */ /* 0x000fc60007a1e012 */
[----:B------:R-:W-:Y:S01]  /*25420*/  IMAD.IADD R18, R81, 0x1, R147 ;  /* 0x0000000151127824 */ /* 0x000fe200078e0293 */
[----:B------:R-:W-:Y:S01]  /*25430*/  IADD3.X R113, P1, PT, RZ, R20, RZ, P1, !PT ;  /* 0x00000014ff717210 */ /* 0x000fe20000f3e4ff */
[----:B------:R-:W-:-:S03]  /*25440*/  IMAD.WIDE.U32 R146, R87, R72, RZ ;  /* 0x0000004857927225 */ /* 0x000fc600078e00ff */
[----:B------:R-:W-:Y:S01]  /*25450*/  IADD3.X R65, PT, PT, R65, R18, RZ, P0, P2 ;  /* 0x0000001241417210 */ /* 0x000fe200007e44ff */
[----:B------:R-:W-:Y:S01]  /*25460*/  IMAD.X R139, RZ, RZ, R21, P1 ;  /* 0x000000ffff8b7224 */ /* 0x000fe200008e0615 */
[----:B------:R-:W-:Y:S01]  /*25470*/  IADD3 R113, P0, PT, R113, R96, RZ ;  /* 0x0000006071717210 */ /* 0x000fe20007f1e0ff */
[----:B------:R-:W-:-:S03]  /*25480*/  IMAD.WIDE.U32 R146, P2, R24, R73, R146 ;  /* 0x0000004918927225 */ /* 0x000fc60007840092 */
        /* <DEDUP_REMOVED lines=8> */
[----:B------:R-:W-:Y:S01]  /*25510*/  IMAD.IADD R51, R78, 0x1, R147 ;  /* 0x000000014e337824 */ /* 0x000fe200078e0293 */
[----:B------:R-:W-:-:S04]  /*25520*/  IADD3.X R149, P0, P1, R20, RZ, RZ, P1, P0 ;  /* 0x000000ff14957210 */ /* 0x000fc800009004ff */
[----:B------:R-:W-:Y:S01]  /*25530*/  IADD3.X R18, PT, PT, R21, RZ, RZ, P0, P1 ;  /* 0x000000ff15127210 */ /* 0x000fe200007e24ff */
[----:B------:R-:W-:Y:S01]  /*25540*/  IMAD.WIDE.U32 R20, R87, R74, RZ ;  /* 0x0000004a57147225 */ /* 0x000fe200078e00ff */
[----:B------:R-:W-:Y:S02]  /*25550*/  IADD3 R51, P1, P3, R88, R51, R112 ;  /* 0x0000003358337210 */ /* 0x000fe40007b3e070 */
[----:B------:R-:W-:Y:S01]  /*25560*/  IADD3 R92, P0, PT, R153, R146, RZ ;  /* 0x00000092995c7210 */ /* 0x000fe20007f1e0ff */
[----:B------:R-:W-:-:S04]  /*25570*/  IMAD.WIDE.U32 R88, R24, R74, RZ ;  /* 0x0000004a18587225 */ /* 0x000fc800078e00ff */
        /* <DEDUP_REMOVED lines=10> */
[----:B------:R-:W-:-:S03]  /*25620*/  IMAD.MOV.U32 R89, RZ, RZ, RZ ;  /* 0x000000ffff597224 */ /* 0x000fc600078e00ff */
        /* <DEDUP_REMOVED lines=24> */
[----:B------:R-:W-:-:S03]  /*257b0*/  IMAD.IADD R22, R80, 0x1, R89 ;  /* 0x0000000150167824 */ /* 0x000fc600078e0259 */
[----:B------:R-:W-:Y:S01]  /*257c0*/  IADD3 R21, P0, P2, R25, R88, R21 ;  /* 0x0000005819157210 */ /* 0x000fe20007a1e015 */
[----:B------:R-:W-:-:S03]  /*257d0*/  IMAD.WIDE.U32 R88, R58, R135, RZ ;  /* 0x000000873a587225 */ /* 0x000fc600078e00ff */
[----:B------:R-:W-:Y:S01]  /*257e0*/  IADD3.X R22, PT, PT, R149, R22, RZ, P0, P2 ;  /* 0x0000001695167210 */ /* 0x000fe200007e44ff */
[----:B------:R-:W-:Y:S02]  /*257f0*/  IMAD.IADD R25, R79, 0x1, R89 ;  /* 0x000000014f197824 */ /* 0x000fe400078e0259 */
[----:B------:R-:W-:-:S03]  /*25800*/  IMAD.WIDE.U32 R148, R87, R76, RZ ;  /* 0x0000004c57947225 */ /* 0x000fc600078e00ff */
        /* <DEDUP_REMOVED lines=14> */
[----:B------:R-:W-:Y:S01]  /*258f0*/  ISETP.GT.U32.AND.EX P0, PT, R50, R89, PT, P0 ;  /* 0x000000593200720c */ /* 0x000fe20003f04100 */
[----:B------:R-:W-:-:S03]  /*25900*/  IMAD.WIDE.U32 R50, R60, R134, RZ ;  /* 0x000000863c327225 */ /* 0x000fc600078e00ff */
[----:B------:R-:W-:Y:S01]  /*25910*/  SEL R90, RZ, 0x1, !P0 ;  /* 0x00000001ff5a7807 */ /* 0x000fe20004000000 */
[----:B------:R-:W-:-:S03]  /*25920*/  IMAD.IADD R25, R78, 0x1, R51 ;  /* 0x000000014e197824 */ /* 0x000fc600078e0233 */
[----:B------:R-:W-:Y:S01]  /*25930*/  IADD3 R90, P0, P2, R90, R21, R53 ;  /* 0x000000155a5a7210 */ /* 0x000fe20007a1e035 */
[----:B------:R-:W-:-:S03]  /*25940*/  IMAD.WIDE.U32 R52, R61, R133, RZ ;  /* 0x000000853d347225 */ /* 0x000fc600078e00ff */
[----:B------:R-:W-:Y:S01]  /*25950*/  IADD3.X R147, PT, PT, RZ, R22, RZ, P0, P2 ;  /* 0x00000016ff937210 */ /* 0x000fe200007e44ff */
[----:B------:R-:W-:Y:S02]  /*25960*/  IMAD.IADD R20, R81, 0x1, R53 ;  /* 0x0000000151147824 */ /* 0x000fe400078e0235 */
[----:B------:R-:W-:Y:S02]  /*25970*/  IMAD.MOV.U32 R21, RZ, RZ, RZ ;  /* 0x000000ffff157224 */ /* 0x000fe400078e00ff */
[----:B------:R-:W-:-:S04]  /*25980*/  IMAD.WIDE.U32 R20, R134, R61, R20 ;  /* 0x0000003d86147225 */ /* 0x000fc800078e0014 */
[----:B------:R-:W-:Y:S01]  /*25990*/  IMAD.IADD R86, R81, 0x1, R21 ;  /* 0x0000000151567824 */ /* 0x000fe200078e0215 */
[----:B------:R-:W-:-:S04]  /*259a0*/  IADD3 R90, P0, P2, R90, R20, R25 ;  /* 0x000000145a5a7210 */ /* 0x000fc80007a1e019 */
[----:B------:R-:W-:Y:S01]  /*259b0*/  IADD3.X R86, PT, PT, R147, R86, RZ, P0, P2 ;  /* 0x0000005693567210 */ /* 0x000fe200007e44ff */
[----:B------:R-:W-:-:S04]  /*259c0*/  IMAD.WIDE.U32 R148, P0, R24, R77, R148 ;  /* 0x0000004d18947225 */ /* 0x000fc80007800094 */
[----:B------:R-:W-:-:S04]  /*259d0*/  IMAD.WIDE.U32 R24, R24, R76, RZ ;  /* 0x0000004c18187225 */ /* 0x000fc800078e00ff */
[----:B------:R-:W-:-:S04]  /*259e0*/  IMAD.WIDE.U32 R146, R60, R133, RZ ;  /* 0x000000853c927225 */ /* 0x000fc800078e00ff */
[----:B------:R-:W-:Y:S01]  /*259f0*/  IMAD.X R21, RZ, RZ, RZ, P0 ;  /* 0x000000ffff157224 */ /* 0x000fe200000e06ff */
[----:B------:R-:W-:Y:S01]  /*25a00*/  IADD3 R51, P0, PT, R25, R148, RZ ;  /* 0x0000009419337210 */ /* 0x000fe20007f1e0ff */
[----:B------:R-:W-:Y:S02]  /*25a10*/  IMAD.IADD R25, R78, 0x1, R147 ;  /* 0x000000014e197824 */ /* 0x000fe400078e0293 */
[----:B------:R-:W-:-:S04]  /*25a20*/  IMAD.MOV.U32 R20, RZ, RZ, R149 ;  /* 0x000000ffff147224 */ /* 0x000fc800078e0095 */
[----:B------:R-:W-:Y:S01]  /*25a30*/  IMAD.WIDE.U32.X R20, R87, R77, R20, P0 ;  /* 0x0000004d57147225 */ /* 0x000fe200000e0414 */
[----:B------:R-:W-:Y:S02]  /*25a40*/  IADD3 R87, P5, PT, R88, R146, RZ ;  /* 0x0000009258577210 */ /* 0x000fe40007fbe0ff */
[----:B------:R-:W-:-:S05]  /*25a50*/  IADD3 R62, P0, P2, R50, R25, R52 ;  /* 0x00000019323e7210 */ /* 0x000fca0007a1e034 */
[----:B------:R-:W-:Y:S01]  /*25a60*/  IMAD.X R62, R62, 0x1, R89, P5 ;  /* 0x000000013e3e7824 */ /* 0x000fe200028e0659 */
[----:B------:R-:W-:-:S04]  /*25a70*/  IADD3 R25, P5, PT, R18, R87, RZ ;  /* 0x0000005712197210 */ /* 0x000fc80007fbe0ff */
[----:B------:R-:W-:Y:S02]  /*25a80*/  IADD3.X R18, P5, PT, R151, R62, RZ, P5, !PT ;  /* 0x0000003e97127210 */ /* 0x000fe40002fbe4ff */
[----:B------:R-:W-:Y:S01]  /*25a90*/  IADD3 R22, P6, PT, R25, R24, RZ ;  /* 0x0000001819167210 */ /* 0x000fe20007fde0ff */
[----:B------:R-:W-:-:S03]  /*25aa0*/  IMAD R24, R139, R68, RZ ;  /* 0x000000448b187224 */ /* 0x000fc600078e02ff */
[----:B------:R-:W-:Y:S01]  /*25ab0*/  IADD3.X R18, P6, PT, R18, R51, RZ, P6, !PT ;  /* 0x0000003312127210 */ /* 0x000fe200037de4ff */
[----:B------:R-:W-:-:S03]  /*25ac0*/  IMAD R147, R113, R69, R24 ;  /* 0x0000004571937224 */ /* 0x000fc600078e0218 */
        /* <DEDUP_REMOVED lines=32> */
[----:B------:R-:W-:Y:S02]  /*25cd0*/  IMAD.X R25, RZ, RZ, RZ, P5 ;  /* 0x000000ffff197224 */ /* 0x000fe400028e06ff */
[----:B------:R-:W-:Y:S01]  /*25ce0*/  IMAD.MOV.U32 R24, RZ, RZ, R53 ;  /* 0x000000ffff187224 */ /* 0x000fe200078e0035 */
[----:B------:R-:W-:-:S05]  /*25cf0*/  IADD3 R53, P5, PT, R51, R52, RZ ;  /* 0x0000003433357210 */ /* 0x000fca0007fbe0ff */
        /* <DEDUP_REMOVED lines=47> */
[----:B------:R-:W-:Y:S01]  /*25ff0*/  IMAD.WIDE.U32 R22, P6, R50, R73, R22 ;  /* 0x0000004932167225 */ /* 0x000fe200078c0016 */
[----:B------:R-:W-:Y:S02]  /*26000*/  IADD3.X R146, PT, PT, RZ, RZ, RZ, P1, P3 ;  /* 0x000000ffff927210 */ /* 0x000fe40000fe64ff */
[----:B------:R-:W-:Y:S01]  /*26010*/  IADD3 R139, P3, PT, R18, R139, RZ ;  /* 0x0000008b128b7210 */ /* 0x000fe20007f7e0ff */
[----:B------:R-:W-:-:S03]  /*26020*/  IMAD.WIDE.U32 R24, R50, R72, RZ ;  /* 0x0000004832187225 */ /* 0x000fc600078e00ff */
[----:B------:R-:W-:Y:S01]  /*26030*/  IADD3.X R151, P3, PT, R151, R96, RZ, P3, !PT ;  /* 0x0000006097977210 */ /* 0x000fe20001f7e4ff */
[----:B------:R-:W-:Y:S01]  /*26040*/  IMAD.X R21, RZ, RZ, RZ, P6 ;  /* 0x000000ffff157224 */ /* 0x000fe200030e06ff */
[----:B------:R-:W-:Y:S01]  /*26050*/  IADD3 R22, P6, PT, R25, R22, RZ ;  /* 0x0000001619167210 */ /* 0x000fe20007fde0ff */
[----:B------:R-:W-:Y:S01]  /*26060*/  IMAD.MOV.U32 R20, RZ, RZ, R23 ;  /* 0x000000ffff147224 */ /* 0x000fe200078e0017 */
[----:B------:R-:W-:Y:S01]  /*26070*/  IADD3 R139, P1, PT, R139, R24, RZ ;  /* 0x000000188b8b7210 */ /* 0x000fe20007f3e0ff */
[----:B------:R-:W-:Y:S01]  /*26080*/  IMAD.WIDE.U32 R18, R51, R74, RZ ;  /* 0x0000004a33127225 */ /* 0x000fe200078e00ff */
[----:B------:R-:W-:Y:S02]  /*26090*/  IADD3.X R96, P4, P5, R52, RZ, RZ, P4, P5 ;  /* 0x000000ff34607210 */ /* 0x000fe4000258a4ff */
[----:B------:R-:W-:Y:S01]  /*260a0*/  IADD3.X R151, P1, PT, R151, R22, RZ, P1, !PT ;  /* 0x0000001697977210 */ /* 0x000fe20000f3e4ff */
[----:B------:R-:W-:Y:S01]  /*260b0*/  IMAD.WIDE.U32.X R20, R51, R73, R20, P6 ;  /* 0x0000004933147225 */ /* 0x000fe200030e0414 */
[----:B------:R-:W-:-:S02]  /*260c0*/  IADD3.X R150, PT, PT, R53, RZ, RZ, P4, P5 ;  /* 0x000000ff35967210 */ /* 0x000fc400027ea4ff */
[----:B------:R-:W-:Y:S01]  /*260d0*/  ISETP.GE.U32.AND P4, PT, R149, R112, PT ;  /* 0x000000709500720c */ /* 0x000fe20003f86070 */
[----:B------:R-:W-:Y:S01]  /*260e0*/  IMAD.WIDE.U32 R18, P6, R50, R75, R18 ;  /* 0x0000004b32127225 */ /* 0x000fe200078c0012 */
[----:B------:R-:W-:Y:S02]  /*260f0*/  IADD3.X R20, P1, P3, R20, RZ, RZ, P1, P3 ;  /* 0x000000ff14147210 */ /* 0x000fe40000b264ff */
[----:B------:R-:W-:Y:S01]  /*26100*/  ISETP.GE.U32.AND.EX P4, PT, R148, R113, PT, P4 ;  /* 0x000000719400720c */ /* 0x000fe20003f86140 */
[----:B------:R-:W-:Y:S01]  /*26110*/  IMAD.X R23, RZ, RZ, RZ, P6 ;  /* 0x000000ffff177224 */ /* 0x000fe200030e06ff */
[----:B------:R-:W-:Y:S01]  /*26120*/  IADD3 R64, P6, P5, R91, R64, R97 ;  /* 0x000000405b407210 */ /* 0x000fe20007dde061 */
[----:B------:R-:W-:Y:S01]  /*26130*/  IMAD.WIDE.U32 R24, R50, R74, RZ ;  /* 0x0000004a32187225 */ /* 0x000fe200078e00ff */
[----:B------:R-:W-:Y:S02]  /*26140*/  IADD3.X R21, PT, PT, R21, RZ, RZ, P1, P3 ;  /* 0x000000ff15157210 */ /* 0x000fe40000fe64ff */
[----:B------:R-:W-:Y:S01]  /*26150*/  IADD3 R91, P1, PT, R20, R147, RZ ;  /* 0x00000093145b7210 */ /* 0x000fe20007f3e0ff */
[----:B------:R-:W-:Y:S01]  /*26160*/  IMAD.MOV.U32 R22, RZ, RZ, R19 ;  /* 0x000000ffff167224 */ /* 0x000fe200078e0013 */
[----:B------:R-:W-:-:S02]  /*26170*/  IADD3.X R93, PT, PT, RZ, R93, RZ, P6, P5 ;  /* 0x0000005dff5d7210 */ /* 0x000fc400037ea4ff */
[----:B------:R-:W-:Y:S01]  /*26180*/  IADD3 R91, P6, PT, R91, R24, RZ ;  /* 0x000000185b5b7210 */ /* 0x000fe20007fde0ff */
[----:B------:R-:W-:Y:S01]  /*26190*/  IMAD R24, R151, R68, RZ ;  /* 0x0000004497187224 */ /* 0x000fe200078e02ff */
[----:B------:R-:W-:Y:S01]  /*261a0*/  IADD3.X R112, P3, PT, R21, R152, RZ, P1, !PT ;  /* 0x0000009815707210 */ /* 0x000fe20000f7e4ff */
[----:B------:R-:W-:Y:S01]  /*261b0*/  IMAD.WIDE.U32 R20, R51, R76, RZ ;  /* 0x0000004c33147225 */ /* 0x000fe200078e00ff */
[----:B------:R-:W-:Y:S02]  /*261c0*/  SEL R113, RZ, 0x1, P4 ;  /* 0x00000001ff717807 */ /* 0x000fe40002000000 */
[----:B------:R-:W-:Y:S01]  /*261d0*/  IADD3 R25, P5, PT, R25, R18, RZ ;  /* 0x0000001219197210 */ /* 0x000fe20007fbe0ff */
[----:B------:R-:W-:Y:S01]  /*261e0*/  IMAD.WIDE.U32 R18, R139, R68, RZ ;  /* 0x000000448b127225 */ /* 0x000fe200078e00ff */
[----:B------:R-:W-:Y:S02]  /*261f0*/  IADD3 R113, P1, PT, R113, R64, RZ ;  /* 0x0000004071717210 */ /* 0x000fe40007f3e0ff */
[----:B------:R-:W-:Y:S01]  /*26200*/  IADD3.X R112, P4, PT, R112, R25, RZ, P6, !PT ;  /* 0x0000001970707210 */ /* 0x000fe2000379e4ff */
[----:B------:R-:W-:-:S02]  /*26210*/  IMAD R53, R139, R69, R24 ;  /* 0x000000458b357224 */ /* 0x000fc400078e0218 */
[----:B------:R-:W-:-:S04]  /*26220*/  IMAD.WIDE.U32 R20, P6, R50, R77, R20 ;  /* 0x0000004d32147225 */ /* 0x000fc800078c0014 */
[----:B------:R-:W-:Y:S02]  /*26230*/  IMAD.IADD R19, R19, 0x1, R53 ;  /* 0x0000000113137824 */ /* 0x000fe400078e0235 */
[----:B------:R-:W-:-:S04]  /*26240*/  IMAD.WIDE.U32.X R22, R51, R75, R22, P5 ;  /* 0x0000004b33167225 */ /* 0x000fc800028e0416 */
[----:B------:R-:W-:Y:S01]  /*26250*/  IMAD.WIDE.U32 R24, R50, R76, RZ ;  /* 0x0000004c32187225 */ /* 0x000fe200078e00ff */
[----:B------:R-:W-:-:S03]  /*26260*/  IADD3.X R147, P3, P4, R22, RZ, RZ, P4, P3 ;  /* 0x000000ff16937210 */ /* 0x000fc600024664ff */
[----:B------:R-:W-:Y:S01]  /*26270*/  IMAD.X R50, RZ, RZ, R93, P1 ;  /* 0x000000ffff327224 */ /* 0x000fe200008e065d */
[----:B------:R-:W-:Y:S01]  /*26280*/  ISETP.GE.U32.AND P1, PT, R87, R88, PT ;  /* 0x000000585700720c */ /* 0x000fe20003f26070 */
[----:B------:R-:W-:Y:S01]  /*26290*/  IMAD.X R97, RZ, RZ, RZ, P6 ;  /* 0x000000ffff617224 */ /* 0x000fe200030e06ff */
[----:B------:R-:W-:Y:S01]  /*262a0*/  IADD3 R88, P6, PT, R96, R113, RZ ;  /* 0x0000007160587210 */ /* 0x000fe20007fde0ff */
[----:B------:R-:W-:Y:S01]  /*262b0*/  IMAD.WIDE.U32 R52, R19, R70, RZ ;  /* 0x0000004613347225 */ /* 0x000fe200078e00ff */
[----:B------:R-:W-:Y:S02]  /*262c0*/  IADD3 R149, P5, PT, R25, R20, RZ ;  /* 0x0000001419957210 */ /* 0x000fe40007fbe0ff */
[----:B------:R-:W-:Y:S01]  /*262d0*/  IADD3.X R22, PT, PT, R23, RZ, RZ, P3, P4 ;  /* 0x000000ff17167210 */ /* 0x000fe20001fe84ff */
[----:B------:R-:W-:Y:S01]  /*262e0*/  IMAD.MOV.U32 R96, RZ, RZ, R21 ;  /* 0x000000ffff607224 */ /* 0x000fe200078e0015 */
[----:B------:R-:W-:Y:S01]  /*262f0*/  IADD3 R25, P3, PT, R147, R88, RZ ;  /* 0x0000005893197210 */ /* 0x000fe20007f7e0ff */
[----:B------:R-:W-:Y:S01]  /*26300*/  IMAD.WIDE.U32 R52, P4, R18, R71, R52 ;  /* 0x0000004712347225 */ /* 0x000fe20007880034 */
[----:B------:R-:W-:-:S03]  /*26310*/  ISETP.GE.U32.AND.EX P1, PT, R62, R89, PT, P1 ;  /* 0x000000593e00720c */ /* 0x000fc60003f26110 */
[----:B------:R-:W-:Y:S02]  /*26320*/  IMAD.X R87, R150, 0x1, R50, P6 ;  /* 0x0000000196577824 */ /* 0x000fe400030e0632 */
[----:B------:R-:W-:-:S04]  /*26330*/  IMAD.WIDE.U32 R20, R18, R70, RZ ;  /* 0x0000004612147225 */ /* 0x000fc800078e00ff */
[----:B------:R-:W-:Y:S01]  /*26340*/  IMAD.WIDE.U32.X R96, R51, R77, R96, P5 ;  /* 0x0000004d33607225 */ /* 0x000fe200028e0460 */
[----:B------:R-:W-:Y:S02]  /*26350*/  IADD3 R51, P6, PT, R25, R24, RZ ;  /* 0x0000001819337210 */ /* 0x000fe40007fde0ff */
[----:B------:R-:W-:Y:S01]  /*26360*/  IADD3.X R24, P3, PT, R22, R87, RZ, P3, !PT ;  /* 0x0000005716187210 */ /* 0x000fe20001f7e4ff */
[----:B------:R-:W-:Y:S01]  /*26370*/  IMAD.X R23, RZ, RZ, RZ, P4 ;  /* 0x000000ffff177224 */ /* 0x000fe200020e06ff */
[----:B------:R-:W-:Y:S01]  /*26380*/  IADD3 R52, P5, PT, R21, R52, RZ ;  /* 0x0000003415347210 */ /* 0x000fe20007fbe0ff */
[----:B------:R-:W-:Y:S01]  /*26390*/  IMAD.MOV.U32 R22, RZ, RZ, R53 ;  /* 0x000000ffff167224 */ /* 0x000fe200078e0035 */
[----:B------:R-:W-:Y:S01]  /*263a0*/  IADD3 RZ, P4, PT, R139, R20, RZ ;  /* 0x000000148bff7210 */ /* 0x000fe20007f9e0ff */
[----:B------:R-:W-:Y:S01]  /*263b0*/  IMAD.WIDE.U32 R20, R19, R72, RZ ;  /* 0x0000004813147225 */ /* 0x000fe200078e00ff */
[----:B------:R-:W-:Y:S02]  /*263c0*/  IADD3.X R139, P6, PT, R24, R149, RZ, P6, !PT ;  /* 0x00000095188b7210 */ /* 0x000fe400037de4ff */
[----:B------:R-:W-:Y:S01]  /*263d0*/  IADD3.X RZ, P4, PT, R151, R52, RZ, P4, !PT ;  /* 0x0000003497ff7210 */ /* 0x000fe2000279e4ff */
[----:B------:R-:W-:Y:S01]  /*263e0*/  IMAD.WIDE.U32.X R22, R19, R71, R22, P5 ;  /* 0x0000004713167225 */ /* 0x000fe200028e0416 */
[----:B------:R-:W-:-:S03]  /*263f0*/  IADD3.X R52, P3, P6, R96, RZ, RZ, P6, P3 ;  /* 0x000000ff60347210 */ /* 0x000fc600036664ff */
        /* <DEDUP_REMOVED lines=14> */
[----:B------:R-:W-:Y:S01]  /*264e0*/  SEL R25, RZ, 0x1, P1 ;  /* 0x00000001ff197807 */ /* 0x000fe20000800000 */
[----:B------:R-:W-:Y:S01]  /*264f0*/  IMAD.WIDE.U32 R20, R19, R74, RZ ;  /* 0x0000004a13147225 */ /* 0x000fe200078e00ff */
[----:B------:R-:W-:-:S02]  /*26500*/  ISETP.GE.U32.AND.EX P5, PT, R50, R93, PT, P5 ;  /* 0x0000005d3200720c */ /* 0x000fc40003fa6150 */
[----:B------:R-:W-:Y:S02]  /*26510*/  ISETP.GE.U32.AND P1, PT, R88, R113, PT ;  /* 0x000000715800720c */ /* 0x000fe40003f26070 */
[----:B------:R-:W-:Y:S02]  /*26520*/  IADD3.X R64, PT, PT, RZ, RZ, RZ, P0, P2 ;  /* 0x000000ffff407210 */ /* 0x000fe400007e44ff */
[----:B------:R-:W-:Y:S02]  /*26530*/  IADD3.X R24, P3, P4, R22, RZ, RZ, P4, P3 ;  /* 0x000000ff16187210 */ /* 0x000fe400024664ff */
[----:B------:R-:W-:Y:S02]  /*26540*/  IADD3 R146, P2, P0, R92, R63, R146 ;  /* 0x0000003f5c927210 */ /* 0x000fe4000785e092 */
[----:B------:R-:W-:Y:S02]  /*26550*/  ISETP.GE.U32.AND.EX P1, PT, R87, R50, PT, P1 ;  /* 0x000000325700720c */ /* 0x000fe40003f26110 */
[----:B------:R-:W-:Y:S01]  /*26560*/  SEL R63, RZ, 0x1, P5 ;  /* 0x00000001ff3f7807 */ /* 0x000fe20002800000 */
[----:B------:R-:W-:Y:S01]  /*26570*/  IMAD.WIDE.U32 R20, P5, R18, R75, R20 ;  /* 0x0000004b12147225 */ /* 0x000fe200078a0014 */
[----:B------:R-:W-:-:S02]  /*26580*/  IADD3.X R62, PT, PT, R23, RZ, RZ, P3, P4 ;  /* 0x000000ff173e7210 */ /* 0x000fc40001fe84ff */
[----:B------:R-:W-:Y:S01]  /*26590*/  IADD3.X R50, PT, PT, RZ, R65, RZ, P2, P0 ;  /* 0x00000041ff327210 */ /* 0x000fe200017e04ff */
[----:B------:R-:W-:Y:S01]  /*265a0*/  IMAD.WIDE.U32 R22, R18, R74, RZ ;  /* 0x0000004a12167225 */ /* 0x000fe200078e00ff */
[----:B------:R-:W-:Y:S02]  /*265b0*/  IADD3 R51, P0, PT, R24, R51, RZ ;  /* 0x0000003318337210 */ /* 0x000fe40007f1e0ff */
[----:B------:R-:W-:Y:S02]  /*265c0*/  IADD3 R63, P2, PT, R63, R146, RZ ;  /* 0x000000923f3f7210 */ /* 0x000fe40007f5e0ff */
[----:B------:R-:W-:Y:S02]  /*265d0*/  SEL R24, RZ, 0x1, P1 ;  /* 0x00000001ff187807 */ /* 0x000fe40000800000 */
[----:B------:R-:W-:Y:S01]  /*265e0*/  IADD3 R90, P4, P3, R25, R90, R64 ;  /* 0x0000005a195a7210 */ /* 0x000fe20007b9e040 */
[----:B------:R-:W-:Y:S01]  /*265f0*/  IMAD.X R25, RZ, RZ, RZ, P5 ;  /* 0x000000ffff197224 */ /* 0x000fe200028e06ff */
[----:B------:R-:W-:Y:S01]  /*26600*/  IADD3 R20, P6, PT, R23, R20, RZ ;  /* 0x0000001417147210 */ /* 0x000fe20007fde0ff */
[----:B------:R-:W-:Y:S01]  /*26610*/  IMAD.X R65, RZ, RZ, R50, P2 ;  /* 0x000000ffff417224 */ /* 0x000fe200010e0632 */
[----:B------:R-:W-:Y:S01]  /*26620*/  IADD3 R91, P1, PT, R51, R22, RZ ;  /* 0x00000016335b7210 */ /* 0x000fe20007f3e0ff */
[----:B------:R-:W-:Y:S01]  /*26630*/  IMAD.WIDE.U32 R22, R19, R76, RZ ;  /* 0x0000004c13167225 */ /* 0x000fe200078e00ff */
[----:B------:R-:W-:-:S02]  /*26640*/  IADD3.X R87, P0, PT, R62, R139, RZ, P0, !PT ;  /* 0x0000008b3e577210 */ /* 0x000fc4000071e4ff */
[----:B------:R-:W-:Y:S01]  /*26650*/  IADD3 R62, P5, PT, R24, R63, RZ ;  /* 0x0000003f183e7210 */ /* 0x000fe20007fbe0ff */
[----:B------:R-:W-:Y:S01]  /*26660*/  IMAD.MOV.U32 R24, RZ, RZ, R21 ;  /* 0x000000ffff187224 */ /* 0x000fe200078e0015 */
[----:B------:R-:W-:Y:S02]  /*26670*/  ISETP.GE.U32.AND P2, PT, R63, R146, PT ;  /* 0x000000923f00720c */ /* 0x000fe40003f46070 */
[----:B------:R-:W-:Y:S01]  /*26680*/  IADD3.X R87, P1, PT, R87, R20, RZ, P1, !PT ;  /* 0x0000001457577210 */ /* 0x000fe20000f3e4ff */
[----:B------:R-:W-:Y:S01]  /*26690*/  IMAD.X R64, RZ, RZ, R65, P5 ;  /* 0x000000ffff407224 */ /* 0x000fe200028e0641 */
[----:B------:R-:W-:Y:S01]  /*266a0*/  ISETP.GE.U32.AND.EX P2, PT, R65, R50, PT, P2 ;  /* 0x000000324100720c */ /* 0x000fe20003f46120 */
[----:B------:R-:W-:-:S04]  /*266b0*/  IMAD.WIDE.U32 R22, P5, R18, R77, R22 ;  /* 0x0000004d12167225 */ /* 0x000fc800078a0016 */
[----:B------:R-:W-:Y:S01]  /*266c0*/  IMAD.WIDE.U32.X R20, R19, R75, R24, P6 ;  /* 0x0000004b13147225 */ /* 0x000fe200030e0418 */
[----:B------:R-:W-:-:S03]  /*266d0*/  ISETP.GE.U32.AND P6, PT, R62, R63, PT ;  /* 0x0000003f3e00720c */ /* 0x000fc60003fc6070 */
[----:B------:R-:W-:Y:S01]  /*266e0*/  IMAD.X R25, RZ, RZ, RZ, P5 ;  /* 0x000000ffff197224 */ /* 0x000fe200028e06ff */
[----:B------:R-:W-:Y:S01]  /*266f0*/  IADD3 R63, P5, PT, R52, R62, RZ ;  /* 0x0000003e343f7210 */ /* 0x000fe20007fbe0ff */
[----:B------:R-:W-:Y:S01]  /*26700*/  IMAD.WIDE.U32 R50, R18, R76, RZ ;  /* 0x0000004c12327225 */ /* 0x000fe200078e00ff */
[----:B------:R-:W-:Y:S02]  /*26710*/  IADD3.X R18, P1, P0, R20, RZ, RZ, P1, P0 ;  /* 0x000000ff14127210 */ /* 0x000fe400008204ff */
[----:B------:R-:W-:Y:S01]  /*26720*/  ISETP.GE.U32.AND.EX P6, PT, R64, R65, PT, P6 ;  /* 0x000000414000720c */ /* 0x000fe20003fc6160 */
[----:B------:R-:W-:Y:S01]  /*26730*/  IMAD.MOV.U32 R24, RZ, RZ, R23 ;  /* 0x000000ffff187224 */ /* 0x000fe200078e0017 */
[----:B------:R-:W-:Y:S01]  /*26740*/  IADD3.X R20, PT, PT, R21, RZ, RZ, P1, P0 ;  /* 0x000000ff15147210 */ /* 0x000fe20000fe04ff */
[----:B------:R-:W-:Y:S01]  /*26750*/  IMAD.X R23, R96, 0x1, R64, P5 ;  /* 0x0000000160177824 */ /* 0x000fe200028e0640 */
[----:B------:R-:W-:Y:S02]  /*26760*/  IADD3 R21, P0, PT, R18, R63, RZ ;  /* 0x0000003f12157210 */ /* 0x000fe40007f1e0ff */
        /* <DEDUP_REMOVED lines=49> */
.L_x_77:
        /* <DEDUP_REMOVED lines=21> */
.L_x_78:
[----:B------:R-:W-:-:S04]  /*26bd0*/  IMAD.WIDE.U32 R18, R60, R129, RZ ;  /* 0x000000813c127225 */ /* 0x000fc800078e00ff */
[----:B------:R-:W-:-:S04]  /*26be0*/  IMAD.WIDE.U32 R20, R58, R131, RZ ;  /* 0x000000833a147225 */ /* 0x000fc800078e00ff */
[----:B------:R-:W-:Y:S01]  /*26bf0*/  IMAD.IADD R51, R78, 0x1, R19 ;  /* 0x000000014e337824 */ /* 0x000fe200078e0213 */
[----:B------:R-:W-:Y:S01]  /*26c00*/  IADD3 R149, P1, PT, R20, R18, RZ ;  /* 0x0000001214957210 */ /* 0x000fe20007f3e0ff */
[----:B------:R-:W-:-:S04]  /*26c10*/  IMAD.WIDE.U32 R52, R59, R131, RZ ;  /* 0x000000833b347225 */ /* 0x000fc800078e00ff */
[----:B------:R-:W-:-:S04]  /*26c20*/  IMAD.WIDE.U32 R24, R58, R132, RZ ;  /* 0x000000843a187225 */ /* 0x000fc800078e00ff */
[C---:B------:R-:W-:Y:S02]  /*26c30*/  IMAD.IADD R19, R79.reuse, 0x1, R21 ;  /* 0x000000014f137824 */ /* 0x040fe400078e0215 */
[----:B------:R-:W-:Y:S02]  /*26c40*/  IMAD.IADD R18, R80, 0x1, R53 ;  /* 0x0000000150127824 */ /* 0x000fe400078e0235 */
[----:B------:R-:W-:Y:S01]  /*26c50*/  IMAD.IADD R90, R79, 0x1, R25 ;  /* 0x000000014f5a7824 */ /* 0x000fe200078e0219 */
[----:B------:R-:W-:Y:S01]  /*26c60*/  IADD3 R148, P0, P2, R24, R19, R52 ;  /* 0x0000001318947210 */ /* 0x000fe20007a1e034 */
[----:B------:R-:W-:Y:S02]  /*26c70*/  IMAD.MOV.U32 R19, RZ, RZ, RZ ;  /* 0x000000ffff137224 */ /* 0x000fe400078e00ff */
[----:B------:R-:W-:Y:S01]  /*26c80*/  IMAD.WIDE.U32 R52, R57, R131, RZ ;  /* 0x0000008339347225 */ /* 0x000fe200078e00ff */
[----:B------:R-:W-:-:S03]  /*26c90*/  IADD3.X R91, PT, PT, RZ, RZ, RZ, P0, P2 ;  /* 0x000000ffff5b7210 */ /* 0x000fc600007e44ff */
[----:B------:R-:W-:-:S04]  /*26ca0*/  IMAD.WIDE.U32 R96, R56, R132, RZ ;  /* 0x0000008438607225 */ /* 0x000fc800078e00ff */
[----:B------:R-:W-:-:S04]  /*26cb0*/  IMAD.WIDE.U32 R18, R132, R59, R18 ;  /* 0x0000003b84127225 */ /* 0x000fc800078e0012 */
[----:B------:R-:W-:-:S04]  /*26cc0*/  IMAD.WIDE.U32 R22, R56, R131, RZ ;  /* 0x0000008338167225 */ /* 0x000fc800078e00ff */
[----:B------:R-:W-:-:S04]  /*26cd0*/  IMAD.WIDE.U32 R24, R61, R129, RZ ;  /* 0x000000813d187225 */ /* 0x000fc800078e00ff */
[----:B------:R-:W-:Y:S01]  /*26ce0*/  IMAD.IADD R50, R83, 0x1, R53 ;  /* 0x0000000153327824 */ /* 0x000fe200078e0235 */
[----:B------:R-:W-:Y:S01]  /*26cf0*/  IADD3 R53, P3, P5, R91, R18, R90 ;  /* 0x000000125b357210 */ /* 0x000fe20007d7e05a */
[C---:B------:R-:W-:Y:S02]  /*26d00*/  IMAD.IADD R21, R82.reuse, 0x1, R97 ;  /* 0x0000000152157824 */ /* 0x040fe400078e0261 */
[----:B------:R-:W-:Y:S02]  /*26d10*/  IMAD.IADD R23, R82, 0x1, R23 ;  /* 0x0000000152177824 */ /* 0x000fe400078e0217 */
[----:B------:R-:W-:Y:S02]  /*26d20*/  IMAD.IADD R97, R80, 0x1, R19 ;  /* 0x0000000150617824 */ /* 0x000fe400078e0213 */
[----:B------:R-:W-:Y:S01]  /*26d30*/  IMAD.WIDE.U32 R18, R55, R131, RZ ;  /* 0x0000008337127225 */ /* 0x000fe200078e00ff */
[----:B------:R-:W-:-:S03]  /*26d40*/  IADD3 R96, P2, P0, R96, R23, R52 ;  /* 0x0000001760607210 */ /* 0x000fc6000785e034 */
[----:B------:R-:W-:Y:S02]  /*26d50*/  IMAD.IADD R92, R81, 0x1, R25 ;  /* 0x00000001515c7824 */ /* 0x000fe400078e0219 */
[----:B------:R-:W-:-:S04]  /*26d60*/  IMAD.WIDE.U32 R90, R60, R130, RZ ;  /* 0x000000823c5a7225 */ /* 0x000fc800078e00ff */
[----:B------:R-:W-:Y:S02]  /*26d70*/  IMAD.MOV.U32 R93, RZ, RZ, RZ ;  /* 0x000000ffff5d7224 */ /* 0x000fe400078e00ff */
[----:B------:R-:W-:-:S04]  /*26d80*/  IMAD.WIDE.U32 R112, R55, R132, RZ ;  /* 0x0000008437707225 */ /* 0x000fc800078e00ff */
[----:B------:R-:W-:Y:S02]  /*26d90*/  IMAD.IADD R25, R84, 0x1, R19 ;  /* 0x0000000154197824 */ /* 0x000fe400078e0213 */
[----:B------:R-:W-:-:S04]  /*26da0*/  IMAD.WIDE.U32 R92, R130, R61, R92 ;  /* 0x0000003d825c7225 */ /* 0x000fc800078e005c */
[----:B------:R-:W-:Y:S02]  /*26db0*/  IMAD.IADD R19, R78, 0x1, R91 ;  /* 0x000000014e137824 */ /* 0x000fe400078e025b */
[----:B------:R-:W-:Y:S01]  /*26dc0*/  IMAD.IADD R23, R84, 0x1, R113 ;  /* 0x0000000154177824 */ /* 0x000fe200078e0271 */
[----:B------:R-:W-:Y:S01]  /*26dd0*/  IADD3.X R84, PT, PT, RZ, R97, RZ, P3, P5 ;  /* 0x00000061ff547210 */ /* 0x000fe20001fea4ff */
[----:B------:R-:W-:Y:S01]  /*26de0*/  IMAD.IADD R139, R81, 0x1, R93 ;  /* 0x00000001518b7824 */ /* 0x000fe200078e025d */
[----:B------:R-:W-:Y:S01]  /*26df0*/  IADD3.X R97, PT, PT, RZ, RZ, RZ, P2, P0 ;  /* 0x000000ffff617210 */ /* 0x000fe200017e04ff */
[----:B------:R-:W-:Y:S01]  /*26e00*/  IMAD.WIDE.U32 R146, R54, R131, RZ ;  /* 0x0000008336927225 */ /* 0x000fe200078e00ff */
[----:B------:R-:W-:Y:S02]  /*26e10*/  IADD3 R51, P2, P0, R90, R51, R24 ;  /* 0x000000335a337210 */ /* 0x000fe4000785e018 */
[----:B------:R-:W-:Y:S01]  /*26e20*/  IADD3 R19, P3, P5, R53, R92, R19 ;  /* 0x0000005c35137210 */ /* 0x000fe20007d7e013 */
[----:B------:R-:W-:Y:S01]  /*26e30*/  IMAD.WIDE.U32 R92, R59, R129, RZ ;  /* 0x000000813b5c7225 */ /* 0x000fe200078e00ff */
[----:B------:R-:W-:-:S02]  /*26e40*/  IADD3 R112, P4, P6, R112, R25, R146 ;  /* 0x0000001970707210 */ /* 0x000fc40007e9e092 */
[----:B------:R-:W-:Y:S01]  /*26e50*/  IADD3.X R139, PT, PT, R84, R139, RZ, P3, P5 ;  /* 0x0000008b548b7210 */ /* 0x000fe20001fea4ff */
[----:B------:R-:W-:Y:S01]  /*26e60*/  IMAD.X R113, R51, 0x1, R148, P1 ;  /* 0x0000000133717824 */ /* 0x000fe200008e0694 */
[----:B------:R-:W-:Y:S01]  /*26e70*/  ISETP.GE.U32.AND P3, PT, R149, R20, PT ;  /* 0x000000149500720c */ /* 0x000fe20003f66070 */
[C---:B------:R-:W-:Y:S01]  /*26e80*/  IMAD.WIDE.U32 R24, R58.reuse, R129, RZ ;  /* 0x000000813a187225 */ /* 0x040fe200078e00ff */
[----:B------:R-:W-:Y:S02]  /*26e90*/  IADD3.X R84, PT, PT, RZ, RZ, RZ, P4, P6 ;  /* 0x000000ffff547210 */ /* 0x000fe400027ec4ff */
[----:B------:R-:W-:Y:S01]  /*26ea0*/  ISETP.GE.U32.AND.EX P3, PT, R113, R148, PT, P3 ;  /* 0x000000947100720c */ /* 0x000fe20003f66130 */
[----:B------:R-:W-:Y:S02]  /*26eb0*/  IMAD.MOV.U32 R51, RZ, RZ, RZ ;  /* 0x000000ffff337224 */ /* 0x000fe400078e00ff */
[----:B------:R-:W-:Y:S01]  /*26ec0*/  IMAD.WIDE.U32 R90, R58, R130, RZ ;  /* 0x000000823a5a7225 */ /* 0x000fe200078e00ff */
[----:B------:R-:W-:-:S03]  /*26ed0*/  SEL R146, RZ, 0x1, P3 ;  /* 0x00000001ff927807 */ /* 0x000fc60001800000 */
[----:B------:R-:W-:Y:S02]  /*26ee0*/  IMAD.IADD R25, R79, 0x1, R25 ;  /* 0x000000014f197824 */ /* 0x000fe400078e0219 */
[----:B------:R-:W-:Y:S02]  /*26ef0*/  IMAD.IADD R52, R85, 0x1, R147 ;  /* 0x0000000155347824 */ /* 0x000fe400078e0293 */
[----:B------:R-:W-:Y:S01]  /*26f00*/  IMAD.WIDE.U32 R50, R132, R57, R50 ;  /* 0x0000003984327225 */ /* 0x000fe200078e0032 */
[----:B------:R-:W-:Y:S02]  /*26f10*/  IADD3 R150, P1, P5, R90, R25, R92 ;  /* 0x000000195a967210 */ /* 0x000fe40007d3e05c */
[----:B------:R-:W-:Y:S01]  /*26f20*/  IADD3 R25, P3, PT, R146, R22, RZ ;  /* 0x0000001692197210 */ /* 0x000fe20007f7e0ff */
[----:B------:R-:W-:Y:S01]  /*26f30*/  IMAD.MOV.U32 R53, RZ, RZ, RZ ;  /* 0x000000ffff357224 */ /* 0x000fe200078e00ff */
[----:B------:R-:W-:Y:S01]  /*26f40*/  IADD3.X R90, PT, PT, RZ, RZ, RZ, P1, P5 ;  /* 0x000000ffff5a7210 */ /* 0x000fe20000fea4ff */
[----:B------:R-:W-:Y:S01]  /*26f50*/  IMAD.IADD R20, R80, 0x1, R93 ;  /* 0x0000000150147824 */ /* 0x000fe200078e025d */
[----:B------:R-:W-:Y:S01]  /*26f60*/  ISETP.GT.U32.AND P1, PT, R22, R25, PT ;  /* 0x000000191600720c */ /* 0x000fe20003f24070 */
[----:B------:R-:W-:Y:S01]  /*26f70*/  IMAD.WIDE.U32 R54, R132, R54, R52 ;  /* 0x0000003684367225 */ /* 0x000fe200078e0034 */
[----:B------:R-:W-:-:S03]  /*26f80*/  IADD3 R52, P6, P4, R97, R50, R21 ;  /* 0x0000003261347210 */ /* 0x000fc60007cde015 */
[----:B------:R-:W-:Y:S02]  /*26f90*/  IMAD.MOV.U32 R21, RZ, RZ, RZ ;  /* 0x000000ffff157224 */ /* 0x000fe400078e00ff */
[----:B------:R-:W-:Y:S01]  /*26fa0*/  IMAD.X R97, RZ, RZ, R96, P3 ;  /* 0x000000ffff617224 */ /* 0x000fe200018e0660 */
[----:B------:R-:W-:Y:S01]  /*26fb0*/  IADD3 R147, P3, PT, R25, R24, RZ ;  /* 0x0000001819937210 */ /* 0x000fe20007f7e0ff */
[----:B------:R-:W-:Y:S02]  /*26fc0*/  IMAD.IADD R93, R83, 0x1, R51 ;  /* 0x00000001535d7824 */ /* 0x000fe400078e0233 */
[----:B------:R-:W-:Y:S01]  /*26fd0*/  IMAD.IADD R91, R79, 0x1, R91 ;  /* 0x000000014f5b7824 */ /* 0x000fe200078e025b */
[----:B------:R-:W-:Y:S01]  /*26fe0*/  ISETP.GT.U32.AND.EX P1, PT, R96, R97, PT, P1 ;  /* 0x000000616000720c */ /* 0x000fe20003f24110 */
[----:B------:R-:W-:Y:S01]  /*26ff0*/  IMAD.WIDE.U32 R50, R130, R59, R20 ;  /* 0x0000003b82327225 */ /* 0x000fe200078e0014 */
[----:B------:R-:W-:Y:S02]  /*27000*/  IADD3.X R93, PT, PT, RZ, R93, RZ, P6, P4 ;  /* 0x0000005dff5d7210 */ /* 0x000fe400037e84ff */
[----:B------:R-:W-:Y:S01]  /*27010*/  SEL R22, R22, R25, P1 ;  /* 0x0000001916167207 */ /* 0x000fe20000800000 */
[----:B------:R-:W-:-:S04]  /*27020*/  IMAD.WIDE.U32 R20, R60, R131, RZ ;  /* 0x000000833c147225 */ /* 0x000fc800078e00ff */
[----:B------:R-:W-:Y:S01]  /*27030*/  IMAD.X R148, R97, 0x1, R150, P3 ;  /* 0x0000000161947824 */ /* 0x000fe200018e0696 */
        /* <DEDUP_REMOVED lines=8> */
[----:B------:R-:W-:-:S03]  /*270c0*/  IMAD.WIDE.U32 R24, R57, R129, RZ ;  /* 0x0000008139187225 */ /* 0x000fc600078e00ff */
[----:B------:R-:W-:Y:S01]  /*270d0*/  IADD3 R21, P6, P4, R50, R21, R52 ;  /* 0x0000001532157210 */ /* 0x000fe20007cde034 */
[----:B------:R-:W-:Y:S01]  /*270e0*/  IMAD.IADD R96, R85, 0x1, R55 ;  /* 0x0000000155607824 */ /* 0x000fe200078e0237 */
[----:B------:R-:W-:Y:S01]  /*270f0*/  IADD3.X R52, PT, PT, R93, R92, RZ, P3, P5 ;  /* 0x0000005c5d347210 */ /* 0x000fe20001fea4ff */
[----:B------:R-:W-:Y:S01]  /*27100*/  IMAD.MOV.U32 R85, RZ, RZ, RZ ;  /* 0x000000ffff557224 */ /* 0x000fe200078e00ff */
[----:B------:R-:W-:Y:S01]  /*27110*/  IADD3 R93, P3, P5, R84, R54, R23 ;  /* 0x00000036545d7210 */ /* 0x000fe20007d7e017 */
[-C--:B------:R-:W-:Y:S01]  /*27120*/  IMAD R54, R21, R68.reuse, RZ ;  /* 0x0000004415367224 */ /* 0x080fe200078e02ff */
[----:B------:R-:W-:Y:S01]  /*27130*/  P2R R50, PR, RZ, 0x40 ;  /* 0x00000040ff327803 */ /* 0x000fe20000000000 */
[----:B------:R-:W-:Y:S01]  /*27140*/  IMAD.WIDE.U32 R22, R20, R68, RZ ;  /* 0x0000004414167225 */ /* 0x000fe200078e00ff */
[----:B------:R-:W-:-:S03]  /*27150*/  IADD3.X R96, PT, PT, RZ, R96, RZ, P3, P5 ;  /* 0x00000060ff607210 */ /* 0x000fc60001fea4ff */
[----:B------:R-:W-:Y:S02]  /*27160*/  IMAD R97, R20, R69, R54 ;  /* 0x0000004514617224 */ /* 0x000fe400078e0236 */
[----:B------:R-:W-:Y:S01]  /*27170*/  IMAD.IADD R84, R83, 0x1, R25 ;  /* 0x0000000153547824 */ /* 0x000fe200078e0219 */
[----:B------:R-:W-:Y:S01]  /*27180*/  SEL R25, RZ, 0x1, !P1 ;  /* 0x00000001ff197807 */ /* 0x000fe20004800000 */
[----:B------:R-:W-:-:S03]  /*27190*/  IMAD.WIDE.U32 R54, R56, R130, RZ ;  /* 0x0000008238367225 */ /* 0x000fc600078e00ff */
[----:B------:R-:W-:Y:S01]  /*271a0*/  IADD3 R131, P1, P3, R25, R91, R90 ;  /* 0x0000005b19837210 */ /* 0x000fe20007b3e05a */
[----:B------:R-:W-:Y:S02]  /*271b0*/  IMAD.IADD R23, R23, 0x1, R97 ;  /* 0x0000000117177824 */ /* 0x000fe400078e0261 */
[----:B------:R-:W-:Y:S01]  /*271c0*/  IMAD.WIDE.U32 R84, R130, R57, R84 ;  /* 0x0000003982547225 */ /* 0x000fe200078e0054 */
[----:B------:R-:W-:-:S03]  /*271d0*/  IADD3.X R57, PT, PT, RZ, R52, RZ, P1, P3 ;  /* 0x00000034ff397210 */ /* 0x000fc60000fe64ff */
        /* <DEDUP_REMOVED lines=23> */
[----:B------:R-:W-:-:S03]  /*27350*/  IMAD.IADD R51, R78, 0x1, R51 ;  /* 0x000000014e337824 */ /* 0x000fc600078e0233 */
[----:B------:R-:W-:Y:S01]  /*27360*/  IADD3.X R57, PT, PT, R57, R92, RZ, P1, P5 ;  /* 0x0000005c39397210 */ /* 0x000fe20000fea4ff */
[----:B------:R-:W-:Y:S01]  /*27370*/  IMAD.WIDE.U32 R92, R22, R72, RZ ;  /* 0x00000048165c7225 */ /* 0x000fe200078e00ff */
[----:B------:R-:W-:-:S03]  /*27380*/  IADD3 R83, P1, PT, R20, R149, RZ ;  /* 0x0000009514537210 */ /* 0x000fc60007f3e0ff */
[----:B------:R-:W-:-:S04]  /*27390*/  IMAD.WIDE.U32 R90, P5, R22, R73, R90 ;  /* 0x00000049165a7225 */ /* 0x000fc800078a005a */
[----:B------:R-:W-:Y:S01]  /*273a0*/  IMAD.X R20, RZ, RZ, R21, P3 ;  /* 0x000000ffff147224 */ /* 0x000fe200018e0615 */
[----:B------:R-:W-:Y:S01]  /*273b0*/  IADD3 R83, P3, PT, R83, R92, RZ ;  /* 0x0000005c53537210 */ /* 0x000fe20007f7e0ff */
[----:B------:R-:W-:Y:S01]  /*273c0*/  IMAD.X R21, RZ, RZ, RZ, P5 ;  /* 0x000000ffff157224 */ /* 0x000fe200028e06ff */
[----:B------:R-:W-:Y:S02]  /*273d0*/  IADD3 R92, P5, PT, R93, R90, RZ ;  /* 0x0000005a5d5c7210 */ /* 0x000fe40007fbe0ff */
[----:B------:R-:W-:Y:S01]  /*273e0*/  IADD3.X R93, P1, PT, R20, R113, RZ, P1, !PT ;  /* 0x00000071145d7210 */ /* 0x000fe20000f3e4ff */
[----:B------:R-:W-:Y:S02]  /*273f0*/  IMAD.MOV.U32 R20, RZ, RZ, R91 ;  /* 0x000000ffff147224 */ /* 0x000fe400078e005b */
[----:B------:R-:W-:Y:S01]  /*27400*/  IMAD.WIDE.U32 R90, R60, R127, RZ ;  /* 0x0000007f3c5a7225 */ /* 0x000fe200078e00ff */
[----:B------:R-:W-:-:S03]  /*27410*/  IADD3.X R93, P3, PT, R93, R92, RZ, P3, !PT ;  /* 0x0000005c5d5d7210 */ /* 0x000fc60001f7e4ff */
[----:B------:R-:W-:Y:S01]  /*27420*/  IMAD.WIDE.U32.X R20, R23, R73, R20, P5 ;  /* 0x0000004917147225 */ /* 0x000fe200028e0414 */
[----:B------:R-:W-:-:S03]  /*27430*/  IADD3 R92, P5, PT, R147, R90, RZ ;  /* 0x0000005a935c7210 */ /* 0x000fc60007fbe0ff */
[----:B------:R-:W-:Y:S01]  /*27440*/  IMAD.IADD R97, R78, 0x1, R91 ;  /* 0x000000014e617824 */ /* 0x000fe200078e025b */
[----:B------:R-:W-:Y:S01]  /*27450*/  IADD3.X R113, P1, P3, R20, RZ, RZ, P3, P1 ;  /* 0x000000ff14717210 */ /* 0x000fe20001b224ff */
[----:B------:R-:W-:-:S03]  /*27460*/  IMAD.WIDE.U32 R90, R22, R74, RZ ;  /* 0x0000004a165a7225 */ /* 0x000fc600078e00ff */
[----:B------:R-:W-:Y:S02]  /*27470*/  IADD3.X R130, PT, PT, R21, RZ, RZ, P1, P3 ;  /* 0x000000ff15827210 */ /* 0x000fe40000fe64ff */
[----:B------:R-:W-:Y:S01]  /*27480*/  IADD3 R97, P1, P3, R96, R97, R84 ;  /* 0x0000006160617210 */ /* 0x000fe20007b3e054 */
        /* <DEDUP_REMOVED lines=31> */
[----:B------:R-:W-:-:S04]  /*27680*/  IMAD.WIDE.U32 R54, R59, R127, RZ ;  /* 0x0000007f3b367225 */ /* 0x000fc800078e00ff */
[----:B------:R-:W-:Y:S02]  /*27690*/  IMAD.IADD R20, R80, 0x1, R55 ;  /* 0x0000000150147824 */ /* 0x000fe400078e0237 */
[----:B------:R-:W-:Y:S02]  /*276a0*/  IMAD.MOV.U32 R21, RZ, RZ, RZ ;  /* 0x000000ffff157224 */ /* 0x000fe400078e00ff */
[----:B------:R-:W-:Y:S02]  /*276b0*/  IMAD.IADD R25, R79, 0x1, R25 ;  /* 0x000000014f197824 */ /* 0x000fe400078e0219 */
[----:B------:R-:W-:-:S04]  /*276c0*/  IMAD.WIDE.U32 R20, R128, R59, R20 ;  /* 0x0000003b80147225 */ /* 0x000fc800078e0014 */
[----:B------:R-:W-:-:S04]  /*276d0*/  IMAD.WIDE.U32 R58, R58, R127, RZ ;  /* 0x0000007f3a3a7225 */ /* 0x000fc800078e00ff */
[----:B------:R-:W-:Y:S01]  /*276e0*/  IMAD.IADD R18, R80, 0x1, R21 ;  /* 0x0000000150127824 */ /* 0x000fe200078e0215 */
[----:B------:R-:W-:Y:S01]  /*276f0*/  IADD3 R80, P5, P6, R52, R20, R25 ;  /* 0x0000001434507210 */ /* 0x000fe20007ebe019 */
[----:B------:R-:W-:-:S03]  /*27700*/  IMAD.IADD R79, R79, 0x1, R59 ;  /* 0x000000014f4f7824 */ /* 0x000fc600078e023b */
[----:B------:R-:W-:Y:S02]  /*27710*/  IADD3.X R20, PT, PT, R129, R18, RZ, P5, P6 ;  /* 0x0000001281147210 */ /* 0x000fe40002fec4ff */
[----:B------:R-:W-:Y:S01]  /*27720*/  IADD3 R52, P5, P6, R24, R79, R54 ;  /* 0x0000004f18347210 */ /* 0x000fe20007ebe036 */
[----:B------:R-:W-:-:S03]  /*27730*/  IMAD.WIDE.U32 R54, R61, R125, RZ ;  /* 0x0000007d3d367225 */ /* 0x000fc600078e00ff */
[----:B------:R-:W-:Y:S02]  /*27740*/  IADD3.X R25, PT, PT, RZ, RZ, RZ, P5, P6 ;  /* 0x000000ffff197210 */ /* 0x000fe40002fec4ff */
[----:B------:R-:W-:-:S04]  /*27750*/  ISETP.GE.U32.AND P5, PT, R92, R147, PT ;  /* 0x000000935c00720c */ /* 0x000fc80003fa6070 */
[----:B------:R-:W-:Y:S01]  /*27760*/  ISETP.GE.U32.AND.EX P5, PT, R97, R148, PT, P5 ;  /* 0x000000946100720c */ /* 0x000fe20003fa6150 */
[----:B------:R-:W-:-:S03]  /*27770*/  IMAD.WIDE.U32 R96, R60, R125, RZ ;  /* 0x0000007d3c607225 */ /* 0x000fc600078e00ff */
[----:B------:R-:W-:-:S04]  /*27780*/  SEL R18, RZ, 0x1, P5 ;  /* 0x00000001ff127807 */ /* 0x000fc80002800000 */
[----:B------:R-:W-:-:S05]  /*27790*/  IADD3 R24, P5, PT, R18, R113, RZ ;  /* 0x0000007112187210 */ /* 0x000fca0007fbe0ff */
[----:B------:R-:W-:Y:S01]  /*277a0*/  IMAD.X R21, RZ, RZ, R56, P5 ;  /* 0x000000ffff157224 */ /* 0x000fe200028e0638 */
[----:B------:R-:W-:-:S05]  /*277b0*/  IADD3 R79, P5, PT, R24, R58, RZ ;  /* 0x0000003a184f7210 */ /* 0x000fca0007fbe0ff */
[----:B------:R-:W-:Y:S01]  /*277c0*/  IMAD.X R52, R21, 0x1, R52, P5 ;  /* 0x0000000115347824 */ /* 0x000fe200028e0634 */
[----:B------:R-:W-:-:S04]  /*277d0*/  ISETP.GT.U32.AND P5, PT, R113, R24, PT ;  /* 0x000000187100720c */ /* 0x000fc80003fa4070 */
[----:B------:R-:W-:-:S04]  /*277e0*/  ISETP.GT.U32.AND.EX P5, PT, R56, R21, PT, P5 ;  /* 0x000000153800720c */ /* 0x000fc80003fa4150 */
[----:B------:R-:W-:Y:S01]  /*277f0*/  SEL R24, R113, R24, P5 ;  /* 0x0000001871187207 */ /* 0x000fe20002800000 */
[----:B------:R-:W-:Y:S01]  /*27800*/  IMAD.IADD R113, R78, 0x1, R97 ;  /* 0x000000014e717824 */ /* 0x000fe200078e0261 */
[----:B------:R-:W-:Y:S02]  /*27810*/  SEL R21, R56, R21, P5 ;  /* 0x0000001538157207 */ /* 0x000fe40002800000 */
[----:B------:R-:W-:-:S04]  /*27820*/  ISETP.GT.U32.AND P5, PT, R24, R79, PT ;  /* 0x0000004f1800720c */ /* 0x000fc80003fa4070 */
[----:B------:R-:W-:-:S04]  /*27830*/  ISETP.GT.U32.AND.EX P5, PT, R21, R52, PT, P5 ;  /* 0x000000341500720c */ /* 0x000fc80003fa4150 */
[----:B------:R-:W-:-:S04]  /*27840*/  SEL R21, RZ, 0x1, !P5 ;  /* 0x00000001ff157807 */ /* 0x000fc80006800000 */
[----:B------:R-:W-:Y:S01]  /*27850*/  IADD3 R80, P5, P6, R21, R80, R25 ;  /* 0x0000005015507210 */ /* 0x000fe20007ebe019 */
[----:B------:R-:W-:Y:S01]  /*27860*/  IMAD.WIDE.U32 R24, R60, R126, RZ ;  /* 0x0000007e3c187225 */ /* 0x000fe200078e00ff */
[----:B------:R-:W-:Y:S02]  /*27870*/  IADD3.X R60, PT, PT, RZ, RZ, RZ, P2, P0 ;  /* 0x000000ffff3c7210 */ /* 0x000fe400017e04ff */
[----:B------:R-:W-:Y:S01]  /*27880*/  IADD3.X R59, PT, PT, RZ, R20, RZ, P5, P6 ;  /* 0x00000014ff3b7210 */ /* 0x000fe20002fec4ff */
[----:B------:R-:W-:Y:S01]  /*27890*/  IMAD.IADD R20, R81, 0x1, R55 ;  /* 0x0000000151147824 */ /* 0x000fe200078e0237 */
[----:B------:R-:W-:Y:S01]  /*278a0*/  IADD3 R82, P0, PT, R79, R96, RZ ;  /* 0x000000604f527210 */ /* 0x000fe20007f1e0ff */
[----:B------:R-:W-:Y:S02]  /*278b0*/  IMAD.MOV.U32 R21, RZ, RZ, RZ ;  /* 0x000000ffff157224 */ /* 0x000fe400078e00ff */
[----:B------:R-:W-:Y:S02]  /*278c0*/  IMAD.IADD R25, R78, 0x1, R25 ;  /* 0x000000014e197824 */ /* 0x000fe400078e0219 */
[----:B------:R-:W-:-:S04]  /*278d0*/  IMAD.WIDE.U32 R20, R126, R61, R20 ;  /* 0x0000003d7e147225 */ /* 0x000fc800078e0014 */
[----:B------:R-:W-:Y:S01]  /*278e0*/  IMAD.IADD R56, R81, 0x1, R21 ;  /* 0x0000000151387824 */ /* 0x000fe200078e0215 */
[----:B------:R-:W-:Y:S01]  /*278f0*/  IADD3 R80, P5, P6, R80, R20, R25 ;  /* 0x0000001450507210 */ /* 0x000fe20007ebe019 */
[----:B------:R-:W-:-:S03]  /*27900*/  IMAD.WIDE.U32 R20, R83, R68, RZ ;  /* 0x0000004453147225 */ /* 0x000fc600078e00ff */
[----:B------:R-:W-:Y:S01]  /*27910*/  IADD3.X R56, PT, PT, R59, R56, RZ, P5, P6 ;  /* 0x000000383b387210 */ /* 0x000fe20002fec4ff */
[----:B------:R-:W-:Y:S01]  /*27920*/  IMAD.WIDE.U32 R58, R23, R76, RZ ;  /* 0x0000004c173a7225 */ /* 0x000fe200078e00ff */
[----:B------:R-:W-:-:S03]  /*27930*/  ISETP.NE.AND P6, PT, R50, RZ, PT ;  /* 0x000000ff3200720c */ /* 0x000fc60003fc5270 */
[----:B------:R-:W-:Y:S02]  /*27940*/  IMAD R50, R93, R68, RZ ;  /* 0x000000445d327224 */ /* 0x000fe400078e02ff */
[----:B------:R-:W-:-:S04]  /*27950*/  IMAD.WIDE.U32 R58, P2, R22, R77, R58 ;  /* 0x0000004d163a7225 */ /* 0x000fc8000784003a */
[----:B------:R-:W-:Y:S01]  /*27960*/  IMAD R25, R83, R69, R50 ;  /* 0x0000004553197224 */ /* 0x000fe200078e0232 */
[----:B------:R-:W-:Y:S01]  /*27970*/  IADD3.X R50, PT, PT, RZ, RZ, RZ, P6, P4 ;  /* 0x000000ffff327210 */ /* 0x000fe200037e84ff */
[----:B------:R-:W-:Y:S01]  /*27980*/  IMAD.X R97, RZ, RZ, RZ, P2 ;  /* 0x000000ffff617224 */ /* 0x000fe200010e06ff */
[----:B------:R-:W-:Y:S01]  /*27990*/  IADD3 R113, P5, P4, R24, R113, R54 ;  /* 0x0000007118717210 */ /* 0x000fe20007cbe036 */
[----:B------:R-:W-:Y:S02]  /*279a0*/  IMAD.IADD R21, R21, 0x1, R25 ;  /* 0x0000000115157824 */ /* 0x000fe400078e0219 */
[----:B------:R-:W-:-:S04]  /*279b0*/  IMAD.WIDE.U32 R54, R22, R76, RZ ;  /* 0x0000004c16367225 */ /* 0x000fc800078e00ff */
[----:B------:R-:W-:Y:S01]  /*279c0*/  IMAD.WIDE.U32 R24, R21, R70, RZ ;  /* 0x0000004615187225 */ /* 0x000fe200078e00ff */
[----:B------:R-:W-:-:S03]  /*279d0*/  IADD3 R92, P2, PT, R55, R58, RZ ;  /* 0x0000003a375c7210 */ /* 0x000fc60007f5e0ff */
[----:B------:R-:W-:Y:S01]  /*279e0*/  IMAD.X R58, R113, 0x1, R52, P0 ;  /* 0x00000001713a7824 */ /* 0x000fe200000e0634 */
[----:B------:R-:W-:Y:S01]  /*279f0*/  IADD3 R125, P0, PT, R84, R82, RZ ;  /* 0x00000052547d7210 */ /* 0x000fe20007f1e0ff */
[----:B------:R-:W-:Y:S02]  /*27a00*/  IMAD.MOV.U32 R96, RZ, RZ, R59 ;  /* 0x000000ffff607224 */ /* 0x000fe400078e003b */
[----:B------:R-:W-:Y:S01]  /*27a10*/  IMAD.WIDE.U32 R24, P6, R20, R71, R24 ;  /* 0x0000004714187225 */ /* 0x000fe200078c0018 */
[----:B------:R-:W-:-:S03]  /*27a20*/  IADD3.X R91, P0, PT, R91, R58, RZ, P0, !PT ;  /* 0x0000003a5b5b7210 */ /* 0x000fc6000071e4ff */
[----:B------:R-:W-:-:S04]  /*27a30*/  IMAD.WIDE.U32 R112, R20, R70, RZ ;  /* 0x0000004614707225 */ /* 0x000fc800078e00ff */
[----:B------:R-:W-:Y:S01]  /*27a40*/  IMAD.WIDE.U32.X R96, R23, R77, R96, P2 ;  /* 0x0000004d17607225 */ /* 0x000fe200010e0460 */
[----:B------:R-:W-:-:S03]  /*27a50*/  IADD3 R125, P2, PT, R125, R54, RZ ;  /* 0x000000367d7d7210 */ /* 0x000fc60007f5e0ff */
[----:B------:R-:W-:Y:S01]  /*27a60*/  IMAD.X R23, RZ, RZ, RZ, P6 ;  /* 0x000000ffff177224 */ /* 0x000fe200030e06ff */
[----:B------:R-:W-:Y:S01]  /*27a70*/  IADD3 R54, P6, PT, R113, R24, RZ ;  /* 0x0000001871367210 */ /* 0x000fe20007fde0ff */
[----:B------:R-:W-:Y:S01]  /*27a80*/  IMAD.MOV.U32 R22, RZ, RZ, R25 ;  /* 0x000000ffff167224 */ /* 0x000fe200078e0019 */
[----:B------:R-:W-:Y:S01]  /*27a90*/  IADD3.X R92, P2, PT, R91, R92, RZ, P2, !PT ;  /* 0x0000005c5b5c7210 */ /* 0x000fe2000175e4ff */
[----:B------:R-:W-:-:S03]  /*27aa0*/  IMAD.WIDE.U32 R24, R21, R72, RZ ;  /* 0x0000004815187225 */ /* 0x000fc600078e00ff */
[----:B------:R-:W-:Y:S01]  /*27ab0*/  IADD3.X R59, P0, P2, R96, RZ, RZ, P2, P0 ;  /* 0x000000ff603b7210 */ /* 0x000fe200012004ff */
[----:B------:R-:W-:Y:S01]  /*27ac0*/  IMAD.WIDE.U32.X R22, R21, R71, R22, P6 ;  /* 0x0000004715167225 */ /* 0x000fe200030e0416 */
[----:B------:R-:W-:Y:S02]  /*27ad0*/  IADD3 RZ, P6, PT, R83, R112, RZ ;  /* 0x0000007053ff7210 */ /* 0x000fe40007fde0ff */
[----:B------:R-:W-:Y:S01]  /*27ae0*/  IADD3.X R96, PT, PT, R97, RZ, RZ, P0, P2 ;  /* 0x000000ff61607210 */ /* 0x000fe200007e44ff */
[----:B------:R-:W-:Y:S01]  /*27af0*/  IMAD.WIDE.U32 R24, P0, R20, R73, R24 ;  /* 0x0000004914187225 */ /* 0x000fe20007800018 */
[----:B------:R-:W-:-:S03]  /*27b00*/  IADD3.X RZ, P6, PT, R93, R54, RZ, P6, !PT ;  /* 0x000000365dff7210 */ /* 0x000fc600037de4ff */
[----:B------:R-:W-:Y:S01]  /*27b10*/  IMAD.WIDE.U32 R54, R20, R72, RZ ;  /* 0x0000004814367225 */ /* 0x000fe200078e00ff */
[----:B------:R-:W-:-:S04]  /*27b20*/  IADD3.X R83, P6, PT, RZ, R22, RZ, P6, !PT ;  /* 0x00000016ff537210 */ /* 0x000fc800037de4ff */
[----:B------:R-:W-:Y:S01]  /*27b30*/  IADD3 R83, P2, PT, R83, R90, RZ ;  /* 0x0000005a53537210 */ /* 0x000fe20007f5e0ff */
[----:B------:R-:W-:Y:S01]  /*27b40*/  IMAD.X R22, RZ, RZ, R23, P6 ;  /* 0x000000ffff167224 */ /* 0x000fe200030e0617 */
[----:B------:R-:W-:Y:S01]  /*27b50*/  IADD3 R84, P6, PT, R55, R24, RZ ;  /* 0x0000001837547210 */ /* 0x000fe20007fde0ff */
[----:B------:R-:W-:Y:S01]  /*27b60*/  IMAD.X R23, RZ, RZ, RZ, P0 ;  /* 0x000000ffff177224 */ /* 0x000fe200000e06ff */
[----:B------:R-:W-:Y:S01]  /*27b70*/  IADD3 R83, P0, PT, R83, R54, RZ ;  /* 0x0000003653537210 */ /* 0x000fe20007f1e0ff */
[----:B------:R-:W-:Y:S01]  /*27b80*/  IMAD.IADD R54, R81, 0x1, R53 ;  /* 0x0000000151367824 */ /* 0x000fe200078e0235 */
[----:B------:R-:W-:Y:S01]  /*27b90*/  IADD3.X R85, P2, PT, R22, R85, RZ, P2, !PT ;  /* 0x0000005516557210 */ /* 0x000fe2000175e4ff */
[----:B------:R-:W-:Y:S02]  /*27ba0*/  IMAD.MOV.U32 R22, RZ, RZ, R25 ;  /* 0x000000ffff167224 */ /* 0x000fe400078e0019 */
[----:B------:R-:W-:Y:S01]  /*27bb0*/  IMAD.MOV.U32 R55, RZ, RZ, RZ ;  /* 0x000000ffff377224 */ /* 0x000fe200078e00ff */
[----:B------:R-:W-:Y:S01]  /*27bc0*/  IADD3.X R53, P0, PT, R85, R84, RZ, P0, !PT ;  /* 0x0000005455357210 */ /* 0x000fe2000071e4ff */
[----:B------:R-:W-:-:S04]  /*27bd0*/  IMAD.WIDE.U32.X R24, R21, R73, R22, P6 ;  /* 0x0000004915187225 */ /* 0x000fc800030e0416 */
[----:B------:R-:W-:Y:S01]  /*27be0*/  IMAD.WIDE.U32 R22, R21, R74, RZ ;  /* 0x0000004a15167225 */ /* 0x000fe200078e00ff */
[----:B------:R-:W-:-:S03]  /*27bf0*/  IADD3.X R24, P0, P6, R24, RZ, RZ, P0, P2 ;  /* 0x000000ff18187210 */ /* 0x000fc600006044ff */
[----:B------:R-:W-:Y:S01]  /*27c00*/  IMAD.WIDE.U32 R84, R132, R61, R54 ;  /* 0x0000003d84547225 */ /* 0x000fe200078e0036 */
[----:B------:R-:W-:Y:S02]  /*27c10*/  IADD3.X R97, PT, PT, R25, RZ, RZ, P0, P6 ;  /* 0x000000ff19617210 */ /* 0x000fe400007ec4ff */
[----:B------:R-:W-:Y:S01]  /*27c20*/  IADD3.X R61, PT, PT, RZ, RZ, RZ, P1, P3 ;  /* 0x000000ffff3d7210 */ /* 0x000fe20000fe64ff */
[----:B------:R-:W-:Y:S01]  /*27c30*/  IMAD.WIDE.U32 R54, R20, R74, RZ ;  /* 0x0000004a14367225 */ /* 0x000fe200078e00ff */
[----:B------:R-:W-:-:S03]  /*27c40*/  IADD3 R125, P0, PT, R24, R125, RZ ;  /* 0x0000007d187d7210 */ /* 0x000fc60007f1e0ff */
[----:B------:R-:W-:Y:S01]  /*27c50*/  IMAD.WIDE.U32 R22, P2, R20, R75, R22 ;  /* 0x0000004b14167225 */ /* 0x000fe20007840016 */
[----:B------:R-:W-:Y:S02]  /*27c60*/  IADD3 R78, P1, PT, R125, R54, RZ ;  /* 0x000000367d4e7210 */ /* 0x000fe40007f3e0ff */
[----:B------:R-:W-:Y:S01]  /*27c70*/  IADD3.X R97, P0, PT, R97, R92, RZ, P0, !PT ;  /* 0x0000005c61617210 */ /* 0x000fe2000071e4ff */
[----:B------:R-:W-:Y:S01]  /*27c80*/  IMAD.WIDE.U32 R24, R21, R76, RZ ;  /* 0x0000004c15187225 */ /* 0x000fe200078e00ff */
[----:B------:R-:W-:-:S03]  /*27c90*/  IADD3 R112, P3, PT, R55, R22, RZ ;  /* 0x0000001637707210 */ /* 0x000fc60007f7e0ff */
[----:B------:R-:W-:Y:S01]  /*27ca0*/  IMAD R22, R53, R68, RZ ;  /* 0x0000004435167224 */ /* 0x000fe200078e02ff */
[----:B------:R-:W-:Y:S01]  /*27cb0*/  IADD3.X R97, P1, PT, R97, R112, RZ, P1, !PT ;  /* 0x0000007061617210 */ /* 0x000fe20000f3e4ff */
[----:B------:R-:W-:-:S04]  /*27cc0*/  IMAD.WIDE.U32 R54, R83, R68, RZ ;  /* 0x0000004453367225 */ /* 0x000fc800078e00ff */
[----:B------:R-:W-:Y:S02]  /*27cd0*/  IMAD R113, R83, R69, R22 ;  /* 0x0000004553717224 */ /* 0x000fe400078e0216 */
[----:B------:R-:W-:Y:S02]  /*27ce0*/  IMAD.X R91, RZ, RZ, RZ, P2 ;  /* 0x000000ffff5b7224 */ /* 0x000fe400010e06ff */
[----:B------:R-:W-:-:S04]  /*27cf0*/  IMAD.WIDE.U32 R24, P2, R20, R77, R24 ;  /* 0x0000004d14187225 */ /* 0x000fc80007840018 */
[----:B------:R-:W-:-:S04]  /*27d00*/  IMAD.WIDE.U32 R92, R20, R76, RZ ;  /* 0x0000004c145c7225 */ /* 0x000fc800078e00ff */
[----:B------:R-:W-:Y:S02]  /*27d10*/  IMAD.MOV.U32 R90, RZ, RZ, R23 ;  /* 0x000000ffff5a7224 */ /* 0x000fe400078e0017 */
[----:B------:R-:W-:Y:S02]  /*27d20*/  IMAD.IADD R55, R55, 0x1, R113 ;  /* 0x0000000137377824 */ /* 0x000fe400078e0271 */
        /* <DEDUP_REMOVED lines=14> */
[----:B------:R-:W-:Y:S02]  /*27e10*/  IMAD.X R25, RZ, RZ, RZ, P2 ;  /* 0x000000ffff197224 */ /* 0x000fe400010e06ff */
[----:B------:R-:W-:Y:S01]  /*27e20*/  IMAD.WIDE.U32 R20, R55, R72, RZ ;  /* 0x0000004837147225 */ /* 0x000fe200078e00ff */
[----:B------:R-:W-:Y:S02]  /*27e30*/  IADD3.X R83, PT, PT, RZ, R81, RZ, P3, P6 ;  /* 0x00000051ff537210 */ /* 0x000fe40001fec4ff */
[----:B------:R-:W-:Y:S02]  /*27e40*/  IADD3 R113, P3, PT, R59, R126, RZ ;  /* 0x0000007e3b717210 */ /* 0x000fe40007f7e0ff */
[----:B------:R-:W-:Y:S01]  /*27e50*/  IADD3.X RZ, P6, PT, R53, R24, RZ, P0, !PT ;  /* 0x0000001835ff7210 */ /* 0x000fe200007de4ff */
[----:B------:R-:W-:Y:S01]  /*27e60*/  IMAD.MOV.U32 R24, RZ, RZ, R91 ;  /* 0x000000ffff187224 */ /* 0x000fe200078e005b */
[----:B------:R-:W-:Y:S01]  /*27e70*/  IADD3 R53, P0, PT, R50, R113, RZ ;  /* 0x0000007132357210 */ /* 0x000fe20007f1e0ff */
[----:B------:R-:W-:-:S02]  /*27e80*/  IMAD.X R96, R96, 0x1, R83, P3 ;  /* 0x0000000160607824 */ /* 0x000fc400018e0653 */
[----:B------:R-:W-:-:S03]  /*27e90*/  IMAD.WIDE.U32.X R50, R55, R71, R24, P1 ;  /* 0x0000004737327225 */ /* 0x000fc600008e0418 */
[----:B------:R-:W-:Y:S01]  /*27ea0*/  IADD3.X R90, P1, PT, R112, R96, RZ, P0, !PT ;  /* 0x00000060705a7210 */ /* 0x000fe2000073e4ff */
[----:B------:R-:W-:Y:S01]  /*27eb0*/  IMAD.WIDE.U32 R20, P2, R54, R73, R20 ;  /* 0x0000004936147225 */ /* 0x000fe20007840014 */
[----:B------:R-:W-:-:S03]  /*27ec0*/  IADD3.X R59, P3, PT, RZ, R50, RZ, P6, !PT ;  /* 0x00000032ff3b7210 */ /* 0x000fc6000377e4ff */
[----:B------:R-:W-:Y:S01]  /*27ed0*/  IMAD.WIDE.U32 R24, R54, R72, RZ ;  /* 0x0000004836187225 */ /* 0x000fe200078e00ff */
[----:B------:R-:W-:-:S03]  /*27ee0*/  IADD3 R59, P0, PT, R59, R78, RZ ;  /* 0x0000004e3b3b7210 */ /* 0x000fc60007f1e0ff */
[----:B------:R-:W-:Y:S01]  /*27ef0*/  IMAD.X R85, RZ, RZ, RZ, P2 ;  /* 0x000000ffff557224 */ /* 0x000fe200010e06ff */
[----:B------:R-:W-:Y:S01]  /*27f00*/  IADD3 R53, P2, PT, R53, R92, RZ ;  /* 0x0000005c35357210 */ /* 0x000fe20007f5e0ff */
[----:B------:R-:W-:Y:S01]  /*27f10*/  IMAD.X R50, RZ, RZ, R51, P3 ;  /* 0x000000ffff327224 */ /* 0x000fe200018e0633 */
[----:B------:R-:W-:Y:S01]  /*27f20*/  IADD3 R92, P6, PT, R25, R20, RZ ;  /* 0x00000014195c7210 */ /* 0x000fe20007fde0ff */
[----:B------:R-:W-:Y:S01]  /*27f30*/  IMAD.MOV.U32 R84, RZ, RZ, R21 ;  /* 0x000000ffff547224 */ /* 0x000fe200078e0015 */
[----:B------:R-:W-:Y:S01]  /*27f40*/  IADD3.X R51, P2, PT, R90, R93, RZ, P2, !PT ;  /* 0x0000005d5a337210 */ /* 0x000fe2000175e4ff */
[----:B------:R-:W-:Y:S01]  /*27f50*/  IMAD.WIDE.U32 R20, R55, R74, RZ ;  /* 0x0000004a37147225 */ /* 0x000fe200078e00ff */
[----:B------:R-:W-:Y:S02]  /*27f60*/  IADD3 R59, P3, PT, R59, R24, RZ ;  /* 0x000000183b3b7210 */ /* 0x000fe40007f7e0ff */
[----:B------:R-:W-:Y:S01]  /*27f70*/  IADD3.X R81, P0, PT, R50, R97, RZ, P0, !PT ;  /* 0x0000006132517210 */ /* 0x000fe2000071e4ff */
[----:B------:R-:W-:Y:S01]  /*27f80*/  IMAD.WIDE.U32.X R84, R55, R73, R84, P6 ;  /* 0x0000004937547225 */ /* 0x000fe200030e0454 */
[----:B------:R-:W-:-:S02]  /*27f90*/  IADD3.X R91, P1, P2, R22, RZ, RZ, P2, P1 ;  /* 0x000000ff165b7210 */ /* 0x000fc400012224ff */
[----:B------:R-:W-:Y:S01]  /*27fa0*/  IADD3.X R81, P3, PT, R81, R92, RZ, P3, !PT ;  /* 0x0000005c51517210 */ /* 0x000fe20001f7e4ff */
[----:B------:R-:W-:Y:S01]  /*27fb0*/  IMAD.WIDE.U32 R20, P6, R54, R75, R20 ;  /* 0x0000004b36147225 */ /* 0x000fe200078c0014 */
[----:B------:R-:W-:Y:S02]  /*27fc0*/  IADD3.X R93, PT, PT, R23, RZ, RZ, P1, P2 ;  /* 0x000000ff175d7210 */ /* 0x000fe40000fe44ff */
[----:B------:R-:W-:Y:S01]  /*27fd0*/  IADD3.X R22, P0, P3, R84, RZ, RZ, P3, P0 ;  /* 0x000000ff54167210 */ /* 0x000fe20001b004ff */
[----:B------:R-:W-:Y:S01]  /*27fe0*/  IMAD.X R23, RZ, RZ, RZ, P6 ;  /* 0x000000ffff177224 */ /* 0x000fe200030e06ff */
[----:B------:R-:W-:Y:S01]  /*27ff0*/  ISETP.GE.U32.AND P1, PT, R113, R126, PT ;  /* 0x0000007e7100720c */ /* 0x000fe20003f26070 */
[----:B------:R-:W-:Y:S01]  /*28000*/  IMAD.WIDE.U32 R24, R54, R74, RZ ;  /* 0x0000004a36187225 */ /* 0x000fe200078e00ff */
[----:B------:R-:W-:Y:S02]  /*28010*/  IADD3 R19, P6, P2, R146, R19, R60 ;  /* 0x0000001392137210 */ /* 0x000fe40007ade03c */
[----:B------:R-:W-:Y:S01]  /*28020*/  IADD3.X R84, PT, PT, R85, RZ, RZ, P0, P3 ;  /* 0x000000ff55547210 */ /* 0x000fe200007e64ff */
[----:B------:R-:W-:Y:S01]  /*28030*/  IMAD R50, R81, R68, RZ ;  /* 0x0000004451327224 */ /* 0x000fe200078e02ff */
[----:B------:R-:W-:-:S02]  /*28040*/  ISETP.GE.U32.AND.EX P1, PT, R96, R83, PT, P1 ;  /* 0x000000536000720c */ /* 0x000fc40003f26110 */
[----:B------:R-:W-:Y:S01]  /*28050*/  IADD3 R85, P0, PT, R22, R53, RZ ;  /* 0x0000003516557210 */ /* 0x000fe20007f1e0ff */
[----:B------:R-:W-:Y:S01]  /*28060*/  IMAD.MOV.U32 R22, RZ, RZ, R21 ;  /* 0x000000ffff167224 */ /* 0x000fe200078e0015 */
[----:B------:R-:W-:Y:S01]  /*28070*/  IADD3.X R139, PT, PT, RZ, R139, RZ, P6, P2 ;  /* 0x0000008bff8b7210 */ /* 0x000fe200037e44ff */
[----:B------:R-:W-:Y:S01]  /*28080*/  IMAD R53, R59, R69, R50 ;  /* 0x000000453b357224 */ /* 0x000fe200078e0232 */
[----:B------:R-:W-:Y:S01]  /*28090*/  IADD3 R83, P3, PT, R25, R20, RZ ;  /* 0x0000001419537210 */ /* 0x000fe20007f7e0ff */
[----:B------:R-:W-:Y:S01]  /*280a0*/  IMAD.WIDE.U32 R20, R59, R68, RZ ;  /* 0x000000443b147225 */ /* 0x000fe200078e00ff */
[----:B------:R-:W-:Y:S02]  /*280b0*/  IADD3 R85, P6, PT, R85, R24, RZ ;  /* 0x0000001855557210 */ /* 0x000fe40007fde0ff */
[----:B------:R-:W-:Y:S01]  /*280c0*/  SEL R60, RZ, 0x1, P1 ;  /* 0x00000001ff3c7807 */ /* 0x000fe20000800000 */
[----:B------:R-:W-:Y:S01]  /*280d0*/  IMAD.WIDE.U32 R24, R55, R76, RZ ;  /* 0x0000004c37187225 */ /* 0x000fe200078e00ff */
[----:B------:R-:W-:-:S02]  /*280e0*/  IADD3.X R84, P2, PT, R84, R51, RZ, P0, !PT ;  /* 0x0000003354547210 */ /* 0x000fc4000075e4ff */
[----:B------:R-:W-:Y:S01]  /*280f0*/  IADD3 R60, P0, PT, R60, R19, RZ ;  /* 0x000000133c3c7210 */ /* 0x000fe20007f1e0ff */
[----:B------:R-:W-:Y:S01]  /*28100*/  IMAD.WIDE.U32.X R22, R55, R75, R22, P3 ;  /* 0x0000004b37167225 */ /* 0x000fe200018e0416 */
[----:B------:R-:W-:-:S03]  /*28110*/  IADD3.X R84, P1, PT, R84, R83, RZ, P6, !PT ;  /* 0x0000005354547210 */ /* 0x000fc6000373e4ff */
[----:B------:R-:W-:Y:S01]  /*28120*/  IMAD.WIDE.U32 R24, P6, R54, R77, R24 ;  /* 0x0000004d36187225 */ /* 0x000fe200078c0018 */
[----:B------:R-:W-:-:S03]  /*28130*/  IADD3.X R22, P1, P2, R22, RZ, RZ, P1, P2 ;  /* 0x000000ff16167210 */ /* 0x000fc60000a244ff */
[----:B------:R-:W-:Y:S02]  /*28140*/  IMAD.IADD R53, R21, 0x1, R53 ;  /* 0x0000000115357824 */ /* 0x000fe400078e0235 */
[----:B------:R-:W-:-:S04]  /*28150*/  IMAD.WIDE.U32 R50, R54, R76, RZ ;  /* 0x0000004c36327225 */ /* 0x000fc800078e00ff */
        /* <DEDUP_REMOVED lines=39> */
[----:B------:R-:W-:-:S02]  /*283d0*/  IADD3.X R22, PT, PT, RZ, RZ, RZ, P5, P4 ;  /* 0x000000ffff167210 */ /* 0x000fc40002fe84ff */
[----:B------:R-:W-:Y:S02]  /*283e0*/  ISETP.GE.U32.AND.EX P3, PT, R54, R139, PT, P3 ;  /* 0x0000008b3600720c */ /* 0x000fe40003f66130 */
[----:B------:R-:W-:Y:S01]  /*283f0*/  IADD3 R58, P5, P4, R18, R131, R61 ;  /* 0x00000083123a7210 */ /* 0x000fe20007cbe03d */
[----:B------:R-:W-:Y:S01]  /*28400*/  IMAD.WIDE.U32 R18, R53, R74, RZ ;  /* 0x0000004a35127225 */ /* 0x000fe200078e00ff */
[----:B------:R-:W-:Y:S02]  /*28410*/  SEL R23, RZ, 0x1, P0 ;  /* 0x00000001ff177807 */ /* 0x000fe40000000000 */
[----:B------:R-:W-:Y:S02]  /*28420*/  IADD3.X R24, P1, P2, R24, RZ, RZ, P2, P1 ;  /* 0x000000ff18187210 */ /* 0x000fe400012224ff */
[----:B------:R-:W-:Y:S02]  /*28430*/  ISETP.GE.U32.AND P0, PT, R21, R60, PT ;  /* 0x0000003c1500720c */ /* 0x000fe40003f06070 */
[----:B------:R-:W-:Y:S01]  /*28440*/  SEL R21, RZ, 0x1, P3 ;  /* 0x00000001ff157807 */ /* 0x000fe20001800000 */
[----:B------:R-:W-:Y:S01]  /*28450*/  IMAD.WIDE.U32 R18, P3, R20, R75, R18 ;  /* 0x0000004b14127225 */ /* 0x000fe20007860012 */
[----:B------:R-:W-:-:S02]  /*28460*/  IADD3.X R50, PT, PT, R25, RZ, RZ, P1, P2 ;  /* 0x000000ff19327210 */ /* 0x000fc40000fe44ff */
[----:B------:R-:W-:Y:S01]  /*28470*/  ISETP.GE.U32.AND.EX P0, PT, R93, R54, PT, P0 ;  /* 0x000000365d00720c */ /* 0x000fe20003f06100 */
[----:B------:R-:W-:Y:S01]  /*28480*/  IMAD.X R25, RZ, RZ, RZ, P3 ;  /* 0x000000ffff197224 */ /* 0x000fe200018e06ff */
[----:B------:R-:W-:Y:S01]  /*28490*/  IADD3 R80, P6, P2, R23, R80, R22 ;  /* 0x0000005017507210 */ /* 0x000fe20007ade016 */
[----:B------:R-:W-:Y:S01]  /*284a0*/  IMAD.WIDE.U32 R22, R20, R74, RZ ;  /* 0x0000004a14167225 */ /* 0x000fe200078e00ff */
[----:B------:R-:W-:Y:S02]  /*284b0*/  IADD3.X R57, PT, PT, RZ, R57, RZ, P5, P4 ;  /* 0x00000039ff397210 */ /* 0x000fe40002fe84ff */
[----:B------:R-:W-:Y:S01]  /*284c0*/  IADD3 R55, P1, PT, R24, R55, RZ ;  /* 0x0000003718377210 */ /* 0x000fe20007f3e0ff */
[----:B------:R-:W-:Y:S01]  /*284d0*/  IMAD.MOV.U32 R24, RZ, RZ, R19 ;  /* 0x000000ffff187224 */ /* 0x000fe200078e0013 */
[----:B------:R-:W-:Y:S02]  /*284e0*/  IADD3 R21, P4, PT, R21, R58, RZ ;  /* 0x0000003a15157210 */ /* 0x000fe40007f9e0ff */
[----:B------:R-:W-:-:S02]  /*284f0*/  SEL R54, RZ, 0x1, P0 ;  /* 0x00000001ff367807 */ /* 0x000fc40000000000 */
[----:B------:R-:W-:Y:S01]  /*28500*/  IADD3.X R59, P1, PT, R50, R59, RZ, P1, !PT ;  /* 0x0000003b323b7210 */ /* 0x000fe20000f3e4ff */
[----:B------:R-:W-:Y:S01]  /*28510*/  IMAD.X R50, RZ, RZ, R57, P4 ;  /* 0x000000ffff327224 */ /* 0x000fe200020e0639 */
[----:B------:R-:W-:Y:S02]  /*28520*/  IADD3 R18, P5, PT, R23, R18, RZ ;  /* 0x0000001217127210 */ /* 0x000fe40007fbe0ff */
[----:B------:R-:W-:Y:S01]  /*28530*/  IADD3 R96, P0, PT, R55, R22, RZ ;  /* 0x0000001637607210 */ /* 0x000fe20007f1e0ff */
[----:B------:R-:W-:Y:S01]  /*28540*/  IMAD.WIDE.U32 R22, R53, R76, RZ ;  /* 0x0000004c35167225 */ /* 0x000fe200078e00ff */
[----:B------:R-:W-:Y:S02]  /*28550*/  IADD3 R54, P4, PT, R54, R21, RZ ;  /* 0x0000001536367210 */ /* 0x000fe40007f9e0ff */
        /* <DEDUP_REMOVED lines=62> */
.L_x_79:
        /* <DEDUP_REMOVED lines=21> */
.L_x_80:
[C---:B------:R-:W-:Y:S01]  /*28a90*/  ISETP.GT.U32.AND P0, PT, R143.reuse, -0x1, PT ;  /* 0xffffffff8f00780c */ /* 0x040fe20003f04070 */
[----:B------:R-:W-:Y:S01]  /*28aa0*/  IMAD.SHL.U32 R129, R143, 0x2, RZ ;  /* 0x000000028f817824 */ /* 0x000fe200078e00ff */
[C---:B------:R-:W-:Y:S02]  /*28ab0*/  SHF.L.W.U32.HI R20, R144.reuse, 0x1, R115 ;  /* 0x0000000190147819 */ /* 0x040fe40000010e73 */
[----:B------:R-:W-:Y:S02]  /*28ac0*/  ISETP.GT.AND.EX P0, PT, R144, -0x1, PT, P0 ;  /* 0xffffffff9000780c */ /* 0x000fe40003f04300 */
[----:B------:R-:W-:Y:S02]  /*28ad0*/  SHF.L.W.U32.HI R21, R115, 0x1, R114 ;  /* 0x0000000173157819 */ /* 0x000fe40000010e72 */
[CC--:B------:R-:W-:Y:S02]  /*28ae0*/  ISETP.NE.U32.AND P2, PT, R20.reuse, R115.reuse, PT ;  /* 0x000000731400720c */ /* 0x0c0fe40003f45070 */
[----:B------:R-:W-:Y:S01]  /*28af0*/  ISETP.GE.U32.AND P1, PT, R20, R115, PT ;  /* 0x000000731400720c */ /* 0x000fe20003f26070 */
[----:B------:R-:W-:Y:S01]  /*28b00*/  IMAD.SHL.U32 R115, R145, 0x2, RZ ;  /* 0x0000000291737824 */ /* 0x000fe200078e00ff */
[----:B------:R-:W-:-:S02]  /*28b10*/  ISETP.NE.AND.EX P2, PT, R21, R114, PT, P2 ;  /* 0x000000721500720c */ /* 0x000fc40003f45320 */
[----:B------:R-:W-:Y:S02]  /*28b20*/  ISETP.GE.U32.AND.EX P1, PT, R21, R114, PT, P1 ;  /* 0x000000721500720c */ /* 0x000fe40003f26110 */
[----:B------:R-:W-:Y:S02]  /*28b30*/  SEL R18, RZ, 0xffffffff, P2 ;  /* 0xffffffffff127807 */ /* 0x000fe40001000000 */
[----:B------:R-:W-:Y:S02]  /*28b40*/  @P0 SEL R18, RZ, 0xffffffff, P1 ;  /* 0xffffffffff120807 */ /* 0x000fe40000800000 */
[----:B------:R-:W-:Y:S02]  /*28b50*/  SHF.L.U64.HI R23, R141, 0x1, R142 ;  /* 0x000000018d177819 */ /* 0x000fe4000001028e */
[----:B------:R-:W-:Y:S02]  /*28b60*/  LOP3.LUT R18, R18, 0x1, RZ, 0xc0, !PT ;  /* 0x0000000112127812 */ /* 0x000fe400078ec0ff */
[----:B------:R-:W-:-:S02]  /*28b70*/  SHF.L.U64.HI R114, R145, 0x1, R140 ;  /* 0x0000000191727819 */ /* 0x000fc4000001028c */
        /* <DEDUP_REMOVED lines=54> */
.L_x_81:
        /* <DEDUP_REMOVED lines=21> */
.L_x_82:
[----:B------:R-:W-:Y:S02]  /*29030*/  IMAD.MOV.U32 R143, RZ, RZ, RZ ;  /* 0x000000ffff8f7224 */ /* 0x000fe400078e00ff */
[----:B------:R-:W-:-:S04]  /*29040*/  IMAD.WIDE.U32 R82, R125, R129, RZ ;  /* 0x000000817d527225 */ /* 0x000fc800078e00ff */
[----:B------:R-:W-:-:S04]  /*29050*/  IMAD.WIDE.U32 R20, R126, R129, RZ ;  /* 0x000000817e147225 */ /* 0x000fc800078e00ff */
[----:B------:R-:W-:-:S04]  /*29060*/  IMAD.WIDE.U32 R18, R125, R130, RZ ;  /* 0x000000827d127225 */ /* 0x000fc800078e00ff */
[----:B------:R-:W-:Y:S02]  /*29070*/  IMAD.IADD R145, R83, 0x1, R143 ;  /* 0x0000000153917824 */ /* 0x000fe400078e028f */
[----:B------:R-:W-:Y:S02]  /*29080*/  IMAD.MOV.U32 R25, RZ, RZ, RZ ;  /* 0x000000ffff197224 */ /* 0x000fe400078e00ff */
[----:B------:R-:W-:Y:S01]  /*29090*/  IMAD.WIDE.U32 R22, R129, R129, RZ ;  /* 0x0000008181167225 */ /* 0x000fe200078e00ff */
[----:B------:R-:W-:-:S03]  /*290a0*/  IADD3 R145, P0, P6, R18, R145, R20 ;  /* 0x0000009112917210 */ /* 0x000fc60007e1e014 */
[----:B------:R-:W-:Y:S01]  /*290b0*/  IMAD.MOV.U32 R139, RZ, RZ, RZ ;  /* 0x000000ffff8b7224 */ /* 0x000fe200078e00ff */
[----:B------:R-:W-:Y:S01]  /*290c0*/  LOP3.LUT R59, R22, 0xfffffffd, RZ, 0xc0, !PT ;  /* 0xfffffffd163b7812 */ /* 0x000fe200078ec0ff */
[----:B------:R-:W-:-:S04]  /*290d0*/  IMAD.WIDE.U32 R54, R125, R127, RZ ;  /* 0x0000007f7d367225 */ /* 0x000fc800078e00ff */
[----:B------:R-:W-:Y:S02]  /*290e0*/  IMAD.IADD R50, R23, 0x1, R25 ;  /* 0x0000000117327824 */ /* 0x000fe400078e0219 */
[----:B------:R-:W-:Y:S02]  /*290f0*/  IMAD.IADD R52, R21, 0x1, R139 ;  /* 0x0000000115347824 */ /* 0x000fe400078e028b */
[----:B------:R-:W-:-:S04]  /*29100*/  IMAD.WIDE.U32 R20, R125, R128, RZ ;  /* 0x000000807d147225 */ /* 0x000fc800078e00ff */
[----:B------:R-:W-:-:S04]  /*29110*/  IMAD.WIDE.U32 R24, R126, R127, RZ ;  /* 0x0000007f7e187225 */ /* 0x000fc800078e00ff */
[C---:B------:R-:W-:Y:S02]  /*29120*/  IMAD.IADD R141, R143.reuse, 0x1, R55 ;  /* 0x000000018f8d7824 */ /* 0x040fe400078e0237 */
[----:B------:R-:W-:Y:S02]  /*29130*/  IMAD.IADD R85, R143, 0x1, R19 ;  /* 0x000000018f557824 */ /* 0x000fe400078e0213 */
[----:B------:R-:W-:Y:S01]  /*29140*/  IMAD.MOV.U32 R51, RZ, RZ, RZ ;  /* 0x000000ffff337224 */ /* 0x000fe200078e00ff */
[----:B------:R-:W-:Y:S01]  /*29150*/  IADD3 R141, P3, P5, R20, R141, R24 ;  /* 0x0000008d148d7210 */ /* 0x000fe20007d7e018 */
[----:B------:R-:W-:Y:S01]  /*29160*/  IMAD.WIDE.U32 R56, R115, R129, RZ ;  /* 0x0000008173387225 */ /* 0x000fe200078e00ff */
[----:B------:R-:W-:-:S03]  /*29170*/  IADD3.X R24, PT, PT, RZ, RZ, RZ, P0, P6 ;  /* 0x000000ffff187210 */ /* 0x000fc600007ec4ff */
[----:B------:R-:W-:Y:S02]  /*29180*/  IMAD.IADD R143, R143, 0x1, R21 ;  /* 0x000000018f8f7824 */ /* 0x000fe400078e0215 */
[----:B------:R-:W-:-:S04]  /*29190*/  IMAD.WIDE.U32 R20, R128, R127, RZ ;  /* 0x0000007f80147225 */ /* 0x000fc800078e00ff */
[----:B------:R-:W-:-:S04]  /*291a0*/  IMAD.WIDE.U32 R78, R115, R130, RZ ;  /* 0x00000082734e7225 */ /* 0x000fc800078e00ff */
[----:B------:R-:W-:-:S04]  /*291b0*/  IMAD.WIDE.U32 R22, R114, R129, RZ ;  /* 0x0000008172167225 */ /* 0x000fc800078e00ff */
[----:B------:R-:W-:Y:S01]  /*291c0*/  IMAD.IADD R19, R57, 0x1, R51 ;  /* 0x0000000139137824 */ /* 0x000fe200078e0233 */
[----:B------:R-:W-:Y:S01]  /*291d0*/  IADD3.X R57, PT, PT, RZ, RZ, RZ, P3, P5 ;  /* 0x000000ffff397210 */ /* 0x000fe20001fea4ff */
[----:B------:R-:W-:-:S03]  /*291e0*/  IMAD.WIDE.U32 R60, R130, R129, RZ ;  /* 0x00000081823c7225 */ /* 0x000fc600078e00ff */
[----:B------:R-:W-:Y:S01]  /*291f0*/  IADD3 R78, P1, P2, R78, R19, R22 ;  /* 0x000000134e4e7210 */ /* 0x000fe20007a3e016 */
[----:B------:R-:W-:Y:S02]  /*29200*/  IMAD.MOV.U32 R147, RZ, RZ, RZ ;  /* 0x000000ffff937224 */ /* 0x000fe400078e00ff */
[----:B------:R-:W-:Y:S01]  /*29210*/  IMAD.WIDE.U32 R80, R127, R127, RZ ;  /* 0x0000007f7f507225 */ /* 0x000fe200078e00ff */
[----:B------:R-:W-:-:S03]  /*29220*/  IADD3.X R58, PT, PT, RZ, RZ, RZ, P1, P2 ;  /* 0x000000ffff3a7210 */ /* 0x000fc60000fe44ff */
[----:B------:R-:W-:Y:S02]  /*29230*/  IMAD.MOV.U32 R131, RZ, RZ, RZ ;  /* 0x000000ffff837224 */ /* 0x000fe400078e00ff */
[----:B------:R-:W-:Y:S02]  /*29240*/  IMAD.SHL.U32 R84, R20, 0x2, RZ ;  /* 0x0000000214547824 */ /* 0x000fe400078e00ff */
[----:B------:R-:W-:Y:S02]  /*29250*/  IMAD.SHL.U32 R83, R60, 0x2, RZ ;  /* 0x000000023c537824 */ /* 0x000fe400078e00ff */
[----:B------:R-:W-:Y:S01]  /*29260*/  IMAD.IADD R149, R147, 0x1, R21 ;  /* 0x0000000193957824 */ /* 0x000fe200078e0215 */
[----:B------:R-:W-:Y:S01]  /*29270*/  LOP3.LUT R84, R84, 0xfffffffe, RZ, 0xc0, !PT ;  /* 0xfffffffe54547812 */ /* 0x000fe200078ec0ff */
[----:B------:R-:W-:Y:S01]  /*29280*/  IMAD.MOV.U32 R53, RZ, RZ, RZ ;  /* 0x000000ffff357224 */ /* 0x000fe200078e00ff */
[----:B------:R-:W-:Y:S01]  /*29290*/  LOP3.LUT R83, R83, 0xfffffffe, RZ, 0xc0, !PT ;  /* 0xfffffffe53537812 */ /* 0x000fe200078ec0ff */
[----:B------:R-:W-:Y:S01]  /*292a0*/  IMAD.IADD R19, R131, 0x1, R81 ;  /* 0x0000000183137824 */ /* 0x000fe200078e0251 */
[----:B------:R-:W-:Y:S01]  /*292b0*/  SHF.L.U64.HI R81, R20, 0x1, R149 ;  /* 0x0000000114517819 */ /* 0x000fe20000010295 */
[----:B------:R-:W-:Y:S01]  /*292c0*/  IMAD.WIDE.U32 R52, R126, R130, R52 ;  /* 0x000000827e347225 */ /* 0x000fe200078e0034 */
[----:B------:R-:W-:-:S02]  /*292d0*/  SHF.R.U64 R22, R20, 0x1f, R149 ;  /* 0x0000001f14167819 */ /* 0x000fc40000001295 */
[----:B------:R-:W-:Y:S01]  /*292e0*/  IADD3 R84, P4, PT, R84, R19, RZ ;  /* 0x0000001354547210 */ /* 0x000fe20007f9e0ff */
[-C--:B------:R-:W-:Y:S01]  /*292f0*/  IMAD.WIDE.U32 R20, R127, R129.reuse, RZ ;  /* 0x000000817f147225 */ /* 0x080fe200078e00ff */
[----:B------:R-:W-:Y:S02]  /*29300*/  IADD3 R83, P0, PT, R83, R50, RZ ;  /* 0x0000003253537210 */ /* 0x000fe40007f1e0ff */
[----:B------:R-:W-:Y:S01]  /*29310*/  IADD3 R85, P1, P2, R24, R52, R85 ;  /* 0x0000003418557210 */ /* 0x000fe20007a3e055 */
[----:B------:R-:W-:Y:S01]  /*29320*/  IMAD.IADD R18, R139, 0x1, R25 ;  /* 0x000000018b127824 */ /* 0x000fe200078e0219 */
[----:B------:R-:W-:Y:S01]  /*29330*/  SHF.R.U32.HI R149, RZ, 0x1f, R149 ;  /* 0x0000001fff957819 */ /* 0x000fe20000011695 */
[----:B------:R-:W-:Y:S02]  /*29340*/  IMAD.MOV.U32 R19, RZ, RZ, RZ ;  /* 0x000000ffff137224 */ /* 0x000fe400078e00ff */
[----:B------:R-:W-:Y:S02]  /*29350*/  IMAD.IADD R55, R51, 0x1, R79 ;  /* 0x0000000133377824 */ /* 0x000fe400078e024f */
[----:B------:R-:W-:-:S04]  /*29360*/  IMAD.WIDE.U32 R24, R128, R129, RZ ;  /* 0x0000008180187225 */ /* 0x000fc800078e00ff */
[----:B------:R-:W-:-:S04]  /*29370*/  IMAD.WIDE.U32 R50, R127, R130, RZ ;  /* 0x000000827f327225 */ /* 0x000fc800078e00ff */
[----:B------:R-:W-:Y:S02]  /*29380*/  IMAD.IADD R21, R21, 0x1, R131 ;  /* 0x0000000115157824 */ /* 0x000fe400078e0283 */
[----:B------:R-:W-:-:S03]  /*29390*/  IMAD.WIDE.U32 R18, R126, R128, R18 ;  /* 0x000000807e127225 */ /* 0x000fc600078e0012 */
[----:B------:R-:W-:Y:S01]  /*293a0*/  IADD3 R21, P5, P3, R50, R21, R24 ;  /* 0x0000001532157210 */ /* 0x000fe20007bbe018 */
[----:B------:R-:W-:Y:S01]  /*293b0*/  IMAD.IADD R142, R139, 0x1, R53 ;  /* 0x000000018b8e7824 */ /* 0x000fe200078e0235 */
[----:B------:R-:W-:Y:S01]  /*293c0*/  IADD3 R132, P6, PT, R143, R18, RZ ;  /* 0x000000128f847210 */ /* 0x000fe20007fde0ff */
[----:B------:R-:W-:Y:S01]  /*293d0*/  IMAD.WIDE.U32 R52, R59, R68, RZ ;  /* 0x000000443b347225 */ /* 0x000fe200078e00ff */
[----:B------:R-:W-:Y:S02]  /*293e0*/  SHF.R.U32.HI R144, RZ, 0x1f, R21 ;  /* 0x0000001fff907819 */ /* 0x000fe40000011615 */
[----:B------:R-:W-:Y:S01]  /*293f0*/  LOP3.LUT R50, R81, 0x1, RZ, 0xc0, !PT ;  /* 0x0000000151327812 */ /* 0x000fe200078ec0ff */
[----:B------:R-:W-:Y:S01]  /*29400*/  IMAD.X R79, R139, 0x1, R19, P6 ;  /* 0x000000018b4f7824 */ /* 0x000fe200030e0613 */
[----:B------:R-:W-:Y:S01]  /*29410*/  IADD3 R81, P6, PT, R144, R82, RZ ;  /* 0x0000005290517210 */ /* 0x000fe20007fde0ff */
[----:B------:R-:W-:Y:S01]  /*29420*/  IMAD.MOV.U32 R155, RZ, RZ, RZ ;  /* 0x000000ffff9b7224 */ /* 0x000fe200078e00ff */
[----:B------:R-:W-:Y:S01]  /*29430*/  LOP3.LUT R18, R22, 0xfffffffe, RZ, 0xc0, !PT ;  /* 0xfffffffe16127812 */ /* 0x000fe200078ec0ff */
[----:B------:R-:W-:Y:S01]  /*29440*/  IMAD R22, R83, R68, RZ ;  /* 0x0000004453167224 */ /* 0x000fe200078e02ff */
[----:B------:R-:W-:Y:S01]  /*29450*/  LOP3.LUT R19, R149, 0x1, RZ, 0xc0, !PT ;  /* 0x0000000195137812 */ /* 0x000fe200078ec0ff */
[----:B------:R-:W-:Y:S01]  /*29460*/  IMAD.X R50, RZ, RZ, R50, P4 ;  /* 0x000000ffff327224 */ /* 0x000fe200020e0632 */
[----:B------:R-:W-:Y:S01]  /*29470*/  ISETP.GT.U32.AND P4, PT, R82, R81, PT ;  /* 0x000000515200720c */ /* 0x000fe20003f84070 */
[----:B------:R-:W-:Y:S01]  /*29480*/  IMAD.X R140, RZ, RZ, R145, P6 ;  /* 0x000000ffff8c7224 */ /* 0x000fe200030e0691 */
[----:B------:R-:W-:Y:S01]  /*29490*/  LOP3.LUT R24, R80, 0xfffffffd, RZ, 0xc0, !PT ;  /* 0xfffffffd50187812 */ /* 0x000fe200078ec0ff */
[----:B------:R-:W-:Y:S01]  /*294a0*/  IMAD R151, R59, R69, R22 ;  /* 0x000000453b977224 */ /* 0x000fe200078e0216 */
[----:B------:R-:W-:Y:S01]  /*294b0*/  IADD3.X R22, PT, PT, RZ, R142, RZ, P1, P2 ;  /* 0x0000008eff167210 */ /* 0x000fe20000fe44ff */
[----:B------:R-:W-:Y:S01]  /*294c0*/  IMAD.WIDE.U32 R18, R128, R128, R18 ;  /* 0x0000008080127225 */ /* 0x000fe200078e0012 */
[----:B------:R-:W-:-:S02]  /*294d0*/  ISETP.GT.U32.AND.EX P4, PT, R145, R140, PT, P4 ;  /* 0x0000008c9100720c */ /* 0x000fc40003f84140 */
[----:B------:R-:W-:Y:S01]  /*294e0*/  IADD3 R24, P1, PT, R81, R24, RZ ;  /* 0x0000001851187210 */ /* 0x000fe20007f3e0ff */
[----:B------:R-:W-:Y:S01]  /*294f0*/  IMAD.IADD R151, R53, 0x1, R151 ;  /* 0x0000000135977824 */ /* 0x000fe200078e0297 */
[----:B------:R-:W-:Y:S01]  /*29500*/  IADD3 R50, P6, P2, R50, R18, R85 ;  /* 0x0000001232327210 */ /* 0x000fe20007ade055 */
[----:B------:R-:W-:Y:S01]  /*29510*/  IMAD.IADD R139, R147, 0x1, R19 ;  /* 0x00000001938b7824 */ /* 0x000fe200078e0213 */
[----:B------:R-:W-:Y:S01]  /*29520*/  SEL R19, R82, R81, P4 ;  /* 0x0000005152137207 */ /* 0x000fe20002000000 */
[----:B------:R-:W-:Y:S01]  /*29530*/  IMAD.WIDE.U32 R80, R151, R70, RZ ;  /* 0x0000004697507225 */ /* 0x000fe200078e00ff */
[----:B------:R-:W-:Y:S02]  /*29540*/  SEL R53, R145, R140, P4 ;  /* 0x0000008c91357207 */ /* 0x000fe40002000000 */
[----:B------:R-:W-:Y:S01]  /*29550*/  IADD3.X R139, PT, PT, RZ, R139, R22, P6, P2 ;  /* 0x0000008bff8b7210 */ /* 0x000fe200037e4416 */
[----:B------:R-:W-:Y:S01]  /*29560*/  IMAD.X R84, R140, 0x1, R84, P1 ;  /* 0x000000018c547824 */ /* 0x000fe200008e0654 */
[----:B------:R-:W-:Y:S01]  /*29570*/  ISETP.GT.U32.AND P1, PT, R19, R24, PT ;  /* 0x000000181300720c */ /* 0x000fe20003f24070 */
[----:B------:R-:W-:-:S03]  /*29580*/  IMAD.WIDE.U32 R18, R52, R70, RZ ;  /* 0x0000004634127225 */ /* 0x000fc600078e00ff */
[----:B------:R-:W-:Y:S01]  /*29590*/  ISETP.GT.U32.AND.EX P1, PT, R53, R84, PT, P1 ;  /* 0x000000543500720c */ /* 0x000fe20003f24110 */
[-C--:B------:R-:W-:Y:S01]  /*295a0*/  IMAD.WIDE.U32 R80, P4, R52, R71.reuse, R80 ;  /* 0x0000004734507225 */ /* 0x080fe20007880050 */
[----:B------:R-:W-:Y:S02]  /*295b0*/  IADD3 RZ, P6, PT, R59, R18, RZ ;  /* 0x000000123bff7210 */ /* 0x000fe40007fde0ff */
[----:B------:R-:W-:Y:S01]  /*295c0*/  SEL R59, RZ, 0x1, !P1 ;  /* 0x00000001ff3b7807 */ /* 0x000fe20004800000 */
[----:B------:R-:W-:Y:S01]  /*295d0*/  IMAD.MOV.U32 R53, RZ, RZ, RZ ;  /* 0x000000ffff357224 */ /* 0x000fe200078e00ff */
[----:B------:R-:W-:Y:S01]  /*295e0*/  IADD3 R18, P2, PT, R19, R80, RZ ;  /* 0x0000005013127210 */ /* 0x000fe20007f5e0ff */
[----:B------:R-:W-:Y:S01]  /*295f0*/  IMAD.X R19, RZ, RZ, RZ, P4 ;  /* 0x000000ffff137224 */ /* 0x000fe200020e06ff */
[----:B------:R-:W-:Y:S01]  /*29600*/  IADD3 R149, P4, PT, R24, R82, RZ ;  /* 0x0000005218957210 */ /* 0x000fe20007f9e0ff */
[----:B------:R-:W-:Y:S01]  /*29610*/  IMAD.IADD R61, R61, 0x1, R53 ;  /* 0x000000013d3d7824 */ /* 0x000fe200078e0235 */
[----:B------:R-:W-:Y:S01]  /*29620*/  IADD3.X RZ, P1, PT, R83, R18, RZ, P6, !PT ;  /* 0x0000001253ff7210 */ /* 0x000fe2000373e4ff */
[----:B------:R-:W-:Y:S01]  /*29630*/  IMAD.MOV.U32 R18, RZ, RZ, R81 ;  /* 0x000000ffff127224 */ /* 0x000fe200078e0051 */
[----:B------:R-:W-:Y:S01]  /*29640*/  SHF.L.U64.HI R82, R20, 0x1, R21 ;  /* 0x0000000114527819 */ /* 0x000fe20000010215 */
[----:B------:R-:W-:Y:S01]  /*29650*/  IMAD.X R145, R84, 0x1, R145, P4 ;  /* 0x0000000154917824 */ /* 0x000fe200020e0691 */
[----:B------:R-:W-:Y:S01]  /*29660*/  IADD3 R80, P4, P6, R85, R50, R59 ;  /* 0x0000003255507210 */ /* 0x000fe20007e9e03b */
[----:B------:R-:W-:Y:S01]  /*29670*/  IMAD.WIDE.U32.X R18, R151, R71, R18, P2 ;  /* 0x0000004797127225 */ /* 0x000fe200010e0412 */
[----:B------:R-:W-:-:S02]  /*29680*/  ISETP.GE.U32.AND P2, PT, R149, R24, PT ;  /* 0x000000189500720c */ /* 0x000fc40003f46070 */
[----:B------:R-:W-:Y:S01]  /*29690*/  IADD3.X R83, PT, PT, R22, R139, RZ, P4, P6 ;  /* 0x0000008b16537210 */ /* 0x000fe200027ec4ff */
[----:B------:R-:W-:Y:S01]  /*296a0*/  IMAD.IADD R22, R23, 0x1, R155 ;  /* 0x0000000117167824 */ /* 0x000fe200078e029b */
[----:B------:R-:W-:Y:S01]  /*296b0*/  IADD3 R139, P4, PT, R59, R56, RZ ;  /* 0x000000383b8b7210 */ /* 0x000fe20007f9e0ff */
[----:B------:R-:W-:Y:S01]  /*296c0*/  IMAD.MOV.U32 R23, RZ, RZ, RZ ;  /* 0x000000ffff177224 */ /* 0x000fe200078e00ff */
[----:B------:R-:W-:Y:S01]  /*296d0*/  IADD3.X R85, P1, PT, RZ, R18, RZ, P1, !PT ;  /* 0x00000012ff557210 */ /* 0x000fe20000f3e4ff */
[----:B------:R-:W-:Y:S01]  /*296e0*/  IMAD.IADD R131, R131, 0x1, R51 ;  /* 0x0000000183837824 */ /* 0x000fe200078e0233 */
[----:B------:R-:W-:Y:S01]  /*296f0*/  ISETP.GE.U32.AND.EX P6, PT, R145, R84, PT, P2 ;  /* 0x000000549100720c */ /* 0x000fe20003fc6120 */
[----:B------:R-:W-:Y:S01]  /*29700*/  IMAD.X R59, RZ, RZ, R78, P4 ;  /* 0x000000ffff3b7224 */ /* 0x000fe200020e064e */
[----:B------:R-:W-:Y:S01]  /*29710*/  ISETP.GT.U32.AND P4, PT, R56, R139, PT ;  /* 0x0000008b3800720c */ /* 0x000fe20003f84070 */
[----:B------:R-:W-:Y:S01]  /*29720*/  IMAD.X R159, RZ, RZ, R19, P1 ;  /* 0x000000ffff9f7224 */ /* 0x000fe200008e0613 */
[----:B------:R-:W-:Y:S01]  /*29730*/  LEA R85, P2, R20, R85, 0x1 ;  /* 0x0000005514557211 */ /* 0x000fe200078408ff */
[----:B------:R-:W-:Y:S01]  /*29740*/  IMAD.WIDE.U32 R20, R151, R72, RZ ;  /* 0x0000004897147225 */ /* 0x000fe200078e00ff */
[----:B------:R-:W-:-:S02]  /*29750*/  IADD3 R140, P1, PT, R139, R54, RZ ;  /* 0x000000368b8c7210 */ /* 0x000fc40007f3e0ff */
[----:B------:R-:W-:Y:S01]  /*29760*/  ISETP.GT.U32.AND.EX P4, PT, R78, R59, PT, P4 ;  /* 0x0000003b4e00720c */ /* 0x000fe20003f84140 */
[----:B------:R-:W-:Y:S01]  /*29770*/  IMAD.WIDE.U32 R18, R52, R72, RZ ;  /* 0x0000004834127225 */ /* 0x000fe200078e00ff */
[----:B------:R-:W-:Y:S02]  /*29780*/  SEL R143, RZ, 0x1, P6 ;  /* 0x00000001ff8f7807 */ /* 0x000fe40003000000 */
[----:B------:R-:W-:Y:S01]  /*29790*/  SEL R139, R56, R139, P4 ;  /* 0x0000008b388b7207 */ /* 0x000fe20002000000 */
[----:B------:R-:W-:Y:S01]  /*297a0*/  IMAD.X R24, R59, 0x1, R141, P1 ;  /* 0x000000013b187824 */ /* 0x000fe200008e068d */
[----:B------:R-:W-:Y:S01]  /*297b0*/  SEL R59, R78, R59, P4 ;  /* 0x0000003b4e3b7207 */ /* 0x000fe20002000000 */
[----:B------:R-:W-:Y:S01]  /*297c0*/  IMAD.WIDE.U32 R20, P4, R52, R73, R20 ;  /* 0x0000004934147225 */ /* 0x000fe20007880014 */
[----:B------:R-:W-:Y:S02]  /*297d0*/  IADD3 R157, P1, PT, R143, R140, RZ ;  /* 0x0000008c8f9d7210 */ /* 0x000fe40007f3e0ff */
[----:B------:R-:W-:Y:S01]  /*297e0*/  SHF.L.U64.HI R50, R60, 0x1, R61 ;  /* 0x000000013c327819 */ /* 0x000fe2000001023d */
[----:B------:R-:W-:Y:S01]  /*297f0*/  IMAD.WIDE.U32 R22, R114, R130, R22 ;  /* 0x0000008272167225 */ /* 0x000fe200078e0016 */
[----:B------:R-:W-:-:S02]  /*29800*/  IADD3 R161, P6, PT, R19, R20, RZ ;  /* 0x0000001413a17210 */ /* 0x000fc40007fde0ff */
[----:B------:R-:W-:Y:S01]  /*29810*/  LOP3.LUT R50, R50, 0x1, RZ, 0xc0, !PT ;  /* 0x0000000132327812 */ /* 0x000fe200078ec0ff */
[----:B------:R-:W-:Y:S01]  /*29820*/  IMAD.X R19, RZ, RZ, RZ, P4 ;  /* 0x000000ffff137224 */ /* 0x000fe200020e06ff */
[----:B------:R-:W-:Y:S01]  /*29830*/  IADD3 R81, P4, PT, R157, R54, RZ ;  /* 0x000000369d517210 */ /* 0x000fe20007f9e0ff */
[----:B------:R-:W-:Y:S01]  /*29840*/  IMAD.X R153, RZ, RZ, R24, P1 ;  /* 0x000000ffff997224 */ /* 0x000fe200008e0618 */
[----:B------:R-:W-:Y:S01]  /*29850*/  SHF.R.U64 R60, R60, 0x1f, R61 ;  /* 0x0000001f3c3c7819 */ /* 0x000fe2000000123d */
[----:B------:R-:W-:Y:S01]  /*29860*/  IMAD.IADD R84, R155, 0x1, R23 ;  /* 0x000000019b547824 */ /* 0x000fe200078e0217 */
[----:B------:R-:W-:Y:S01]  /*29870*/  IADD3 R85, P1, PT, R85, R18, RZ ;  /* 0x0000001255557210 */ /* 0x000fe20007f3e0ff */
[----:B------:R-:W-:Y:S01]  /*29880*/  IMAD.MOV.U32 R18, RZ, RZ, R21 ;  /* 0x000000ffff127224 */ /* 0x000fe200078e0015 */
[----:B------:R-:W-:Y:S01]  /*29890*/  SHF.R.U32.HI R61, RZ, 0x1f, R61 ;  /* 0x0000001fff3d7819 */ /* 0x000fe2000001163d */
[----:B------:R-:W-:Y:S01]  /*298a0*/  IMAD.X R141, R153, 0x1, R141, P4 ;  /* 0x00000001998d7824 */ /* 0x000fe200020e068d */
[----:B------:R-:W-:Y:S01]  /*298b0*/  IADD3.X R82, P2, PT, R159, R82, RZ, P2, !PT ;  /* 0x000000529f527210 */ /* 0x000fe2000175e4ff */
[----:B------:R-:W-:Y:S01]  /*298c0*/  IMAD.X R159, RZ, RZ, R50, P0 ;  /* 0x000000ffff9f7224 */ /* 0x000fe200000e0632 */
[----:B------:R-:W-:Y:S01]  /*298d0*/  ISETP.GT.U32.AND P4, PT, R140, R157, PT ;  /* 0x0000009d8c00720c */ /* 0x000fe20003f84070 */
[----:B------:R-:W-:Y:S01]  /*298e0*/  IMAD.WIDE.U32.X R18, R151, R73, R18, P6 ;  /* 0x0000004997127225 */ /* 0x000fe200030e0412 */
[----:B------:R-:W-:-:S02]  /*298f0*/  ISETP.GT.U32.AND P0, PT, R139, R140, PT ;  /* 0x0000008c8b00720c */ /* 0x000fc40003f04070 */
[----:B------:R-:W-:Y:S02]  /*29900*/  LOP3.LUT R20, R60, 0xfffffffe, RZ, 0xc0, !PT ;  /* 0xfffffffe3c147812 */ /* 0x000fe400078ec0ff */
[----:B------:R-:W-:Y:S02]  /*29910*/  LOP3.LUT R21, R61, 0x1, RZ, 0xc0, !PT ;  /* 0x000000013d157812 */ /* 0x000fe400078ec0ff */
[----:B------:R-:W-:Y:S02]  /*29920*/  IADD3.X R139, P1, PT, R82, R161, RZ, P1, !PT ;  /* 0x000000a1528b7210 */ /* 0x000fe40000f3e4ff */
[----:B------:R-:W-:Y:S01]  /*29930*/  ISETP.GT.U32.AND.EX P4, PT, R24, R153, PT, P4 ;  /* 0x000000991800720c */ /* 0x000fe20003f84140 */
[----:B------:R-:W-:Y:S01]  /*29940*/  IMAD.WIDE.U32 R20, R130, R130, R20 ;  /* 0x0000008282147225 */ /* 0x000fe200078e0014 */
[----:B------:R-:W-:Y:S02]  /*29950*/  IADD3.X R54, P2, P1, R18, RZ, RZ, P1, P2 ;  /* 0x000000ff12367210 */ /* 0x000fe400009444ff */
[----:B------:R-:W-:Y:S01]  /*29960*/  SEL R140, R140, R157, P4 ;  /* 0x0000009d8c8c7207 */ /* 0x000fe20002000000 */
[----:B------:R-:W-:Y:S01]  /*29970*/  IMAD R60, R139, R68, RZ ;  /* 0x000000448b3c7224 */ /* 0x000fe200078e02ff */
[----:B------:R-:W-:-:S02]  /*29980*/  SEL R146, R24, R153, P4 ;  /* 0x0000009918927207 */ /* 0x000fc40002000000 */
[----:B------:R-:W-:Y:S02]  /*29990*/  ISETP.GT.U32.AND.EX P0, PT, R59, R24, PT, P0 ;  /* 0x000000183b00720c */ /* 0x000fe40003f04100 */
[----:B------:R-:W-:Y:S01]  /*299a0*/  IADD3 R50, P6, P4, R58, R22, R55 ;  /* 0x000000163a327210 */ /* 0x000fe20007cde037 */
[----:B------:R-:W-:Y:S01]  /*299b0*/  IMAD.WIDE.U32 R58, R151, R76, RZ ;  /* 0x0000004c973a7225 */ /* 0x000fe200078e00ff */
[----:B------:R-:W-:Y:S02]  /*299c0*/  IADD3.X R142, PT, PT, R19, RZ, RZ, P2, P1 ;  /* 0x000000ff138e7210 */ /* 0x000fe400017e24ff */
[----:B------:R-:W-:Y:S01]  /*299d0*/  IADD3 R24, P1, PT, R159, R20, RZ ;  /* 0x000000149f187210 */ /* 0x000fe20007f3e0ff */
[----:B------:R-:W-:Y:S01]  /*299e0*/  IMAD.WIDE.U32 R18, R151, R74, RZ ;  /* 0x0000004a97127225 */ /* 0x000fe200078e00ff */
[----:B------:R-:W-:Y:S02]  /*299f0*/  SEL R20, RZ, 0x1, !P0 ;  /* 0x00000001ff147807 */ /* 0x000fe40004000000 */
[----:B------:R-:W-:Y:S01]  /*29a00*/  IADD3 R23, P2, P0, R57, R132, R50 ;  /* 0x0000008439177210 */ /* 0x000fe2000785e032 */
[----:B------:R-:W-:Y:S01]  /*29a10*/  IMAD.X R82, R53, 0x1, R21, P1 ;  /* 0x0000000135527824 */ /* 0x000fe200008e0615 */
[----:B------:R-:W-:Y:S01]  /*29a20*/  IADD3.X R84, PT, PT, RZ, R84, RZ, P6, P4 ;  /* 0x00000054ff547210 */ /* 0x000fe200037e84ff */
[----:B------:R-:W-:Y:S01]  /*29a30*/  IMAD.WIDE.U32 R18, P6, R52, R75, R18 ;  /* 0x0000004b34127225 */ /* 0x000fe200078c0012 */
[----:B------:R-:W-:-:S02]  /*29a40*/  IADD3 R132, P4, P1, R132, R23, R20 ;  /* 0x0000001784847210 */ /* 0x000fc4000799e014 */
[----:B------:R-:W-:Y:S01]  /*29a50*/  IADD3.X R148, PT, PT, RZ, R79, R84, P2, P0 ;  /* 0x0000004fff947210 */ /* 0x000fe200017e0454 */
[----:B------:R-:W-:Y:S01]  /*29a60*/  IMAD.WIDE.U32 R22, R85, R68, RZ ;  /* 0x0000004455167225 */ /* 0x000fe200078e00ff */
[----:B------:R-:W-:Y:S02]  /*29a70*/  IADD3 R149, P0, PT, R54, R149, RZ ;  /* 0x0000009536957210 */ /* 0x000fe40007f1e0ff */
[----:B------:R-:W-:Y:S01]  /*29a80*/  IADD3.X R148, PT, PT, R79, R148, RZ, P4, P1 ;  /* 0x000000944f947210 */ /* 0x000fe200027e24ff */
[----:B------:R-:W-:Y:S01]  /*29a90*/  IMAD R53, R85, R69, R60 ;  /* 0x0000004555357224 */ /* 0x000fe200078e023c */
[----:B------:R-:W-:Y:S01]  /*29aa0*/  IADD3.X R142, P0, PT, R142, R145, RZ, P0, !PT ;  /* 0x000000918e8e7210 */ /* 0x000fe2000071e4ff */
[----:B------:R-:W-:Y:S02]  /*29ab0*/  IMAD.X R55, RZ, RZ, RZ, P6 ;  /* 0x000000ffff377224 */ /* 0x000fe400030e06ff */
[----:B------:R-:W-:-:S04]  /*29ac0*/  IMAD.WIDE.U32 R20, R52, R74, RZ ;  /* 0x0000004a34147225 */ /* 0x000fc800078e00ff */
[----:B------:R-:W-:Y:S01]  /*29ad0*/  IMAD.IADD R23, R23, 0x1, R53 ;  /* 0x0000000117177824 */ /* 0x000fe200078e0235 */
[----:B------:R-:W-:Y:S01]  /*29ae0*/  IADD3 R21, P2, PT, R21, R18, RZ ;  /* 0x0000001215157210 */ /* 0x000fe20007f5e0ff */
[----:B------:R-:W-:-:S04]  /*29af0*/  IMAD.WIDE.U32 R58, P6, R52, R77, R58 ;  /* 0x0000004d343a7225 */ /* 0x000fc800078c003a */
[----:B------:R-:W-:-:S04]  /*29b00*/  IMAD.WIDE.U32 R52, R52, R76, RZ ;  /* 0x0000004c34347225 */ /* 0x000fc800078e00ff */
[----:B------:R-:W-:Y:S02]  /*29b10*/  IMAD.MOV.U32 R54, RZ, RZ, R19 ;  /* 0x000000ffff367224 */ /* 0x000fe400078e0013 */
[----:B------:R-:W-:Y:S01]  /*29b20*/  IMAD.X R19, RZ, RZ, RZ, P6 ;  /* 0x000000ffff137224 */ /* 0x000fe200030e06ff */
[----:B------:R-:W-:Y:S01]  /*29b30*/  IADD3 R53, P6, PT, R53, R58, RZ ;  /* 0x0000003a35357210 */ /* 0x000fe20007fde0ff */
[----:B------:R-:W-:-:S04]  /*29b40*/  IMAD.WIDE.U32 R60, R23, R70, RZ ;  /* 0x00000046173c7225 */ /* 0x000fc800078e00ff */
[----:B------:R-:W-:Y:S02]  /*29b50*/  IMAD.MOV.U32 R18, RZ, RZ, R59 ;  /* 0x000000ffff127224 */ /* 0x000fe400078e003b */
[----:B------:R-:W-:-:S04]  /*29b60*/  IMAD.WIDE.U32.X R54, R151, R75, R54, P2 ;  /* 0x0000004b97367225 */ /* 0x000fc800010e0436 */
[----:B------:R-:W-:Y:S01]  /*29b70*/  IMAD.WIDE.U32.X R18, R151, R77, R18, P6 ;  /* 0x0000004d97127225 */ /* 0x000fe200030e0412 */
[----:B------:R-:W-:-:S03]  /*29b80*/  IADD3 R149, P6, PT, R149, R20, RZ ;  /* 0x0000001495957210 */ /* 0x000fc60007fde0ff */
[----:B------:R-:W-:Y:S01]  /*29b90*/  IMAD.WIDE.U32 R60, P2, R22, R71, R60 ;  /* 0x00000047163c7225 */ /* 0x000fe2000784003c */
[----:B------:R-:W-:-:S03]  /*29ba0*/  IADD3.X R142, P6, PT, R142, R21, RZ, P6, !PT ;  /* 0x000000158e8e7210 */ /* 0x000fc600037de4ff */
[----:B------:R-:W-:-:S04]  /*29bb0*/  IMAD.WIDE.U32 R150, R22, R70, RZ ;  /* 0x0000004616967225 */ /* 0x000fc800078e00ff */
[----:B------:R-:W-:Y:S01]  /*29bc0*/  IMAD.X R59, RZ, RZ, RZ, P2 ;  /* 0x000000ffff3b7224 */ /* 0x000fe200010e06ff */
[----:B------:R-:W-:Y:S01]  /*29bd0*/  IADD3 R60, P4, PT, R151, R60, RZ ;  /* 0x0000003c973c7210 */ /* 0x000fe20007f9e0ff */
[----:B------:R-:W-:Y:S01]  /*29be0*/  IMAD.MOV.U32 R58, RZ, RZ, R61 ;  /* 0x000000ffff3a7224 */ /* 0x000fe200078e003d */
[----:B------:R-:W-:Y:S01]  /*29bf0*/  IADD3 RZ, P1, PT, R85, R150, RZ ;  /* 0x0000009655ff7210 */ /* 0x000fe20007f3e0ff */
[----:B------:R-:W-:Y:S01]  /*29c00*/  IMAD.WIDE.U32 R20, R23, R72, RZ ;  /* 0x0000004817147225 */ /* 0x000fe200078e00ff */
[----:B------:R-:W-:Y:S02]  /*29c10*/  IADD3 R56, P2, PT, R81, R56, RZ ;  /* 0x0000003851387210 */ /* 0x000fe40007f5e0ff */
[----:B------:R-:W-:Y:S01]  /*29c20*/  IADD3.X R61, P0, P6, R54, RZ, RZ, P6, P0 ;  /* 0x000000ff363d7210 */ /* 0x000fe200036004ff */
[----:B------:R-:W-:Y:S01]  /*29c30*/  IMAD.WIDE.U32.X R58, R23, R71, R58, P4 ;  /* 0x00000047173a7225 */ /* 0x000fe200020e043a */
[----:B------:R-:W-:Y:S02]  /*29c40*/  IADD3.X RZ, P1, PT, R139, R60, RZ, P1, !PT ;  /* 0x0000003c8bff7210 */ /* 0x000fe40000f3e4ff */
[----:B------:R-:W-:Y:S01]  /*29c50*/  IADD3.X R85, PT, PT, R55, RZ, RZ, P0, P6 ;  /* 0x000000ff37557210 */ /* 0x000fe200007ec4ff */
[----:B------:R-:W-:Y:S01]  /*29c60*/  IMAD.X R78, R141, 0x1, R78, P2 ;  /* 0x000000018d4e7824 */ /* 0x000fe200010e064e */
[----:B------:R-:W-:Y:S01]  /*29c70*/  IADD3 R61, P2, PT, R61, R56, RZ ;  /* 0x000000383d3d7210 */ /* 0x000fe20007f5e0ff */
[----:B------:R-:W-:Y:S01]  /*29c80*/  IMAD.WIDE.U32 R20, P6, R22, R73, R20 ;  /* 0x0000004916147225 */ /* 0x000fe200078c0014 */
[----:B------:R-:W-:-:S02]  /*29c90*/  IADD3.X R58, P1, PT, RZ, R58, RZ, P1, !PT ;  /* 0x0000003aff3a7210 */ /* 0x000fc40000f3e4ff */
[----:B------:R-:W-:Y:S01]  /*29ca0*/  IADD3 R52, P4, PT, R61, R52, RZ ;  /* 0x000000343d347210 */ /* 0x000fe20007f9e0ff */
        /* <DEDUP_REMOVED lines=9> */
[----:B------:R-:W-:Y:S02]  /*29d40*/  IADD3.X R142, P0, PT, R61, R142, RZ, P0, !PT ;  /* 0x0000008e3d8e7210 */ /* 0x000fe4000071e4ff */
[----:B------:R-:W-:Y:S01]  /*29d50*/  IADD3.X R139, P4, PT, R20, R53, RZ, P4, !PT ;  /* 0x00000035148b7210 */ /* 0x000fe2000279e4ff */
[----:B------:R-:W-:Y:S01]  /*29d60*/  IMAD.WIDE.U32.X R20, R23, R73, R58, P6 ;  /* 0x0000004917147225 */ /* 0x000fe200030e043a */
[----:B------:R-:W-:-:S02]  /*29d70*/  IADD3.X R145, P1, PT, R142, R145, RZ, P1, !PT ;  /* 0x000000918e917210 */ /* 0x000fc40000f3e4ff */
[----:B------:R-:W-:Y:S01]  /*29d80*/  IADD3.X R85, P2, P4, R18, RZ, RZ, P4, P2 ;  /* 0x000000ff12557210 */ /* 0x000fe200024444ff */
[----:B------:R-:W-:Y:S01]  /*29d90*/  IMAD.WIDE.U32 R54, P6, R22, R75, R54 ;  /* 0x0000004b16367225 */ /* 0x000fe200078c0036 */
[----:B------:R-:W-:Y:S02]  /*29da0*/  IADD3.X R61, P0, P1, R20, RZ, RZ, P1, P0 ;  /* 0x000000ff143d7210 */ /* 0x000fe400009004ff */
[----:B------:R-:W-:Y:S01]  /*29db0*/  IADD3.X R149, PT, PT, R19, RZ, RZ, P2, P4 ;  /* 0x000000ff13957210 */ /* 0x000fe200017e84ff */
[----:B------:R-:W-:Y:S01]  /*29dc0*/  IMAD.WIDE.U32 R58, R22, R74, RZ ;  /* 0x0000004a163a7225 */ /* 0x000fe200078e00ff */
[----:B------:R-:W-:Y:S02]  /*29dd0*/  IADD3 R61, P2, PT, R61, R52, RZ ;  /* 0x000000343d3d7210 */ /* 0x000fe40007f5e0ff */
[----:B------:R-:W-:Y:S01]  /*29de0*/  IADD3.X R152, PT, PT, R21, RZ, RZ, P0, P1 ;  /* 0x000000ff15987210 */ /* 0x000fe200007e24ff */
[----:B------:R-:W-:Y:S01]  /*29df0*/  IMAD.X R19, RZ, RZ, RZ, P6 ;  /* 0x000000ffff137224 */ /* 0x000fe200030e06ff */
[----:B------:R-:W-:Y:S01]  /*29e00*/  IADD3 R142, P4, PT, R59, R54, RZ ;  /* 0x000000363b8e7210 */ /* 0x000fe20007f9e0ff */
[----:B------:R-:W-:Y:S01]  /*29e10*/  IMAD.MOV.U32 R18, RZ, RZ, R55 ;  /* 0x000000ffff127224 */ /* 0x000fe200078e0037 */
[----:B------:R-:W-:Y:S01]  /*29e20*/  IADD3 R150, P6, PT, R61, R58, RZ ;  /* 0x0000003a3d967210 */ /* 0x000fe20007fde0ff */
[----:B------:R-:W-:Y:S01]  /*29e30*/  IMAD.WIDE.U32 R52, R23, R76, RZ ;  /* 0x0000004c17347225 */ /* 0x000fe200078e00ff */
[----:B------:R-:W-:-:S03]  /*29e40*/  IADD3.X R139, P2, PT, R152, R139, RZ, P2, !PT ;  /* 0x0000008b988b7210 */ /* 0x000fc6000175e4ff */
[----:B------:R-:W-:Y:S01]  /*29e50*/  IMAD R20, R145, R68, RZ ;  /* 0x0000004491147224 */ /* 0x000fe200078e02ff */
[----:B------:R-:W-:Y:S01]  /*29e60*/  IADD3.X R142, P6, PT, R139, R142, RZ, P6, !PT ;  /* 0x0000008e8b8e7210 */ /* 0x000fe200037de4ff */
[----:B------:R-:W-:Y:S01]  /*29e70*/  IMAD.WIDE.U32.X R54, R23, R75, R18, P4 ;  /* 0x0000004b17367225 */ /* 0x000fe200020e0412 */
[----:B------:R-:W-:Y:S02]  /*29e80*/  IADD3.X R139, PT, PT, RZ, RZ, RZ, P5, P3 ;  /* 0x000000ffff8b7210 */ /* 0x000fe40002fe64ff */
[----:B------:R-:W-:Y:S01]  /*29e90*/  IADD3 R51, P5, PT, R85, R24, RZ ;  /* 0x0000001855337210 */ /* 0x000fe20007fbe0ff */
[----:B------:R-:W-:Y:S01]  /*29ea0*/  IMAD.WIDE.U32 R18, R79, R68, RZ ;  /* 0x000000444f127225 */ /* 0x000fe200078e00ff */
[----:B------:R-:W-:-:S03]  /*29eb0*/  IADD3.X R54, P2, P6, R54, RZ, RZ, P6, P2 ;  /* 0x000000ff36367210 */ /* 0x000fc600036444ff */
[----:B------:R-:W-:Y:S02]  /*29ec0*/  IMAD R151, R79, R69, R20 ;  /* 0x000000454f977224 */ /* 0x000fe400078e0214 */
[----:B------:R-:W-:-:S04]  /*29ed0*/  IMAD.WIDE.U32 R52, P4, R22, R77, R52 ;  /* 0x0000004d16347225 */ /* 0x000fc80007880034 */
[----:B------:R-:W-:-:S04]  /*29ee0*/  IMAD.WIDE.U32 R60, R22, R76, RZ ;  /* 0x0000004c163c7225 */ /* 0x000fc800078e00ff */
[----:B------:R-:W-:Y:S02]  /*29ef0*/  IMAD.IADD R19, R19, 0x1, R151 ;  /* 0x0000000113137824 */ /* 0x000fe400078e0297 */
[----:B------:R-:W-:Y:S02]  /*29f00*/  IMAD.X R59, RZ, RZ, RZ, P4 ;  /* 0x000000ffff3b7224 */ /* 0x000fe400020e06ff */
[----:B------:R-:W-:Y:S01]  /*29f10*/  IMAD.IADD R20, R25, 0x1, R147 ;  /* 0x0000000119147824 */ /* 0x000fe200078e0293 */
[----:B------:R-:W-:Y:S01]  /*29f20*/  IADD3 R25, P4, PT, R61, R52, RZ ;  /* 0x000000343d197210 */ /* 0x000fe20007f9e0ff */
[----:B------:R-:W-:Y:S01]  /*29f30*/  IMAD.MOV.U32 R58, RZ, RZ, R53 ;  /* 0x000000ffff3a7224 */ /* 0x000fe200078e0035 */
[----:B------:R-:W-:Y:S01]  /*29f40*/  IADD3 R61, P3, PT, R54, R51, RZ ;  /* 0x00000033363d7210 */ /* 0x000fe20007f7e0ff */
[----:B------:R-:W-:-:S04]  /*29f50*/  IMAD.WIDE.U32 R52, R19, R70, RZ ;  /* 0x0000004613347225 */ /* 0x000fc800078e00ff */
[----:B------:R-:W-:-:S04]  /*29f60*/  IMAD.WIDE.U32.X R58, R23, R77, R58, P4 ;  /* 0x0000004d173a7225 */ /* 0x000fc800020e043a */
[----:B------:R-:W-:-:S04]  /*29f70*/  IMAD.WIDE.U32 R22, R18, R70, RZ ;  /* 0x0000004612167225 */ /* 0x000fc800078e00ff */
[----:B------:R-:W-:Y:S01]  /*29f80*/  IMAD.WIDE.U32 R52, P4, R18, R71, R52 ;  /* 0x0000004712347225 */ /* 0x000fe20007880034 */
[----:B------:R-:W-:-:S03]  /*29f90*/  IADD3 RZ, P0, PT, R79, R22, RZ ;  /* 0x000000164fff7210 */ /* 0x000fc60007f1e0ff */
[----:B------:R-:W-:Y:S01]  /*29fa0*/  IMAD.MOV.U32 R21, RZ, RZ, RZ ;  /* 0x000000ffff157224 */ /* 0x000fe200078e00ff */
[----:B------:R-:W-:Y:S01]  /*29fb0*/  IADD3 R22, P1, PT, R23, R52, RZ ;  /* 0x0000003417167210 */ /* 0x000fe20007f3e0ff */
[----:B------:R-:W-:Y:S02]  /*29fc0*/  IMAD.X R23, RZ, RZ, RZ, P4 ;  /* 0x000000ffff177224 */ /* 0x000fe400020e06ff */
[----:B------:R-:W-:Y:S01]  /*29fd0*/  IMAD.WIDE.U32 R20, R128, R130, R20 ;  /* 0x0000008280147225 */ /* 0x000fe200078e0014 */
[----:B------:R-:W-:-:S03]  /*29fe0*/  IADD3.X RZ, P0, PT, R145, R22, RZ, P0, !PT ;  /* 0x0000001691ff7210 */ /* 0x000fc6000071e4ff */
[----:B------:R-:W-:Y:S02]  /*29ff0*/  IMAD.MOV.U32 R22, RZ, RZ, R53 ;  /* 0x000000ffff167224 */ /* 0x000fe400078e0035 */
[----:B------:R-:W-:Y:S02]  /*2a000*/  IMAD.X R149, R149, 0x1, R82, P5 ;  /* 0x0000000195957824 */ /* 0x000fe400028e0652 */
[----:B------:R-:W-:Y:S01]  /*2a010*/  IMAD.WIDE.U32.X R52, R19, R71, R22, P1 ;  /* 0x0000004713347225 */ /* 0x000fe200008e0416 */
[----:B------:R-:W-:Y:S02]  /*2a020*/  IADD3 R139, P4, P1, R139, R20, R131 ;  /* 0x000000148b8b7210 */ /* 0x000fe4000799e083 */
[----:B------:R-:W-:Y:S01]  /*2a030*/  IADD3.X R20, PT, PT, R55, RZ, RZ, P2, P6 ;  /* 0x000000ff37147210 */ /* 0x000fe200017ec4ff */
[----:B------:R-:W-:Y:S01]  /*2a040*/  IMAD.WIDE.U32 R22, R19, R72, RZ ;  /* 0x0000004813167225 */ /* 0x000fe200078e00ff */
[----:B------:R-:W-:Y:S02]  /*2a050*/  IADD3.X R79, P0, PT, RZ, R52, RZ, P0, !PT ;  /* 0x00000034ff4f7210 */ /* 0x000fe4000071e4ff */
[----:B------:R-:W-:Y:S01]  /*2a060*/  IADD3 R61, P6, PT, R61, R60, RZ ;  /* 0x0000003c3d3d7210 */ /* 0x000fe20007fde0ff */
[----:B------:R-:W-:Y:S01]  /*2a070*/  IMAD.WIDE.U32 R54, R18, R72, RZ ;  /* 0x0000004812367225 */ /* 0x000fe200078e00ff */
[----:B------:R-:W-:-:S03]  /*2a080*/  IADD3.X R20, P3, PT, R20, R149, RZ, P3, !PT ;  /* 0x0000009514147210 */ /* 0x000fc60001f7e4ff */
[----:B------:R-:W-:Y:S01]  /*2a090*/  IMAD.WIDE.U32 R22, P2, R18, R73, R22 ;  /* 0x0000004912167225 */ /* 0x000fe20007840016 */
[----:B------:R-:W-:-:S03]  /*2a0a0*/  IADD3.X R131, P6, PT, R20, R25, RZ, P6, !PT ;  /* 0x0000001914837210 */ /* 0x000fc600037de4ff */
        /* <DEDUP_REMOVED lines=9> */
[----:B------:R-:W-:Y:S02]  /*2a140*/  IADD3.X R60, P3, P6, R58, RZ, RZ, P6, P3 ;  /* 0x000000ff3a3c7210 */ /* 0x000fe400036664ff */
[----:B------:R-:W-:Y:S01]  /*2a150*/  IADD3.X R85, P2, PT, R85, R22, RZ, P2, !PT ;  /* 0x0000001655557210 */ /* 0x000fe2000175e4ff */
[----:B------:R-:W-:Y:S01]  /*2a160*/  IMAD.WIDE.U32 R22, R79, R68, RZ ;  /* 0x000000444f167225 */ /* 0x000fe200078e00ff */
[----:B------:R-:W-:-:S02]  /*2a170*/  IADD3.X R25, PT, PT, RZ, R21, RZ, P4, P1 ;  /* 0x00000015ff197210 */ /* 0x000fc400027e24ff */
[----:B------:R-:W-:Y:S01]  /*2a180*/  IADD3.X R58, PT, PT, R59, RZ, RZ, P3, P6 ;  /* 0x000000ff3b3a7210 */ /* 0x000fe20001fec4ff */
[----:B------:R-:W-:Y:S01]  /*2a190*/  IMAD.WIDE.U32 R20, R19, R74, RZ ;  /* 0x0000004a13147225 */ /* 0x000fe200078e00ff */
[-C--:B------:R-:W-:Y:S02]  /*2a1a0*/  ISETP.GT.U32.AND P1, PT, R140, R81.reuse, PT ;  /* 0x000000518c00720c */ /* 0x080fe40003f24070 */
[----:B------:R-:W-:Y:S01]  /*2a1b0*/  IADD3.X R54, P2, P6, R52, RZ, RZ, P2, P0 ;  /* 0x000000ff34367210 */ /* 0x000fe200016404ff */
[----:B------:R-:W-:Y:S01]  /*2a1c0*/  IMAD R52, R85, R68, RZ ;  /* 0x0000004455347224 */ /* 0x000fe200078e02ff */
[----:B------:R-:W-:Y:S02]  /*2a1d0*/  ISETP.GE.U32.AND P0, PT, R56, R81, PT ;  /* 0x000000513800720c */ /* 0x000fe40003f06070 */
[----:B------:R-:W-:Y:S02]  /*2a1e0*/  ISETP.GT.U32.AND.EX P1, PT, R146, R141, PT, P1 ;  /* 0x0000008d9200720c */ /* 0x000fe40003f24110 */
[----:B------:R-:W-:Y:S01]  /*2a1f0*/  IADD3.X R56, PT, PT, R53, RZ, RZ, P2, P6 ;  /* 0x000000ff35387210 */ /* 0x000fe200017ec4ff */
[----:B------:R-:W-:Y:S01]  /*2a200*/  IMAD R53, R79, R69, R52 ;  /* 0x000000454f357224 */ /* 0x000fe200078e0234 */
[----:B------:R-:W-:Y:S01]  /*2a210*/  IADD3 R144, P4, P5, R144, R139, R139 ;  /* 0x0000008b90907210 */ /* 0x000fe20007d9e08b */
[----:B------:R-:W-:Y:S01]  /*2a220*/  IMAD.WIDE.U32 R20, P6, R18, R75, R20 ;  /* 0x0000004b12147225 */ /* 0x000fe200078c0014 */
[----:B------:R-:W-:-:S02]  /*2a230*/  ISETP.GE.U32.AND P2, PT, R51, R24, PT ;  /* 0x000000183300720c */ /* 0x000fc40003f46070 */
[----:B------:R-:W-:Y:S01]  /*2a240*/  SEL R59, RZ, 0x1, !P1 ;  /* 0x00000001ff3b7807 */ /* 0x000fe20004800000 */
[----:B------:R-:W-:Y:S01]  /*2a250*/  IMAD.IADD R23, R23, 0x1, R53 ;  /* 0x0000000117177824 */ /* 0x000fe200078e0235 */
[----:B------:R-:W-:Y:S01]  /*2a260*/  IADD3.X R51, PT, PT, RZ, R25, R25, P4, P5 ;  /* 0x00000019ff337210 */ /* 0x000fe200027ea419 */
[----:B------:R-:W-:Y:S01]  /*2a270*/  IMAD.WIDE.U32 R52, R18, R74, RZ ;  /* 0x0000004a12347225 */ /* 0x000fe200078e00ff */
[----:B------:R-:W-:Y:S02]  /*2a280*/  ISETP.GE.U32.AND.EX P1, PT, R149, R82, PT, P2 ;  /* 0x000000529500720c */ /* 0x000fe40003f26120 */
[----:B------:R-:W-:Y:S01]  /*2a290*/  IADD3 R59, P4, P5, R59, R132, R57 ;  /* 0x000000843b3b7210 */ /* 0x000fe20007d9e039 */
        /* <DEDUP_REMOVED lines=9> */
[----:B------:R-:W-:Y:S01]  /*2a330*/  ISETP.GE.U32.AND.EX P0, PT, R78, R141, PT, P0 ;  /* 0x0000008d4e00720c */ /* 0x000fe20003f06100 */
[----:B------:R-:W-:Y:S01]  /*2a340*/  IMAD.WIDE.U32 R54, P5, R22, R71, R54 ;  /* 0x0000004716367225 */ /* 0x000fe200078a0036 */
[----:B------:R-:W-:Y:S02]  /*2a350*/  IADD3.X R82, P6, PT, R82, R53, RZ, P6, !PT ;  /* 0x0000003552527210 */ /* 0x000fe400037de4ff */
[----:B------:R-:W-:Y:S01]  /*2a360*/  SEL R53, RZ, 0x1, P1 ;  /* 0x00000001ff357807 */ /* 0x000fe20000800000 */
        /* <DEDUP_REMOVED lines=22> */
[----:B------:R-:W-:Y:S01]  /*2a4d0*/  IMAD.MOV.U32 R56, RZ, RZ, R53 ;  /* 0x000000ffff387224 */ /* 0x000fe200078e0035 */
[----:B------:R-:W-:Y:S01]  /*2a4e0*/  SEL R54, RZ, 0x1, P0 ;  /* 0x00000001ff367807 */ /* 0x000fe20000000000 */
[----:B------:R-:W-:Y:S01]  /*2a4f0*/  IMAD.X R58, R58, 0x1, R78, P5 ;  /* 0x000000013a3a7824 */ /* 0x000fe200028e064e */
[----:B------:R-:W-:Y:S01]  /*2a500*/  IADD3 R53, P0, PT, R18, R81, RZ ;  /* 0x0000005112357210 */ /* 0x000fe20007f1e0ff */
[----:B------:R-:W-:Y:S01]  /*2a510*/  IMAD.WIDE.U32.X R56, R19, R77, R56, P6 ;  /* 0x0000004d13387225 */ /* 0x000fe200030e0438 */
[----:B------:R-:W-:-:S02]  /*2a520*/  IADD3 R60, P6, PT, R25, R24, RZ ;  /* 0x00000018193c7210 */ /* 0x000fc40007fde0ff */
[----:B------:R-:W-:Y:S01]  /*2a530*/  IADD3.X R52, P4, PT, R131, R58, RZ, P4, !PT ;  /* 0x0000003a83347210 */ /* 0x000fe2000279e4ff */
[----:B------:R-:W-:Y:S02]  /*2a540*/  IMAD.X R55, RZ, RZ, R55, P1 ;  /* 0x000000ffff377224 */ /* 0x000fe400008e0637 */
[----:B------:R-:W-:-:S04]  /*2a550*/  IMAD.WIDE.U32 R20, P1, R22, R73, R20 ;  /* 0x0000004916147225 */ /* 0x000fc80007820014 */
[----:B------:R-:W-:-:S04]  /*2a560*/  IMAD.WIDE.U32 R24, R22, R72, RZ ;  /* 0x0000004816187225 */ /* 0x000fc800078e00ff */
[----:B------:R-:W-:Y:S01]  /*2a570*/  IMAD.X R19, RZ, RZ, RZ, P1 ;  /* 0x000000ffff137224 */ /* 0x000fe200008e06ff */
[----:B------:R-:W-:Y:S01]  /*2a580*/  IADD3 R81, P5, PT, R25, R20, RZ ;  /* 0x0000001419517210 */ /* 0x000fe20007fbe0ff */
[----:B------:R-:W-:Y:S01]  /*2a590*/  IMAD.MOV.U32 R18, RZ, RZ, R21 ;  /* 0x000000ffff127224 */ /* 0x000fe200078e0015 */
[----:B------:R-:W-:Y:S01]  /*2a5a0*/  IADD3.X R25, P6, PT, R52, R139, RZ, P6, !PT ;  /* 0x0000008b34197210 */ /* 0x000fe200037de4ff */
[----:B------:R-:W-:Y:S01]  /*2a5b0*/  IMAD.WIDE.U32 R20, R23, R74, RZ ;  /* 0x0000004a17147225 */ /* 0x000fe200078e00ff */
[----:B------:R-:W-:Y:S02]  /*2a5c0*/  IADD3 R53, P1, PT, R53, R24, RZ ;  /* 0x0000001835357210 */ /* 0x000fe40007f3e0ff */
[----:B------:R-:W-:Y:S01]  /*2a5d0*/  IADD3.X R52, P0, PT, R55, R82, RZ, P0, !PT ;  /* 0x0000005237347210 */ /* 0x000fe2000071e4ff */
[----:B------:R-:W-:Y:S01]  /*2a5e0*/  IMAD.WIDE.U32.X R18, R23, R73, R18, P5 ;  /* 0x0000004917127225 */ /* 0x000fe200028e0412 */
[----:B------:R-:W-:Y:S02]  /*2a5f0*/  IADD3.X R56, P4, P6, R56, RZ, RZ, P6, P4 ;  /* 0x000000ff38387210 */ /* 0x000fe400036884ff */
[----:B------:R-:W-:-:S02]  /*2a600*/  IADD3.X R52, P1, PT, R52, R81, RZ, P1, !PT ;  /* 0x0000005134347210 */ /* 0x000fc40000f3e4ff */
[----:B------:R-:W-:Y:S02]  /*2a610*/  ISETP.GE.U32.AND.EX P5, PT, R78, R51, PT, P2 ;  /* 0x000000334e00720c */ /* 0x000fe40003fa6120 */
[----:B------:R-:W-:Y:S02]  /*2a620*/  ISETP.GE.U32.AND P2, PT, R85, R79, PT ;  /* 0x0000004f5500720c */ /* 0x000fe40003f46070 */
[----:B------:R-:W-:Y:S02]  /*2a630*/  IADD3.X R55, P0, P1, R18, RZ, RZ, P1, P0 ;  /* 0x000000ff12377210 */ /* 0x000fe400009004ff */
[----:B------:R-:W-:Y:S02]  /*2a640*/  IADD3.X R57, PT, PT, R57, RZ, RZ, P4, P6 ;  /* 0x000000ff39397210 */ /* 0x000fe400027ec4ff */
[----:B------:R-:W-:Y:S01]  /*2a650*/  IADD3 R59, P6, P4, R54, R50, R59 ;  /* 0x00000032363b7210 */ /* 0x000fe20007cde03b */
[----:B------:R-:W-:Y:S01]  /*2a660*/  IMAD.X R50, RZ, RZ, R83, P3 ;  /* 0x000000ffff327224 */ /* 0x000fe200018e0653 */
[----:B------:R-:W-:-:S02]  /*2a670*/  ISETP.GE.U32.AND.EX P2, PT, R58, R78, PT, P2 ;  /* 0x0000004e3a00720c */ /* 0x000fc40003f46120 */
[----:B------:R-:W-:Y:S01]  /*2a680*/  SEL R51, RZ, 0x1, P5 ;  /* 0x00000001ff337807 */ /* 0x000fe20002800000 */
[C---:B------:R-:W-:Y:S01]  /*2a690*/  IMAD.WIDE.U32 R20, P5, R22.reuse, R75, R20 ;  /* 0x0000004b16147225 */ /* 0x040fe200078a0014 */
[----:B------:R-:W-:Y:S02]  /*2a6a0*/  IADD3.X R54, PT, PT, R19, RZ, RZ, P0, P1 ;  /* 0x000000ff13367210 */ /* 0x000fe400007e24ff */
[----:B------:R-:W-:Y:S01]  /*2a6b0*/  IADD3 R55, P0, PT, R55, R60, RZ ;  /* 0x0000003c37377210 */ /* 0x000fe20007f1e0ff */
[----:B------:R-:W-:Y:S01]  /*2a6c0*/  IMAD.WIDE.U32 R18, R22, R74, RZ ;  /* 0x0000004a16127225 */ /* 0x000fe200078e00ff */
[----:B------:R-:W-:Y:S02]  /*2a6d0*/  IADD3 R51, P3, PT, R51, R80, RZ ;  /* 0x0000005033337210 */ /* 0x000fe40007f7e0ff */
[----:B------:R-:W-:Y:S01]  /*2a6e0*/  SEL R58, RZ, 0x1, P2 ;  /* 0x00000001ff3a7807 */ /* 0x000fe20001000000 */
[----:B------:R-:W-:Y:S01]  /*2a6f0*/  IMAD.MOV.U32 R24, RZ, RZ, R21 ;  /* 0x000000ffff187224 */ /* 0x000fe200078e0015 */
[----:B------:R-:W-:Y:S01]  /*2a700*/  IADD3.X R54, P0, PT, R54, R25, RZ, P0, !PT ;  /* 0x0000001936367210 */ /* 0x000fe2000071e4ff */
[----:B------:R-:W-:Y:S01]  /*2a710*/  IMAD.X R25, RZ, RZ, RZ, P5 ;  /* 0x000000ffff197224 */ /* 0x000fe200028e06ff */
[----:B------:R-:W-:Y:S01]  /*2a720*/  IADD3 R81, P2, PT, R19, R20, RZ ;  /* 0x0000001413517210 */ /* 0x000fe20007f5e0ff */
[----:B------:R-:W-:Y:S01]  /*2a730*/  IMAD.X R79, RZ, RZ, R50, P3 ;  /* 0x000000ffff4f7224 */ /* 0x000fe200018e0632 */
[----:B------:R-:W-:Y:S01]  /*2a740*/  IADD3 R55, P1, PT, R55, R18, RZ ;  /* 0x0000001237377210 */ /* 0x000fe20007f3e0ff */
[----:B------:R-:W-:Y:S01]  /*2a750*/  IMAD.WIDE.U32 R18, R23, R76, RZ ;  /* 0x0000004c17127225 */ /* 0x000fe200078e00ff */
[----:B------:R-:W-:-:S02]  /*2a760*/  IADD3 R58, P5, PT, R58, R51, RZ ;  /* 0x000000333a3a7210 */ /* 0x000fc40007fbe0ff */
[----:B------:R-:W-:Y:S01]  /*2a770*/  ISETP.GE.U32.AND P3, PT, R51, R80, PT ;  /* 0x000000503300720c */ /* 0x000fe20003f66070 */
[----:B------:R-:W-:Y:S01]  /*2a780*/  IMAD.WIDE.U32.X R24, R23, R75, R24, P2 ;  /* 0x0000004b17187225 */ /* 0x000fe200010e0418 */
[----:B------:R-:W-:Y:S02]  /*2a790*/  IADD3.X R54, P1, PT, R54, R81, RZ, P1, !PT ;  /* 0x0000005136367210 */ /* 0x000fe40000f3e4ff */
[----:B------:R-:W-:Y:S01]  /*2a7a0*/  ISETP.GE.U32.AND.EX P3, PT, R79, R50, PT, P3 ;  /* 0x000000324f00720c */ /* 0x000fe20003f66130 */
[----:B------:R-:W-:Y:S01]  /*2a7b0*/  IMAD.X R60, RZ, RZ, R79, P5 ;  /* 0x000000ffff3c7224 */ /* 0x000fe200028e064f */
[----:B------:R-:W-:Y:S01]  /*2a7c0*/  ISETP.GE.U32.AND P5, PT, R58, R51, PT ;  /* 0x000000333a00720c */ /* 0x000fe20003fa6070 */
        /* <DEDUP_REMOVED lines=50> */
[----:B------:R-:W-:-:S04]  /*2aaf0*/  ISETP.GE.U32.AND.EX P0, PT, R52, R71, PT, P0 ;  /* 0x000000473400720c */ /* 0x000fc80003f06100 */
[----:B------:R-:W-:-:S13]  /*2ab00*/  ISETP.LT.U32.OR.EX P0, PT, R54, R73, !P0, P1 ;  /* 0x000000493600720c */ /* 0x000fda0004701510 */
[----:B------:R-:W-:Y:S05]  /*2ab10*/  @P0 BRA `(.L_x_84) ;  /* 0x0000000000540947 */ /* 0x000fea0003800000 */
.L_x_83:
        /* <DEDUP_REMOVED lines=21> */
.L_x_84:
        /* <DEDUP_REMOVED lines=64> */
.L_x_85:
        /* <DEDUP_REMOVED lines=64> */
.L_x_86:
        /* <DEDUP_REMOVED lines=64> */
.L_x_87:
        /* <DEDUP_REMOVED lines=13> */
[----:B------:R-:W-:Y:S02]  /*2b940*/  IMAD.X R58, R93, 0x1, ~R58, P2 ;  /* 0x000000015d3a7824 */ /* 0x000fe400010e0e3a */
[----:B------:R-:W-:Y:S01]  /*2b950*/  IMAD.MOV.U32 R93, RZ, RZ, RZ ;  /* 0x000000ffff5d7224 */ /* 0x000fe200078e00ff */
[----:B------:R-:W-:-:S04]  /*2b960*/  SEL R19, RZ, 0x1, P0 ;  /* 0x00000001ff137807 */ /* 0x000fc80000000000 */
[----:B------:R-:W-:-:S04]  /*2b970*/  IADD3 R18, P1, PT, R19, R84, RZ ;  /* 0x0000005413127210 */ /* 0x000fc80007f3e0ff */
[CC--:B------:R-:W-:Y:S01]  /*2b980*/  ISETP.GE.U32.AND P0, PT, R91.reuse, R18.reuse, PT ;  /* 0x000000125b00720c */ /* 0x0c0fe20003f06070 */
[----:B------:R-:W-:Y:S01]  /*2b990*/  IMAD.X R143, RZ, RZ, R85, P1 ;  /* 0x000000ffff8f7224 */ /* 0x000fe200008e0655 */
[----:B------:R-:W-:Y:S01]  /*2b9a0*/  IADD3 R131, P1, PT, R96, -R131, RZ ;  /* 0x8000008360837210 */ /* 0x000fe20007f3e0ff */
[----:B------:R-:W-:Y:S01]  /*2b9b0*/  IMAD.MOV.U32 R96, RZ, RZ, RZ ;  /* 0x000000ffff607224 */ /* 0x000fe200078e00ff */
        /* <DEDUP_REMOVED lines=45> */
.L_x_88:
[----:B------:R-:W-:-:S04]  /*2bc90*/  IMAD.WIDE.U32 R24, R131, R129, RZ ;  /* 0x0000008183187225 */ /* 0x000fc800078e00ff */
[----:B------:R-:W-:-:S04]  /*2bca0*/  IMAD.WIDE.U32 R22, R92, R129, RZ ;  /* 0x000000815c167225 */ /* 0x000fc800078e00ff */
[----:B------:R-:W-:-:S04]  /*2bcb0*/  IMAD.WIDE.U32 R20, R131, R130, RZ ;  /* 0x0000008283147225 */ /* 0x000fc800078e00ff */
[----:B------:R-:W-:Y:S02]  /*2bcc0*/  IMAD.IADD R57, R25, 0x1, R96 ;  /* 0x0000000119397824 */ /* 0x000fe400078e0260 */
[----:B------:R-:W-:-:S03]  /*2bcd0*/  IMAD.WIDE.U32 R146, R113, R127, RZ ;  /* 0x0000007f71927225 */ /* 0x000fc600078e00ff */
[----:B------:R-:W-:Y:S01]  /*2bce0*/  IADD3 R57, P0, P2, R20, R57, R22 ;  /* 0x0000003914397210 */ /* 0x000fe20007a1e016 */
[----:B------:R-:W-:Y:S01]  /*2bcf0*/  IMAD.MOV.U32 R144, RZ, RZ, RZ ;  /* 0x000000ffff907224 */ /* 0x000fe200078e00ff */
[----:B------:R-:W-:Y:S01]  /*2bd00*/  IADD3 R146, P1, PT, R24, R146, RZ ;  /* 0x0000009218927210 */ /* 0x000fe20007f3e0ff */
[----:B------:R-:W-:Y:S01]  /*2bd10*/  IMAD.IADD R145, R93, 0x1, R147 ;  /* 0x000000015d917824 */ /* 0x000fe200078e0293 */
[----:B------:R-:W-:Y:S01]  /*2bd20*/  IADD3.X R53, PT, PT, RZ, RZ, RZ, P0, P2 ;  /* 0x000000ffff357210 */ /* 0x000fe200007e44ff */
[----:B------:R-:W-:Y:S02]  /*2bd30*/  IMAD.IADD R18, R23, 0x1, R144 ;  /* 0x0000000117127824 */ /* 0x000fe400078e0290 */
[----:B------:R-:W-:Y:S02]  /*2bd40*/  IMAD.IADD R142, R96, 0x1, R21 ;  /* 0x00000001608e7824 */ /* 0x000fe400078e0215 */
[----:B------:R-:W-:Y:S02]  /*2bd50*/  IMAD.MOV.U32 R19, RZ, RZ, RZ ;  /* 0x000000ffff137224 */ /* 0x000fe400078e00ff */
[----:B------:R-:W-:-:S04]  /*2bd60*/  IMAD.WIDE.U32 R20, R139, R129, RZ ;  /* 0x000000818b147225 */ /* 0x000fc800078e00ff */
[----:B------:R-:W-:Y:S02]  /*2bd70*/  IMAD.MOV.U32 R147, RZ, RZ, RZ ;  /* 0x000000ffff937224 */ /* 0x000fe400078e00ff */
[----:B------:R-:W-:-:S04]  /*2bd80*/  IMAD.WIDE.U32 R18, R130, R92, R18 ;  /* 0x0000005c82127225 */ /* 0x000fc800078e0012 */
[----:B------:R-:W-:Y:S01]  /*2bd90*/  IMAD.WIDE.U32 R50, R58, R129, RZ ;  /* 0x000000813a327225 */ /* 0x000fe200078e00ff */
[----:B------:R-:W-:-:S03]  /*2bda0*/  IADD3 R142, P3, P5, R53, R18, R142 ;  /* 0x00000012358e7210 */ /* 0x000fc60007d7e08e */
[----:B------:R-:W-:-:S04]  /*2bdb0*/  IMAD.WIDE.U32 R22, R139, R130, RZ ;  /* 0x000000828b167225 */ /* 0x000fc800078e00ff */
[----:B------:R-:W-:Y:S02]  /*2bdc0*/  IMAD.IADD R21, R21, 0x1, R147 ;  /* 0x0000000115157824 */ /* 0x000fe400078e0293 */
[----:B------:R-:W-:Y:S02]  /*2bdd0*/  IMAD.MOV.U32 R61, RZ, RZ, RZ ;  /* 0x000000ffff3d7224 */ /* 0x000fe400078e00ff */
[----:B------:R-:W-:Y:S01]  /*2bde0*/  IMAD.IADD R148, R144, 0x1, R19 ;  /* 0x0000000190947824 */ /* 0x000fe200078e0213 */
[----:B------:R-:W-:Y:S01]  /*2bdf0*/  IADD3 R60, P2, P0, R22, R21, R50 ;  /* 0x00000015163c7210 */ /* 0x000fe2000785e032 */
[----:B------:R-:W-:-:S03]  /*2be00*/  IMAD.WIDE.U32 R52, R112, R127, RZ ;  /* 0x0000007f70347225 */ /* 0x000fc600078e00ff */
[----:B------:R-:W-:Y:S01]  /*2be10*/  IADD3.X R148, PT, PT, RZ, R148, RZ, P3, P5 ;  /* 0x00000094ff947210 */ /* 0x000fe20001fea4ff */
[----:B------:R-:W-:Y:S02]  /*2be20*/  IMAD.MOV.U32 R97, RZ, RZ, RZ ;  /* 0x000000ffff617224 */ /* 0x000fe400078e00ff */
[----:B------:R-:W-:Y:S02]  /*2be30*/  IMAD.MOV.U32 R21, RZ, RZ, RZ ;  /* 0x000000ffff157224 */ /* 0x000fe400078e00ff */
[----:B------:R-:W-:-:S04]  /*2be40*/  IMAD.WIDE.U32 R18, R91, R129, RZ ;  /* 0x000000815b127225 */ /* 0x000fc800078e00ff */
[----:B------:R-:W-:Y:S02]  /*2be50*/  IMAD.IADD R56, R51, 0x1, R61 ;  /* 0x0000000133387824 */ /* 0x000fe400078e023d */
[----:B------:R-:W-:Y:S02]  /*2be60*/  IMAD.IADD R25, R147, 0x1, R23 ;  /* 0x0000000193197824 */ /* 0x000fe400078e0217 */
[----:B------:R-:W-:Y:S02]  /*2be70*/  IMAD.IADD R54, R97, 0x1, R53 ;  /* 0x0000000161367824 */ /* 0x000fe400078e0235 */
[----:B------:R-:W-:-:S04]  /*2be80*/  IMAD.WIDE.U32 R50, R113, R128, RZ ;  /* 0x0000008071327225 */ /* 0x000fc800078e00ff */
[----:B------:R-:W-:Y:S02]  /*2be90*/  IMAD.MOV.U32 R55, RZ, RZ, RZ ;  /* 0x000000ffff377224 */ /* 0x000fe400078e00ff */
[----:B------:R-:W-:-:S04]  /*2bea0*/  IMAD.WIDE.U32 R90, R91, R130, RZ ;  /* 0x000000825b5a7225 */ /* 0x000fc800078e00ff */
[----:B------:R-:W-:-:S04]  /*2beb0*/  IMAD.WIDE.U32 R140, R143, R129, RZ ;  /* 0x000000818f8c7225 */ /* 0x000fc800078e00ff */
[----:B------:R-:W-:Y:S02]  /*2bec0*/  IMAD.IADD R23, R19, 0x1, R21 ;  /* 0x0000000113177824 */ /* 0x000fe400078e0215 */
[----:B------:R-:W-:Y:S02]  /*2bed0*/  IMAD.MOV.U32 R59, RZ, RZ, RZ ;  /* 0x000000ffff3b7224 */ /* 0x000fe400078e00ff */
[----:B------:R-:W-:Y:S01]  /*2bee0*/  IMAD.WIDE.U32 R54, R128, R112, R54 ;  /* 0x0000007080367225 */ /* 0x000fe200078e0036 */
[----:B------:R-:W-:Y:S02]  /*2bef0*/  IADD3 R132, P4, P6, R90, R23, R140 ;  /* 0x000000175a847210 */ /* 0x000fe40007e9e08c */
[----:B------:R-:W-:Y:S01]  /*2bf00*/  IADD3.X R90, PT, PT, RZ, RZ, RZ, P2, P0 ;  /* 0x000000ffff5a7210 */ /* 0x000fe200017e04ff */
[----:B------:R-:W-:Y:S01]  /*2bf10*/  IMAD.IADD R19, R93, 0x1, R51 ;  /* 0x000000015d137824 */ /* 0x000fe200078e0233 */
[----:B------:R-:W-:Y:S01]  /*2bf20*/  IADD3 R140, P2, P0, R50, R145, R52 ;  /* 0x00000091328c7210 */ /* 0x000fe2000785e034 */
[----:B------:R-:W-:-:S02]  /*2bf30*/  IMAD.IADD R22, R141, 0x1, R59 ;  /* 0x000000018d167824 */ /* 0x000fc400078e023b */
[----:B------:R-:W-:Y:S01]  /*2bf40*/  IMAD.IADD R141, R97, 0x1, R55 ;  /* 0x00000001618d7824 */ /* 0x000fe200078e0237 */
[----:B------:R-:W-:Y:S01]  /*2bf50*/  IADD3 R19, P3, P5, R142, R54, R19 ;  /* 0x000000368e137210 */ /* 0x000fe20007d7e013 */
[----:B------:R-:W-:Y:S02]  /*2bf60*/  IMAD.X R140, R140, 0x1, R57, P1 ;  /* 0x000000018c8c7824 */ /* 0x000fe400008e0639 */
[----:B------:R-:W-:Y:S01]  /*2bf70*/  IMAD.WIDE.U32 R50, R131, R127, RZ ;  /* 0x0000007f83327225 */ /* 0x000fe200078e00ff */
[----:B------:R-:W-:Y:S02]  /*2bf80*/  IADD3.X R141, PT, PT, R148, R141, RZ, P3, P5 ;  /* 0x0000008d948d7210 */ /* 0x000fe40001fea4ff */
[----:B------:R-:W-:Y:S01]  /*2bf90*/  ISETP.GE.U32.AND P3, PT, R146, R24, PT ;  /* 0x000000189200720c */ /* 0x000fe20003f66070 */
[----:B------:R-:W-:-:S03]  /*2bfa0*/  IMAD.WIDE.U32 R54, R92, R127, RZ ;  /* 0x0000007f5c367225 */ /* 0x000fc600078e00ff */
[----:B------:R-:W-:Y:S01]  /*2bfb0*/  ISETP.GE.U32.AND.EX P3, PT, R140, R57, PT, P3 ;  /* 0x000000398c00720c */ /* 0x000fe20003f66130 */
[----:B------:R-:W-:Y:S02]  /*2bfc0*/  IMAD.MOV.U32 R57, RZ, RZ, RZ ;  /* 0x000000ffff397224 */ /* 0x000fe400078e00ff */
[----:B------:R-:W-:Y:S01]  /*2bfd0*/  IMAD.WIDE.U32 R52, R131, R128, RZ ;  /* 0x0000008083347225 */ /* 0x000fe200078e00ff */
[----:B------:R-:W-:-:S03]  /*2bfe0*/  SEL R142, RZ, 0x1, P3 ;  /* 0x00000001ff8e7807 */ /* 0x000fc60001800000 */
[----:B------:R-:W-:Y:S01]  /*2bff0*/  IMAD.IADD R23, R96, 0x1, R51 ;  /* 0x0000000160177824 */ /* 0x000fe200078e0233 */
[----:B------:R-:W-:Y:S01]  /*2c000*/  IADD3 R149, P3, PT, R142, R20, RZ ;  /* 0x000000148e957210 */ /* 0x000fe20007f7e0ff */
[----:B------:R-:W-:-:S03]  /*2c010*/  IMAD.WIDE.U32 R56, R130, R58, R56 ;  /* 0x0000003a82387225 */ /* 0x000fc600078e0038 */
[----:B------:R-:W-:Y:S01]  /*2c020*/  IADD3 R52, P1, P5, R52, R23, R54 ;  /* 0x0000001734347210 */ /* 0x000fe20007d3e036 */
[----:B------:R-:W-:Y:S01]  /*2c030*/  IMAD.IADD R21, R21, 0x1, R91 ;  /* 0x0000000115157824 */ /* 0x000fe200078e025b */
[----:B------:R-:W-:Y:S01]  /*2c040*/  IADD3.X R91, PT, PT, RZ, RZ, RZ, P4, P6 ;  /* 0x000000ffff5b7210 */ /* 0x000fe200027ec4ff */
[----:B------:R-:W-:Y:S01]  /*2c050*/  IMAD.MOV.U32 R23, RZ, RZ, RZ ;  /* 0x000000ffff177224 */ /* 0x000fe200078e00ff */
[----:B------:R-:W-:Y:S01]  /*2c060*/  IADD3 R148, P6, P4, R90, R56, R25 ;  /* 0x000000385a947210 */ /* 0x000fe20007cde019 */
[----:B------:R-:W-:Y:S01]  /*2c070*/  IMAD.IADD R24, R144, 0x1, R55 ;  /* 0x0000000190187824 */ /* 0x000fe200078e0237 */
[----:B------:R-:W-:Y:S01]  /*2c080*/  IADD3.X R90, PT, PT, RZ, RZ, RZ, P1, P5 ;  /* 0x000000ffff5a7210 */ /* 0x000fe20000fea4ff */
[----:B------:R-:W-:Y:S01]  /*2c090*/  IMAD.MOV.U32 R25, RZ, RZ, RZ ;  /* 0x000000ffff197224 */ /* 0x000fe200078e00ff */
[----:B------:R-:W-:Y:S01]  /*2c0a0*/  ISETP.GT.U32.AND P1, PT, R20, R149, PT ;  /* 0x000000951400720c */ /* 0x000fe20003f24070 */
[----:B------:R-:W-:Y:S02]  /*2c0b0*/  IMAD.IADD R150, R61, 0x1, R57 ;  /* 0x000000013d967824 */ /* 0x000fe400078e0239 */
[----:B------:R-:W-:-:S04]  /*2c0c0*/  IMAD.WIDE.U32 R22, R130, R143, R22 ;  /* 0x0000008f82167225 */ /* 0x000fc800078e0016 */
[----:B------:R-:W-:Y:S01]  /*2c0d0*/  IMAD.X R57, RZ, RZ, R60, P3 ;  /* 0x000000ffff397224 */ /* 0x000fe200018e063c */
[----:B------:R-:W-:Y:S01]  /*2c0e0*/  IADD3 R143, P3, PT, R149, R50, RZ ;  /* 0x00000032958f7210 */ /* 0x000fe20007f7e0ff */
[----:B------:R-:W-:Y:S02]  /*2c0f0*/  IMAD.IADD R51, R96, 0x1, R53 ;  /* 0x0000000160337824 */ /* 0x000fe400078e0235 */
[----:B------:R-:W-:Y:S01]  /*2c100*/  IMAD.WIDE.U32 R24, R128, R92, R24 ;  /* 0x0000005c80187225 */ /* 0x000fe200078e0018 */
[----:B------:R-:W-:-:S03]  /*2c110*/  ISETP.GT.U32.AND.EX P1, PT, R60, R57, PT, P1 ;  /* 0x000000393c00720c */ /* 0x000fc60003f24110 */
[----:B------:R-:W-:Y:S01]  /*2c120*/  IMAD.WIDE.U32 R54, R113, R129, RZ ;  /* 0x0000008171367225 */ /* 0x000fe200078e00ff */
[----:B------:R-:W-:Y:S02]  /*2c130*/  SEL R60, R60, R57, P1 ;  /* 0x000000393c3c7207 */ /* 0x000fe40000800000 */
[----:B------:R-:W-:Y:S01]  /*2c140*/  SEL R20, R20, R149, P1 ;  /* 0x0000009514147207 */ /* 0x000fe20000800000 */
[----:B------:R-:W-:Y:S01]  /*2c150*/  IMAD.X R145, R57, 0x1, R52, P3 ;  /* 0x0000000139917824 */ /* 0x000fe200018e0634 */
[----:B------:R-:W-:Y:S01]  /*2c160*/  IADD3 R148, P3, P5, R148, R24, R51 ;  /* 0x0000001894947210 */ /* 0x000fe20007d7e033 */
[----:B------:R-:W-:Y:S01]  /*2c170*/  IMAD.WIDE.U32 R52, R112, R129, RZ ;  /* 0x0000008170347225 */ /* 0x000fe200078e00ff */
[----:B------:R-:W-:Y:S02]  /*2c180*/  IADD3.X R57, PT, PT, RZ, R150, RZ, P6, P4 ;  /* 0x00000096ff397210 */ /* 0x000fe400037e84ff */
[----:B------:R-:W-:Y:S01]  /*2c190*/  ISETP.GT.U32.AND P1, PT, R20, R143, PT ;  /* 0x0000008f1400720c */ /* 0x000fe20003f24070 */
[----:B------:R-:W-:-:S03]  /*2c1a0*/  IMAD.WIDE.U32 R50, R113, R130, RZ ;  /* 0x0000008271327225 */ /* 0x000fc600078e00ff */
[----:B------:R-:W-:Y:S01]  /*2c1b0*/  ISETP.GT.U32.AND.EX P1, PT, R60, R145, PT, P1 ;  /* 0x000000913c00720c */ /* 0x000fe20003f24110 */
[----:B------:R-:W-:Y:S02]  /*2c1c0*/  IMAD.IADD R55, R55, 0x1, R93 ;  /* 0x0000000137377824 */ /* 0x000fe400078e025d */
[----:B------:R-:W-:Y:S02]  /*2c1d0*/  IMAD.IADD R56, R144, 0x1, R25 ;  /* 0x0000000190387824 */ /* 0x000fe400078e0219 */
[----:B------:R-:W-:Y:S01]  /*2c1e0*/  IMAD.WIDE.U32 R24, R58, R127, RZ ;  /* 0x0000007f3a187225 */ /* 0x000fe200078e00ff */
[----:B------:R-:W-:Y:S02]  /*2c1f0*/  IADD3 R55, P6, P4, R50, R55, R52 ;  /* 0x0000003732377210 */ /* 0x000fe40007cde034 */
[----:B------:R-:W-:Y:S01]  /*2c200*/  IADD3.X R52, PT, PT, R57, R56, RZ, P3, P5 ;  /* 0x0000003839347210 */ /* 0x000fe20001fea4ff */
[----:B------:R-:W-:Y:S01]  /*2c210*/  IMAD.IADD R150, R59, 0x1, R23 ;  /* 0x000000013b967824 */ /* 0x000fe200078e0217 */
        /* <DEDUP_REMOVED lines=8> */
[----:B------:R-:W-:-:S04]  /*2c2a0*/  IMAD.WIDE.U32 R22, R139, R128, RZ ;  /* 0x000000808b167225 */ /* 0x000fc800078e00ff */
[----:B------:R-:W-:Y:S02]  /*2c2b0*/  IMAD.MOV.U32 R57, RZ, RZ, RZ ;  /* 0x000000ffff397224 */ /* 0x000fe400078e00ff */
[----:B------:R-:W-:Y:S01]  /*2c2c0*/  IMAD.IADD R21, R21, 0x1, R129 ;  /* 0x0000000115157824 */ /* 0x000fe200078e0281 */
[----:B------:R-:W-:Y:S01]  /*2c2d0*/  IADD3 R129, P1, P3, R25, R148, R90 ;  /* 0x0000009419817210 */ /* 0x000fe20007b3e05a */
[----:B------:R-:W-:-:S03]  /*2c2e0*/  IMAD.WIDE.U32 R56, R128, R58, R56 ;  /* 0x0000003a80387225 */ /* 0x000fc600078e0038 */
[----:B------:R-:W-:Y:S01]  /*2c2f0*/  IADD3.X R128, PT, PT, RZ, R52, RZ, P1, P3 ;  /* 0x00000034ff807210 */ /* 0x000fe20000fe64ff */
        /* <DEDUP_REMOVED lines=37> */
[----:B------:R-:W-:Y:S01]  /*2c550*/  IADD3.X R149, P1, P3, R54, RZ, RZ, P3, P1 ;  /* 0x000000ff36957210 */ /* 0x000fe20001b224ff */
[----:B------:R-:W-:-:S03]  /*2c560*/  IMAD.WIDE.U32 R58, R20, R74, RZ ;  /* 0x0000004a143a7225 */ /* 0x000fc600078e00ff */
[----:B------:R-:W-:Y:S01]  /*2c570*/  IADD3.X R151, PT, PT, R55, RZ, RZ, P1, P3 ;  /* 0x000000ff37977210 */ /* 0x000fe20000fe64ff */
[----:B------:R-:W-:Y:S01]  /*2c580*/  IMAD.WIDE.U32 R54, R21, R74, RZ ;  /* 0x0000004a15367225 */ /* 0x000fe200078e00ff */
[----:B------:R-:W-:Y:S02]  /*2c590*/  IADD3 R90, P1, P3, R60, R57, R90 ;  /* 0x000000393c5a7210 */ /* 0x000fe40007b3e05a */
[----:B------:R-:W-:Y:S01]  /*2c5a0*/  IADD3 R60, P5, PT, R143, R56, RZ ;  /* 0x000000388f3c7210 */ /* 0x000fe20007fbe0ff */
[----:B------:R-:W-:-:S04]  /*2c5b0*/  IMAD.IADD R51, R93, 0x1, R51 ;  /* 0x000000015d337824 */ /* 0x000fc800078e0233 */
        /* <DEDUP_REMOVED lines=27> */
[----:B------:R-:W-:-:S04]  /*2c770*/  ISETP.GT.U32.AND.EX P5, PT, R132, R127, PT, P5 ;  /* 0x0000007f8400720c */ /* 0x000fc80003fa4150 */
[----:B------:R-:W-:-:S04]  /*2c780*/  SEL R25, RZ, 0x1, !P5 ;  /* 0x00000001ff197807 */ /* 0x000fc80006800000 */
        /* <DEDUP_REMOVED lines=21> */
[----:B------:R-:W-:-:S03]  /*2c8e0*/  IMAD.MOV.U32 R23, RZ, RZ, RZ ;  /* 0x000000ffff177224 */ /* 0x000fc600078e00ff */
[----:B------:R-:W-:-:S04]  /*2c8f0*/  ISETP.GT.U32.AND.EX P5, PT, R127, R54, PT, P5 ;  /* 0x000000367f00720c */ /* 0x000fc80003fa4150 */
[----:B------:R-:W-:Y:S02]  /*2c900*/  SEL R22, R139, R24, P5 ;  /* 0x000000188b167207 */ /* 0x000fe40002800000 */
        /* <DEDUP_REMOVED lines=8> */
[----:B------:R-:W-:-:S04]  /*2c990*/  IMAD.WIDE.U32 R54, R112, R115, RZ ;  /* 0x0000007370367225 */ /* 0x000fc800078e00ff */
[----:B------:R-:W-:Y:S02]  /*2c9a0*/  IMAD.IADD R22, R97, 0x1, R55 ;  /* 0x0000000161167824 */ /* 0x000fe400078e0237 */
[----:B------:R-:W-:Y:S02]  /*2c9b0*/  IMAD.IADD R25, R93, 0x1, R25 ;  /* 0x000000015d197824 */ /* 0x000fe400078e0219 */
[----:B------:R-:W-:-:S04]  /*2c9c0*/  IMAD.WIDE.U32 R22, R114, R112, R22 ;  /* 0x0000007072167225 */ /* 0x000fc800078e0016 */
[----:B------:R-:W-:Y:S01]  /*2c9d0*/  IMAD.IADD R60, R97, 0x1, R23 ;  /* 0x00000001613c7824 */ /* 0x000fe200078e0217 */
[----:B------:R-:W-:Y:S01]  /*2c9e0*/  IADD3 R90, P5, P6, R90, R22, R25 ;  /* 0x000000165a5a7210 */ /* 0x000fe20007ebe019 */
[-C--:B------:R-:W-:Y:S02]  /*2c9f0*/  IMAD R25, R129, R68.reuse, RZ ;  /* 0x0000004481197224 */ /* 0x080fe400078e02ff */
[----:B------:R-:W-:Y:S01]  /*2ca00*/  IMAD.WIDE.U32 R22, R128, R68, RZ ;  /* 0x0000004480167225 */ /* 0x000fe200078e00ff */
[----:B------:R-:W-:Y:S02]  /*2ca10*/  IADD3.X R60, PT, PT, R127, R60, RZ, P5, P6 ;  /* 0x0000003c7f3c7210 */ /* 0x000fe40002fec4ff */
[----:B------:R-:W-:Y:S01]  /*2ca20*/  ISETP.NE.AND P6, PT, R50, RZ, PT ;  /* 0x000000ff3200720c */ /* 0x000fe20003fc5270 */
[----:B------:R-:W-:-:S03]  /*2ca30*/  IMAD.WIDE.U32 R126, R113, R115, RZ ;  /* 0x00000073717e7225 */ /* 0x000fc600078e00ff */
[----:B------:R-:W-:Y:S01]  /*2ca40*/  IADD3.X R50, PT, PT, RZ, RZ, RZ, P6, P4 ;  /* 0x000000ffff327210 */ /* 0x000fe200037e84ff */
[----:B------:R-:W-:Y:S01]  /*2ca50*/  IMAD R25, R128, R69, R25 ;  /* 0x0000004580197224 */ /* 0x000fe200078e0219 */
[----:B------:R-:W-:Y:S01]  /*2ca60*/  IADD3 R113, P0, PT, R125, R126, RZ ;  /* 0x0000007e7d717210 */ /* 0x000fe20007f1e0ff */
[----:B------:R-:W-:Y:S01]  /*2ca70*/  IMAD.IADD R131, R93, 0x1, R127 ;  /* 0x000000015d837824 */ /* 0x000fe200078e027f */
[----:B------:R-:W-:Y:S01]  /*2ca80*/  IADD3.X R93, PT, PT, RZ, RZ, RZ, P1, P3 ;  /* 0x000000ffff5d7210 */ /* 0x000fe20000fe64ff */
[----:B------:R-:W-:-:S03]  /*2ca90*/  IMAD.WIDE.U32 R114, R21, R76, RZ ;  /* 0x0000004c15727225 */ /* 0x000fc600078e00ff */
[----:B------:R-:W-:Y:S01]  /*2caa0*/  IADD3 R131, P5, P4, R24, R131, R54 ;  /* 0x0000008318837210 */ /* 0x000fe20007cbe036 */
[----:B------:R-:W-:Y:S02]  /*2cab0*/  IMAD.IADD R23, R23, 0x1, R25 ;  /* 0x0000000117177824 */ /* 0x000fe400078e0219 */
[----:B------:R-:W-:-:S04]  /*2cac0*/  IMAD.WIDE.U32 R114, P2, R20, R77, R114 ;  /* 0x0000004d14727225 */ /* 0x000fc80007840072 */
[----:B------:R-:W-:-:S04]  /*2cad0*/  IMAD.WIDE.U32 R54, R20, R76, RZ ;  /* 0x0000004c14367225 */ /* 0x000fc800078e00ff */
[----:B------:R-:W-:-:S04]  /*2cae0*/  IMAD.WIDE.U32 R24, R23, R70, RZ ;  /* 0x0000004617187225 */ /* 0x000fc800078e00ff */
[----:B------:R-:W-:Y:S01]  /*2caf0*/  IMAD.X R127, RZ, RZ, RZ, P2 ;  /* 0x000000ffff7f7224 */ /* 0x000fe200010e06ff */
[----:B------:R-:W-:Y:S01]  /*2cb00*/  IADD3 R139, P2, PT, R55, R114, RZ ;  /* 0x00000072378b7210 */ /* 0x000fe20007f5e0ff */
        /* <DEDUP_REMOVED lines=36> */
[----:B------:R-:W-:Y:S01]  /*2cd50*/  IADD3 R57, P0, PT, R57, R132, RZ ;  /* 0x0000008439397210 */ /* 0x000fe20007f1e0ff */
[----:B------:R-:W-:-:S03]  /*2cd60*/  IMAD.WIDE.U32 R54, R22, R74, RZ ;  /* 0x0000004a16367225 */ /* 0x000fc600078e00ff */
[----:B------:R-:W-:Y:S01]  /*2cd70*/  IADD3.X R127, P0, PT, R127, R56, RZ, P0, !PT ;  /* 0x000000387f7f7210 */ /* 0x000fe2000071e4ff */
[----:B------:R-:W-:Y:S01]  /*2cd80*/  IMAD.WIDE.U32 R20, P2, R22, R75, R20 ;  /* 0x0000004b16147225 */ /* 0x000fe20007840014 */
[----:B------:R-:W-:-:S03]  /*2cd90*/  IADD3 R112, P1, PT, R57, R54, RZ ;  /* 0x0000003639707210 */ /* 0x000fc60007f3e0ff */
        /* <DEDUP_REMOVED lines=32> */
[----:B------:R-:W-:-:S04]  /*2cfa0*/  IMAD.WIDE.U32 R22, P2, R54, R73, R22 ;  /* 0x0000004936167225 */ /* 0x000fc80007840016 */
[----:B------:R-:W-:-:S04]  /*2cfb0*/  IMAD.WIDE.U32.X R50, R55, R71, R24, P1 ;  /* 0x0000004737327225 */ /* 0x000fc800008e0418 */
[----:B------:R-:W-:Y:S01]  /*2cfc0*/  IMAD.X R126, R126, 0x1, R129, P3 ;  /* 0x000000017e7e7824 */ /* 0x000fe200018e0681 */
[----:B------:R-:W-:Y:S01]  /*2cfd0*/  IADD3.X R97, P3, PT, RZ, R50, RZ, P6, !PT ;  /* 0x00000032ff617210 */ /* 0x000fe2000377e4ff */
[----:B------:R-:W-:-:S04]  /*2cfe0*/  IMAD.WIDE.U32 R24, R54, R72, RZ ;  /* 0x0000004836187225 */ /* 0x000fc800078e00ff */
[----:B------:R-:W-:Y:S01]  /*2cff0*/  IMAD.X R57, RZ, RZ, RZ, P2 ;  /* 0x000000ffff397224 */ /* 0x000fe200010e06ff */
[----:B------:R-:W-:Y:S01]  /*2d000*/  IADD3 R58, P2, PT, R53, R58, RZ ;  /* 0x0000003a353a7210 */ /* 0x000fe20007f5e0ff */
[----:B------:R-:W-:Y:S01]  /*2d010*/  IMAD.X R50, RZ, RZ, R51, P3 ;  /* 0x000000ffff327224 */ /* 0x000fe200018e0633 */
[----:B------:R-:W-:Y:S01]  /*2d020*/  IADD3.X R53, P1, PT, R128, R126, RZ, P0, !PT ;  /* 0x0000007e80357210 */ /* 0x000fe2000073e4ff */
[----:B------:R-:W-:Y:S01]  /*2d030*/  IMAD.MOV.U32 R56, RZ, RZ, R23 ;  /* 0x000000ffff387224 */ /* 0x000fe200078e0017 */
[----:B------:R-:W-:Y:S02]  /*2d040*/  IADD3 R97, P0, PT, R97, R112, RZ ;  /* 0x0000007061617210 */ /* 0x000fe40007f1e0ff */
[----:B------:R-:W-:Y:S01]  /*2d050*/  IADD3 R130, P6, PT, R25, R22, RZ ;  /* 0x0000001619827210 */ /* 0x000fe20007fde0ff */
[----:B------:R-:W-:Y:S01]  /*2d060*/  IMAD.WIDE.U32 R22, R55, R74, RZ ;  /* 0x0000004a37167225 */ /* 0x000fe200078e00ff */
[----:B------:R-:W-:Y:S02]  /*2d070*/  IADD3 R97, P3, PT, R97, R24, RZ ;  /* 0x0000001861617210 */ /* 0x000fe40007f7e0ff */
[----:B------:R-:W-:Y:S01]  /*2d080*/  IADD3.X R115, P0, PT, R50, R127, RZ, P0, !PT ;  /* 0x0000007f32737210 */ /* 0x000fe2000071e4ff */
[----:B------:R-:W-:Y:S01]  /*2d090*/  IMAD.WIDE.U32.X R56, R55, R73, R56, P6 ;  /* 0x0000004937387225 */ /* 0x000fe200030e0438 */
[----:B------:R-:W-:-:S02]  /*2d0a0*/  IADD3.X R53, P2, PT, R53, R132, RZ, P2, !PT ;  /* 0x0000008435357210 */ /* 0x000fc4000175e4ff */
[----:B------:R-:W-:Y:S01]  /*2d0b0*/  IADD3.X R115, P3, PT, R115, R130, RZ, P3, !PT ;  /* 0x0000008273737210 */ /* 0x000fe20001f7e4ff */
[----:B------:R-:W-:Y:S01]  /*2d0c0*/  IMAD.WIDE.U32 R22, P6, R54, R75, R22 ;  /* 0x0000004b36167225 */ /* 0x000fe200078c0016 */
[----:B------:R-:W-:Y:S02]  /*2d0d0*/  IADD3.X R127, P1, P2, R20, RZ, RZ, P2, P1 ;  /* 0x000000ff147f7210 */ /* 0x000fe400012224ff */
[----:B------:R-:W-:Y:S01]  /*2d0e0*/  IADD3.X R51, P0, P3, R56, RZ, RZ, P3, P0 ;  /* 0x000000ff38337210 */ /* 0x000fe20001b004ff */
[----:B------:R-:W-:Y:S01]  /*2d0f0*/  IMAD.WIDE.U32 R24, R54, R74, RZ ;  /* 0x0000004a36187225 */ /* 0x000fe200078e00ff */
[----:B------:R-:W-:Y:S02]  /*2d100*/  IADD3.X R131, PT, PT, R21, RZ, RZ, P1, P2 ;  /* 0x000000ff15837210 */ /* 0x000fe40000fe44ff */
[----:B------:R-:W-:Y:S01]  /*2d110*/  ISETP.GE.U32.AND P1, PT, R114, R59, PT ;  /* 0x0000003b7200720c */ /* 0x000fe20003f26070 */
[----:B------:R-:W-:Y:S01]  /*2d120*/  IMAD.X R21, RZ, RZ, RZ, P6 ;  /* 0x000000ffff157224 */ /* 0x000fe200030e06ff */
[----:B------:R-:W-:Y:S01]  /*2d130*/  IADD3 R19, P6, P2, R142, R19, R92 ;  /* 0x000000138e137210 */ /* 0x000fe20007ade05c */
[----:B------:R-:W-:Y:S01]  /*2d140*/  IMAD R50, R115, R68, RZ ;  /* 0x0000004473327224 */ /* 0x000fe200078e02ff */
[----:B------:R-:W-:Y:S01]  /*2d150*/  IADD3.X R114, PT, PT, R57, RZ, RZ, P0, P3 ;  /* 0x000000ff39727210 */ /* 0x000fe200007e64ff */
[----:B------:R-:W-:Y:S01]  /*2d160*/  IMAD.MOV.U32 R20, RZ, RZ, R23 ;  /* 0x000000ffff147224 */ /* 0x000fe200078e0017 */
[----:B------:R-:W-:-:S02]  /*2d170*/  IADD3 R51, P0, PT, R51, R58, RZ ;  /* 0x0000003a33337210 */ /* 0x000fc40007f1e0ff */
[----:B------:R-:W-:Y:S02]  /*2d180*/  ISETP.GE.U32.AND.EX P1, PT, R126, R129, PT, P1 ;  /* 0x000000817e00720c */ /* 0x000fe40003f26110 */
[----:B------:R-:W-:Y:S02]  /*2d190*/  IADD3.X R141, PT, PT, RZ, R141, RZ, P6, P2 ;  /* 0x0000008dff8d7210 */ /* 0x000fe400037e44ff */
[----:B------:R-:W-:Y:S01]  /*2d1a0*/  IADD3 R57, P3, PT, R25, R22, RZ ;  /* 0x0000001619397210 */ /* 0x000fe20007f7e0ff */
[----:B------:R-:W-:Y:S01]  /*2d1b0*/  IMAD.WIDE.U32 R22, R97, R68, RZ ;  /* 0x0000004461167225 */ /* 0x000fe200078e00ff */
[----:B------:R-:W-:Y:S02]  /*2d1c0*/  IADD3 R112, P6, PT, R51, R24, RZ ;  /* 0x0000001833707210 */ /* 0x000fe40007fde0ff */
[----:B------:R-:W-:Y:S01]  /*2d1d0*/  IADD3.X R114, P2, PT, R114, R53, RZ, P0, !PT ;  /* 0x0000003572727210 */ /* 0x000fe2000075e4ff */
[----:B------:R-:W-:Y:S01]  /*2d1e0*/  IMAD.WIDE.U32 R24, R55, R76, RZ ;  /* 0x0000004c37187225 */ /* 0x000fe200078e00ff */
[----:B------:R-:W-:-:S02]  /*2d1f0*/  SEL R92, RZ, 0x1, P1 ;  /* 0x00000001ff5c7807 */ /* 0x000fc40000800000 */
[----:B------:R-:W-:Y:S01]  /*2d200*/  IADD3.X R114, P1, PT, R114, R57, RZ, P6, !PT ;  /* 0x0000003972727210 */ /* 0x000fe2000373e4ff */
[----:B------:R-:W-:Y:S01]  /*2d210*/  IMAD R53, R97, R69, R50 ;  /* 0x0000004561357224 */ /* 0x000fe200078e0232 */
[----:B------:R-:W-:Y:S01]  /*2d220*/  IADD3 R92, P0, PT, R92, R19, RZ ;  /* 0x000000135c5c7210 */ /* 0x000fe20007f1e0ff */
[----:B------:R-:W-:-:S04]  /*2d230*/  IMAD.WIDE.U32.X R20, R55, R75, R20, P3 ;  /* 0x0000004b37147225 */ /* 0x000fc800018e0414 */
[----:B------:R-:W-:Y:S01]  /*2d240*/  IMAD.WIDE.U32 R24, P6, R54, R77, R24 ;  /* 0x0000004d36187225 */ /* 0x000fe200078c0018 */
[----:B------:R-:W-:-:S03]  /*2d250*/  IADD3.X R20, P1, P2, R20, RZ, RZ, P1, P2 ;  /* 0x000000ff14147210 */ /* 0x000fc60000a244ff */
[----:B------:R-:W-:Y:S02]  /*2d260*/  IMAD.IADD R53, R23, 0x1, R53 ;  /* 0x0000000117357824 */ /* 0x000fe400078e0235 */
[----:B------:R-:W-:-:S04]  /*2d270*/  IMAD.WIDE.U32 R50, R54, R76, RZ ;  /* 0x0000004c36327225 */ /* 0x000fc800078e00ff */
[----:B------:R-:W-:Y:S01]  /*2d280*/  IMAD.X R59, RZ, RZ, RZ, P6 ;  /* 0x000000ffff3b7224 */ /* 0x000fe200030e06ff */
[----:B------:R-:W-:Y:S01]  /*2d290*/  IADD3 R23, P6, PT, R127, R92, RZ ;  /* 0x0000005c7f177210 */ /* 0x000fe20007fde0ff */
[----:B------:R-:W-:-:S04]  /*2d2a0*/  IMAD.WIDE.U32 R56, R53, R70, RZ ;  /* 0x0000004635387225 */ /* 0x000fc800078e00ff */
[----:B------:R-:W-:Y:S01]  /*2d2b0*/  IMAD.X R54, RZ, RZ, R141, P0 ;  /* 0x000000ffff367224 */ /* 0x000fe200000e068d */
[----:B------:R-:W-:Y:S01]  /*2d2c0*/  ISETP.GE.U32.AND P0, PT, R113, R125, PT ;  /* 0x0000007d7100720c */ /* 0x000fe20003f06070 */
[----:B------:R-:W-:Y:S01]  /*2d2d0*/  IMAD.MOV.U32 R58, RZ, RZ, R25 ;  /* 0x000000ffff3a7224 */ /* 0x000fe200078e0019 */
[----:B------:R-:W-:Y:S01]  /*2d2e0*/  IADD3 R113, P3, PT, R51, R24, RZ ;  /* 0x0000001833717210 */ /* 0x000fe20007f7e0ff */
[----:B------:R-:W-:Y:S01]  /*2d2f0*/  IMAD.X R131, R131, 0x1, R54, P6 ;  /* 0x0000000183837824 */ /* 0x000fe200030e0636 */
[----:B------:R-:W-:Y:S01]  /*2d300*/  IADD3.X R24, PT, PT, R21, RZ, RZ, P1, P2 ;  /* 0x000000ff15187210 */ /* 0x000fe20000fe44ff */
[----:B------:R-:W-:Y:S01]  /*2d310*/  IMAD.WIDE.U32 R56, P2, R22, R71, R56 ;  /* 0x0000004716387225 */ /* 0x000fe20007840038 */
[----:B------:R-:W-:Y:S02]  /*2d320*/  IADD3 R51, P1, PT, R20, R23, RZ ;  /* 0x0000001714337210 */ /* 0x000fe40007f3e0ff */
[----:B------:R-:W-:Y:S01]  /*2d330*/  ISETP.GE.U32.AND.EX P0, PT, R96, R52, PT, P0 ;  /* 0x000000346000720c */ /* 0x000fe20003f06100 */
        /* <DEDUP_REMOVED lines=37> */
[----:B------:R-:W-:Y:S02]  /*2d590*/  ISETP.GE.U32.AND.EX P0, PT, R131, R54, PT, P0 ;  /* 0x000000368300720c */ /* 0x000fe40003f06100 */
[----:B------:R-:W-:Y:S01]  /*2d5a0*/  IADD3 R90, P6, P2, R21, R90, R20 ;  /* 0x0000005a155a7210 */ /* 0x000fe20007ade014 */
[----:B------:R-:W-:Y:S01]  /*2d5b0*/  IMAD.WIDE.U32 R20, R22, R74, RZ ;  /* 0x0000004a16147225 */ /* 0x000fe200078e00ff */
[----:B------:R-:W-:Y:S02]  /*2d5c0*/  IADD3.X R91, PT, PT, RZ, R91, RZ, P5, P4 ;  /* 0x0000005bff5b7210 */ /* 0x000fe40002fe84ff */
[----:B------:R-:W-:Y:S02]  /*2d5d0*/  IADD3 R23, P4, PT, R23, R96, RZ ;  /* 0x0000006017177210 */ /* 0x000fe40007f9e0ff */
[----:B------:R-:W-:Y:S01]  /*2d5e0*/  IADD3 R55, P1, PT, R24, R55, RZ ;  /* 0x0000003718377210 */ /* 0x000fe20007f3e0ff */
[----:B------:R-:W-:Y:S01]  /*2d5f0*/  IMAD.MOV.U32 R24, RZ, RZ, R19 ;  /* 0x000000ffff187224 */ /* 0x000fe200078e0013 */
[----:B------:R-:W-:Y:S01]  /*2d600*/  SEL R54, RZ, 0x1, P0 ;  /* 0x00000001ff367807 */ /* 0x000fe20000000000 */
[----:B------:R-:W-:Y:S01]  /*2d610*/  IMAD.X R50, RZ, RZ, R91, P4 ;  /* 0x000000ffff327224 */ /* 0x000fe200020e065b */
[----:B------:R-:W-:-:S02]  /*2d620*/  IADD3 R51, P5, PT, R21, R18, RZ ;  /* 0x0000001215337210 */ /* 0x000fc40007fbe0ff */
[----:B------:R-:W-:Y:S01]  /*2d630*/  IADD3 R92, P0, PT, R55, R20, RZ ;  /* 0x00000014375c7210 */ /* 0x000fe20007f1e0ff */
[----:B------:R-:W-:Y:S01]  /*2d640*/  IMAD.WIDE.U32 R20, R53, R76, RZ ;  /* 0x0000004c35147225 */ /* 0x000fe200078e00ff */
[----:B------:R-:W-:Y:S02]  /*2d650*/  IADD3 R54, P4, PT, R54, R23, RZ ;  /* 0x0000001736367210 */ /* 0x000fe40007f9e0ff */
[----:B------:R-:W-:Y:S01]  /*2d660*/  IADD3.X R56, P1, PT, R25, R56, RZ, P1, !PT ;  /* 0x0000003819387210 */ /* 0x000fe20000f3e4ff */
[----:B------:R-:W-:Y:S01]  /*2d670*/  IMAD.X R25, RZ, RZ, RZ, P3 ;  /* 0x000000ffff197224 */ /* 0x000fe200018e06ff */
[----:B------:R-:W-:Y:S01]  /*2d680*/  ISETP.GE.U32.AND P3, PT, R23, R96, PT ;  /* 0x000000601700720c */ /* 0x000fe20003f66070 */
[----:B------:R-:W-:Y:S01]  /*2d690*/  IMAD.X R55, RZ, RZ, R50, P4 ;  /* 0x000000ffff377224 */ /* 0x000fe200020e0632 */
[----:B------:R-:W-:Y:S01]  /*2d6a0*/  IADD3.X R56, P0, PT, R56, R51, RZ, P0, !PT ;  /* 0x0000003338387210 */ /* 0x000fe2000071e4ff */
[----:B------:R-:W-:Y:S01]  /*2d6b0*/  IMAD.WIDE.U32 R20, P4, R22, R77, R20 ;  /* 0x0000004d16147225 */ /* 0x000fe20007880014 */
[----:B------:R-:W-:-:S03]  /*2d6c0*/  ISETP.GE.U32.AND.EX P3, PT, R50, R91, PT, P3 ;  /* 0x0000005b3200720c */ /* 0x000fc60003f66130 */
        /* <DEDUP_REMOVED lines=57> */
.L_x_89:
        /* <DEDUP_REMOVED lines=21> */
.L_x_90:
[----:B------:R-:W-:Y:S01]  /*2dbb0*/  CS2R R114, SRZ ;  /* 0x0000000000727805 */ /* 0x000fe2000001ff00 */
[----:B------:R-:W-:-:S04]  /*2dbc0*/  IMAD.WIDE.U32 R18, R88, R121, RZ ;  /* 0x0000007958127225 */ /* 0x000fc800078e00ff */
[----:B------:R-:W-:-:S04]  /*2dbd0*/  IMAD.WIDE.U32 R20, R86, R123, RZ ;  /* 0x0000007b56147225 */ /* 0x000fc800078e00ff */
[----:B------:R-:W-:Y:S01]  /*2dbe0*/  IMAD.MOV.U32 R127, RZ, RZ, RZ ;  /* 0x000000ffff7f7224 */ /* 0x000fe200078e00ff */
[----:B------:R-:W-:Y:S01]  /*2dbf0*/  IADD3 R131, P4, PT, R20, R18, RZ ;  /* 0x0000001214837210 */ /* 0x000fe20007f9e0ff */
[----:B------:R-:W-:-:S04]  /*2dc00*/  IMAD.WIDE.U32 R52, R64, R123, RZ ;  /* 0x0000007b40347225 */ /* 0x000fc800078e00ff */
[----:B------:R-:W-:Y:S02]  /*2dc10*/  IMAD.IADD R151, R115, 0x1, R19 ;  /* 0x0000000173977824 */ /* 0x000fe400078e0213 */
[----:B------:R-:W-:Y:S02]  /*2dc20*/  IMAD.MOV.U32 R125, RZ, RZ, RZ ;  /* 0x000000ffff7d7224 */ /* 0x000fe400078e00ff */
        /* <DEDUP_REMOVED lines=9> */
[----:B------:R-:W-:Y:S01]  /*2dcc0*/  IMAD.WIDE.U32 R18, R63, R123, RZ ;  /* 0x0000007b3f127225 */ /* 0x000fe200078e00ff */
[----:B------:R-:W-:-:S03]  /*2dcd0*/  IADD3 R149, P0, P2, R22, R149, R54 ;  /* 0x0000009516957210 */ /* 0x000fc60007a1e036 */
[----:B------:R-:W-:Y:S02]  /*2dce0*/  IMAD.MOV.U32 R145, RZ, RZ, RZ ;  /* 0x000000ffff917224 */ /* 0x000fe400078e00ff */
[----:B------:R-:W-:Y:S02]  /*2dcf0*/  IMAD.IADD R24, R55, 0x1, R114 ;  /* 0x0000000137187824 */ /* 0x000fe400078e0272 */
[----:B------:R-:W-:Y:S02]  /*2dd00*/  IMAD.MOV.U32 R25, RZ, RZ, RZ ;  /* 0x000000ffff197224 */ /* 0x000fe400078e00ff */
[----:B------:R-:W-:-:S04]  /*2dd10*/  IMAD.WIDE.U32 R54, R63, R124, RZ ;  /* 0x0000007c3f367225 */ /* 0x000fc800078e00ff */
[----:B------:R-:W-:-:S04]  /*2dd20*/  IMAD.WIDE.U32 R56, R62, R123, RZ ;  /* 0x0000007b3e387225 */ /* 0x000fc800078e00ff */
[----:B------:R-:W-:Y:S02]  /*2dd30*/  IMAD.IADD R19, R19, 0x1, R145 ;  /* 0x0000000113137824 */ /* 0x000fe400078e0291 */
[----:B------:R-:W-:Y:S02]  /*2dd40*/  IMAD.MOV.U32 R139, RZ, RZ, RZ ;  /* 0x000000ffff8b7224 */ /* 0x000fe400078e00ff */
[----:B------:R-:W-:Y:S01]  /*2dd50*/  IMAD.IADD R21, R125, 0x1, R23 ;  /* 0x000000017d157824 */ /* 0x000fe200078e0217 */
[----:B------:R-:W-:Y:S01]  /*2dd60*/  IADD3.X R23, PT, PT, RZ, RZ, RZ, P0, P2 ;  /* 0x000000ffff177210 */ /* 0x000fe200007e44ff */
[----:B------:R-:W-:Y:S01]  /*2dd70*/  IMAD.WIDE.U32 R24, R124, R87, R24 ;  /* 0x000000577c187225 */ /* 0x000fe200078e0018 */
[----:B------:R-:W-:-:S03]  /*2dd80*/  IADD3 R126, P5, P6, R54, R19, R56 ;  /* 0x00000013367e7210 */ /* 0x000fc60007ebe038 */
[----:B------:R-:W-:Y:S01]  /*2dd90*/  IMAD.IADD R50, R57, 0x1, R139 ;  /* 0x0000000139327824 */ /* 0x000fe200078e028b */
[----:B------:R-:W-:Y:S01]  /*2dda0*/  IADD3 R23, P0, P2, R23, R24, R21 ;  /* 0x0000001817177210 */ /* 0x000fe20007a1e015 */
[----:B------:R-:W-:Y:S02]  /*2ddb0*/  IMAD.MOV.U32 R129, RZ, RZ, RZ ;  /* 0x000000ffff817224 */ /* 0x000fe400078e00ff */
[----:B------:R-:W-:-:S04]  /*2ddc0*/  IMAD.WIDE.U32 R142, R89, R121, RZ ;  /* 0x00000079598e7225 */ /* 0x000fc800078e00ff */
[----:B------:R-:W-:Y:S02]  /*2ddd0*/  IMAD.IADD R19, R114, 0x1, R25 ;  /* 0x0000000172137824 */ /* 0x000fe400078e0219 */
[----:B------:R-:W-:-:S04]  /*2dde0*/  IMAD.WIDE.U32 R56, R88, R122, RZ ;  /* 0x0000007a58387225 */ /* 0x000fc800078e00ff */
[----:B------:R-:W-:Y:S02]  /*2ddf0*/  IMAD.IADD R145, R145, 0x1, R55 ;  /* 0x0000000191917824 */ /* 0x000fe400078e0237 */
[----:B------:R-:W-:-:S04]  /*2de00*/  IMAD.WIDE.U32 R24, R86, R121, RZ ;  /* 0x0000007956187225 */ /* 0x000fc800078e00ff */
[----:B------:R-:W-:Y:S02]  /*2de10*/  IMAD.IADD R54, R129, 0x1, R143 ;  /* 0x0000000181367824 */ /* 0x000fe400078e028f */
[----:B------:R-:W-:Y:S02]  /*2de20*/  IMAD.MOV.U32 R55, RZ, RZ, RZ ;  /* 0x000000ffff377224 */ /* 0x000fe400078e00ff */
[----:B------:R-:W-:Y:S01]  /*2de30*/  IMAD.IADD R21, R115, 0x1, R57 ;  /* 0x0000000173157824 */ /* 0x000fe200078e0239 */
[----:B------:R-:W-:Y:S01]  /*2de40*/  IADD3.X R57, PT, PT, RZ, R19, RZ, P0, P2 ;  /* 0x00000013ff397210 */ /* 0x000fe200007e44ff */
[----:B------:R-:W-:Y:S01]  /*2de50*/  IMAD.WIDE.U32 R140, R87, R121, RZ ;  /* 0x00000079578c7225 */ /* 0x000fe200078e00ff */
[----:B------:R-:W-:-:S03]  /*2de60*/  IADD3 R130, P2, P0, R56, R151, R142 ;  /* 0x0000009738827210 */ /* 0x000fc6000785e08e */
[----:B------:R-:W-:-:S04]  /*2de70*/  IMAD.WIDE.U32 R58, R86, R122, RZ ;  /* 0x0000007a563a7225 */ /* 0x000fc800078e00ff */
[----:B------:R-:W-:Y:S01]  /*2de80*/  IMAD.IADD R19, R125, 0x1, R25 ;  /* 0x000000017d137824 */ /* 0x000fe200078e0219 */
[----:B------:R-:W-:Y:S01]  /*2de90*/  IADD3.X R25, PT, PT, RZ, RZ, RZ, P5, P6 ;  /* 0x000000ffff197210 */ /* 0x000fe20002fec4ff */
[----:B------:R-:W-:-:S03]  /*2dea0*/  IMAD.WIDE.U32 R54, R122, R89, R54 ;  /* 0x000000597a367225 */ /* 0x000fc600078e0036 */
[----:B------:R-:W-:Y:S01]  /*2deb0*/  IADD3 R58, P1, P3, R58, R19, R140 ;  /* 0x000000133a3a7210 */ /* 0x000fe20007b3e08c */
[----:B------:R-:W-:Y:S01]  /*2dec0*/  IMAD.MOV.U32 R61, RZ, RZ, RZ ;  /* 0x000000ffff3d7224 */ /* 0x000fe200078e00ff */
[----:B------:R-:W-:Y:S01]  /*2ded0*/  IADD3 R19, P5, P6, R23, R54, R21 ;  /* 0x0000003617137210 */ /* 0x000fe20007ebe015 */
[----:B------:R-:W-:Y:S02]  /*2dee0*/  IMAD.MOV.U32 R23, RZ, RZ, RZ ;  /* 0x000000ffff177224 */ /* 0x000fe400078e00ff */
[----:B------:R-:W-:Y:S02]  /*2def0*/  IMAD.IADD R22, R51, 0x1, R61 ;  /* 0x0000000133167824 */ /* 0x000fe400078e023d */
[----:B------:R-:W-:Y:S01]  /*2df00*/  IMAD.X R130, R130, 0x1, R149, P4 ;  /* 0x0000000182827824 */ /* 0x000fe200020e0695 */
[----:B------:R-:W-:Y:S01]  /*2df10*/  ISETP.GE.U32.AND P4, PT, R131, R20, PT ;  /* 0x000000148300720c */ /* 0x000fe20003f86070 */
[----:B------:R-:W-:Y:S02]  /*2df20*/  IMAD.IADD R60, R129, 0x1, R55 ;  /* 0x00000001813c7824 */ /* 0x000fe400078e0237 */
[----:B------:R-:W-:Y:S01]  /*2df30*/  IMAD.WIDE.U32 R20, R65, R121, RZ ;  /* 0x0000007941147225 */ /* 0x000fe200078e00ff */
[----:B------:R-:W-:-:S03]  /*2df40*/  ISETP.GE.U32.AND.EX P4, PT, R130, R149, PT, P4 ;  /* 0x000000958200720c */ /* 0x000fc60003f86140 */
[----:B------:R-:W-:-:S04]  /*2df50*/  IMAD.WIDE.U32 R22, R124, R65, R22 ;  /* 0x000000417c167225 */ /* 0x000fc800078e0016 */
[----:B------:R-:W-:Y:S01]  /*2df60*/  IMAD.IADD R54, R61, 0x1, R21 ;  /* 0x000000013d367824 */ /* 0x000fe200078e0215 */
[----:B------:R-:W-:Y:S01]  /*2df70*/  IADD3.X R21, PT, PT, R57, R60, RZ, P5, P6 ;  /* 0x0000003c39157210 */ /* 0x000fe20002fec4ff */
[----:B------:R-:W-:Y:S01]  /*2df80*/  IMAD.IADD R132, R61, 0x1, R23 ;  /* 0x000000013d847824 */ /* 0x000fe200078e0217 */
[----:B------:R-:W-:Y:S01]  /*2df90*/  IADD3 R147, P5, P6, R128, R22, R147 ;  /* 0x0000001680937210 */ /* 0x000fe20007ebe093 */
[----:B------:R-:W-:Y:S01]  /*2dfa0*/  IMAD.MOV.U32 R51, RZ, RZ, RZ ;  /* 0x000000ffff337224 */ /* 0x000fe200078e00ff */
[----:B------:R-:W-:Y:S01]  /*2dfb0*/  SEL R128, RZ, 0x1, P4 ;  /* 0x00000001ff807807 */ /* 0x000fe20002000000 */
[----:B------:R-:W-:Y:S01]  /*2dfc0*/  IMAD.MOV.U32 R55, RZ, RZ, RZ ;  /* 0x000000ffff377224 */ /* 0x000fe200078e00ff */
[----:B------:R-:W-:Y:S01]  /*2dfd0*/  IADD3.X R132, PT, PT, RZ, R132, RZ, P5, P6 ;  /* 0x00000084ff847210 */ /* 0x000fe20002fec4ff */
[----:B------:R-:W-:Y:S01]  /*2dfe0*/  IMAD.WIDE.U32 R62, R124, R62, R50 ;  /* 0x0000003e7c3e7225 */ /* 0x000fe200078e0032 */
[----:B------:R-:W-:Y:S02]  /*2dff0*/  IADD3 R143, P6, PT, R128, R52, RZ ;  /* 0x00000034808f7210 */ /* 0x000fe40007fde0ff */
[----:B------:R-:W-:Y:S01]  /*2e000*/  IADD3.X R60, PT, PT, RZ, RZ, RZ, P1, P3 ;  /* 0x000000ffff3c7210 */ /* 0x000fe20000fe64ff */
[----:B------:R-:W-:Y:S01]  /*2e010*/  IMAD.WIDE.U32 R22, R88, R123, RZ ;  /* 0x0000007b58167225 */ /* 0x000fe200078e00ff */
[----:B------:R-:W-:-:S02]  /*2e020*/  IADD3 R145, P4, P5, R25, R62, R145 ;  /* 0x0000003e19917210 */ /* 0x000fc40007d9e091 */
[----:B------:R-:W-:Y:S01]  /*2e030*/  ISETP.GT.U32.AND P1, PT, R52, R143, PT ;  /* 0x0000008f3400720c */ /* 0x000fe20003f24070 */
[----:B------:R-:W-:Y:S01]  /*2e040*/  IMAD.WIDE.U32 R54, R122, R65, R54 ;  /* 0x000000417a367225 */ /* 0x000fe200078e0036 */
[----:B------:R-:W-:-:S03]  /*2e050*/  IADD3 R65, P3, PT, R143, R24, RZ ;  /* 0x000000188f417210 */ /* 0x000fc60007f7e0ff */
[----:B------:R-:W-:Y:S02]  /*2e060*/  IMAD.IADD R56, R114, 0x1, R141 ;  /* 0x0000000172387824 */ /* 0x000fe400078e028d */
[----:B------:R-:W-:Y:S02]  /*2e070*/  IMAD.IADD R63, R139, 0x1, R63 ;  /* 0x000000018b3f7824 */ /* 0x000fe400078e023f */
[----:B------:R-:W-:-:S04]  /*2e080*/  IMAD.WIDE.U32 R50, R89, R123, RZ ;  /* 0x0000007b59327225 */ /* 0x000fc800078e00ff */
[----:B------:R-:W-:-:S04]  /*2e090*/  IMAD.WIDE.U32 R24, R88, R124, RZ ;  /* 0x0000007c58187225 */ /* 0x000fc800078e00ff */
[----:B------:R-:W-:Y:S01]  /*2e0a0*/  IMAD.IADD R141, R23, 0x1, R115 ;  /* 0x00000001178d7824 */ /* 0x000fe200078e0273 */
[----:B------:R-:W-:Y:S01]  /*2e0b0*/  IADD3.X R23, PT, PT, RZ, R63, RZ, P4, P5 ;  /* 0x0000003fff177210 */ /* 0x000fe200027ea4ff */
[----:B------:R-:W-:Y:S02]  /*2e0c0*/  IMAD.MOV.U32 R57, RZ, RZ, RZ ;  /* 0x000000ffff397224 */ /* 0x000fe400078e00ff */
[----:B------:R-:W-:Y:S01]  /*2e0d0*/  IMAD.X R62, RZ, RZ, R53, P6 ;  /* 0x000000ffff3e7224 */ /* 0x000fe200030e0635 */
[----:B------:R-:W-:Y:S01]  /*2e0e0*/  IADD3 R141, P5, P4, R24, R141, R50 ;  /* 0x0000008d188d7210 */ /* 0x000fe20007cbe032 */
[----:B------:R-:W-:Y:S02]  /*2e0f0*/  IMAD.IADD R59, R125, 0x1, R59 ;  /* 0x000000017d3b7824 */ /* 0x000fe400078e023b */
[----:B------:R-:W-:Y:S01]  /*2e100*/  IMAD.WIDE.U32 R56, R122, R87, R56 ;  /* 0x000000577a387225 */ /* 0x000fe200078e0038 */
[----:B------:R-:W-:Y:S02]  /*2e110*/  ISETP.GT.U32.AND.EX P1, PT, R53, R62, PT, P1 ;  /* 0x0000003e3500720c */ /* 0x000fe40003f24110 */
[----:B------:R-:W-:Y:S01]  /*2e120*/  P2R R24, PR, RZ, 0x20 ;  /* 0x00000020ff187803 */ /* 0x000fe20000000000 */
[----:B------:R-:W-:Y:S01]  /*2e130*/  IMAD.X R50, R62, 0x1, R58, P3 ;  /* 0x000000013e327824 */ /* 0x000fe200018e063a */
[----:B------:R-:W-:Y:S01]  /*2e140*/  IADD3 R59, P3, P5, R147, R56, R59 ;  /* 0x00000038933b7210 */ /* 0x000fe20007d7e03b */
[----:B------:R-:W-:Y:S01]  /*2e150*/  IMAD R58, R141, R68, RZ ;  /* 0x000000448d3a7224 */ /* 0x000fe200078e02ff */
[----:B------:R-:W-:Y:S01]  /*2e160*/  SEL R52, R52, R143, P1 ;  /* 0x0000008f34347207 */ /* 0x000fe20000800000 */
[----:B------:R-:W-:Y:S01]  /*2e170*/  IMAD.IADD R63, R114, 0x1, R57 ;  /* 0x00000001723f7824 */ /* 0x000fe200078e0239 */
[----:B------:R-:W-:Y:S01]  /*2e180*/  SEL R53, R53, R62, P1 ;  /* 0x0000003e35357207 */ /* 0x000fe20000800000 */
[----:B------:R-:W-:Y:S01]  /*2e190*/  IMAD.WIDE.U32 R122, R64, R122, RZ ;  /* 0x0000007a407a7225 */ /* 0x000fe200078e00ff */
[----:B------:R-:W-:-:S02]  /*2e1a0*/  ISETP.GT.U32.AND P1, PT, R52, R65, PT ;  /* 0x000000413400720c */ /* 0x000fc40003f24070 */
[----:B------:R-:W-:Y:S01]  /*2e1b0*/  IADD3.X R140, PT, PT, R132, R63, RZ, P3, P5 ;  /* 0x0000003f848c7210 */ /* 0x000fe20001fea4ff */
[----:B------:R-:W-:Y:S01]  /*2e1c0*/  IMAD.WIDE.U32 R56, R22, R68, RZ ;  /* 0x0000004416387225 */ /* 0x000fe200078e00ff */
[----:B------:R-:W-:-:S03]  /*2e1d0*/  ISETP.GT.U32.AND.EX P1, PT, R53, R50, PT, P1 ;  /* 0x000000323500720c */ /* 0x000fc60003f24110 */
[----:B------:R-:W-:Y:S02]  /*2e1e0*/  IMAD R139, R22, R69, R58 ;  /* 0x00000045168b7224 */ /* 0x000fe400078e023a */
[----:B------:R-:W-:Y:S02]  /*2e1f0*/  IMAD.IADD R132, R127, 0x1, R123 ;  /* 0x000000017f847824 */ /* 0x000fe400078e027b */
[----:B------:R-:W-:Y:S01]  /*2e200*/  IMAD.IADD R57, R57, 0x1, R139 ;  /* 0x0000000139397824 */ /* 0x000fe200078e028b */
[----:B------:R-:W-:Y:S01]  /*2e210*/  SEL R139, RZ, 0x1, !P1 ;  /* 0x00000001ff8b7807 */ /* 0x000fe20004800000 */
[----:B------:R-:W-:Y:S01]  /*2e220*/  IMAD.IADD R58, R61, 0x1, R55 ;  /* 0x000000013d3a7824 */ /* 0x000fe200078e0237 */
[----:B------:R-:W-:Y:S01]  /*2e230*/  IADD3 R132, P3, P5, R145, R54, R132 ;  /* 0x0000003691847210 */ /* 0x000fe20007d7e084 */
[----:B------:R-:W-:-:S03]  /*2e240*/  IMAD.WIDE.U32 R52, R57, R70, RZ ;  /* 0x0000004639347225 */ /* 0x000fc600078e00ff */
[----:B------:R-:W-:Y:S01]  /*2e250*/  IADD3.X R123, PT, PT, R23, R58, RZ, P3, P5 ;  /* 0x0000003a177b7210 */ /* 0x000fe20001fea4ff */
[----:B------:R-:W-:-:S04]  /*2e260*/  IMAD.WIDE.U32 R62, R89, R119, RZ ;  /* 0x00000077593e7225 */ /* 0x000fc800078e00ff */
[----:B------:R-:W-:Y:S01]  /*2e270*/  IMAD.IADD R58, R129, 0x1, R63 ;  /* 0x00000001813a7824 */ /* 0x000fe200078e023f */
[----:B------:R-:W-:Y:S01]  /*2e280*/  IADD3 R63, P1, P3, R139, R59, R60 ;  /* 0x0000003b8b3f7210 */ /* 0x000fe20007b3e03c */
[----:B------:R-:W-:-:S03]  /*2e290*/  IMAD.WIDE.U32 R52, P5, R56, R71, R52 ;  /* 0x0000004738347225 */ /* 0x000fc600078a0034 */
[----:B------:R-:W-:Y:S01]  /*2e2a0*/  IADD3.X R140, PT, PT, RZ, R140, RZ, P1, P3 ;  /* 0x0000008cff8c7210 */ /* 0x000fe20000fe64ff */
[----:B------:R-:W-:-:S04]  /*2e2b0*/  IMAD.WIDE.U32 R54, R56, R70, RZ ;  /* 0x0000004638367225 */ /* 0x000fc800078e00ff */
[----:B------:R-:W-:Y:S01]  /*2e2c0*/  IMAD.WIDE.U32 R60, R88, R120, RZ ;  /* 0x00000078583c7225 */ /* 0x000fe200078e00ff */
[----:B------:R-:W-:Y:S02]  /*2e2d0*/  IADD3 R142, P3, PT, R55, R52, RZ ;  /* 0x00000034378e7210 */ /* 0x000fe40007f7e0ff */
[----:B------:R-:W-:Y:S01]  /*2e2e0*/  IADD3 RZ, P1, PT, R22, R54, RZ ;  /* 0x0000003616ff7210 */ /* 0x000fe20007f3e0ff */
[----:B------:R-:W-:Y:S02]  /*2e2f0*/  IMAD.MOV.U32 R59, RZ, RZ, RZ ;  /* 0x000000ffff3b7224 */ /* 0x000fe400078e00ff */
[----:B------:R-:W-:Y:S01]  /*2e300*/  IMAD.X R23, RZ, RZ, RZ, P5 ;  /* 0x000000ffff177224 */ /* 0x000fe200028e06ff */
[----:B------:R-:W-:Y:S01]  /*2e310*/  IADD3.X RZ, P1, PT, R141, R142, RZ, P1, !PT ;  /* 0x0000008e8dff7210 */ /* 0x000fe20000f3e4ff */
        /* <DEDUP_REMOVED lines=38> */
[----:B------:R-:W-:-:S03]  /*2e580*/  IMAD.WIDE.U32 R54, R87, R119, RZ ;  /* 0x0000007757367225 */ /* 0x000fc600078e00ff */
        /* <DEDUP_REMOVED lines=8> */
[----:B------:R-:W-:Y:S01]  /*2e610*/  IADD3 R20, P5, PT, R23, R22, RZ ;  /* 0x0000001617147210 */ /* 0x000fe20007fbe0ff */
[----:B------:R-:W-:-:S04]  /*2e620*/  IMAD.IADD R22, R114, 0x1, R55 ;  /* 0x0000000172167824 */ /* 0x000fc800078e0237 */
        /* <DEDUP_REMOVED lines=23> */
[----:B------:R-:W-:-:S04]  /*2e7a0*/  ISETP.GE.U32.AND.EX P5, PT, R141, R50, PT, P5 ;  /* 0x000000328d00720c */ /* 0x000fc80003fa6150 */
[----:B------:R-:W-:-:S04]  /*2e7b0*/  SEL R121, RZ, 0x1, P5 ;  /* 0x00000001ff797807 */ /* 0x000fc80002800000 */
[----:B------:R-:W-:-:S05]  /*2e7c0*/  IADD3 R23, P5, PT, R121, R20, RZ ;  /* 0x0000001479177210 */ /* 0x000fca0007fbe0ff */
[----:B------:R-:W-:Y:S01]  /*2e7d0*/  IMAD.X R53, RZ, RZ, R64, P5 ;  /* 0x000000ffff357224 */ /* 0x000fe200028e0640 */
[----:B------:R-:W-:Y:S01]  /*2e7e0*/  IADD3 R123, P5, PT, R23, R86, RZ ;  /* 0x00000056177b7210 */ /* 0x000fe20007fbe0ff */
[----:B------:R-:W-:-:S04]  /*2e7f0*/  IMAD.WIDE.U32 R86, R88, R117, RZ ;  /* 0x0000007558567225 */ /* 0x000fc800078e00ff */
[----:B------:R-:W-:Y:S01]  /*2e800*/  IMAD.X R18, R53, 0x1, R18, P5 ;  /* 0x0000000135127824 */ /* 0x000fe200028e0612 */
[----:B------:R-:W-:Y:S01]  /*2e810*/  ISETP.GT.U32.AND P5, PT, R20, R23, PT ;  /* 0x000000171400720c */ /* 0x000fe20003fa4070 */
[----:B------:R-:W-:-:S03]  /*2e820*/  IMAD.IADD R119, R115, 0x1, R87 ;  /* 0x0000000173777824 */ /* 0x000fc600078e0257 */
        /* <DEDUP_REMOVED lines=23> */
[----:B------:R-:W-:Y:S01]  /*2e9a0*/  IMAD.WIDE.U32 R64, P2, R56, R77, R64 ;  /* 0x0000004d38407225 */ /* 0x000fe20007840040 */
[----:B------:R-:W-:-:S03]  /*2e9b0*/  IADD3 R119, P5, P4, R52, R119, R54 ;  /* 0x0000007734777210 */ /* 0x000fc60007cbe036 */
[----:B------:R-:W-:Y:S02]  /*2e9c0*/  IMAD R53, R61, R69, R24 ;  /* 0x000000453d357224 */ /* 0x000fe400078e0218 */
[----:B------:R-:W-:-:S04]  /*2e9d0*/  IMAD.WIDE.U32 R54, R56, R76, RZ ;  /* 0x0000004c38367225 */ /* 0x000fc800078e00ff */
[----:B------:R-:W-:Y:S02]  /*2e9e0*/  IMAD.IADD R23, R23, 0x1, R53 ;  /* 0x0000000117177824 */ /* 0x000fe400078e0235 */
[----:B------:R-:W-:Y:S01]  /*2e9f0*/  IMAD.X R87, RZ, RZ, RZ, P2 ;  /* 0x000000ffff577224 */ /* 0x000fe200010e06ff */
[----:B------:R-:W-:Y:S01]  /*2ea00*/  IADD3 R125, P2, PT, R55, R64, RZ ;  /* 0x00000040377d7210 */ /* 0x000fe20007f5e0ff */
[----:B------:R-:W-:-:S04]  /*2ea10*/  IMAD.WIDE.U32 R52, R23, R70, RZ ;  /* 0x0000004617347225 */ /* 0x000fc800078e00ff */
        /* <DEDUP_REMOVED lines=17> */
[C---:B------:R-:W-:Y:S01]  /*2eb30*/  IMAD.WIDE.U32 R52, P0, R22.reuse, R73, R52 ;  /* 0x0000004916347225 */ /* 0x040fe20007800034 */
[----:B------:R-:W-:Y:S02]  /*2eb40*/  IADD3.X RZ, P6, PT, R63, R24, RZ, P6, !PT ;  /* 0x000000183fff7210 */ /* 0x000fe400037de4ff */
[----:B------:R-:W-:Y:S01]  /*2eb50*/  IADD3.X R87, PT, PT, RZ, RZ, RZ, P1, P3 ;  /* 0x000000ffff577210 */ /* 0x000fe20000fe64ff */
[----:B------:R-:W-:Y:S01]  /*2eb60*/  IMAD.WIDE.U32 R56, R22, R72, RZ ;  /* 0x0000004816387225 */ /* 0x000fe200078e00ff */
[----:B------:R-:W-:-:S03]  /*2eb70*/  IADD3.X R119, P6, PT, RZ, R54, RZ, P6, !PT ;  /* 0x00000036ff777210 */ /* 0x000fc600037de4ff */
[----:B------:R-:W-:Y:S01]  /*2eb80*/  IMAD.MOV.U32 R54, RZ, RZ, R53 ;  /* 0x000000ffff367224 */ /* 0x000fe200078e0035 */
[----:B------:R-:W-:Y:S01]  /*2eb90*/  IADD3 R119, P2, PT, R119, R60, RZ ;  /* 0x0000003c77777210 */ /* 0x000fe20007f5e0ff */
[----:B------:R-:W-:Y:S01]  /*2eba0*/  IMAD.X R125, RZ, RZ, R55, P6 ;  /* 0x000000ffff7d7224 */ /* 0x000fe200030e0637 */
[----:B------:R-:W-:Y:S01]  /*2ebb0*/  IADD3 R50, P6, PT, R57, R52, RZ ;  /* 0x0000003439327210 */ /* 0x000fe20007fde0ff */
[----:B------:R-:W-:Y:S01]  /*2ebc0*/  IMAD.X R55, RZ, RZ, RZ, P0 ;  /* 0x000000ffff377224 */ /* 0x000fe200000e06ff */
[----:B------:R-:W-:Y:S01]  /*2ebd0*/  IADD3 R119, P0, PT, R119, R56, RZ ;  /* 0x0000003877777210 */ /* 0x000fe20007f1e0ff */
[----:B------:R-:W-:Y:S01]  /*2ebe0*/  IMAD.IADD R24, R51, 0x1, R129 ;  /* 0x0000000133187824 */ /* 0x000fe200078e0281 */
[----:B------:R-:W-:Y:S01]  /*2ebf0*/  IADD3.X R125, P2, PT, R125, R130, RZ, P2, !PT ;  /* 0x000000827d7d7210 */ /* 0x000fe2000175e4ff */
[----:B------:R-:W-:-:S03]  /*2ec00*/  IMAD.WIDE.U32.X R54, R23, R73, R54, P6 ;  /* 0x0000004917367225 */ /* 0x000fc600030e0436 */
[----:B------:R-:W-:Y:S01]  /*2ec10*/  IADD3.X R125, P0, PT, R125, R50, RZ, P0, !PT ;  /* 0x000000327d7d7210 */ /* 0x000fe2000071e4ff */
[----:B------:R-:W-:-:S04]  /*2ec20*/  IMAD.WIDE.U32 R50, R23, R74, RZ ;  /* 0x0000004a17327225 */ /* 0x000fc800078e00ff */
[----:B------:R-:W-:Y:S01]  /*2ec30*/  IMAD.IADD R118, R115, 0x1, R25 ;  /* 0x0000000173767824 */ /* 0x000fe200078e0219 */
[----:B------:R-:W-:Y:S01]  /*2ec40*/  IADD3.X R115, P0, P6, R54, RZ, RZ, P0, P2 ;  /* 0x000000ff36737210 */ /* 0x000fe200006044ff */
[----:B------:R-:W-:-:S03]  /*2ec50*/  IMAD.WIDE.U32 R52, R22, R74, RZ ;  /* 0x0000004a16347225 */ /* 0x000fc600078e00ff */
[----:B------:R-:W-:Y:S01]  /*2ec60*/  IADD3.X R57, PT, PT, R55, RZ, RZ, P0, P6 ;  /* 0x000000ff37397210 */ /* 0x000fe200007ec4ff */
[----:B------:R-:W-:Y:S01]  /*2ec70*/  IMAD.WIDE.U32 R50, P2, R22, R75, R50 ;  /* 0x0000004b16327225 */ /* 0x000fe20007840032 */
[----:B------:R-:W-:-:S03]  /*2ec80*/  IADD3 R115, P0, PT, R115, R122, RZ ;  /* 0x0000007a73737210 */ /* 0x000fc60007f1e0ff */
[----:B------:R-:W-:Y:S01]  /*2ec90*/  IMAD.MOV.U32 R25, RZ, RZ, RZ ;  /* 0x000000ffff197224 */ /* 0x000fe200078e00ff */
[----:B------:R-:W-:Y:S01]  /*2eca0*/  IADD3 R63, P3, PT, R53, R50, RZ ;  /* 0x00000032353f7210 */ /* 0x000fe20007f7e0ff */
[----:B------:R-:W-:Y:S01]  /*2ecb0*/  IMAD R50, R125, R68, RZ ;  /* 0x000000447d327224 */ /* 0x000fe200078e02ff */
[----:B------:R-:W-:Y:S01]  /*2ecc0*/  IADD3 R115, P1, PT, R115, R52, RZ ;  /* 0x0000003473737210 */ /* 0x000fe20007f3e0ff */
[----:B------:R-:W-:Y:S01]  /*2ecd0*/  IMAD.WIDE.U32 R54, R23, R76, RZ ;  /* 0x0000004c17367225 */ /* 0x000fe200078e00ff */
[----:B------:R-:W-:-:S03]  /*2ece0*/  IADD3.X R62, P0, PT, R57, R62, RZ, P0, !PT ;  /* 0x0000003e393e7210 */ /* 0x000fc6000071e4ff */
[----:B------:R-:W-:-:S04]  /*2ecf0*/  IMAD.WIDE.U32 R24, R124, R89, R24 ;  /* 0x000000597c187225 */ /* 0x000fc800078e0018 */
[----:B------:R-:W-:-:S04]  /*2ed00*/  IMAD.WIDE.U32 R52, R119, R68, RZ ;  /* 0x0000004477347225 */ /* 0x000fc800078e00ff */
[----:B------:R-:W-:Y:S02]  /*2ed10*/  IMAD R89, R119, R69, R50 ;  /* 0x0000004577597224 */ /* 0x000fe400078e0232 */
[----:B------:R-:W-:Y:S02]  /*2ed20*/  IMAD.X R61, RZ, RZ, RZ, P2 ;  /* 0x000000ffff3d7224 */ /* 0x000fe400010e06ff */
[----:B------:R-:W-:-:S04]  /*2ed30*/  IMAD.WIDE.U32 R54, P2, R22, R77, R54 ;  /* 0x0000004d16367225 */ /* 0x000fc80007840036 */
[----:B------:R-:W-:-:S04]  /*2ed40*/  IMAD.WIDE.U32 R56, R22, R76, RZ ;  /* 0x0000004c16387225 */ /* 0x000fc800078e00ff */
[----:B------:R-:W-:Y:S02]  /*2ed50*/  IMAD.MOV.U32 R60, RZ, RZ, R51 ;  /* 0x000000ffff3c7224 */ /* 0x000fe400078e0033 */
[----:B------:R-:W-:Y:S01]  /*2ed60*/  IMAD.IADD R89, R53, 0x1, R89 ;  /* 0x0000000135597824 */ /* 0x000fe200078e0259 */
[----:B------:R-:W-:Y:S01]  /*2ed70*/  IADD3.X R53, P1, PT, R62, R63, RZ, P1, !PT ;  /* 0x0000003f3e357210 */ /* 0x000fe20000f3e4ff */
        /* <DEDUP_REMOVED lines=14> */
[----:B------:R-:W-:-:S03]  /*2ee60*/  IMAD.WIDE.U32 R22, R89, R72, RZ ;  /* 0x0000004859167225 */ /* 0x000fc600078e00ff */
[----:B------:R-:W-:Y:S01]  /*2ee70*/  IADD3.X R119, PT, PT, RZ, R24, RZ, P3, P6 ;  /* 0x00000018ff777210 */ /* 0x000fe20001fec4ff */
[----:B------:R-:W-:Y:S01]  /*2ee80*/  IMAD.X R25, RZ, RZ, RZ, P2 ;  /* 0x000000ffff197224 */ /* 0x000fe200010e06ff */
[----:B------:R-:W-:Y:S01]  /*2ee90*/  IADD3 R60, P3, PT, R65, R118, RZ ;  /* 0x00000076413c7210 */ /* 0x000fe20007f7e0ff */
[----:B------:R-:W-:Y:S01]  /*2eea0*/  IMAD.MOV.U32 R24, RZ, RZ, R61 ;  /* 0x000000ffff187224 */ /* 0x000fe200078e003d */
[----:B------:R-:W-:Y:S01]  /*2eeb0*/  IADD3.X RZ, P6, PT, R125, R54, RZ, P0, !PT ;  /* 0x000000367dff7210 */ /* 0x000fe200007de4ff */
[----:B------:R-:W-:Y:S01]  /*2eec0*/  IMAD.WIDE.U32 R22, P2, R52, R73, R22 ;  /* 0x0000004934167225 */ /* 0x000fe20007840016 */
[----:B------:R-:W-:-:S03]  /*2eed0*/  IADD3 R61, P0, PT, R57, R60, RZ ;  /* 0x0000003c393d7210 */ /* 0x000fc60007f1e0ff */
[----:B------:R-:W-:-:S04]  /*2eee0*/  IMAD.WIDE.U32.X R54, R89, R71, R24, P1 ;  /* 0x0000004759367225 */ /* 0x000fc800008e0418 */
[----:B------:R-:W-:-:S04]  /*2eef0*/  IMAD.WIDE.U32 R24, R52, R72, RZ ;  /* 0x0000004834187225 */ /* 0x000fc800078e00ff */
[----:B------:R-:W-:Y:S01]  /*2ef00*/  IMAD.X R117, R86, 0x1, R119, P3 ;  /* 0x0000000156757824 */ /* 0x000fe200018e0677 */
[----:B------:R-:W-:Y:S01]  /*2ef10*/  IADD3.X R54, P3, PT, RZ, R54, RZ, P6, !PT ;  /* 0x00000036ff367210 */ /* 0x000fe2000377e4ff */
[----:B------:R-:W-:Y:S01]  /*2ef20*/  IMAD.X R57, RZ, RZ, RZ, P2 ;  /* 0x000000ffff397224 */ /* 0x000fe200010e06ff */
[----:B------:R-:W-:Y:S02]  /*2ef30*/  IADD3 R86, P6, PT, R25, R22, RZ ;  /* 0x0000001619567210 */ /* 0x000fe40007fde0ff */
[----:B------:R-:W-:Y:S02]  /*2ef40*/  IADD3.X R25, P1, PT, R62, R117, RZ, P0, !PT ;  /* 0x000000753e197210 */ /* 0x000fe4000073e4ff */
[----:B------:R-:W-:Y:S01]  /*2ef50*/  IADD3 R65, P0, PT, R54, R115, RZ ;  /* 0x0000007336417210 */ /* 0x000fe20007f1e0ff */
[----:B------:R-:W-:Y:S01]  /*2ef60*/  IMAD.X R54, RZ, RZ, R55, P3 ;  /* 0x000000ffff367224 */ /* 0x000fe200018e0637 */
[----:B------:R-:W-:Y:S01]  /*2ef70*/  IADD3 R61, P2, PT, R61, R56, RZ ;  /* 0x000000383d3d7210 */ /* 0x000fe20007f5e0ff */
[----:B------:R-:W-:Y:S01]  /*2ef80*/  IMAD.MOV.U32 R56, RZ, RZ, R23 ;  /* 0x000000ffff387224 */ /* 0x000fe200078e0017 */
[----:B------:R-:W-:Y:S01]  /*2ef90*/  IADD3 R65, P3, PT, R65, R24, RZ ;  /* 0x0000001841417210 */ /* 0x000fe20007f7e0ff */
[----:B------:R-:W-:Y:S01]  /*2efa0*/  IMAD.WIDE.U32 R22, R89, R74, RZ ;  /* 0x0000004a59167225 */ /* 0x000fe200078e00ff */
[----:B------:R-:W-:-:S02]  /*2efb0*/  IADD3.X R53, P0, PT, R54, R53, RZ, P0, !PT ;  /* 0x0000003536357210 */ /* 0x000fc4000071e4ff */
[----:B------:R-:W-:Y:S01]  /*2efc0*/  IADD3.X R55, P2, PT, R25, R122, RZ, P2, !PT ;  /* 0x0000007a19377210 */ /* 0x000fe2000175e4ff */
[----:B------:R-:W-:Y:S01]  /*2efd0*/  IMAD.WIDE.U32.X R56, R89, R73, R56, P6 ;  /* 0x0000004959387225 */ /* 0x000fe200030e0438 */
[----:B------:R-:W-:Y:S02]  /*2efe0*/  IADD3.X R63, P3, PT, R53, R86, RZ, P3, !PT ;  /* 0x00000056353f7210 */ /* 0x000fe40001f7e4ff */
[----:B------:R-:W-:Y:S01]  /*2eff0*/  IADD3.X R122, P1, P2, R50, RZ, RZ, P2, P1 ;  /* 0x000000ff327a7210 */ /* 0x000fe200012224ff */
[----:B------:R-:W-:Y:S01]  /*2f000*/  IMAD.WIDE.U32 R22, P6, R52, R75, R22 ;  /* 0x0000004b34167225 */ /* 0x000fe200078c0016 */
[----:B------:R-:W-:Y:S02]  /*2f010*/  IADD3.X R24, P0, P3, R56, RZ, RZ, P3, P0 ;  /* 0x000000ff38187210 */ /* 0x000fe40001b004ff */
[----:B------:R-:W-:Y:S01]  /*2f020*/  IADD3.X R124, PT, PT, R51, RZ, RZ, P1, P2 ;  /* 0x000000ff337c7210 */ /* 0x000fe20000fe44ff */
[----:B------:R-:W-:Y:S01]  /*2f030*/  IMAD.X R25, RZ, RZ, RZ, P6 ;  /* 0x000000ffff197224 */ /* 0x000fe200030e06ff */
[----:B------:R-:W-:Y:S01]  /*2f040*/  IADD3 R88, P6, P2, R128, R19, R88 ;  /* 0x0000001380587210 */ /* 0x000fe20007ade058 */
[----:B------:R-:W-:Y:S01]  /*2f050*/  IMAD.WIDE.U32 R50, R52, R74, RZ ;  /* 0x0000004a34327225 */ /* 0x000fe200078e00ff */
[----:B------:R-:W-:-:S02]  /*2f060*/  IADD3.X R62, PT, PT, R57, RZ, RZ, P0, P3 ;  /* 0x000000ff393e7210 */ /* 0x000fc400007e64ff */
[----:B------:R-:W-:Y:S01]  /*2f070*/  ISETP.GE.U32.AND P1, PT, R60, R118, PT ;  /* 0x000000763c00720c */ /* 0x000fe20003f26070 */
[----:B------:R-:W-:Y:S01]  /*2f080*/  IMAD R54, R63, R68, RZ ;  /* 0x000000443f367224 */ /* 0x000fe200078e02ff */
[----:B------:R-:W-:Y:S01]  /*2f090*/  IADD3 R19, P0, PT, R24, R61, RZ ;  /* 0x0000003d18137210 */ /* 0x000fe20007f1e0ff */
[----:B------:R-:W-:Y:S01]  /*2f0a0*/  IMAD.MOV.U32 R24, RZ, RZ, R23 ;  /* 0x000000ffff187224 */ /* 0x000fe200078e0017 */
[----:B------:R-:W-:Y:S01]  /*2f0b0*/  IADD3.X R60, PT, PT, RZ, R21, RZ, P6, P2 ;  /* 0x00000015ff3c7210 */ /* 0x000fe200037e44ff */
[----:B------:R-:W-:Y:S01]  /*2f0c0*/  IMAD R21, R65, R69, R54 ;  /* 0x0000004541157224 */ /* 0x000fe200078e0236 */
[----:B------:R-:W-:Y:S02]  /*2f0d0*/  ISETP.GE.U32.AND.EX P1, PT, R117, R119, PT, P1 ;  /* 0x000000777500720c */ /* 0x000fe40003f26110 */
[----:B------:R-:W-:Y:S01]  /*2f0e0*/  IADD3 R53, P3, PT, R51, R22, RZ ;  /* 0x0000001633357210 */ /* 0x000fe20007f7e0ff */
[----:B------:R-:W-:Y:S01]  /*2f0f0*/  IMAD.WIDE.U32 R22, R65, R68, RZ ;  /* 0x0000004441167225 */ /* 0x000fe200078e00ff */
[----:B------:R-:W-:-:S02]  /*2f100*/  IADD3 R86, P6, PT, R19, R50, RZ ;  /* 0x0000003213567210 */ /* 0x000fc40007fde0ff */
[----:B------:R-:W-:Y:S01]  /*2f110*/  IADD3.X R62, P2, PT, R62, R55, RZ, P0, !PT ;  /* 0x000000373e3e7210 */ /* 0x000fe2000075e4ff */
[----:B------:R-:W-:Y:S01]  /*2f120*/  IMAD.WIDE.U32 R50, R89, R76, RZ ;  /* 0x0000004c59327225 */ /* 0x000fe200078e00ff */
[----:B------:R-:W-:Y:S02]  /*2f130*/  SEL R61, RZ, 0x1, P1 ;  /* 0x00000001ff3d7807 */ /* 0x000fe40000800000 */
[----:B------:R-:W-:Y:S01]  /*2f140*/  IADD3.X R62, P1, PT, R62, R53, RZ, P6, !PT ;  /* 0x000000353e3e7210 */ /* 0x000fe2000373e4ff */
[----:B------:R-:W-:Y:S01]  /*2f150*/  IMAD.IADD R21, R23, 0x1, R21 ;  /* 0x0000000117157824 */ /* 0x000fe200078e0215 */
[----:B------:R-:W-:Y:S01]  /*2f160*/  IADD3 R61, P0, PT, R61, R88, RZ ;  /* 0x000000583d3d7210 */ /* 0x000fe20007f1e0ff */
[----:B------:R-:W-:-:S04]  /*2f170*/  IMAD.WIDE.U32.X R24, R89, R75, R24, P3 ;  /* 0x0000004b59187225 */ /* 0x000fc800018e0418 */
[----:B------:R-:W-:Y:S01]  /*2f180*/  IMAD.WIDE.U32 R50, P6, R52, R77, R50 ;  /* 0x0000004d34327225 */ /* 0x000fe200078c0032 */
[----:B------:R-:W-:-:S03]  /*2f190*/  IADD3.X R19, P1, P2, R24, RZ, RZ, P1, P2 ;  /* 0x000000ff18137210 */ /* 0x000fc60000a244ff */
        /* <DEDUP_REMOVED lines=9> */
[----:B------:R-:W-:Y:S01]  /*2f230*/  IMAD.WIDE.U32 R54, P2, R22, R71, R54 ;  /* 0x0000004716367225 */ /* 0x000fe20007840036 */
[----:B------:R-:W-:Y:S02]  /*2f240*/  IADD3 R19, P1, PT, R19, R118, RZ ;  /* 0x0000007613137210 */ /* 0x000fe40007f3e0ff */
[----:B------:R-:W-:Y:S01]  /*2f250*/  ISETP.GE.U32.AND.EX P0, PT, R64, R18, PT, P0 ;  /* 0x000000124000720c */ /* 0x000fe20003f06100 */
[----:B------:R-:W-:-:S04]  /*2f260*/  IMAD.WIDE.U32 R24, R22, R70, RZ ;  /* 0x0000004616187225 */ /* 0x000fc800078e00ff */
        /* <DEDUP_REMOVED lines=27> */
[----:B------:R-:W-:Y:S01]  /*2f420*/  ISETP.GE.U32.AND.EX P3, PT, R23, R60, PT, P3 ;  /* 0x0000003c1700720c */ /* 0x000fe20003f66130 */
[----:B------:R-:W-:Y:S01]  /*2f430*/  IMAD.WIDE.U32 R18, R21, R74, RZ ;  /* 0x0000004a15127225 */ /* 0x000fe200078e00ff */
[----:B------:R-:W-:-:S02]  /*2f440*/  SEL R25, RZ, 0x1, P0 ;  /* 0x00000001ff197807 */ /* 0x000fc40000000000 */
[----:B------:R-:W-:Y:S02]  /*2f450*/  IADD3.X R24, PT, PT, RZ, RZ, RZ, P5, P4 ;  /* 0x000000ffff187210 */ /* 0x000fe40002fe84ff */
[----:B------:R-:W-:Y:S02]  /*2f460*/  IADD3.X R50, P1, P2, R50, RZ, RZ, P2, P1 ;  /* 0x000000ff32327210 */ /* 0x000fe400012224ff */
[----:B------:R-:W-:Y:S02]  /*2f470*/  ISETP.GE.U32.AND P0, PT, R118, R61, PT ;  /* 0x0000003d7600720c */ /* 0x000fe40003f06070 */
[----:B------:R-:W-:Y:S02]  /*2f480*/  IADD3 R87, P5, P4, R121, R58, R87 ;  /* 0x0000003a79577210 */ /* 0x000fe40007cbe057 */
        /* <DEDUP_REMOVED lines=15> */
[----:B------:R-:W-:Y:S02]  /*2f580*/  IADD3.X R18, P1, PT, R51, R120, RZ, P1, !PT ;  /* 0x0000007833127210 */ /* 0x000fe40000f3e4ff */
[----:B------:R-:W-:Y:S01]  /*2f590*/  IADD3 R57, P4, PT, R57, R60, RZ ;  /* 0x0000003c39397210 */ /* 0x000fe20007f9e0ff */
[----:B------:R-:W-:Y:S01]  /*2f5a0*/  IMAD.X R51, RZ, RZ, RZ, P3 ;  /* 0x000000ffff337224 */ /* 0x000fe200018e06ff */
[----:B------:R-:W-:Y:S02]  /*2f5b0*/  IADD3.X R59, P0, PT, R18, R59, RZ, P0, !PT ;  /* 0x0000003b123b7210 */ /* 0x000fe4000071e4ff */
[----:B------:R-:W-:Y:S01]  /*2f5c0*/  ISETP.GE.U32.AND P3, PT, R60, R87, PT ;  /* 0x000000573c00720c */ /* 0x000fe20003f66070 */
[----:B------:R-:W-:Y:S01]  /*2f5d0*/  IMAD.X R58, RZ, RZ, R55, P4 ;  /* 0x000000ffff3a7224 */ /* 0x000fe200020e0637 */
[----:B------:R-:W-:Y:S01]  /*2f5e0*/  IADD3.X R20, PT, PT, RZ, R20, RZ, P6, P2 ;  /* 0x00000014ff147210 */ /* 0x000fe200037e44ff */
[----:B------:R-:W-:Y:S01]  /*2f5f0*/  IMAD.WIDE.U32.X R18, R21, R75, R50, P5 ;  /* 0x0000004b15127225 */ /* 0x000fe200028e0432 */
[----:B------:R-:W-:-:S02]  /*2f600*/  ISETP.GE.U32.AND P5, PT, R57, R60, PT ;  /* 0x0000003c3900720c */ /* 0x000fc40003fa6070 */
[----:B------:R-:W-:Y:S01]  /*2f610*/  ISETP.GE.U32.AND.EX P3, PT, R55, R62, PT, P3 ;  /* 0x0000003e3700720c */ /* 0x000fe20003f66130 */
[----:B------:R-:W-:Y:S01]  /*2f620*/  IMAD.WIDE.U32 R24, P4, R22, R77, R24 ;  /* 0x0000004d16187225 */ /* 0x000fe20007880018 */
[----:B------:R-:W-:Y:S02]  /*2f630*/  ISETP.GE.U32.AND.EX P5, PT, R58, R55, PT, P5 ;  /* 0x000000373a00720c */ /* 0x000fe40003fa6150 */
[----:B------:R-:W-:Y:S01]  /*2f640*/  IADD3.X R18, P1, P0, R18, RZ, RZ, P0, P1 ;  /* 0x000000ff12127210 */ /* 0x000fe200000224ff */
        /* <DEDUP_REMOVED lines=8> */
[----:B------:R-:W-:-:S02]  /*2f6d0*/  SEL R24, RZ, 0x1, P3 ;  /* 0x00000001ff187807 */ /* 0x000fc40001800000 */
[----:B------:R-:W-:Y:S01]  /*2f6e0*/  ISETP.GE.U32.AND P4, PT, R55, R57, PT ;  /* 0x000000393700720c */ /* 0x000fe20003f86070 */
[----:B------:R-:W-:Y:S01]  /*2f6f0*/  IMAD.WIDE.U32.X R22, R21, R77, R22, P1 ;  /* 0x0000004d15167225 */ /* 0x000fe200008e0416 */
[----:B------:R-:W-:Y:S02]  /*2f700*/  IADD3 R55, P3, PT, R19, R50, RZ ;  /* 0x0000003213377210 */ /* 0x000fe40007f7e0ff */
        /* <DEDUP_REMOVED lines=43> */
.L_x_91:
        /* <DEDUP_REMOVED lines=21> */
.L_x_92:
[C---:B------:R-:W-:Y:S01]  /*2fb10*/  ISETP.GT.U32.AND P0, PT, R53.reuse, -0x1, PT ;  /* 0xffffffff3500780c */ /* 0x040fe20003f04070 */
        /* <DEDUP_REMOVED lines=68> */
.L_x_93:
        /* <DEDUP_REMOVED lines=21> */
.L_x_94:
[----:B------:R-:W-:-:S05]  /*300b0*/  IADD3 R62, P0, PT, R67, R104, RZ ;  /* 0x00000068433e7210 */ /* 0x000fca0007f1e0ff */
[----:B------:R-:W-:Y:S01]  /*300c0*/  IMAD.X R105, R66, 0x1, R105, P0 ;  /* 0x0000000142697824 */ /* 0x000fe200000e0669 */
[----:B------:R-:W-:-:S04]  /*300d0*/  ISETP.GE.U32.AND P0, PT, R62, R67, PT ;  /* 0x000000433e00720c */ /* 0x000fc80003f06070 */
[----:B------:R-:W-:-:S04]  /*300e0*/  ISETP.GE.U32.AND.EX P0, PT, R105, R66, PT, P0 ;  /* 0x000000426900720c */ /* 0x000fc80003f06100 */
[----:B------:R-:W-:Y:S02]  /*300f0*/  SEL R18, RZ, 0x1, P0 ;  /* 0x00000001ff127807 */ /* 0x000fe40000000000 */
[----:B------:R-:W-:Y:S02]  /*30100*/  ISETP.GE.U32.AND P0, PT, R62, R67, PT ;  /* 0x000000433e00720c */ /* 0x000fe40003f06070 */
[----:B------:R-:W-:Y:S02]  /*30110*/  IADD3 R57, P1, P2, R107, R98, R18 ;  /* 0x000000626b397210 */ /* 0x000fe40007a3e012 */
        /* <DEDUP_REMOVED lines=9> */
[----:B------:R-:W-:Y:S02]  /*301b0*/  ISETP.EQ.U32.OR P0, PT, R18, 0x1, !P1 ;  /* 0x000000011200780c */ /* 0x000fe40004f02470 */
[----:B------:R-:W-:Y:S02]  /*301c0*/  ISETP.GE.U32.AND P1, PT, R112, R51, PT ;  /* 0x000000337000720c */ /* 0x000fe40003f26070 */
[----:B------:R-:W-:Y:S02]  /*301d0*/  SEL R18, RZ, 0x1, !P0 ;  /* 0x00000001ff127807 */ /* 0x000fe40004000000 */
[----:B------:R-:W-:Y:S02]  /*301e0*/  ISETP.GE.U32.AND.EX P1, PT, R97, R50, PT, P1 ;  /* 0x000000326100720c */ /* 0x000fe40003f26110 */
[----:B------:R-:W-:Y:S02]  /*301f0*/  IADD3 R58, P2, P3, R108, R101, R18 ;  /* 0x000000656c3a7210 */ /* 0x000fe40007b5e012 */
[----:B------:R-:W-:-:S02]  /*30200*/  SEL R25, RZ, 0x1, P1 ;  /* 0x00000001ff197807 */ /* 0x000fc40000800000 */
[-C--:B------:R-:W-:Y:S02]  /*30210*/  IADD3.X R60, PT, PT, R109, R100.reuse, RZ, P2, P3 ;  /* 0x000000646d3c7210 */ /* 0x080fe400017e64ff */
[----:B------:R-:W-:Y:S02]  /*30220*/  ISETP.GE.U32.AND P1, PT, R58, R101, PT ;  /* 0x000000653a00720c */ /* 0x000fe40003f26070 */
[----:B------:R-:W-:Y:S02]  /*30230*/  IADD3 R25, P2, PT, R24, R25, RZ ;  /* 0x0000001918197210 */ /* 0x000fe40007f5e0ff */
[----:B------:R-:W-:Y:S02]  /*30240*/  ISETP.GE.U32.AND.EX P1, PT, R60, R100, PT, P1 ;  /* 0x000000643c00720c */ /* 0x000fe40003f26110 */
[CC--:B------:R-:W-:Y:S01]  /*30250*/  ISETP.GE.U32.AND P3, PT, R58.reuse, R101.reuse, PT ;  /* 0x000000653a00720c */ /* 0x0c0fe20003f66070 */
[----:B------:R-:W-:Y:S01]  /*30260*/  IMAD.X R24, RZ, RZ, R22, P2 ;  /* 0x000000ffff187224 */ /* 0x000fe200010e0616 */
[----:B------:R-:W-:-:S02]  /*30270*/  ISETP.NE.U32.AND P4, PT, R58, R101, PT ;  /* 0x000000653a00720c */ /* 0x000fc40003f85070 */
[----:B------:R-:W-:Y:S02]  /*30280*/  ISETP.GE.U32.AND P2, PT, R92, R25, PT ;  /* 0x000000195c00720c */ /* 0x000fe40003f46070 */
[CC--:B------:R-:W-:Y:S02]  /*30290*/  ISETP.GE.U32.AND.EX P3, PT, R60.reuse, R100.reuse, PT, P3 ;  /* 0x000000643c00720c */ /* 0x0c0fe40003f66130 */
[----:B------:R-:W-:Y:S02]  /*302a0*/  ISETP.NE.AND.EX P4, PT, R60, R100, PT, P4 ;  /* 0x000000643c00720c */ /* 0x000fe40003f85340 */
[----:B------:R-:W-:Y:S02]  /*302b0*/  ISETP.GE.U32.AND.EX P2, PT, R93, R24, PT, P2 ;  /* 0x000000185d00720c */ /* 0x000fe40003f46120 */
[----:B------:R-:W-:Y:S02]  /*302c0*/  SEL R18, RZ, 0xffffffff, P3 ;  /* 0xffffffffff127807 */ /* 0x000fe40001800000 */
[----:B------:R-:W-:-:S02]  /*302d0*/  SEL R19, RZ, 0xffffffff, P4 ;  /* 0xffffffffff137807 */ /* 0x000fc40002000000 */
[----:B------:R-:W-:Y:S02]  /*302e0*/  SEL R23, RZ, 0x1, P2 ;  /* 0x00000001ff177807 */ /* 0x000fe40001000000 */
[----:B------:R-:W-:Y:S02]  /*302f0*/  @P1 SEL R18, R19, R18, P0 ;  /* 0x0000001213121207 */ /* 0x000fe40000000000 */
[----:B------:R-:W-:Y:S02]  /*30300*/  IADD3 R23, P0, PT, R52, R23, RZ ;  /* 0x0000001734177210 */ /* 0x000fe40007f1e0ff */
[----:B------:R-:W-:Y:S02]  /*30310*/  LOP3.LUT R18, R18, 0x1, RZ, 0xc0, !PT ;  /* 0x0000000112127812 */ /* 0x000fe400078ec0ff */
[----:B------:R-:W-:Y:S01]  /*30320*/  IADD3 R86, P4, PT, R112, -R51, RZ ;  /* 0x8000003370567210 */ /* 0x000fe20007f9e0ff */
[----:B------:R-:W-:Y:S01]  /*30330*/  IMAD.X R22, RZ, RZ, R20, P0 ;  /* 0x000000ffff167224 */ /* 0x000fe200000e0614 */
[----:B------:R-:W-:-:S02]  /*30340*/  ISETP.GE.U32.AND P0, PT, R90, R23, PT ;  /* 0x000000175a00720c */ /* 0x000fc40003f06070 */
[-C--:B------:R-:W-:Y:S01]  /*30350*/  IADD3 R53, P1, P2, R111, R103.reuse, R18 ;  /* 0x000000676f357210 */ /* 0x080fe20007a3e012 */
[----:B------:R-:W-:Y:S01]  /*30360*/  IMAD.X R87, R97, 0x1, ~R50, P4 ;  /* 0x0000000161577824 */ /* 0x000fe200020e0e32 */
[----:B------:R-:W-:Y:S02]  /*30370*/  ISETP.GE.U32.AND.EX P0, PT, R91, R22, PT, P0 ;  /* 0x000000165b00720c */ /* 0x000fe40003f06100 */
[----:B------:R-:W-:Y:S02]  /*30380*/  IADD3.X R19, PT, PT, R110, R102, RZ, P1, P2 ;  /* 0x000000666e137210 */ /* 0x000fe40000fe44ff */
[----:B------:R-:W-:Y:S02]  /*30390*/  SEL R20, RZ, 0x1, P0 ;  /* 0x00000001ff147807 */ /* 0x000fe40000000000 */
[----:B------:R-:W-:Y:S02]  /*303a0*/  ISETP.NE.U32.AND P1, PT, R53, R103, PT ;  /* 0x000000673500720c */ /* 0x000fe40003f25070 */
[----:B------:R-:W-:-:S02]  /*303b0*/  IADD3 R20, P3, PT, R55, R20, RZ ;  /* 0x0000001437147210 */ /* 0x000fc40007f7e0ff */
[----:B------:R-:W-:Y:S02]  /*303c0*/  ISETP.NE.AND.EX P1, PT, R19, R102, PT, P1 ;  /* 0x000000661300720c */ /* 0x000fe40003f25310 */
[----:B------:R-:W-:Y:S01]  /*303d0*/  ISETP.GT.U32.AND P2, PT, R53, R76, PT ;  /* 0x0000004c3500720c */ /* 0x000fe20003f44070 */
[----:B------:R-:W-:Y:S01]  /*303e0*/  IMAD.X R21, RZ, RZ, R54, P3 ;  /* 0x000000ffff157224 */ /* 0x000fe200018e0636 */
[----:B------:R-:W-:Y:S02]  /*303f0*/  ISETP.EQ.U32.AND P1, PT, R18, 0x1, !P1 ;  /* 0x000000011200780c */ /* 0x000fe40004f22070 */
[----:B------:R-:W-:Y:S02]  /*30400*/  ISETP.GE.U32.AND P3, PT, R113, R20, PT ;  /* 0x000000147100720c */ /* 0x000fe40003f66070 */
[----:B------:R-:W-:Y:S02]  /*30410*/  ISETP.GT.U32.OR.EX P2, PT, R19, R77, P1, P2 ;  /* 0x0000004d1300720c */ /* 0x000fe40000f44520 */
[----:B------:R-:W-:-:S02]  /*30420*/  ISETP.GE.U32.AND P0, PT, R53, R103, PT ;  /* 0x000000673500720c */ /* 0x000fc40003f06070 */
[----:B------:R-:W-:Y:S02]  /*30430*/  ISETP.GE.U32.AND.EX P1, PT, R96, R21, PT, P3 ;  /* 0x000000156000720c */ /* 0x000fe40003f26130 */
[----:B------:R-:W-:Y:S02]  /*30440*/  ISETP.GE.U32.AND.EX P0, PT, R19, R102, PT, P0 ;  /* 0x000000661300720c */ /* 0x000fe40003f06100 */
[----:B------:R-:W-:Y:S02]  /*30450*/  IADD3 R90, P3, PT, R90, -R23, RZ ;  /* 0x800000175a5a7210 */ /* 0x000fe40007f7e0ff */
[----:B------:R-:W-:Y:S02]  /*30460*/  PLOP3.LUT P0, PT, P0, P2, PT, 0x8f, 0xf8 ;  /* 0x0000000000f8781c */ /* 0x000fe40000705177 */
[----:B------:R-:W-:Y:S01]  /*30470*/  IADD3 R88, P2, PT, R92, -R25, RZ ;  /* 0x800000195c587210 */ /* 0x000fe20007f5e0ff */
[----:B------:R-:W-:Y:S01]  /*30480*/  IMAD.X R91, R91, 0x1, ~R22, P3 ;  /* 0x000000015b5b7824 */ /* 0x000fe200018e0e16 */
[----:B------:R-:W-:-:S03]  /*30490*/  IADD3 R92, P5, PT, R113, -R20, RZ ;  /* 0x80000014715c7210 */ /* 0x000fc60007fbe0ff */
[----:B------:R-:W-:Y:S02]  /*304a0*/  IMAD.X R89, R93, 0x1, ~R24, P2 ;  /* 0x000000015d597824 */ /* 0x000fe400010e0e18 */
[----:B------:R-:W-:Y:S01]  /*304b0*/  IMAD.X R93, R96, 0x1, ~R21, P5 ;  /* 0x00000001605d7824 */ /* 0x000fe200028e0e15 */
[----:B------:R-:W-:Y:S07]  /*304c0*/  @P1 BRA `(.L_x_95) ;  /* 0x0000000000981947 */ /* 0x000fee0003800000 */
        /* <DEDUP_REMOVED lines=38> */
.L_x_95:
[----:B------:R-:W-:Y:S01]  /*30730*/  IMAD.MOV.U32 R102, RZ, RZ, R19 ;  /* 0x000000ffff667224 */ /* 0x000fe200078e0013 */
[----:B------:R-:W-:Y:S06]  /*30740*/  @P0 BRA `(.L_x_96) ;  /* 0x0000000000740947 */ /* 0x000fec0003800000 */
        /* <DEDUP_REMOVED lines=29> */
.L_x_96:
        /* <DEDUP_REMOVED lines=21> */
.L_x_97:
[----:B------:R-:W-:-:S04]  /*30a70*/  IMAD.WIDE.U32 R18, R62, R62, RZ ;  /* 0x0000003e3e127225 */ /* 0x000fc800078e00ff */
[----:B------:R-:W-:Y:S01]  /*30a80*/  IMAD.MOV.U32 R21, RZ, RZ, RZ ;  /* 0x000000ffff157224 */ /* 0x000fe200078e00ff */
[----:B------:R-:W-:Y:S01]  /*30a90*/  LOP3.LUT R97, R18, 0xfffffffd, RZ, 0xc0, !PT ;  /* 0xfffffffd12617812 */ /* 0x000fe200078ec0ff */
[----:B------:R-:W-:Y:S02]  /*30aa0*/  IMAD.MOV.U32 R65, RZ, RZ, RZ ;  /* 0x000000ffff417224 */ /* 0x000fe400078e00ff */
        /* <DEDUP_REMOVED lines=10> */
[----:B------:R-:W-:Y:S01]  /*30b50*/  IMAD.IADD R58, R19, 0x1, R115 ;  /* 0x00000001133a7824 */ /* 0x000fe200078e0273 */
[----:B------:R-:W-:Y:S01]  /*30b60*/  IADD3.X R108, PT, PT, RZ, RZ, RZ, P2, P3 ;  /* 0x000000ffff6c7210 */ /* 0x000fe200017e64ff */
[----:B------:R-:W-:Y:S02]  /*30b70*/  IMAD.IADD R25, R65, 0x1, R21 ;  /* 0x0000000141197824 */ /* 0x000fe400078e0215 */
[----:B------:R-:W-:Y:S02]  /*30b80*/  IMAD.MOV.U32 R107, RZ, RZ, RZ ;  /* 0x000000ffff6b7224 */ /* 0x000fe400078e00ff */
[----:B------:R-:W-:-:S04]  /*30b90*/  IMAD.WIDE.U32 R18, R105, R62, RZ ;  /* 0x0000003e69127225 */ /* 0x000fc800078e00ff */
[----:B------:R-:W-:-:S04]  /*30ba0*/  IMAD.WIDE.U32 R20, R104, R66, RZ ;  /* 0x0000004268147225 */ /* 0x000fc800078e00ff */
[----:B------:R-:W-:Y:S02]  /*30bb0*/  IMAD.IADD R57, R113, 0x1, R23 ;  /* 0x0000000171397824 */ /* 0x000fe400078e0217 */
[----:B------:R-:W-:Y:S02]  /*30bc0*/  IMAD.MOV.U32 R51, RZ, RZ, RZ ;  /* 0x000000ffff337224 */ /* 0x000fe400078e00ff */
[----:B------:R-:W-:-:S04]  /*30bd0*/  IMAD.WIDE.U32 R54, R53, R62, RZ ;  /* 0x0000003e35367225 */ /* 0x000fc800078e00ff */
[----:B------:R-:W-:-:S04]  /*30be0*/  IMAD.WIDE.U32 R22, R53, R105, RZ ;  /* 0x0000006935167225 */ /* 0x000fc800078e00ff */
[----:B------:R-:W-:Y:S02]  /*30bf0*/  IMAD.MOV.U32 R117, RZ, RZ, RZ ;  /* 0x000000ffff757224 */ /* 0x000fe400078e00ff */
[----:B------:R-:W-:Y:S02]  /*30c00*/  IMAD.SHL.U32 R103, R18, 0x2, RZ ;  /* 0x0000000212677824 */ /* 0x000fe400078e00ff */
[----:B------:R-:W-:Y:S02]  /*30c10*/  IMAD.IADD R109, R107, 0x1, R21 ;  /* 0x000000016b6d7824 */ /* 0x000fe400078e0215 */
[----:B------:R-:W-:Y:S01]  /*30c20*/  IMAD.SHL.U32 R98, R20, 0x2, RZ ;  /* 0x0000000214627824 */ /* 0x000fe200078e00ff */
[----:B------:R-:W-:Y:S01]  /*30c30*/  LOP3.LUT R103, R103, 0xfffffffe, RZ, 0xc0, !PT ;  /* 0xfffffffe67677812 */ /* 0x000fe200078ec0ff */
[----:B------:R-:W-:Y:S01]  /*30c40*/  IMAD.WIDE.U32 R52, R102, R62, RZ ;  /* 0x0000003e66347225 */ /* 0x000fe200078e00ff */
[C-C-:B------:R-:W-:Y:S02]  /*30c50*/  SHF.L.U64.HI R100, R20.reuse, 0x1, R109.reuse ;  /* 0x0000000114647819 */ /* 0x140fe4000001026d */
[----:B------:R-:W-:Y:S01]  /*30c60*/  SHF.R.U64 R96, R20, 0x1f, R109 ;  /* 0x0000001f14607819 */ /* 0x000fe2000000126d */
[----:B------:R-:W-:Y:S01]  /*30c70*/  IMAD.IADD R111, R55, 0x1, R51 ;  /* 0x00000001376f7824 */ /* 0x000fe200078e0233 */
[----:B------:R-:W-:Y:S01]  /*30c80*/  LOP3.LUT R98, R98, 0xfffffffe, RZ, 0xc0, !PT ;  /* 0xfffffffe62627812 */ /* 0x000fe200078ec0ff */
[----:B------:R-:W-:Y:S01]  /*30c90*/  IMAD.IADD R106, R51, 0x1, R23 ;  /* 0x00000001336a7824 */ /* 0x000fe200078e0217 */
[----:B------:R-:W-:Y:S01]  /*30ca0*/  IADD3 R103, P5, PT, R103, R56, RZ ;  /* 0x0000003867677210 */ /* 0x000fe20007fbe0ff */
[----:B------:R-:W-:Y:S01]  /*30cb0*/  IMAD.IADD R23, R19, 0x1, R117 ;  /* 0x0000000113177824 */ /* 0x000fe200078e0275 */
[----:B------:R-:W-:Y:S01]  /*30cc0*/  IADD3 R111, P1, P0, R22, R111, R52 ;  /* 0x0000006f166f7210 */ /* 0x000fe2000783e034 */
[----:B------:R-:W-:Y:S01]  /*30cd0*/  IMAD.MOV.U32 R119, RZ, RZ, RZ ;  /* 0x000000ffff777224 */ /* 0x000fe200078e00ff */
[----:B------:R-:W-:Y:S01]  /*30ce0*/  IADD3 R98, P6, PT, R98, R57, RZ ;  /* 0x0000003962627210 */ /* 0x000fe20007fde0ff */
[----:B------:R-:W-:Y:S01]  /*30cf0*/  IMAD.WIDE.U32 R20, R66, R62, RZ ;  /* 0x0000003e42147225 */ /* 0x000fe200078e00ff */
[----:B------:R-:W-:-:S02]  /*30d00*/  SHF.L.U64.HI R55, R18, 0x1, R23 ;  /* 0x0000000112377819 */ /* 0x000fc40000010217 */
[----:B------:R-:W-:Y:S01]  /*30d10*/  SHF.R.U64 R22, R18, 0x1f, R23 ;  /* 0x0000001f12167819 */ /* 0x000fe20000001217 */
[----:B------:R-:W-:Y:S02]  /*30d20*/  IMAD.IADD R50, R53, 0x1, R119 ;  /* 0x0000000135327824 */ /* 0x000fe400078e0277 */
[----:B------:R-:W-:Y:S01]  /*30d30*/  IMAD.WIDE.U32 R18, R61, R66, RZ ;  /* 0x000000423d127225 */ /* 0x000fe200078e00ff */
[----:B------:R-:W-:-:S03]  /*30d40*/  LOP3.LUT R22, R22, 0xfffffffe, RZ, 0xc0, !PT ;  /* 0xfffffffe16167812 */ /* 0x000fc600078ec0ff */
[----:B------:R-:W-:-:S04]  /*30d50*/  IMAD.WIDE.U32 R52, R104, R62, RZ ;  /* 0x0000003e68347225 */ /* 0x000fc800078e00ff */
[----:B------:R-:W-:-:S04]  /*30d60*/  IMAD.WIDE.U32 R56, R66, R105, RZ ;  /* 0x0000006942387225 */ /* 0x000fc800078e00ff */
[----:B------:R-:W-:Y:S01]  /*30d70*/  IMAD.IADD R101, R21, 0x1, R113 ;  /* 0x0000000115657824 */ /* 0x000fe200078e0271 */
[----:B------:R-:W-:Y:S01]  /*30d80*/  IADD3.X R21, PT, PT, RZ, RZ, RZ, P1, P0 ;  /* 0x000000ffff157210 */ /* 0x000fe20000fe04ff */
[----:B------:R-:W-:Y:S02]  /*30d90*/  IMAD.MOV.U32 R51, RZ, RZ, RZ ;  /* 0x000000ffff337224 */ /* 0x000fe400078e00ff */
[----:B------:R-:W-:Y:S01]  /*30da0*/  IMAD.IADD R62, R115, 0x1, R19 ;  /* 0x00000001733e7824 */ /* 0x000fe200078e0213 */
[----:B------:R-:W-:Y:S01]  /*30db0*/  SHF.R.U32.HI R19, RZ, 0x1f, R23 ;  /* 0x0000001fff137819 */ /* 0x000fe20000011617 */
[----:B------:R-:W-:Y:S01]  /*30dc0*/  IMAD.WIDE.U32 R50, R102, R105, R50 ;  /* 0x0000006966327225 */ /* 0x000fe200078e0032 */
[----:B------:R-:W-:Y:S02]  /*30dd0*/  IADD3 R101, P3, P4, R56, R101, R52 ;  /* 0x0000006538657210 */ /* 0x000fe40007c7e034 */
[----:B------:R-:W-:Y:S01]  /*30de0*/  LOP3.LUT R23, R19, 0x1, RZ, 0xc0, !PT ;  /* 0x0000000113177812 */ /* 0x000fe200078ec0ff */
[----:B------:R-:W-:Y:S01]  /*30df0*/  IMAD.MOV.U32 R59, RZ, RZ, RZ ;  /* 0x000000ffff3b7224 */ /* 0x000fe200078e00ff */
[----:B------:R-:W-:Y:S01]  /*30e00*/  SHF.R.U32.HI R102, RZ, 0x1f, R101 ;  /* 0x0000001fff667819 */ /* 0x000fe20000011665 */
[----:B------:R-:W-:Y:S01]  /*30e10*/  IMAD.IADD R52, R119, 0x1, R51 ;  /* 0x0000000177347824 */ /* 0x000fe200078e0233 */
[----:B------:R-:W-:Y:S01]  /*30e20*/  LOP3.LUT R19, R55, 0x1, RZ, 0xc0, !PT ;  /* 0x0000000137137812 */ /* 0x000fe200078ec0ff */
[----:B------:R-:W-:Y:S01]  /*30e30*/  IMAD.WIDE.U32 R22, R105, R105, R22 ;  /* 0x0000006969167225 */ /* 0x000fe200078e0016 */
[----:B------:R-:W-:-:S02]  /*30e40*/  IADD3 R55, P2, PT, R102, R24, RZ ;  /* 0x0000001866377210 */ /* 0x000fc40007f5e0ff */
[----:B------:R-:W-:Y:S01]  /*30e50*/  SHF.R.U32.HI R51, RZ, 0x1f, R109 ;  /* 0x0000001fff337819 */ /* 0x000fe2000001166d */
[----:B------:R-:W-:Y:S01]  /*30e60*/  IMAD.X R19, RZ, RZ, R19, P5 ;  /* 0x000000ffff137224 */ /* 0x000fe200028e0613 */
[----:B------:R-:W-:Y:S01]  /*30e70*/  ISETP.GT.U32.AND P5, PT, R24, R55, PT ;  /* 0x000000371800720c */ /* 0x000fe20003fa4070 */
[----:B------:R-:W-:Y:S01]  /*30e80*/  IMAD.X R99, RZ, RZ, R64, P2 ;  /* 0x000000ffff637224 */ /* 0x000fe200010e0640 */
[----:B------:R-:W-:Y:S01]  /*30e90*/  IADD3 R21, P2, P0, R21, R50, R106 ;  /* 0x0000003215157210 */ /* 0x000fe2000785e06a */
[----:B------:R-:W-:Y:S01]  /*30ea0*/  IMAD.WIDE.U32 R58, R61, R105, R58 ;  /* 0x000000693d3a7225 */ /* 0x000fe200078e003a */
[----:B------:R-:W-:Y:S02]  /*30eb0*/  IADD3 R19, P1, PT, R19, R22, RZ ;  /* 0x0000001613137210 */ /* 0x000fe40007f3e0ff */
[----:B------:R-:W-:Y:S01]  /*30ec0*/  ISETP.GT.U32.AND.EX P5, PT, R64, R99, PT, P5 ;  /* 0x000000634000720c */ /* 0x000fe20003fa4150 */
[----:B------:R-:W-:Y:S01]  /*30ed0*/  IMAD.MOV.U32 R63, RZ, RZ, RZ ;  /* 0x000000ffff3f7224 */ /* 0x000fe200078e00ff */
[----:B------:R-:W-:Y:S01]  /*30ee0*/  LOP3.LUT R50, R96, 0xfffffffe, RZ, 0xc0, !PT ;  /* 0xfffffffe60327812 */ /* 0x000fe200078ec0ff */
[----:B------:R-:W-:Y:S01]  /*30ef0*/  IMAD.X R23, R117, 0x1, R23, P1 ;  /* 0x0000000175177824 */ /* 0x000fe200008e0617 */
[----:B------:R-:W-:Y:S01]  /*30f00*/  IADD3 R117, P1, PT, R55, R60, RZ ;  /* 0x0000003c37757210 */ /* 0x000fe20007f3e0ff */
[----:B------:R-:W-:Y:S01]  /*30f10*/  IMAD.WIDE.U32 R62, R61, R104, R62 ;  /* 0x000000683d3e7225 */ /* 0x000fe200078e003e */
[----:B------:R-:W-:-:S02]  /*30f20*/  SEL R22, R24, R55, P5 ;  /* 0x0000003718167207 */ /* 0x000fc40002800000 */
[----:B------:R-:W-:Y:S01]  /*30f30*/  LOP3.LUT R55, R100, 0x1, RZ, 0xc0, !PT ;  /* 0x0000000164377812 */ /* 0x000fe200078ec0ff */
[----:B------:R-:W-:Y:S01]  /*30f40*/  IMAD.X R119, R99, 0x1, R98, P1 ;  /* 0x0000000163777824 */ /* 0x000fe200008e0662 */
[----:B------:R-:W-:Y:S01]  /*30f50*/  ISETP.GT.U32.AND P1, PT, R22, R117, PT ;  /* 0x000000751600720c */ /* 0x000fe20003f24070 */
[----:B------:R-:W-:Y:S01]  /*30f60*/  IMAD.IADD R98, R115, 0x1, R59 ;  /* 0x0000000173627824 */ /* 0x000fe200078e023b */
[----:B------:R-:W-:Y:S01]  /*30f70*/  SEL R22, R64, R99, P5 ;  /* 0x0000006340167207 */ /* 0x000fe20002800000 */
[----:B------:R-:W-:Y:S01]  /*30f80*/  IMAD.X R55, RZ, RZ, R55, P6 ;  /* 0x000000ffff377224 */ /* 0x000fe200030e0637 */
[----:B------:R-:W-:Y:S01]  /*30f90*/  LOP3.LUT R51, R51, 0x1, RZ, 0xc0, !PT ;  /* 0x0000000133337812 */ /* 0x000fe200078ec0ff */
[----:B------:R-:W-:Y:S01]  /*30fa0*/  IMAD.WIDE.U32 R60, R97, R68, RZ ;  /* 0x00000044613c7225 */ /* 0x000fe200078e00ff */
[----:B------:R-:W-:Y:S02]  /*30fb0*/  IADD3 R56, P5, P6, R108, R58, R25 ;  /* 0x0000003a6c387210 */ /* 0x000fe40007ebe019 */
[----:B------:R-:W-:Y:S01]  /*30fc0*/  ISETP.GT.U32.AND.EX P1, PT, R22, R119, PT, P1 ;  /* 0x000000771600720c */ /* 0x000fe20003f24110 */
[----:B------:R-:W-:Y:S01]  /*30fd0*/  IMAD.WIDE.U32 R58, R67, R104, RZ ;  /* 0x00000068433a7225 */ /* 0x000fe200078e00ff */
[----:B------:R-:W-:-:S02]  /*30fe0*/  IADD3.X R98, PT, PT, RZ, R98, RZ, P5, P6 ;  /* 0x00000062ff627210 */ /* 0x000fc40002fec4ff */
[----:B------:R-:W-:Y:S01]  /*30ff0*/  SEL R121, RZ, 0x1, !P1 ;  /* 0x00000001ff797807 */ /* 0x000fe20004800000 */
[----:B------:R-:W-:Y:S02]  /*31000*/  IMAD R22, R103, R68, RZ ;  /* 0x0000004467167224 */ /* 0x000fe400078e02ff */
[----:B------:R-:W-:-:S04]  /*31010*/  IMAD.WIDE.U32 R50, R104, R104, R50 ;  /* 0x0000006868327225 */ /* 0x000fc800078e0032 */
[----:B------:R-:W-:Y:S02]  /*31020*/  IMAD.IADD R109, R65, 0x1, R59 ;  /* 0x00000001416d7824 */ /* 0x000fe400078e023b */
        /* <DEDUP_REMOVED lines=13> */
[----:B------:R-:W-:Y:S01]  /*31100*/  IMAD.WIDE.U32 R62, R99, R72, RZ ;  /* 0x00000048633e7225 */ /* 0x000fe200078e00ff */
[----:B------:R-:W-:-:S02]  /*31110*/  IADD3.X R24, PT, PT, RZ, R52, RZ, P2, P0 ;  /* 0x00000034ff187210 */ /* 0x000fc400017e04ff */
[----:B------:R-:W-:Y:S01]  /*31120*/  ISETP.GE.U32.AND P0, PT, R56, R117, PT ;  /* 0x000000753800720c */ /* 0x000fe20003f06070 */
[----:B------:R-:W-:-:S04]  /*31130*/  IMAD.WIDE.U32 R96, P5, R60, R71, R96 ;  /* 0x000000473c607225 */ /* 0x000fc800078a0060 */
[----:B------:R-:W-:-:S04]  /*31140*/  IMAD.WIDE.U32 R66, R67, R66, RZ ;  /* 0x0000004243427225 */ /* 0x000fc800078e00ff */
[----:B------:R-:W-:Y:S01]  /*31150*/  IMAD.X R52, R119, 0x1, R64, P6 ;  /* 0x0000000177347824 */ /* 0x000fe200030e0640 */
[----:B------:R-:W-:Y:S01]  /*31160*/  IADD3 R64, P2, PT, R51, R96, RZ ;  /* 0x0000006033407210 */ /* 0x000fe20007f5e0ff */
[----:B------:R-:W-:Y:S01]  /*31170*/  IMAD.WIDE.U32 R62, P6, R60, R73, R62 ;  /* 0x000000493c3e7225 */ /* 0x000fe200078c003e */
[----:B------:R-:W-:Y:S02]  /*31180*/  SHF.L.U64.HI R96, R20, 0x1, R101 ;  /* 0x0000000114607819 */ /* 0x000fe40000010265 */
[----:B------:R-:W-:Y:S01]  /*31190*/  IADD3.X RZ, P1, PT, R103, R64, RZ, P1, !PT ;  /* 0x0000004067ff7210 */ /* 0x000fe20000f3e4ff */
[----:B------:R-:W-:Y:S01]  /*311a0*/  IMAD.IADD R61, R65, 0x1, R67 ;  /* 0x00000001413d7824 */ /* 0x000fe200078e0243 */
[----:B------:R-:W-:Y:S01]  /*311b0*/  ISETP.GE.U32.AND.EX P0, PT, R52, R119, PT, P0 ;  /* 0x000000773400720c */ /* 0x000fe20003f06100 */
[----:B------:R-:W-:Y:S02]  /*311c0*/  IMAD.X R65, RZ, RZ, RZ, P5 ;  /* 0x000000ffff417224 */ /* 0x000fe400028e06ff */
[----:B------:R-:W-:Y:S01]  /*311d0*/  IMAD.X R59, RZ, RZ, RZ, P6 ;  /* 0x000000ffff3b7224 */ /* 0x000fe200030e06ff */
[----:B------:R-:W-:Y:S01]  /*311e0*/  IADD3 R100, P5, P6, R58, R61, R18 ;  /* 0x0000003d3a647210 */ /* 0x000fe20007ebe012 */
[----:B------:R-:W-:Y:S01]  /*311f0*/  IMAD.WIDE.U32 R50, R60, R72, RZ ;  /* 0x000000483c327225 */ /* 0x000fe200078e00ff */
[----:B------:R-:W-:-:S02]  /*31200*/  SEL R101, RZ, 0x1, P0 ;  /* 0x00000001ff657807 */ /* 0x000fc40000000000 */
[----:B------:R-:W-:Y:S01]  /*31210*/  IADD3.X R18, PT, PT, RZ, RZ, RZ, P5, P6 ;  /* 0x000000ffff127210 */ /* 0x000fe20002fec4ff */
[----:B------:R-:W-:Y:S02]  /*31220*/  IMAD.MOV.U32 R64, RZ, RZ, R97 ;  /* 0x000000ffff407224 */ /* 0x000fe400078e0061 */
[----:B------:R-:W-:Y:S02]  /*31230*/  IMAD.MOV.U32 R58, RZ, RZ, R63 ;  /* 0x000000ffff3a7224 */ /* 0x000fe400078e003f */
[----:B------:R-:W-:Y:S01]  /*31240*/  IMAD.WIDE.U32.X R64, R99, R71, R64, P2 ;  /* 0x0000004763407225 */ /* 0x000fe200010e0440 */
[----:B------:R-:W-:Y:S02]  /*31250*/  IADD3 R112, P2, PT, R51, R62, RZ ;  /* 0x0000003e33707210 */ /* 0x000fe40007f5e0ff */
[----:B------:R-:W-:Y:S01]  /*31260*/  IADD3 R51, P5, PT, R121, R54, RZ ;  /* 0x0000003679337210 */ /* 0x000fe20007fbe0ff */
[----:B------:R-:W-:Y:S01]  /*31270*/  IMAD.WIDE.U32 R62, R99, R74, RZ ;  /* 0x0000004a633e7225 */ /* 0x000fe200078e00ff */
[----:B------:R-:W-:-:S02]  /*31280*/  IADD3.X R117, P1, PT, RZ, R64, RZ, P1, !PT ;  /* 0x00000040ff757210 */ /* 0x000fc40000f3e4ff */
[----:B------:R-:W-:Y:S01]  /*31290*/  ISETP.GT.U32.AND P6, PT, R54, R51, PT ;  /* 0x000000333600720c */ /* 0x000fe20003fc4070 */
[----:B------:R-:W-:Y:S01]  /*312a0*/  IMAD.X R98, RZ, RZ, R111, P5 ;  /* 0x000000ffff627224 */ /* 0x000fe200028e066f */
[----:B------:R-:W-:Y:S01]  /*312b0*/  IADD3 R106, P5, PT, R51, R66, RZ ;  /* 0x00000042336a7210 */ /* 0x000fe20007fbe0ff */
[----:B------:R-:W-:Y:S01]  /*312c0*/  IMAD.X R119, RZ, RZ, R65, P1 ;  /* 0x000000ffff777224 */ /* 0x000fe200008e0641 */
[----:B------:R-:W-:Y:S01]  /*312d0*/  LEA R117, P0, R20, R117, 0x1 ;  /* 0x0000007514757211 */ /* 0x000fe200078008ff */
[----:B------:R-:W-:Y:S01]  /*312e0*/  IMAD.WIDE.U32.X R58, R99, R73, R58, P2 ;  /* 0x00000049633a7225 */ /* 0x000fe200010e043a */
[----:B------:R-:W-:Y:S02]  /*312f0*/  ISETP.GT.U32.AND.EX P6, PT, R111, R98, PT, P6 ;  /* 0x000000626f00720c */ /* 0x000fe40003fc4160 */
[----:B------:R-:W-:Y:S01]  /*31300*/  IADD3.X R119, P0, PT, R119, R96, RZ, P0, !PT ;  /* 0x0000006077777210 */ /* 0x000fe2000071e4ff */
[----:B------:R-:W-:Y:S01]  /*31310*/  IMAD.X R108, R98, 0x1, R100, P5 ;  /* 0x00000001626c7824 */ /* 0x000fe200028e0664 */
[----:B------:R-:W-:Y:S01]  /*31320*/  IADD3 R61, P5, PT, R101, R106, RZ ;  /* 0x0000006a653d7210 */ /* 0x000fe20007fbe0ff */
[----:B------:R-:W-:Y:S01]  /*31330*/  IMAD.WIDE.U32 R96, R99, R76, RZ ;  /* 0x0000004c63607225 */ /* 0x000fe200078e00ff */
[----:B------:R-:W-:-:S02]  /*31340*/  SEL R98, R111, R98, P6 ;  /* 0x000000626f627207 */ /* 0x000fc40003000000 */
[----:B------:R-:W-:Y:S01]  /*31350*/  IADD3 R20, P1, PT, R61, R66, RZ ;  /* 0x000000423d147210 */ /* 0x000fe20007f3e0ff */
[----:B------:R-:W-:Y:S01]  /*31360*/  IMAD.X R103, RZ, RZ, R108, P5 ;  /* 0x000000ffff677224 */ /* 0x000fe200028e066c */
[----:B------:R-:W-:Y:S01]  /*31370*/  IADD3 R117, P5, PT, R117, R50, RZ ;  /* 0x0000003275757210 */ /* 0x000fe20007fbe0ff */
[----:B------:R-:W-:Y:S01]  /*31380*/  IMAD.IADD R113, R113, 0x1, R57 ;  /* 0x0000000171717824 */ /* 0x000fe200078e0239 */
[----:B------:R-:W-:Y:S01]  /*31390*/  SEL R66, R54, R51, P6 ;  /* 0x0000003336427207 */ /* 0x000fe20003000000 */
[----:B------:R-:W-:Y:S01]  /*313a0*/  IMAD.X R100, R103, 0x1, R100, P1 ;  /* 0x0000000167647824 */ /* 0x000fe200008e0664 */
[----:B------:R-:W-:Y:S01]  /*313b0*/  ISETP.GT.U32.AND P1, PT, R106, R61, PT ;  /* 0x0000003d6a00720c */ /* 0x000fe20003f24070 */
[----:B------:R-:W-:Y:S01]  /*313c0*/  IMAD.WIDE.U32 R62, P6, R60, R75, R62 ;  /* 0x0000004b3c3e7225 */ /* 0x000fe200078c003e */
[----:B------:R-:W-:Y:S02]  /*313d0*/  IADD3.X R119, P5, PT, R119, R112, RZ, P5, !PT ;  /* 0x0000007077777210 */ /* 0x000fe40002fbe4ff */
[----:B------:R-:W-:Y:S01]  /*313e0*/  ISETP.GT.U32.AND.EX P1, PT, R108, R103, PT, P1 ;  /* 0x000000676c00720c */ /* 0x000fe20003f24110 */
[----:B------:R-:W-:Y:S01]  /*313f0*/  IMAD.WIDE.U32 R50, R60, R74, RZ ;  /* 0x0000004a3c327225 */ /* 0x000fe200078e00ff */
[----:B------:R-:W-:-:S02]  /*31400*/  ISETP.GT.U32.AND P2, PT, R66, R106, PT ;  /* 0x0000006a4200720c */ /* 0x000fc40003f44070 */
[----:B------:R-:W-:Y:S01]  /*31410*/  SEL R103, R108, R103, P1 ;  /* 0x000000676c677207 */ /* 0x000fe20000800000 */
[----:B------:R-:W-:Y:S01]  /*31420*/  IMAD.X R65, RZ, RZ, RZ, P6 ;  /* 0x000000ffff417224 */ /* 0x000fe200030e06ff */
[----:B------:R-:W-:Y:S01]  /*31430*/  IADD3 R110, P6, PT, R51, R62, RZ ;  /* 0x0000003e336e7210 */ /* 0x000fe20007fde0ff */
[----:B------:R-:W-:Y:S01]  /*31440*/  IMAD R66, R119, R68, RZ ;  /* 0x0000004477427224 */ /* 0x000fe200078e02ff */
[----:B------:R-:W-:Y:S01]  /*31450*/  SEL R51, R106, R61, P1 ;  /* 0x0000003d6a337207 */ /* 0x000fe20000800000 */
[----:B------:R-:W-:Y:S01]  /*31460*/  IMAD.MOV.U32 R64, RZ, RZ, R63 ;  /* 0x000000ffff407224 */ /* 0x000fe200078e003f */
[----:B------:R-:W-:Y:S01]  /*31470*/  ISETP.GT.U32.AND.EX P2, PT, R98, R108, PT, P2 ;  /* 0x0000006c6200720c */ /* 0x000fe20003f44120 */
[----:B------:R-:W-:-:S04]  /*31480*/  IMAD.WIDE.U32 R96, P1, R60, R77, R96 ;  /* 0x0000004d3c607225 */ /* 0x000fc80007820060 */
[----:B------:R-:W-:-:S04]  /*31490*/  IMAD.WIDE.U32 R60, R60, R76, RZ ;  /* 0x0000004c3c3c7225 */ /* 0x000fc800078e00ff */
[----:B------:R-:W-:-:S04]  /*314a0*/  IMAD.WIDE.U32 R62, R117, R68, RZ ;  /* 0x00000044753e7225 */ /* 0x000fc800078e00ff */
[----:B------:R-:W-:Y:S02]  /*314b0*/  IMAD R115, R117, R69, R66 ;  /* 0x0000004575737224 */ /* 0x000fe400078e0242 */
[----:B------:R-:W-:Y:S01]  /*314c0*/  IMAD.X R67, RZ, RZ, RZ, P1 ;  /* 0x000000ffff437224 */ /* 0x000fe200008e06ff */
[----:B------:R-:W-:Y:S01]  /*314d0*/  IADD3 R108, P1, PT, R61, R96, RZ ;  /* 0x000000603d6c7210 */ /* 0x000fe20007f3e0ff */
[----:B------:R-:W-:Y:S01]  /*314e0*/  IMAD.IADD R115, R63, 0x1, R115 ;  /* 0x000000013f737824 */ /* 0x000fe200078e0273 */
[----:B------:R-:W-:Y:S01]  /*314f0*/  SEL R63, RZ, 0x1, !P2 ;  /* 0x00000001ff3f7807 */ /* 0x000fe20005000000 */
[----:B------:R-:W-:Y:S01]  /*31500*/  IMAD.WIDE.U32.X R64, R99, R75, R64, P6 ;  /* 0x0000004b63407225 */ /* 0x000fe200030e0440 */
[----:B------:R-:W-:Y:S02]  /*31510*/  IADD3 R98, P6, P2, R18, R109, R21 ;  /* 0x0000006d12627210 */ /* 0x000fe40007ade015 */
[----:B------:R-:W-:Y:S01]  /*31520*/  IADD3.X R61, P5, P0, R58, RZ, RZ, P5, P0 ;  /* 0x000000ff3a3d7210 */ /* 0x000fe200028a04ff */
[----:B------:R-:W-:Y:S01]  /*31530*/  IMAD.MOV.U32 R66, RZ, RZ, R97 ;  /* 0x000000ffff427224 */ /* 0x000fe200078e0061 */
[----:B------:R-:W-:Y:S01]  /*31540*/  IADD3.X R106, PT, PT, RZ, R55, R24, P6, P2 ;  /* 0x00000037ff6a7210 */ /* 0x000fe200037e4418 */
[----:B------:R-:W-:-:S04]  /*31550*/  IMAD.WIDE.U32 R96, R115, R70, RZ ;  /* 0x0000004673607225 */ /* 0x000fc800078e00ff */
[----:B------:R-:W-:Y:S01]  /*31560*/  IMAD.WIDE.U32.X R66, R99, R77, R66, P1 ;  /* 0x0000004d63427225 */ /* 0x000fe200008e0442 */
[----:B------:R-:W-:Y:S02]  /*31570*/  IADD3 R109, P1, P2, R109, R98, R63 ;  /* 0x000000626d6d7210 */ /* 0x000fe40007a3e03f */
[----:B------:R-:W-:Y:S01]  /*31580*/  IADD3.X R63, PT, PT, R59, RZ, RZ, P5, P0 ;  /* 0x000000ff3b3f7210 */ /* 0x000fe20002fe04ff */
[C---:B------:R-:W-:Y:S01]  /*31590*/  IMAD.WIDE.U32 R98, R62.reuse, R70, RZ ;  /* 0x000000463e627225 */ /* 0x040fe200078e00ff */
[----:B------:R-:W-:Y:S02]  /*315a0*/  IADD3 R59, P0, PT, R61, R56, RZ ;  /* 0x000000383d3b7210 */ /* 0x000fe40007f1e0ff */
[----:B------:R-:W-:Y:S01]  /*315b0*/  IADD3.X R106, PT, PT, R55, R106, RZ, P1, P2 ;  /* 0x0000006a376a7210 */ /* 0x000fe20000fe44ff */
[----:B------:R-:W-:Y:S01]  /*315c0*/  IMAD.WIDE.U32 R96, P5, R62, R71, R96 ;  /* 0x000000473e607225 */ /* 0x000fe200078a0060 */
[----:B------:R-:W-:Y:S02]  /*315d0*/  IADD3 RZ, P1, PT, R117, R98, RZ ;  /* 0x0000006275ff7210 */ /* 0x000fe40007f3e0ff */
[----:B------:R-:W-:Y:S01]  /*315e0*/  IADD3 R98, P2, PT, R59, R50, RZ ;  /* 0x000000323b627210 */ /* 0x000fe20007f5e0ff */
[----:B------:R-:W-:Y:S01]  /*315f0*/  IMAD.X R59, RZ, RZ, RZ, P5 ;  /* 0x000000ffff3b7224 */ /* 0x000fe200028e06ff */
[----:B------:R-:W-:Y:S01]  /*31600*/  IADD3 R50, P6, PT, R99, R96, RZ ;  /* 0x0000006063327210 */ /* 0x000fe20007fde0ff */
[----:B------:R-:W-:Y:S01]  /*31610*/  IMAD.MOV.U32 R58, RZ, RZ, R97 ;  /* 0x000000ffff3a7224 */ /* 0x000fe200078e0061 */
[----:B------:R-:W-:Y:S01]  /*31620*/  IADD3.X R55, P0, PT, R63, R52, RZ, P0, !PT ;  /* 0x000000343f377210 */ /* 0x000fe2000071e4ff */
[----:B------:R-:W-:-:S03]  /*31630*/  IMAD.WIDE.U32 R56, R115, R72, RZ ;  /* 0x0000004873387225 */ /* 0x000fc600078e00ff */
[----:B------:R-:W-:Y:S01]  /*31640*/  IADD3.X R110, P5, PT, R55, R110, RZ, P2, !PT ;  /* 0x0000006e376e7210 */ /* 0x000fe200017be4ff */
[----:B------:R-:W-:Y:S01]  /*31650*/  IMAD.WIDE.U32.X R58, R115, R71, R58, P6 ;  /* 0x00000047733a7225 */ /* 0x000fe200030e043a */
[----:B------:R-:W-:Y:S02]  /*31660*/  IADD3.X RZ, P2, PT, R119, R50, RZ, P1, !PT ;  /* 0x0000003277ff7210 */ /* 0x000fe40000f5e4ff */
[----:B------:R-:W-:Y:S01]  /*31670*/  IADD3.X R50, P0, P5, R64, RZ, RZ, P5, P0 ;  /* 0x000000ff40327210 */ /* 0x000fe20002d004ff */
[----:B------:R-:W-:Y:S01]  /*31680*/  IMAD.WIDE.U32 R96, R115, R74, RZ ;  /* 0x0000004a73607225 */ /* 0x000fe200078e00ff */
[----:B------:R-:W-:Y:S02]  /*31690*/  IADD3.X R119, P2, PT, RZ, R58, RZ, P2, !PT ;  /* 0x0000003aff777210 */ /* 0x000fe4000175e4ff */
[----:B------:R-:W-:Y:S01]  /*316a0*/  IADD3 R117, P1, PT, R20, R54, RZ ;  /* 0x0000003614757210 */ /* 0x000fe20007f3e0ff */
[----:B------:R-:W-:Y:S01]  /*316b0*/  IMAD.IADD R52, R53, 0x1, R107 ;  /* 0x0000000135347824 */ /* 0x000fe200078e026b */
[----:B------:R-:W-:Y:S01]  /*316c0*/  IADD3.X R112, PT, PT, R65, RZ, RZ, P0, P5 ;  /* 0x000000ff41707210 */ /* 0x000fe200007ea4ff */
[----:B------:R-:W-:Y:S01]  /*316d0*/  IMAD.WIDE.U32 R54, P0, R62, R73, R56 ;  /* 0x000000493e367225 */ /* 0x000fe20007800038 */
[----:B------:R-:W-:-:S03]  /*316e0*/  IADD3 R119, P5, PT, R119, R98, RZ ;  /* 0x0000006277777210 */ /* 0x000fc60007fbe0ff */
[----:B------:R-:W-:-:S04]  /*316f0*/  IMAD.WIDE.U32 R56, R62, R72, RZ ;  /* 0x000000483e387225 */ /* 0x000fc800078e00ff */
        /* <DEDUP_REMOVED lines=32> */
[----:B------:R-:W-:-:S02]  /*31900*/  IADD3 R53, P2, PT, R53, R110, RZ ;  /* 0x0000006e35357210 */ /* 0x000fc40007f5e0ff */
[----:B------:R-:W-:Y:S01]  /*31910*/  IADD3.X R108, P0, P1, R66, RZ, RZ, P1, P0 ;  /* 0x000000ff426c7210 */ /* 0x000fe200009004ff */
[----:B------:R-:W-:Y:S01]  /*31920*/  IMAD.WIDE.U32 R98, R62, R70, RZ ;  /* 0x000000463e627225 */ /* 0x000fe200078e00ff */
[----:B------:R-:W-:Y:S02]  /*31930*/  IADD3.X R96, P2, PT, R96, R57, RZ, P2, !PT ;  /* 0x0000003960607210 */ /* 0x000fe4000175e4ff */
[----:B------:R-:W-:Y:S01]  /*31940*/  IADD3.X R110, PT, PT, R67, RZ, RZ, P0, P1 ;  /* 0x000000ff436e7210 */ /* 0x000fe200007e24ff */
[----:B------:R-:W-:Y:S01]  /*31950*/  IMAD.WIDE.U32 R54, P5, R62, R71, R54 ;  /* 0x000000473e367225 */ /* 0x000fe200078a0036 */
[----:B------:R-:W-:-:S03]  /*31960*/  IADD3 RZ, P0, PT, R119, R98, RZ ;  /* 0x0000006277ff7210 */ /* 0x000fc60007f1e0ff */
[----:B------:R-:W-:Y:S01]  /*31970*/  IMAD.WIDE.U32.X R60, R115, R77, R60, P6 ;  /* 0x0000004d733c7225 */ /* 0x000fe200030e043c */
[----:B------:R-:W-:Y:S02]  /*31980*/  IADD3 R66, P6, PT, R53, R56, RZ ;  /* 0x0000003835427210 */ /* 0x000fe40007fde0ff */
[----:B------:R-:W-:Y:S01]  /*31990*/  IADD3 R98, P1, PT, R99, R54, RZ ;  /* 0x0000003663627210 */ /* 0x000fe20007f3e0ff */
[----:B------:R-:W-:Y:S01]  /*319a0*/  IMAD.MOV.U32 R53, RZ, RZ, RZ ;  /* 0x000000ffff357224 */ /* 0x000fe200078e00ff */
[----:B------:R-:W-:Y:S02]  /*319b0*/  IADD3.X R96, P6, PT, R96, R123, RZ, P6, !PT ;  /* 0x0000007b60607210 */ /* 0x000fe400037de4ff */
[----:B------:R-:W-:Y:S01]  /*319c0*/  IADD3.X RZ, P0, PT, R121, R98, RZ, P0, !PT ;  /* 0x0000006279ff7210 */ /* 0x000fe2000071e4ff */
[----:B------:R-:W-:Y:S01]  /*319d0*/  IMAD.WIDE.U32 R104, R104, R105, R52 ;  /* 0x0000006968687225 */ /* 0x000fe200078e0034 */
[----:B------:R-:W-:Y:S02]  /*319e0*/  IADD3.X R57, P2, P6, R58, RZ, RZ, P6, P2 ;  /* 0x000000ff3a397210 */ /* 0x000fe400036444ff */
[----:B------:R-:W-:Y:S01]  /*319f0*/  IADD3.X R56, PT, PT, RZ, RZ, RZ, P3, P4 ;  /* 0x000000ffff387210 */ /* 0x000fe20001fe84ff */
[----:B------:R-:W-:Y:S01]  /*31a00*/  IMAD.X R53, RZ, RZ, RZ, P5 ;  /* 0x000000ffff357224 */ /* 0x000fe200028e06ff */
[----:B------:R-:W-:Y:S01]  /*31a10*/  IADD3 R98, P5, PT, R108, R19, RZ ;  /* 0x000000136c627210 */ /* 0x000fe20007fbe0ff */
[----:B------:R-:W-:Y:S01]  /*31a20*/  IMAD.MOV.U32 R52, RZ, RZ, R55 ;  /* 0x000000ffff347224 */ /* 0x000fe200078e0037 */
[----:B------:R-:W-:-:S02]  /*31a30*/  IADD3.X R58, PT, PT, R59, RZ, RZ, P2, P6 ;  /* 0x000000ff3b3a7210 */ /* 0x000fc400017ec4ff */
[----:B------:R-:W-:Y:S01]  /*31a40*/  IADD3 R57, P3, PT, R57, R98, RZ ;  /* 0x0000006239397210 */ /* 0x000fe20007f7e0ff */
[----:B------:R-:W-:Y:S01]  /*31a50*/  IMAD.WIDE.U32.X R54, R63, R71, R52, P1 ;  /* 0x000000473f367225 */ /* 0x000fe200008e0434 */
[----:B------:R-:W-:Y:S02]  /*31a60*/  IADD3 R113, P4, P1, R56, R104, R113 ;  /* 0x0000006838717210 */ /* 0x000fe4000799e071 */
[----:B------:R-:W-:Y:S01]  /*31a70*/  IADD3 R64, P6, PT, R57, R64, RZ ;  /* 0x0000004039407210 */ /* 0x000fe20007fde0ff */
[----:B------:R-:W-:Y:S01]  /*31a80*/  IMAD.WIDE.U32 R52, R63, R72, RZ ;  /* 0x000000483f347225 */ /* 0x000fe200078e00ff */
[----:B------:R-:W-:-:S03]  /*31a90*/  IADD3.X R59, P0, PT, RZ, R54, RZ, P0, !PT ;  /* 0x00000036ff3b7210 */ /* 0x000fc6000071e4ff */
[----:B------:R-:W-:-:S04]  /*31aa0*/  IMAD.WIDE.U32 R56, R62, R72, RZ ;  /* 0x000000483e387225 */ /* 0x000fc800078e00ff */
[----:B------:R-:W-:-:S04]  /*31ab0*/  IMAD.WIDE.U32 R52, P2, R62, R73, R52 ;  /* 0x000000493e347225 */ /* 0x000fc80007840034 */
[----:B------:R-:W-:Y:S01]  /*31ac0*/  IMAD.X R99, R110, 0x1, R23, P5 ;  /* 0x000000016e637824 */ /* 0x000fe200028e0617 */
[----:B------:R-:W-:Y:S01]  /*31ad0*/  IADD3 R52, P5, PT, R57, R52, RZ ;  /* 0x0000003439347210 */ /* 0x000fe20007fbe0ff */
[----:B------:R-:W-:Y:S01]  /*31ae0*/  IMAD.X R97, RZ, RZ, R55, P0 ;  /* 0x000000ffff617224 */ /* 0x000fe200000e0637 */
[----:B------:R-:W-:Y:S01]  /*31af0*/  IADD3 R59, P0, PT, R59, R66, RZ ;  /* 0x000000423b3b7210 */ /* 0x000fe20007f1e0ff */
[----:B------:R-:W-:Y:S01]  /*31b00*/  IMAD.X R55, RZ, RZ, RZ, P2 ;  /* 0x000000ffff377224 */ /* 0x000fe200010e06ff */
[----:B------:R-:W-:Y:S01]  /*31b10*/  IADD3.X R57, P3, PT, R58, R99, RZ, P3, !PT ;  /* 0x000000633a397210 */ /* 0x000fe20001f7e4ff */
[----:B------:R-:W-:Y:S01]  /*31b20*/  IMAD.MOV.U32 R54, RZ, RZ, R53 ;  /* 0x000000ffff367224 */ /* 0x000fe200078e0035 */
[----:B------:R-:W-:Y:S01]  /*31b30*/  IADD3 R59, P2, PT, R59, R56, RZ ;  /* 0x000000383b3b7210 */ /* 0x000fe20007f5e0ff */
[----:B------:R-:W-:Y:S01]  /*31b40*/  IMAD.IADD R56, R107, 0x1, R105 ;  /* 0x000000016b387824 */ /* 0x000fe200078e0269 */
[----:B------:R-:W-:Y:S01]  /*31b50*/  IADD3.X R58, P6, PT, R57, R50, RZ, P6, !PT ;  /* 0x00000032393a7210 */ /* 0x000fe200037de4ff */
[----:B------:R-:W-:Y:S01]  /*31b60*/  IMAD.WIDE.U32.X R54, R63, R73, R54, P5 ;  /* 0x000000493f367225 */ /* 0x000fe200028e0436 */
[----:B------:R-:W-:-:S02]  /*31b70*/  IADD3.X R97, P0, PT, R97, R96, RZ, P0, !PT ;  /* 0x0000006061617210 */ /* 0x000fc4000071e4ff */
[----:B------:R-:W-:Y:S02]  /*31b80*/  IADD3.X R66, P3, P6, R60, RZ, RZ, P6, P3 ;  /* 0x000000ff3c427210 */ /* 0x000fe400036664ff */
[----:B------:R-:W-:Y:S01]  /*31b90*/  IADD3.X R97, P2, PT, R97, R52, RZ, P2, !PT ;  /* 0x0000003461617210 */ /* 0x000fe2000175e4ff */
[----:B------:R-:W-:Y:S01]  /*31ba0*/  IMAD.WIDE.U32 R52, R63, R74, RZ ;  /* 0x0000004a3f347225 */ /* 0x000fe200078e00ff */
[----:B------:R-:W-:Y:S02]  /*31bb0*/  IADD3.X R56, PT, PT, RZ, R56, RZ, P4, P1 ;  /* 0x00000038ff387210 */ /* 0x000fe400027e24ff */
[----:B------:R-:W-:Y:S01]  /*31bc0*/  ISETP.GT.U32.AND P1, PT, R51, R20, PT ;  /* 0x000000143300720c */ /* 0x000fe20003f24070 */
[----:B------:R-:W-:Y:S01]  /*31bd0*/  IMAD.WIDE.U32 R50, R59, R68, RZ ;  /* 0x000000443b327225 */ /* 0x000fe200078e00ff */
[----:B------:R-:W-:Y:S02]  /*31be0*/  IADD3.X R60, PT, PT, R61, RZ, RZ, P3, P6 ;  /* 0x000000ff3d3c7210 */ /* 0x000fe40001fec4ff */
[----:B------:R-:W-:-:S02]  /*31bf0*/  IADD3.X R65, P2, P6, R54, RZ, RZ, P2, P0 ;  /* 0x000000ff36417210 */ /* 0x000fc400016404ff */
[----:B------:R-:W-:Y:S01]  /*31c00*/  ISETP.GE.U32.AND P0, PT, R117, R20, PT ;  /* 0x000000147500720c */ /* 0x000fe20003f06070 */
[----:B------:R-:W-:Y:S01]  /*31c10*/  IMAD R20, R97, R68, RZ ;  /* 0x0000004461147224 */ /* 0x000fe200078e02ff */
[----:B------:R-:W-:Y:S02]  /*31c20*/  ISETP.GT.U32.AND.EX P1, PT, R103, R100, PT, P1 ;  /* 0x000000646700720c */ /* 0x000fe40003f24110 */
[----:B------:R-:W-:Y:S02]  /*31c30*/  IADD3 R102, P4, P5, R102, R113, R113 ;  /* 0x0000007166667210 */ /* 0x000fe40007d9e071 */
[----:B------:R-:W-:Y:S01]  /*31c40*/  IADD3.X R67, PT, PT, R55, RZ, RZ, P2, P6 ;  /* 0x000000ff37437210 */ /* 0x000fe200017ec4ff */
[----:B------:R-:W-:Y:S01]  /*31c50*/  IMAD R55, R59, R69, R20 ;  /* 0x000000453b377224 */ /* 0x000fe200078e0214 */
[----:B------:R-:W-:Y:S01]  /*31c60*/  SEL R54, RZ, 0x1, !P1 ;  /* 0x00000001ff367807 */ /* 0x000fe20004800000 */
[----:B------:R-:W-:Y:S01]  /*31c70*/  IMAD.WIDE.U32 R52, P6, R62, R75, R52 ;  /* 0x0000004b3e347225 */ /* 0x000fe200078c0034 */
[----:B------:R-:W-:-:S02]  /*31c80*/  ISETP.GE.U32.AND P2, PT, R98, R19, PT ;  /* 0x000000136200720c */ /* 0x000fc40003f46070 */
[----:B------:R-:W-:Y:S01]  /*31c90*/  IADD3.X R20, PT, PT, RZ, R56, R56, P4, P5 ;  /* 0x00000038ff147210 */ /* 0x000fe200027ea438 */
[----:B------:R-:W-:Y:S01]  /*31ca0*/  IMAD.IADD R55, R51, 0x1, R55 ;  /* 0x0000000133377824 */ /* 0x000fe200078e0237 */
[----:B------:R-:W-:Y:S01]  /*31cb0*/  IADD3 R54, P4, P5, R54, R109, R18 ;  /* 0x0000006d36367210 */ /* 0x000fe20007d9e012 */
[----:B------:R-:W-:Y:S01]  /*31cc0*/  IMAD.WIDE.U32 R56, R62, R74, RZ ;  /* 0x0000004a3e387225 */ /* 0x000fe200078e00ff */
[----:B------:R-:W-:Y:S02]  /*31cd0*/  ISETP.GE.U32.AND.EX P1, PT, R99, R23, PT, P2 ;  /* 0x000000176300720c */ /* 0x000fe40003f26120 */
[----:B------:R-:W-:Y:S01]  /*31ce0*/  IADD3 R101, P3, PT, R22, R101, RZ ;  /* 0x0000006516657210 */ /* 0x000fe20007f7e0ff */
[----:B------:R-:W-:Y:S01]  /*31cf0*/  IMAD.WIDE.U32 R22, R55, R70, RZ ;  /* 0x0000004637167225 */ /* 0x000fe200078e00ff */
[----:B------:R-:W-:Y:S02]  /*31d00*/  IADD3 R65, P2, PT, R65, R64, RZ ;  /* 0x0000004041417210 */ /* 0x000fe40007f5e0ff */
[----:B------:R-:W-:Y:S01]  /*31d10*/  IADD3.X R51, PT, PT, RZ, R106, RZ, P4, P5 ;  /* 0x0000006aff337210 */ /* 0x000fe200027ea4ff */
[----:B------:R-:W-:Y:S01]  /*31d20*/  IMAD.X R19, RZ, RZ, RZ, P6 ;  /* 0x000000ffff137224 */ /* 0x000fe200030e06ff */
[----:B------:R-:W-:Y:S01]  /*31d30*/  IADD3 R64, P4, PT, R57, R52, RZ ;  /* 0x0000003439407210 */ /* 0x000fe20007f9e0ff */
[----:B------:R-:W-:Y:S01]  /*31d40*/  IMAD.MOV.U32 R18, RZ, RZ, R53 ;  /* 0x000000ffff127224 */ /* 0x000fe200078e0035 */
[----:B------:R-:W-:Y:S01]  /*31d50*/  IADD3 R65, P6, PT, R65, R56, RZ ;  /* 0x0000003841417210 */ /* 0x000fe20007fde0ff */
[----:B------:R-:W-:Y:S01]  /*31d60*/  IMAD.WIDE.U32 R56, R50, R70, RZ ;  /* 0x0000004632387225 */ /* 0x000fe200078e00ff */
[----:B------:R-:W-:-:S02]  /*31d70*/  IADD3.X R67, P2, PT, R67, R58, RZ, P2, !PT ;  /* 0x0000003a43437210 */ /* 0x000fc4000175e4ff */
[----:B------:R-:W-:Y:S01]  /*31d80*/  SEL R99, RZ, 0x1, P1 ;  /* 0x00000001ff637807 */ /* 0x000fe20000800000 */
[----:B------:R-:W-:Y:S01]  /*31d90*/  IMAD.WIDE.U32 R22, P5, R50, R71, R22 ;  /* 0x0000004732167225 */ /* 0x000fe200078a0016 */
[----:B------:R-:W-:Y:S02]  /*31da0*/  IADD3.X R67, P6, PT, R67, R64, RZ, P6, !PT ;  /* 0x0000004043437210 */ /* 0x000fe400037de4ff */
[----:B------:R-:W-:Y:S01]  /*31db0*/  IADD3 RZ, P1, PT, R59, R56, RZ ;  /* 0x000000383bff7210 */ /* 0x000fe20007f3e0ff */
[----:B------:R-:W-:Y:S01]  /*31dc0*/  IMAD.WIDE.U32.X R52, R63, R75, R18, P4 ;  /* 0x0000004b3f347225 */ /* 0x000fe200020e0412 */
[----:B------:R-:W-:Y:S02]  /*31dd0*/  IADD3 R56, P4, PT, R57, R22, RZ ;  /* 0x0000001639387210 */ /* 0x000fe40007f9e0ff */
[----:B------:R-:W-:Y:S01]  /*31de0*/  ISETP.GE.U32.AND.EX P0, PT, R111, R100, PT, P0 ;  /* 0x000000646f00720c */ /* 0x000fe20003f06100 */
[----:B------:R-:W-:Y:S01]  /*31df0*/  IMAD.WIDE.U32 R58, R63, R76, RZ ;  /* 0x0000004c3f3a7225 */ /* 0x000fe200078e00ff */
[----:B------:R-:W-:-:S02]  /*31e00*/  IADD3.X R61, P2, P6, R52, RZ, RZ, P6, P2 ;  /* 0x000000ff343d7210 */ /* 0x000fc400036444ff */
[----:B------:R-:W-:Y:S01]  /*31e10*/  IADD3.X RZ, P1, PT, R97, R56, RZ, P1, !PT ;  /* 0x0000003861ff7210 */ /* 0x000fe20000f3e4ff */
[----:B------:R-:W-:Y:S01]  /*31e20*/  IMAD.X R19, RZ, RZ, RZ, P5 ;  /* 0x000000ffff137224 */ /* 0x000fe200028e06ff */
[-C--:B------:R-:W-:Y:S01]  /*31e30*/  IADD3 R99, P5, PT, R99, R102.reuse, RZ ;  /* 0x0000006663637210 */ /* 0x080fe20007fbe0ff */
[----:B------:R-:W-:Y:S01]  /*31e40*/  IMAD.MOV.U32 R18, RZ, RZ, R23 ;  /* 0x000000ffff127224 */ /* 0x000fe200078e0017 */
[----:B------:R-:W-:Y:S01]  /*31e50*/  IADD3.X R64, PT, PT, R53, RZ, RZ, P2, P6 ;  /* 0x000000ff35407210 */ /* 0x000fe200017ec4ff */
[----:B------:R-:W-:Y:S01]  /*31e60*/  IMAD.WIDE.U32 R58, P6, R62, R77, R58 ;  /* 0x0000004d3e3a7225 */ /* 0x000fe200078c003a */
[----:B------:R-:W-:-:S03]  /*31e70*/  ISETP.GE.U32.AND P2, PT, R99, R102, PT ;  /* 0x000000666300720c */ /* 0x000fc60003f46070 */
[----:B------:R-:W-:-:S04]  /*31e80*/  IMAD.WIDE.U32 R56, R62, R76, RZ ;  /* 0x0000004c3e387225 */ /* 0x000fc800078e00ff */
[----:B------:R-:W-:Y:S01]  /*31e90*/  IMAD.X R103, RZ, RZ, R20, P5 ;  /* 0x000000ffff677224 */ /* 0x000fe200028e0614 */
[----:B------:R-:W-:Y:S01]  /*31ea0*/  IADD3 R62, P5, PT, R66, R99, RZ ;  /* 0x00000063423e7210 */ /* 0x000fe20007fbe0ff */
[----:B------:R-:W-:-:S03]  /*31eb0*/  IMAD.WIDE.U32.X R52, R55, R71, R18, P4 ;  /* 0x0000004737347225 */ /* 0x000fc600020e0412 */
[----:B------:R-:W-:Y:S01]  /*31ec0*/  IADD3 R61, P4, PT, R61, R62, RZ ;  /* 0x0000003e3d3d7210 */ /* 0x000fe20007f9e0ff */
[----:B------:R-:W-:Y:S01]  /*31ed0*/  IMAD.X R19, RZ, RZ, RZ, P6 ;  /* 0x000000ffff137224 */ /* 0x000fe200030e06ff */
[----:B------:R-:W-:Y:S01]  /*31ee0*/  IADD3 R66, P6, PT, R57, R58, RZ ;  /* 0x0000003a39427210 */ /* 0x000fe20007fde0ff */
[----:B------:R-:W-:Y:S01]  /*31ef0*/  IMAD.WIDE.U32 R22, R55, R72, RZ ;  /* 0x0000004837167225 */ /* 0x000fe200078e00ff */
[----:B------:R-:W-:-:S03]  /*31f00*/  IADD3.X R52, P1, PT, RZ, R52, RZ, P1, !PT ;  /* 0x00000034ff347210 */ /* 0x000fc60000f3e4ff */
        /* <DEDUP_REMOVED lines=9> */
[----:B------:R-:W-:-:S03]  /*31fa0*/  IADD3.X R63, P6, PT, R63, R66, RZ, P6, !PT ;  /* 0x000000423f3f7210 */ /* 0x000fc600037de4ff */
[----:B------:R-:W-:-:S04]  /*31fb0*/  IMAD.WIDE.U32 R56, R50, R72, RZ ;  /* 0x0000004832387225 */ /* 0x000fc800078e00ff */
[----:B------:R-:W-:Y:S01]  /*31fc0*/  IMAD.X R53, RZ, RZ, RZ, P1 ;  /* 0x000000ffff357224 */ /* 0x000fe200008e06ff */
[----:B------:R-:W-:Y:S01]  /*31fd0*/  IADD3 R65, P5, PT, R57, R22, RZ ;  /* 0x0000001639417210 */ /* 0x000fe20007fbe0ff */
[----:B------:R-:W-:Y:S01]  /*31fe0*/  IMAD.MOV.U32 R52, RZ, RZ, R23 ;  /* 0x000000ffff347224 */ /* 0x000fe200078e0017 */
[----:B------:R-:W-:Y:S01]  /*31ff0*/  IADD3 R57, P1, PT, R59, R56, RZ ;  /* 0x000000383b397210 */ /* 0x000fe20007f3e0ff */
[----:B------:R-:W-:Y:S01]  /*32000*/  IMAD.X R64, RZ, RZ, R25, P3 ;  /* 0x000000ffff407224 */ /* 0x000fe200018e0619 */
[----:B------:R-:W-:Y:S01]  /*32010*/  IADD3.X R56, P0, PT, R58, R67, RZ, P0, !PT ;  /* 0x000000433a387210 */ /* 0x000fe2000071e4ff */
[----:B------:R-:W-:Y:S01]  /*32020*/  IMAD.WIDE.U32.X R22, R55, R73, R52, P5 ;  /* 0x0000004937167225 */ /* 0x000fe200028e0434 */
[----:B------:R-:W-:Y:S02]  /*32030*/  IADD3.X R58, P4, P6, R18, RZ, RZ, P6, P4 ;  /* 0x000000ff123a7210 */ /* 0x000fe400036884ff */
[----:B------:R-:W-:Y:S02]  /*32040*/  IADD3.X R56, P1, PT, R56, R65, RZ, P1, !PT ;  /* 0x0000004138387210 */ /* 0x000fe40000f3e4ff */
[----:B------:R-:W-:Y:S01]  /*32050*/  IADD3.X R59, PT, PT, R19, RZ, RZ, P4, P6 ;  /* 0x000000ff133b7210 */ /* 0x000fe200027ec4ff */
[----:B------:R-:W-:Y:S01]  /*32060*/  IMAD.WIDE.U32 R18, R55, R74, RZ ;  /* 0x0000004a37127225 */ /* 0x000fe200078e00ff */
[----:B------:R-:W-:-:S02]  /*32070*/  ISETP.GE.U32.AND.EX P5, PT, R103, R20, PT, P2 ;  /* 0x000000146700720c */ /* 0x000fc40003fa6120 */
[----:B------:R-:W-:Y:S02]  /*32080*/  ISETP.GE.U32.AND P2, PT, R62, R99, PT ;  /* 0x000000633e00720c */ /* 0x000fe40003f46070 */
[----:B------:R-:W-:Y:S02]  /*32090*/  IADD3.X R22, P0, P1, R22, RZ, RZ, P1, P0 ;  /* 0x000000ff16167210 */ /* 0x000fe400009004ff */
[----:B------:R-:W-:Y:S01]  /*320a0*/  IADD3 R62, P6, P4, R60, R21, R54 ;  /* 0x000000153c3e7210 */ /* 0x000fe20007cde036 */
[C---:B------:R-:W-:Y:S01]  /*320b0*/  IMAD.WIDE.U32 R20, R50.reuse, R74, RZ ;  /* 0x0000004a32147225 */ /* 0x040fe200078e00ff */
[----:B------:R-:W-:Y:S02]  /*320c0*/  SEL R54, RZ, 0x1, P5 ;  /* 0x00000001ff367807 */ /* 0x000fe40002800000 */
[----:B------:R-:W-:Y:S01]  /*320d0*/  ISETP.GE.U32.AND.EX P2, PT, R97, R103, PT, P2 ;  /* 0x000000676100720c */ /* 0x000fe20003f46120 */
[----:B------:R-:W-:Y:S01]  /*320e0*/  IMAD.WIDE.U32 R18, P5, R50, R75, R18 ;  /* 0x0000004b32127225 */ /* 0x000fe200078a0012 */
[----:B------:R-:W-:-:S02]  /*320f0*/  IADD3.X R52, PT, PT, R23, RZ, RZ, P0, P1 ;  /* 0x000000ff17347210 */ /* 0x000fc400007e24ff */
[----:B------:R-:W-:Y:S01]  /*32100*/  IADD3 R23, P0, PT, R22, R61, RZ ;  /* 0x0000003d16177210 */ /* 0x000fe20007f1e0ff */
[----:B------:R-:W-:Y:S01]  /*32110*/  IMAD.MOV.U32 R22, RZ, RZ, R19 ;  /* 0x000000ffff167224 */ /* 0x000fe200078e0013 */
        /* <DEDUP_REMOVED lines=17> */
[----:B------:R-:W-:Y:S01]  /*32230*/  IMAD.WIDE.U32 R20, R50, R76, RZ ;  /* 0x0000004c32147225 */ /* 0x000fe200078e00ff */
[----:B------:R-:W-:Y:S02]  /*32240*/  IADD3.X R23, PT, PT, R23, RZ, RZ, P1, P0 ;  /* 0x000000ff17177210 */ /* 0x000fe40000fe04ff */
[----:B------:R-:W-:Y:S01]  /*32250*/  ISETP.GE.U32.AND.EX P5, PT, R60, R61, PT, P5 ;  /* 0x0000003d3c00720c */ /* 0x000fe20003fa6150 */
[----:B------:R-:W-:Y:S01]  /*32260*/  IMAD.X R19, RZ, RZ, RZ, P2 ;  /* 0x000000ffff137224 */ /* 0x000fe200010e06ff */
[----:B------:R-:W-:Y:S01]  /*32270*/  IADD3 R25, P2, PT, R58, R54, RZ ;  /* 0x000000363a197210 */ /* 0x000fe20007f5e0ff */
[----:B------:R-:W-:Y:S01]  /*32280*/  IMAD.MOV.U32 R18, RZ, RZ, R53 ;  /* 0x000000ffff127224 */ /* 0x000fe200078e0035 */
[----:B------:R-:W-:-:S02]  /*32290*/  IADD3 R61, P1, PT, R21, R52, RZ ;  /* 0x00000034153d7210 */ /* 0x000fc40007f3e0ff */
[----:B------:R-:W-:Y:S01]  /*322a0*/  IADD3 R21, P0, PT, R22, R25, RZ ;  /* 0x0000001916157210 */ /* 0x000fe20007f1e0ff */
[----:B------:R-:W-:Y:S01]  /*322b0*/  IMAD.X R22, R59, 0x1, R60, P2 ;  /* 0x000000013b167824 */ /* 0x000fe200010e063c */
[----:B------:R-:W-:Y:S01]  /*322c0*/  SEL R50, RZ, 0x1, P3 ;  /* 0x00000001ff327807 */ /* 0x000fe20001800000 */
[----:B------:R-:W-:Y:S01]  /*322d0*/  IMAD.WIDE.U32.X R18, R55, R77, R18, P1 ;  /* 0x0000004d37127225 */ /* 0x000fe200008e0412 */
[----:B------:R-:W-:Y:S02]  /*322e0*/  IADD3 R53, P2, PT, R21, R20, RZ ;  /* 0x0000001415357210 */ /* 0x000fe40007f5e0ff */
[----:B------:R-:W-:Y:S02]  /*322f0*/  ISETP.GE.U32.AND P3, PT, R25, R54, PT ;  /* 0x000000361900720c */ /* 0x000fe40003f66070 */
[----:B------:R-:W-:Y:S02]  /*32300*/  IADD3.X R20, P0, PT, R23, R22, RZ, P0, !PT ;  /* 0x0000001617147210 */ /* 0x000fe4000071e4ff */
[----:B------:R-:W-:-:S02]  /*32310*/  SEL R21, RZ, 0x1, P5 ;  /* 0x00000001ff157807 */ /* 0x000fc40002800000 */
[----:B------:R-:W-:Y:S02]  /*32320*/  ISETP.GE.U32.AND.EX P3, PT, R22, R60, PT, P3 ;  /* 0x0000003c1600720c */ /* 0x000fe40003f66130 */
[----:B------:R-:W-:Y:S02]  /*32330*/  IADD3.X R61, P2, PT, R20, R61, RZ, P2, !PT ;  /* 0x0000003d143d7210 */ /* 0x000fe4000175e4ff */
[----:B------:R-:W-:Y:S02]  /*32340*/  IADD3.X R23, PT, PT, RZ, R24, R51, P6, P4 ;  /* 0x00000018ff177210 */ /* 0x000fe400037e8433 */
[----:B------:R-:W-:Y:S02]  /*32350*/  IADD3 R21, P1, P4, R21, R62, R50 ;  /* 0x0000003e15157210 */ /* 0x000fe40007c3e032 */
[----:B------:R-:W-:Y:S02]  /*32360*/  SEL R20, RZ, 0x1, P3 ;  /* 0x00000001ff147807 */ /* 0x000fe40001800000 */
[----:B------:R-:W-:-:S02]  /*32370*/  IADD3.X R25, P0, P2, R18, RZ, RZ, P2, P0 ;  /* 0x000000ff12197210 */ /* 0x000fc400012004ff */
        /* <DEDUP_REMOVED lines=36> */
.L_x_98:
        /* <DEDUP_REMOVED lines=21> */
.L_x_99:
[----:B------:R-:W-:Y:S02]  /*32710*/  ISETP.GE.U32.AND P0, PT, R57, R11, PT ;  /* 0x0000000b3900720c */ /* 0x000fe40003f06070 */
[----:B------:R-:W-:Y:S02]  /*32720*/  IADD3 R21, P1, PT, -R11, R57, RZ ;  /* 0x000000390b157210 */ /* 0x000fe40007f3e1ff */
[----:B------:R-:W-:-:S03]  /*32730*/  ISETP.GE.U32.AND.EX P0, PT, R56, R10, PT, P0 ;  /* 0x0000000a3800720c */ /* 0x000fc60003f06100 */
[----:B------:R-:W-:Y:S01]  /*32740*/  IMAD.X R20, R56, 0x1, ~R10, P1 ;  /* 0x0000000138147824 */ /* 0x000fe200008e0e0a */
[----:B------:R-:W-:-:S04]  /*32750*/  SEL R18, RZ, 0x1, P0 ;  /* 0x00000001ff127807 */ /* 0x000fc80000000000 */
[----:B------:R-:W-:-:S04]  /*32760*/  IADD3 R13, P0, PT, R13, R18, RZ ;  /* 0x000000120d0d7210 */ /* 0x000fc80007f1e0ff */
[CC--:B------:R-:W-:Y:S01]  /*32770*/  IADD3 R53, P2, PT, R24.reuse, -R13.reuse, RZ ;  /* 0x8000000d18357210 */ /* 0x0c0fe20007f5e0ff */
[----:B------:R-:W-:Y:S01]  /*32780*/  IMAD.X R22, RZ, RZ, R12, P0 ;  /* 0x000000ffff167224 */ /* 0x000fe200000e060c */
[----:B------:R-:W-:-:S04]  /*32790*/  ISETP.GE.U32.AND P0, PT, R24, R13, PT ;  /* 0x0000000d1800720c */ /* 0x000fc80003f06070 */
[C---:B------:R-:W-:Y:S01]  /*327a0*/  ISETP.GE.U32.AND.EX P0, PT, R19.reuse, R22, PT, P0 ;  /* 0x000000161300720c */ /* 0x040fe20003f06100 */
[----:B------:R-:W-:-:S03]  /*327b0*/  IMAD.X R22, R19, 0x1, ~R22, P2 ;  /* 0x0000000113167824 */ /* 0x000fc600010e0e16 */
[----:B------:R-:W-:-:S04]  /*327c0*/  SEL R12, RZ, 0x1, P0 ;  /* 0x00000001ff0c7807 */ /* 0x000fc80000000000 */
[----:B------:R-:W-:-:S04]  /*327d0*/  IADD3 R15, P0, PT, R15, R12, RZ ;  /* 0x0000000c0f0f7210 */ /* 0x000fc80007f1e0ff */
[CC--:B------:R-:W-:Y:S01]  /*327e0*/  IADD3 R51, P3, PT, R50.reuse, -R15.reuse, RZ ;  /* 0x8000000f32337210 */ /* 0x0c0fe20007f7e0ff */
[----:B------:R-:W-:Y:S01]  /*327f0*/  IMAD.X R14, RZ, RZ, R14, P0 ;  /* 0x000000ffff0e7224 */ /* 0x000fe200000e060e */
[----:B------:R-:W-:-:S03]  /*32800*/  ISETP.GE.U32.AND P0, PT, R50, R15, PT ;  /* 0x0000000f3200720c */ /* 0x000fc60003f06070 */
[C---:B------:R-:W-:Y:S01]  /*32810*/  IMAD.X R54, R23.reuse, 0x1, ~R14, P3 ;  /* 0x0000000117367824 */ /* 0x040fe200018e0e0e */
[----:B------:R-:W-:-:S04]  /*32820*/  ISETP.GE.U32.AND.EX P0, PT, R23, R14, PT, P0 ;  /* 0x0000000e1700720c */ /* 0x000fc80003f06100 */
[----:B------:R-:W-:-:S04]  /*32830*/  SEL R12, RZ, 0x1, P0 ;  /* 0x00000001ff0c7807 */ /* 0x000fc80000000000 */
[----:B------:R-:W-:-:S04]  /*32840*/  IADD3 R17, P0, PT, R17, R12, RZ ;  /* 0x0000000c11117210 */ /* 0x000fc80007f1e0ff */
[CC--:B------:R-:W-:Y:S01]  /*32850*/  IADD3 R18, P4, PT, R25.reuse, -R17.reuse, RZ ;  /* 0x8000001119127210 */ /* 0x0c0fe20007f9e0ff */
[----:B------:R-:W-:Y:S01]  /*32860*/  IMAD.X R16, RZ, RZ, R16, P0 ;  /* 0x000000ffff107224 */ /* 0x000fe200000e0610 */
[----:B------:R-:W-:-:S03]  /*32870*/  ISETP.GE.U32.AND P0, PT, R25, R17, PT ;  /* 0x000000111900720c */ /* 0x000fc60003f06070 */
[C---:B------:R-:W-:Y:S01]  /*32880*/  IMAD.X R19, R52.reuse, 0x1, ~R16, P4 ;  /* 0x0000000134137824 */ /* 0x040fe200020e0e10 */
[----:B------:R-:W-:-:S13]  /*32890*/  ISETP.GE.U32.AND.EX P0, PT, R52, R16, PT, P0 ;  /* 0x000000103400720c */ /* 0x000fda0003f06100 */
        /* <DEDUP_REMOVED lines=39> */
.L_x_100:
[----:B------:R-:W-:Y:S02]  /*32b10*/  ISETP.GE.U32.AND P0, PT, R21, R3, PT ;  /* 0x000000031500720c */ /* 0x000fe40003f06070 */
[----:B------:R-:W-:Y:S01]  /*32b20*/  IADD3 R13, P1, PT, -R3, R21, RZ ;  /* 0x00000015030d7210 */ /* 0x000fe20007f3e1ff */
[----:B------:R-:W-:Y:S01]  /*32b30*/  IMAD.MOV.U32 R21, RZ, RZ, RZ ;  /* 0x000000ffff157224 */ /* 0x000fe200078e00ff */
[----:B------:R-:W-:-:S03]  /*32b40*/  ISETP.GE.U32.AND.EX P0, PT, R20, R2, PT, P0 ;  /* 0x000000021400720c */ /* 0x000fc60003f06100 */
[----:B------:R-:W-:Y:S01]  /*32b50*/  IMAD.X R20, R20, 0x1, ~R2, P1 ;  /* 0x0000000114147824 */ /* 0x000fe200008e0e02 */
        /* <DEDUP_REMOVED lines=60> */
.L_x_101:
[----:B------:R-:W-:-:S04]  /*32f20*/  IMAD.WIDE.U32 R56, R95, R53, RZ ;  /* 0x000000355f387225 */ /* 0x000fc800078e00ff */
[----:B------:R-:W-:Y:S02]  /*32f30*/  IMAD.IADD R67, R21, 0x1, R57 ;  /* 0x0000000115437824 */ /* 0x000fe400078e0239 */
[----:B------:R-:W-:Y:S02]  /*32f40*/  IMAD.MOV.U32 R50, RZ, RZ, RZ ;  /* 0x000000ffff327224 */ /* 0x000fe400078e00ff */
[----:B------:R-:W-:-:S04]  /*32f50*/  IMAD.WIDE.U32 R2, R138, R13, RZ ;  /* 0x0000000d8a027225 */ /* 0x000fc800078e00ff */
[----:B------:R-:W-:-:S04]  /*32f60*/  IMAD.WIDE.U32 R4, R137, R13, RZ ;  /* 0x0000000d89047225 */ /* 0x000fc800078e00ff */
[----:B------:R-:W-:Y:S01]  /*32f70*/  IMAD.MOV.U32 R52, RZ, RZ, RZ ;  /* 0x000000ffff347224 */ /* 0x000fe200078e00ff */
[----:B------:R-:W-:Y:S01]  /*32f80*/  IADD3 R56, P4, PT, R4, R56, RZ ;  /* 0x0000003804387210 */ /* 0x000fe20007f9e0ff */
[----:B------:R-:W-:Y:S02]  /*32f90*/  IMAD.MOV.U32 R57, RZ, RZ, RZ ;  /* 0x000000ffff397224 */ /* 0x000fe400078e00ff */
[----:B------:R-:W-:-:S04]  /*32fa0*/  IMAD.WIDE.U32 R10, R135, R13, RZ ;  /* 0x0000000d870a7225 */ /* 0x000fc800078e00ff */
[----:B------:R-:W-:Y:S02]  /*32fb0*/  IMAD.IADD R14, R3, 0x1, R50 ;  /* 0x00000001030e7824 */ /* 0x000fe400078e0232 */
[----:B------:R-:W-:-:S04]  /*32fc0*/  IMAD.WIDE.U32 R6, R137, R20, RZ ;  /* 0x0000001489067225 */ /* 0x000fc800078e00ff */
[----:B------:R-:W-:-:S04]  /*32fd0*/  IMAD.WIDE.U32 R62, R136, R13, RZ ;  /* 0x0000000d883e7225 */ /* 0x000fc800078e00ff */
[----:B------:R-:W-:-:S04]  /*32fe0*/  IMAD.WIDE.U32 R18, R135, R20, RZ ;  /* 0x0000001487127225 */ /* 0x000fc800078e00ff */
[----:B------:R-:W-:Y:S02]  /*32ff0*/  IMAD.IADD R97, R5, 0x1, R52 ;  /* 0x0000000105617824 */ /* 0x000fe400078e0234 */
[----:B------:R-:W-:Y:S02]  /*33000*/  IMAD.IADD R3, R11, 0x1, R57 ;  /* 0x000000010b037824 */ /* 0x000fe400078e0239 */
[----:B------:R-:W-:Y:S01]  /*33010*/  IMAD.MOV.U32 R11, RZ, RZ, RZ ;  /* 0x000000ffff0b7224 */ /* 0x000fe200078e00ff */
[----:B------:R-:W-:Y:S01]  /*33020*/  IADD3 R97, P0, P2, R6, R97, R2 ;  /* 0x0000006106617210 */ /* 0x000fe20007a1e002 */
[----:B------:R-:W-:Y:S01]  /*33030*/  IMAD.MOV.U32 R15, RZ, RZ, RZ ;  /* 0x000000ffff0f7224 */ /* 0x000fe200078e00ff */
[----:B------:R-:W-:Y:S01]  /*33040*/  IADD3 R62, P1, P3, R18, R3, R62 ;  /* 0x00000003123e7210 */ /* 0x000fe20007b3e03e */
[----:B------:R-:W-:-:S04]  /*33050*/  IMAD.WIDE.U32 R2, R133, R13, RZ ;  /* 0x0000000d85027225 */ /* 0x000fc800078e00ff */
[----:B------:R-:W-:Y:S02]  /*33060*/  IMAD.IADD R66, R57, 0x1, R19 ;  /* 0x0000000139427824 */ /* 0x000fe400078e0213 */
[----:B------:R-:W-:-:S04]  /*33070*/  IMAD.WIDE.U32 R22, R133, R20, RZ ;  /* 0x0000001485167225 */ /* 0x000fc800078e00ff */
[----:B------:R-:W-:-:S04]  /*33080*/  IMAD.WIDE.U32 R18, R134, R13, RZ ;  /* 0x0000000d86127225 */ /* 0x000fc800078e00ff */
[----:B------:R-:W-:Y:S02]  /*33090*/  IMAD.IADD R55, R3, 0x1, R11 ;  /* 0x0000000103377824 */ /* 0x000fe400078e020b */
[----:B------:R-:W-:Y:S02]  /*330a0*/  IMAD.IADD R5, R52, 0x1, R7 ;  /* 0x0000000134057824 */ /* 0x000fe400078e0207 */
[----:B------:R-:W-:Y:S01]  /*330b0*/  IMAD.MOV.U32 R99, RZ, RZ, RZ ;  /* 0x000000ffff637224 */ /* 0x000fe200078e00ff */
[----:B------:R-:W-:Y:S01]  /*330c0*/  IADD3 R55, P5, P6, R22, R55, R18 ;  /* 0x0000003716377210 */ /* 0x000fe20007ebe012 */
[----:B------:R-:W-:Y:S01]  /*330d0*/  IMAD.WIDE.U32 R6, R138, R20, R14 ;  /* 0x000000148a067225 */ /* 0x000fe200078e000e */
[----:B------:R-:W-:-:S03]  /*330e0*/  IADD3.X R15, PT, PT, RZ, RZ, RZ, P0, P2 ;  /* 0x000000ffff0f7210 */ /* 0x000fc600007e44ff */
[----:B------:R-:W-:Y:S01]  /*330f0*/  IMAD.MOV.U32 R3, RZ, RZ, RZ ;  /* 0x000000ffff037224 */ /* 0x000fe200078e00ff */
[----:B------:R-:W-:Y:S01]  /*33100*/  IADD3 R15, P0, P2, R15, R6, R5 ;  /* 0x000000060f0f7210 */ /* 0x000fe20007a1e005 */
[----:B------:R-:W-:-:S04]  /*33110*/  IMAD.WIDE.U32 R60, R94, R53, RZ ;  /* 0x000000355e3c7225 */ /* 0x000fc800078e00ff */
[----:B------:R-:W-:Y:S02]  /*33120*/  IMAD.IADD R14, R19, 0x1, R99 ;  /* 0x00000001130e7824 */ /* 0x000fe400078e0263 */
[----:B------:R-:W-:Y:S02]  /*33130*/  IMAD.IADD R98, R50, 0x1, R7 ;  /* 0x0000000132627824 */ /* 0x000fe400078e0207 */
[----:B------:R-:W-:-:S03]  /*33140*/  IMAD.WIDE.U32 R64, R95, R16, RZ ;  /* 0x000000105f407225 */ /* 0x000fc600078e00ff */
[----:B------:R-:W-:Y:S01]  /*33150*/  IADD3.X R98, PT, PT, RZ, R98, RZ, P0, P2 ;  /* 0x00000062ff627210 */ /* 0x000fe200007e44ff */
[----:B------:R-:W-:Y:S01]  /*33160*/  IMAD.IADD R18, R3, 0x1, R61 ;  /* 0x0000000103127824 */ /* 0x000fe200078e023d */
[----:B------:R-:W-:Y:S01]  /*33170*/  IADD3 R96, P2, P0, R64, R67, R60 ;  /* 0x0000004340607210 */ /* 0x000fe2000785e03c */
[----:B------:R-:W-:Y:S01]  /*33180*/  IMAD.MOV.U32 R19, RZ, RZ, RZ ;  /* 0x000000ffff137224 */ /* 0x000fe200078e00ff */
[----:B------:R-:W-:Y:S01]  /*33190*/  IADD3.X R67, PT, PT, RZ, RZ, RZ, P5, P6 ;  /* 0x000000ffff437210 */ /* 0x000fe20002fec4ff */
[----:B------:R-:W-:-:S04]  /*331a0*/  IMAD.WIDE.U32 R6, R137, R53, RZ ;  /* 0x0000003589067225 */ /* 0x000fc800078e00ff */
[----:B------:R-:W-:Y:S02]  /*331b0*/  IMAD.IADD R9, R21, 0x1, R65 ;  /* 0x0000000115097824 */ /* 0x000fe400078e0241 */
[----:B------:R-:W-:-:S04]  /*331c0*/  IMAD.WIDE.U32 R18, R94, R16, R18 ;  /* 0x000000105e127225 */ /* 0x000fc800078e0012 */
[----:B------:R-:W-:Y:S01]  /*331d0*/  IMAD.MOV.U32 R17, RZ, RZ, RZ ;  /* 0x000000ffff117224 */ /* 0x000fe200078e00ff */
[----:B------:R-:W-:Y:S01]  /*331e0*/  IADD3 R18, P5, P6, R15, R18, R9 ;  /* 0x000000120f127210 */ /* 0x000fe20007ebe009 */
[----:B------:R-:W-:Y:S02]  /*331f0*/  IMAD.IADD R11, R11, 0x1, R23 ;  /* 0x000000010b0b7824 */ /* 0x000fe400078e0217 */
[----:B------:R-:W-:-:S04]  /*33200*/  IMAD.WIDE.U32 R58, R138, R53, RZ ;  /* 0x000000358a3a7225 */ /* 0x000fc800078e00ff */
[----:B------:R-:W-:-:S04]  /*33210*/  IMAD.WIDE.U32 R22, R137, R16, RZ ;  /* 0x0000001089167225 */ /* 0x000fc800078e00ff */
[----:B------:R-:W-:Y:S02]  /*33220*/  IMAD.IADD R5, R52, 0x1, R7 ;  /* 0x0000000134057824 */ /* 0x000fe400078e0207 */
[----:B------:R-:W-:Y:S02]  /*33230*/  IMAD.IADD R8, R63, 0x1, R17 ;  /* 0x000000013f087824 */ /* 0x000fe400078e0211 */
[----:B------:R-:W-:Y:S01]  /*33240*/  IMAD.IADD R12, R50, 0x1, R59 ;  /* 0x00000001320c7824 */ /* 0x000fe200078e023b */
[----:B------:R-:W-:Y:S01]  /*33250*/  IADD3.X R59, PT, PT, RZ, RZ, RZ, P1, P3 ;  /* 0x000000ffff3b7210 */ /* 0x000fe20000fe64ff */
[----:B------:R-:W-:Y:S01]  /*33260*/  IMAD.MOV.U32 R9, RZ, RZ, RZ ;  /* 0x000000ffff097224 */ /* 0x000fe200078e00ff */
[----:B------:R-:W-:Y:S01]  /*33270*/  IADD3 R58, P1, P3, R22, R5, R58 ;  /* 0x00000005163a7210 */ /* 0x000fe20007b3e03a */
[----:B------:R-:W-:Y:S01]  /*33280*/  IMAD.X R96, R96, 0x1, R97, P4 ;  /* 0x0000000160607824 */ /* 0x000fe200020e0661 */
[----:B------:R-:W-:Y:S01]  /*33290*/  ISETP.GE.U32.AND P4, PT, R56, R4, PT ;  /* 0x000000043800720c */ /* 0x000fe20003f86070 */
[----:B------:R-:W-:-:S02]  /*332a0*/  IMAD.MOV.U32 R15, RZ, RZ, RZ ;  /* 0x000000ffff0f7224 */ /* 0x000fc400078e00ff */
[----:B------:R-:W-:Y:S01]  /*332b0*/  IMAD.IADD R63, R52, 0x1, R23 ;  /* 0x00000001343f7824 */ /* 0x000fe200078e0217 */
[----:B------:R-:W-:Y:S01]  /*332c0*/  ISETP.GE.U32.AND.EX P4, PT, R96, R97, PT, P4 ;  /* 0x000000616000720c */ /* 0x000fe20003f86140 */
[----:B------:R-:W-:Y:S02]  /*332d0*/  IMAD.IADD R7, R3, 0x1, R19 ;  /* 0x0000000103077824 */ /* 0x000fe400078e0213 */
[----:B------:R-:W-:Y:S01]  /*332e0*/  IMAD.WIDE.U32 R4, R136, R53, RZ ;  /* 0x0000003588047225 */ /* 0x000fe200078e00ff */
[----:B------:R-:W-:-:S03]  /*332f0*/  SEL R19, RZ, 0x1, P4 ;  /* 0x00000001ff137807 */ /* 0x000fc60002000000 */
[----:B------:R-:W-:-:S04]  /*33300*/  IMAD.WIDE.U32 R22, R136, R20, R8 ;  /* 0x0000001488167225 */ /* 0x000fc800078e0008 */
[----:B------:R-:W-:-:S04]  /*33310*/  IMAD.WIDE.U32 R8, R134, R20, R14 ;  /* 0x0000001486087225 */ /* 0x000fc800078e000e */
[C---:B------:R-:W-:Y:S01]  /*33320*/  IMAD.IADD R14, R17.reuse, 0x1, R5 ;  /* 0x00000001110e7824 */ /* 0x040fe200078e0205 */
[----:B------:R-:W-:Y:S01]  /*33330*/  IADD3.X R5, PT, PT, R98, R7, RZ, P5, P6 ;  /* 0x0000000762057210 */ /* 0x000fe20002fec4ff */
[----:B------:R-:W-:Y:S01]  /*33340*/  IMAD.IADD R65, R17, 0x1, R23 ;  /* 0x0000000111417824 */ /* 0x000fe200078e0217 */
[----:B------:R-:W-:Y:S01]  /*33350*/  IADD3 R64, P5, P6, R59, R22, R66 ;  /* 0x000000163b407210 */ /* 0x000fe20007ebe042 */
[----:B------:R-:W-:Y:S01]  /*33360*/  IMAD.WIDE.U32 R22, R95, R13, RZ ;  /* 0x0000000d5f167225 */ /* 0x000fe200078e00ff */
[----:B------:R-:W-:Y:S02]  /*33370*/  IADD3.X R66, PT, PT, RZ, RZ, RZ, P1, P3 ;  /* 0x000000ffff427210 */ /* 0x000fe40000fe64ff */
[----:B------:R-:W-:Y:S01]  /*33380*/  IADD3.X R65, PT, PT, RZ, R65, RZ, P5, P6 ;  /* 0x00000041ff417210 */ /* 0x000fe20002fec4ff */
[----:B------:R-:W-:Y:S01]  /*33390*/  IMAD.IADD R99, R99, 0x1, R9 ;  /* 0x0000000163637824 */ /* 0x000fe200078e0209 */
[----:B------:R-:W-:Y:S01]  /*333a0*/  IADD3 R67, P4, P5, R67, R8, R11 ;  /* 0x0000000843437210 */ /* 0x000fe20007d9e00b */
[----:B------:R-:W-:Y:S01]  /*333b0*/  IMAD.WIDE.U32 R8, R94, R13, RZ ;  /* 0x0000000d5e087225 */ /* 0x000fe200078e00ff */
[----:B------:R-:W-:-:S02]  /*333c0*/  IADD3 R11, P6, PT, R19, R10, RZ ;  /* 0x0000000a130b7210 */ /* 0x000fc40007fde0ff */
[----:B------:R-:W-:Y:S01]  /*333d0*/  IADD3.X R99, PT, PT, RZ, R99, RZ, P4, P5 ;  /* 0x00000063ff637210 */ /* 0x000fe200027ea4ff */
[----:B------:R-:W-:Y:S01]  /*333e0*/  IMAD.IADD R101, R23, 0x1, R21 ;  /* 0x0000000117657824 */ /* 0x000fe200078e0215 */
[----:B------:R-:W-:Y:S01]  /*333f0*/  IADD3 R60, P3, PT, R11, R6, RZ ;  /* 0x000000060b3c7210 */ /* 0x000fe20007f7e0ff */
[----:B------:R-:W-:Y:S01]  /*33400*/  IMAD.WIDE.U32 R6, R95, R20, RZ ;  /* 0x000000145f067225 */ /* 0x000fe200078e00ff */
[----:B------:R-:W-:-:S03]  /*33410*/  ISETP.GT.U32.AND P1, PT, R10, R11, PT ;  /* 0x0000000b0a00720c */ /* 0x000fc60003f24070 */
[----:B------:R-:W-:Y:S01]  /*33420*/  IMAD.X R59, RZ, RZ, R62, P6 ;  /* 0x000000ffff3b7224 */ /* 0x000fe200030e063e */
[----:B------:R-:W-:Y:S01]  /*33430*/  IADD3 R101, P5, P4, R6, R101, R8 ;  /* 0x0000006506657210 */ /* 0x000fe20007cbe008 */
[----:B------:R-:W-:Y:S02]  /*33440*/  IMAD.MOV.U32 R13, RZ, RZ, RZ ;  /* 0x000000ffff0d7224 */ /* 0x000fe400078e00ff */
[----:B------:R-:W-:Y:S01]  /*33450*/  IMAD.X R61, R59, 0x1, R58, P3 ;  /* 0x000000013b3d7824 */ /* 0x000fe200018e063a */
[----:B------:R-:W-:Y:S01]  /*33460*/  ISETP.GT.U32.AND.EX P1, PT, R62, R59, PT, P1 ;  /* 0x0000003b3e00720c */ /* 0x000fe20003f24110 */
[----:B------:R-:W-:Y:S01]  /*33470*/  IMAD.WIDE.U32 R12, R138, R16, R12 ;  /* 0x000000108a0c7225 */ /* 0x000fe200078e000c */
[----:B------:R-:W-:Y:S02]  /*33480*/  P2R R98, PR, RZ, 0x20 ;  /* 0x00000020ff627803 */ /* 0x000fe40000000000 */
[----:B------:R-:W-:Y:S01]  /*33490*/  SEL R23, R10, R11, P1 ;  /* 0x0000000b0a177207 */ /* 0x000fe20000800000 */
[----:B------:R-:W-:Y:S01]  /*334a0*/  IMAD R58, R101, R68, RZ ;  /* 0x00000044653a7224 */ /* 0x000fe200078e02ff */
[----:B------:R-:W-:Y:S01]  /*334b0*/  IADD3 R8, P3, P5, R64, R12, R63 ;  /* 0x0000000c40087210 */ /* 0x000fe20007d7e03f */
[----:B------:R-:W-:Y:S01]  /*334c0*/  IMAD.IADD R6, R50, 0x1, R13 ;  /* 0x0000000132067824 */ /* 0x000fe200078e020d */
[----:B------:R-:W-:Y:S01]  /*334d0*/  SEL R62, R62, R59, P1 ;  /* 0x0000003b3e3e7207 */ /* 0x000fe20000800000 */
[----:B------:R-:W-:Y:S01]  /*334e0*/  IMAD.WIDE.U32 R12, R135, R16, RZ ;  /* 0x00000010870c7225 */ /* 0x000fe200078e00ff */
[----:B------:R-:W-:-:S02]  /*334f0*/  ISETP.GT.U32.AND P1, PT, R23, R60, PT ;  /* 0x0000003c1700720c */ /* 0x000fc40003f24070 */
[----:B------:R-:W-:Y:S01]  /*33500*/  IADD3.X R6, PT, PT, R65, R6, RZ, P3, P5 ;  /* 0x0000000641067210 */ /* 0x000fe20001fea4ff */
[----:B------:R-:W-:Y:S01]  /*33510*/  IMAD.WIDE.U32 R10, R22, R68, RZ ;  /* 0x00000044160a7225 */ /* 0x000fe200078e00ff */
[----:B------:R-:W-:-:S03]  /*33520*/  ISETP.GT.U32.AND.EX P1, PT, R62, R61, PT, P1 ;  /* 0x0000003d3e00720c */ /* 0x000fc60003f24110 */
[----:B------:R-:W-:Y:S01]  /*33530*/  IMAD R63, R22, R69, R58 ;  /* 0x00000045163f7224 */ /* 0x000fe200078e023a */
[----:B------:R-:W-:Y:S01]  /*33540*/  SEL R97, RZ, 0x1, !P1 ;  /* 0x00000001ff617807 */ /* 0x000fe20004800000 */
[----:B------:R-:W-:-:S04]  /*33550*/  IMAD.WIDE.U32 R14, R136, R16, R14 ;  /* 0x00000010880e7225 */ /* 0x000fc800078e000e */
[----:B------:R-:W-:Y:S02]  /*33560*/  IMAD.IADD R65, R57, 0x1, R13 ;  /* 0x0000000139417824 */ /* 0x000fe400078e020d */
[----:B------:R-:W-:Y:S02]  /*33570*/  IMAD.IADD R11, R11, 0x1, R63 ;  /* 0x000000010b0b7824 */ /* 0x000fe400078e023f */
[----:B------:R-:W-:Y:S01]  /*33580*/  IMAD.IADD R64, R17, 0x1, R15 ;  /* 0x0000000111407824 */ /* 0x000fe200078e020f */
[----:B------:R-:W-:Y:S01]  /*33590*/  IADD3 R65, P3, P5, R67, R14, R65 ;  /* 0x0000000e43417210 */ /* 0x000fe20007d7e041 */
        /* <DEDUP_REMOVED lines=14> */
[----:B------:R-:W-:-:S04]  /*33680*/  IMAD.WIDE.U32 R58, R94, R54, R58 ;  /* 0x000000365e3a7225 */ /* 0x000fc800078e003a */
[----:B------:R-:W-:Y:S02]  /*33690*/  IMAD.IADD R13, R21, 0x1, R17 ;  /* 0x00000001150d7824 */ /* 0x000fe400078e0211 */
[----:B------:R-:W-:Y:S02]  /*336a0*/  IMAD.MOV.U32 R22, RZ, RZ, R63 ;  /* 0x000000ffff167224 */ /* 0x000fe400078e003f */
[----:B------:R-:W-:Y:S02]  /*336b0*/  IMAD.IADD R6, R3, 0x1, R59 ;  /* 0x0000000103067824 */ /* 0x000fe400078e023b */
[----:B------:R-:W-:Y:S01]  /*336c0*/  IMAD.WIDE.U32.X R22, R11, R71, R22, P3 ;  /* 0x000000470b167225 */ /* 0x000fe200018e0416 */
[----:B------:R-:W-:-:S03]  /*336d0*/  IADD3 R8, P3, P5, R8, R58, R13 ;  /* 0x0000003a08087210 */ /* 0x000fc60007d7e00d */
[----:B------:R-:W-:Y:S01]  /*336e0*/  IMAD.WIDE.U32 R58, R11, R72, RZ ;  /* 0x000000480b3a7225 */ /* 0x000fe200078e00ff */
[----:B------:R-:W-:Y:S02]  /*336f0*/  IADD3.X R13, P1, PT, RZ, R22, RZ, P1, !PT ;  /* 0x00000016ff0d7210 */ /* 0x000fe40000f3e4ff */
        /* <DEDUP_REMOVED lines=16> */
[----:B------:R-:W-:Y:S01]  /*33800*/  IADD3 R63, P5, PT, R60, R22, RZ ;  /* 0x000000163c3f7210 */ /* 0x000fe20007fbe0ff */
[----:B------:R-:W-:Y:S01]  /*33810*/  IMAD.WIDE.U32 R22, R10, R74, RZ ;  /* 0x0000004a0a167225 */ /* 0x000fe200078e00ff */
[----:B------:R-:W-:-:S03]  /*33820*/  IADD3 R96, P1, P3, R16, R15, R14 ;  /* 0x0000000f10607210 */ /* 0x000fc60007b3e00e */
        /* <DEDUP_REMOVED lines=22> */
[----:B------:R-:W-:Y:S01]  /*33990*/  ISETP.GT.U32.AND P5, PT, R2, R97, PT ;  /* 0x000000610200720c */ /* 0x000fe20003fa4070 */
[----:B------:R-:W-:-:S03]  /*339a0*/  IMAD.WIDE.U32 R14, R138, R51, RZ ;  /* 0x000000338a0e7225 */ /* 0x000fc600078e00ff */
[----:B------:R-:W-:Y:S01]  /*339b0*/  ISETP.GT.U32.AND.EX P5, PT, R55, R4, PT, P5 ;  /* 0x000000043700720c */ /* 0x000fe20003fa4150 */
[----:B------:R-:W-:-:S03]  /*339c0*/  IMAD.IADD R66, R50, 0x1, R15 ;  /* 0x0000000132427824 */ /* 0x000fc600078e020f */
[----:B------:R-:W-:Y:S02]  /*339d0*/  SEL R2, R2, R97, P5 ;  /* 0x0000006102027207 */ /* 0x000fe40002800000 */
[----:B------:R-:W-:Y:S02]  /*339e0*/  SEL R55, R55, R4, P5 ;  /* 0x0000000437377207 */ /* 0x000fe40002800000 */
[----:B------:R-:W-:-:S04]  /*339f0*/  ISETP.GT.U32.AND P5, PT, R2, R100, PT ;  /* 0x000000640200720c */ /* 0x000fc80003fa4070 */
[----:B------:R-:W-:-:S04]  /*33a00*/  ISETP.GT.U32.AND.EX P5, PT, R55, R102, PT, P5 ;  /* 0x000000663700720c */ /* 0x000fc80003fa4150 */
[----:B------:R-:W-:-:S04]  /*33a10*/  SEL R16, RZ, 0x1, !P5 ;  /* 0x00000001ff107807 */ /* 0x000fc80006800000 */
[----:B------:R-:W-:-:S04]  /*33a20*/  IADD3 R16, P5, P6, R16, R65, R12 ;  /* 0x0000004110107210 */ /* 0x000fc80007ebe00c */
[----:B------:R-:W-:Y:S01]  /*33a30*/  IADD3.X R2, PT, PT, RZ, R64, RZ, P5, P6 ;  /* 0x00000040ff027210 */ /* 0x000fe20002fec4ff */
[----:B------:R-:W-:-:S04]  /*33a40*/  IMAD.WIDE.U32 R64, R137, R54, RZ ;  /* 0x0000003689407225 */ /* 0x000fc800078e00ff */
[----:B------:R-:W-:-:S04]  /*33a50*/  IMAD.WIDE.U32 R54, R138, R54, R66 ;  /* 0x000000368a367225 */ /* 0x000fc800078e0042 */
[----:B------:R-:W-:Y:S02]  /*33a60*/  IMAD.IADD R15, R52, 0x1, R65 ;  /* 0x00000001340f7824 */ /* 0x000fe400078e0241 */
[----:B------:R-:W-:Y:S02]  /*33a70*/  IMAD.IADD R55, R50, 0x1, R55 ;  /* 0x0000000132377824 */ /* 0x000fe400078e0237 */
[----:B------:R-:W-:Y:S01]  /*33a80*/  IMAD.WIDE.U32 R50, R137, R51, RZ ;  /* 0x0000003389327225 */ /* 0x000fe200078e00ff */
[----:B------:R-:W-:-:S03]  /*33a90*/  IADD3 R16, P5, P6, R16, R54, R15 ;  /* 0x0000003610107210 */ /* 0x000fc60007ebe00f */
[----:B------:R-:W-:Y:S01]  /*33aa0*/  IMAD.IADD R15, R52, 0x1, R51 ;  /* 0x00000001340f7824 */ /* 0x000fe200078e0233 */
[----:B------:R-:W-:Y:S01]  /*33ab0*/  IADD3.X R55, PT, PT, R2, R55, RZ, P5, P6 ;  /* 0x0000003702377210 */ /* 0x000fe20002fec4ff */
[----:B------:R-:W-:-:S03]  /*33ac0*/  IMAD.WIDE.U32 R52, R95, R24, RZ ;  /* 0x000000185f347225 */ /* 0x000fc600078e00ff */
[----:B------:R-:W-:Y:S01]  /*33ad0*/  IADD3 R4, P5, P6, R64, R15, R14 ;  /* 0x0000000f40047210 */ /* 0x000fe20007ebe00e */
[----:B------:R-:W-:Y:S01]  /*33ae0*/  IMAD.IADD R67, R21, 0x1, R7 ;  /* 0x0000000115437824 */ /* 0x000fe200078e0207 */
[----:B------:R-:W-:Y:S02]  /*33af0*/  IADD3.X R7, PT, PT, RZ, RZ, RZ, P1, P3 ;  /* 0x000000ffff077210 */ /* 0x000fe40000fe64ff */
        /* <DEDUP_REMOVED lines=17> */
[----:B------:R-:W-:Y:S02]  /*33c10*/  IMAD.IADD R14, R3, 0x1, R51 ;  /* 0x00000001030e7824 */ /* 0x000fe400078e0233 */
[----:B------:R-:W-:Y:S01]  /*33c20*/  IMAD.IADD R51, R21, 0x1, R53 ;  /* 0x0000000115337824 */ /* 0x000fe200078e0235 */
[----:B------:R-:W-:Y:S01]  /*33c30*/  IADD3 R16, P5, P6, R15, R16, R12 ;  /* 0x000000100f107210 */ /* 0x000fe20007ebe00c */
[----:B------:R-:W-:-:S03]  /*33c40*/  IMAD.MOV.U32 R15, RZ, RZ, RZ ;  /* 0x000000ffff0f7224 */ /* 0x000fc600078e00ff */
[----:B------:R-:W-:Y:S01]  /*33c50*/  IADD3.X R55, PT, PT, RZ, R55, RZ, P5, P6 ;  /* 0x00000037ff377210 */ /* 0x000fe20002fec4ff */
[----:B------:R-:W-:-:S04]  /*33c60*/  IMAD.WIDE.U32 R14, R94, R24, R14 ;  /* 0x000000185e0e7225 */ /* 0x000fc800078e000e */
[----:B------:R-:W-:Y:S01]  /*33c70*/  IMAD.IADD R12, R3, 0x1, R15 ;  /* 0x00000001030c7824 */ /* 0x000fe200078e020f */
[----:B------:R-:W-:Y:S01]  /*33c80*/  IADD3 R16, P5, P6, R16, R14, R51 ;  /* 0x0000000e10107210 */ /* 0x000fe20007ebe033 */
[-C--:B------:R-:W-:Y:S02]  /*33c90*/  IMAD R24, R17, R68.reuse, RZ ;  /* 0x0000004411187224 */ /* 0x080fe400078e02ff */
[----:B------:R-:W-:Y:S01]  /*33ca0*/  IMAD.WIDE.U32 R14, R13, R68, RZ ;  /* 0x000000440d0e7225 */ /* 0x000fe200078e00ff */
[----:B------:R-:W-:Y:S02]  /*33cb0*/  IADD3.X R12, PT, PT, R55, R12, RZ, P5, P6 ;  /* 0x0000000c370c7210 */ /* 0x000fe40002fec4ff */
[----:B------:R-:W-:Y:S01]  /*33cc0*/  ISETP.NE.AND P6, PT, R98, RZ, PT ;  /* 0x000000ff6200720c */ /* 0x000fe20003fc5270 */
[----:B------:R-:W-:-:S04]  /*33cd0*/  IMAD.WIDE.U32 R54, R95, R25, RZ ;  /* 0x000000195f367225 */ /* 0x000fc800078e00ff */
[----:B------:R-:W-:Y:S02]  /*33ce0*/  IMAD R25, R13, R69, R24 ;  /* 0x000000450d197224 */ /* 0x000fe400078e0218 */
[----:B------:R-:W-:Y:S01]  /*33cf0*/  IMAD.IADD R57, R21, 0x1, R55 ;  /* 0x0000000115397824 */ /* 0x000fe200078e0237 */
[----:B------:R-:W-:Y:S01]  /*33d00*/  IADD3.X R55, PT, PT, RZ, RZ, RZ, P6, P4 ;  /* 0x000000ffff377210 */ /* 0x000fe200037e84ff */
[----:B------:R-:W-:Y:S01]  /*33d10*/  IMAD.IADD R24, R15, 0x1, R25 ;  /* 0x000000010f187824 */ /* 0x000fe200078e0219 */
[----:B------:R-:W-:Y:S01]  /*33d20*/  IADD3.X R15, PT, PT, RZ, RZ, RZ, P2, P0 ;  /* 0x000000ffff0f7210 */ /* 0x000fe200017e04ff */
[----:B------:R-:W-:Y:S01]  /*33d30*/  IMAD.WIDE.U32 R60, P2, R10, R77, R60 ;  /* 0x0000004d0a3c7225 */ /* 0x000fe2000784003c */
[----:B------:R-:W-:Y:S02]  /*33d40*/  IADD3 R57, P5, P4, R52, R57, R50 ;  /* 0x0000003934397210 */ /* 0x000fe40007cbe032 */
[----:B------:R-:W-:Y:S01]  /*33d50*/  IADD3 R25, P0, PT, R2, R54, RZ ;  /* 0x0000003602197210 */ /* 0x000fe20007f1e0ff */
        /* <DEDUP_REMOVED lines=35> */
[----:B------:R-:W-:-:S03]  /*33f90*/  IMAD.WIDE.U32 R56, R24, R74, RZ ;  /* 0x0000004a18387225 */ /* 0x000fc600078e00ff */
[----:B------:R-:W-:Y:S01]  /*33fa0*/  IADD3.X R9, P0, P6, R52, RZ, RZ, P0, P2 ;  /* 0x000000ff34097210 */ /* 0x000fe200006044ff */
[----:B------:R-:W-:Y:S02]  /*33fb0*/  IMAD.MOV.U32 R11, RZ, RZ, RZ ;  /* 0x000000ffff0b7224 */ /* 0x000fe400078e00ff */
[----:B------:R-:W-:Y:S01]  /*33fc0*/  IMAD.WIDE.U32 R56, P2, R14, R75, R56 ;  /* 0x0000004b0e387225 */ /* 0x000fe20007840038 */
[----:B------:R-:W-:Y:S02]  /*33fd0*/  IADD3.X R50, PT, PT, R53, RZ, RZ, P0, P6 ;  /* 0x000000ff35327210 */ /* 0x000fe400007ec4ff */
[----:B------:R-:W-:Y:S01]  /*33fe0*/  IADD3 R9, P0, PT, R9, R54, RZ ;  /* 0x0000003609097210 */ /* 0x000fe20007f1e0ff */
[----:B------:R-:W-:-:S03]  /*33ff0*/  IMAD.WIDE.U32 R94, R94, R20, R10 ;  /* 0x000000145e5e7225 */ /* 0x000fc600078e000a */
[----:B------:R-:W-:Y:S01]  /*34000*/  IADD3.X R50, P0, PT, R50, R61, RZ, P0, !PT ;  /* 0x0000003d32327210 */ /* 0x000fe2000071e4ff */
[----:B------:R-:W-:-:S04]  /*34010*/  IMAD.WIDE.U32 R10, R14, R74, RZ ;  /* 0x0000004a0e0a7225 */ /* 0x000fc800078e00ff */
[----:B------:R-:W-:Y:S01]  /*34020*/  IMAD.WIDE.U32 R52, R24, R76, RZ ;  /* 0x0000004c18347225 */ /* 0x000fe200078e00ff */
[----:B------:R-:W-:Y:S02]  /*34030*/  IADD3 R63, P3, PT, R11, R56, RZ ;  /* 0x000000380b3f7210 */ /* 0x000fe40007f7e0ff */
[----:B------:R-:W-:Y:S01]  /*34040*/  IADD3 R22, P1, PT, R9, R10, RZ ;  /* 0x0000000a09167210 */ /* 0x000fe20007f3e0ff */
[-C--:B------:R-:W-:Y:S02]  /*34050*/  IMAD R20, R65, R68.reuse, RZ ;  /* 0x0000004441147224 */ /* 0x080fe400078e02ff */
[----:B------:R-:W-:Y:S01]  /*34060*/  IMAD.WIDE.U32 R10, R17, R68, RZ ;  /* 0x00000044110a7225 */ /* 0x000fe200078e00ff */
[----:B------:R-:W-:-:S03]  /*34070*/  IADD3.X R50, P1, PT, R50, R63, RZ, P1, !PT ;  /* 0x0000003f32327210 */ /* 0x000fc60000f3e4ff */
        /* <DEDUP_REMOVED lines=23> */
[----:B------:R-:W-:Y:S01]  /*341f0*/  IADD3.X RZ, P6, PT, R65, R54, RZ, P0, !PT ;  /* 0x0000003641ff7210 */ /* 0x000fe200007de4ff */
[----:B------:R-:W-:Y:S01]  /*34200*/  IMAD.MOV.U32 R54, RZ, RZ, R63 ;  /* 0x000000ffff367224 */ /* 0x000fe200078e003f */
[----:B------:R-:W-:Y:S01]  /*34210*/  IADD3 R60, P3, PT, R64, R67, RZ ;  /* 0x00000043403c7210 */ /* 0x000fe20007f7e0ff */
[----:B------:R-:W-:-:S03]  /*34220*/  IMAD.WIDE.U32 R58, P2, R10, R73, R56 ;  /* 0x000000490a3a7225 */ /* 0x000fc60007840038 */
[----:B------:R-:W-:Y:S01]  /*34230*/  IADD3 R3, P0, PT, R11, R60, RZ ;  /* 0x0000003c0b037210 */ /* 0x000fe20007f1e0ff */
[----:B------:R-:W-:-:S04]  /*34240*/  IMAD.WIDE.U32.X R54, R9, R71, R54, P1 ;  /* 0x0000004709367225 */ /* 0x000fc800008e0436 */
[----:B------:R-:W-:Y:S01]  /*34250*/  IMAD.X R53, RZ, RZ, RZ, P2 ;  /* 0x000000ffff357224 */ /* 0x000fe200010e06ff */
[----:B------:R-:W-:Y:S01]  /*34260*/  IADD3 R24, P2, PT, R3, R52, RZ ;  /* 0x0000003403187210 */ /* 0x000fe20007f5e0ff */
[----:B------:R-:W-:-:S04]  /*34270*/  IMAD.WIDE.U32 R56, R10, R72, RZ ;  /* 0x000000480a387225 */ /* 0x000fc800078e00ff */
[----:B------:R-:W-:Y:S01]  /*34280*/  IMAD.X R11, R13, 0x1, R62, P3 ;  /* 0x000000010d0b7824 */ /* 0x000fe200018e063e */
[----:B------:R-:W-:Y:S01]  /*34290*/  IADD3.X R3, P3, PT, RZ, R54, RZ, P6, !PT ;  /* 0x00000036ff037210 */ /* 0x000fe2000377e4ff */
[----:B------:R-:W-:Y:S01]  /*342a0*/  IMAD.MOV.U32 R52, RZ, RZ, R59 ;  /* 0x000000ffff347224 */ /* 0x000fe200078e003b */
[----:B------:R-:W-:Y:S02]  /*342b0*/  IADD3 R64, P6, PT, R57, R58, RZ ;  /* 0x0000003a39407210 */ /* 0x000fe40007fde0ff */
[----:B------:R-:W-:Y:S01]  /*342c0*/  IADD3.X R58, P1, PT, R14, R11, RZ, P0, !PT ;  /* 0x0000000b0e3a7210 */ /* 0x000fe2000073e4ff */
[----:B------:R-:W-:Y:S01]  /*342d0*/  IMAD.X R13, RZ, RZ, R55, P3 ;  /* 0x000000ffff0d7224 */ /* 0x000fe200018e0637 */
[----:B------:R-:W-:Y:S01]  /*342e0*/  IADD3 R57, P0, PT, R3, R22, RZ ;  /* 0x0000001603397210 */ /* 0x000fe20007f1e0ff */
[----:B------:R-:W-:Y:S01]  /*342f0*/  IMAD.WIDE.U32 R54, R9, R74, RZ ;  /* 0x0000004a09367225 */ /* 0x000fe200078e00ff */
[----:B------:R-:W-:Y:S02]  /*34300*/  IADD3.X R58, P2, PT, R58, R97, RZ, P2, !PT ;  /* 0x000000613a3a7210 */ /* 0x000fe4000175e4ff */
[----:B------:R-:W-:Y:S01]  /*34310*/  IADD3 R57, P3, PT, R57, R56, RZ ;  /* 0x0000003839397210 */ /* 0x000fe20007f7e0ff */
[----:B------:R-:W-:Y:S01]  /*34320*/  IMAD.WIDE.U32.X R52, R9, R73, R52, P6 ;  /* 0x0000004909347225 */ /* 0x000fe200030e0434 */
[----:B------:R-:W-:-:S02]  /*34330*/  IADD3.X R13, P0, PT, R13, R50, RZ, P0, !PT ;  /* 0x000000320d0d7210 */ /* 0x000fc4000071e4ff */
[----:B------:R-:W-:Y:S01]  /*34340*/  IADD3.X R17, P1, P2, R20, RZ, RZ, P2, P1 ;  /* 0x000000ff14117210 */ /* 0x000fe200012224ff */
[----:B------:R-:W-:Y:S01]  /*34350*/  IMAD.WIDE.U32 R54, P6, R10, R75, R54 ;  /* 0x0000004b0a367225 */ /* 0x000fe200078c0036 */
[----:B------:R-:W-:Y:S02]  /*34360*/  IADD3.X R13, P3, PT, R13, R64, RZ, P3, !PT ;  /* 0x000000400d0d7210 */ /* 0x000fe40001f7e4ff */
[----:B------:R-:W-:Y:S01]  /*34370*/  IADD3.X R22, PT, PT, R21, RZ, RZ, P1, P2 ;  /* 0x000000ff15167210 */ /* 0x000fe20000fe44ff */
[----:B------:R-:W-:Y:S01]  /*34380*/  IMAD.X R21, RZ, RZ, RZ, P6 ;  /* 0x000000ffff157224 */ /* 0x000fe200030e06ff */
[----:B------:R-:W-:Y:S01]  /*34390*/  ISETP.GE.U32.AND P1, PT, R60, R67, PT ;  /* 0x000000433c00720c */ /* 0x000fe20003f26070 */
[----:B------:R-:W-:Y:S01]  /*343a0*/  IMAD.MOV.U32 R20, RZ, RZ, R55 ;  /* 0x000000ffff147224 */ /* 0x000fe200078e0037 */
[----:B------:R-:W-:Y:S02]  /*343b0*/  IADD3.X R3, P0, P3, R52, RZ, RZ, P3, P0 ;  /* 0x000000ff34037210 */ /* 0x000fe40001b004ff */
[----:B------:R-:W-:Y:S01]  /*343c0*/  IADD3 R56, P6, P2, R19, R18, R15 ;  /* 0x0000001213387210 */ /* 0x000fe20007ade00f */
[----:B------:R-:W-:Y:S01]  /*343d0*/  IMAD.WIDE.U32 R14, R10, R74, RZ ;  /* 0x0000004a0a0e7225 */ /* 0x000fe200078e00ff */
[----:B------:R-:W-:-:S02]  /*343e0*/  ISETP.GE.U32.AND.EX P1, PT, R11, R62, PT, P1 ;  /* 0x0000003e0b00720c */ /* 0x000fc40003f26110 */
[----:B------:R-:W-:Y:S01]  /*343f0*/  IADD3.X R53, PT, PT, R53, RZ, RZ, P0, P3 ;  /* 0x000000ff35357210 */ /* 0x000fe200007e64ff */
[----:B------:R-:W-:Y:S01]  /*34400*/  IMAD R18, R13, R68, RZ ;  /* 0x000000440d127224 */ /* 0x000fe200078e02ff */
[----:B------:R-:W-:Y:S02]  /*34410*/  IADD3 R3, P0, PT, R3, R24, RZ ;  /* 0x0000001803037210 */ /* 0x000fe40007f1e0ff */
[----:B------:R-:W-:Y:S02]  /*34420*/  IADD3.X R60, PT, PT, RZ, R5, RZ, P6, P2 ;  /* 0x00000005ff3c7210 */ /* 0x000fe400037e44ff */
[----:B------:R-:W-:Y:S02]  /*34430*/  SEL R55, RZ, 0x1, P1 ;  /* 0x00000001ff377807 */ /* 0x000fe40000800000 */
[----:B------:R-:W-:Y:S01]  /*34440*/  IADD3 R50, P6, PT, R3, R14, RZ ;  /* 0x0000000e03327210 */ /* 0x000fe20007fde0ff */
[----:B------:R-:W-:Y:S01]  /*34450*/  IMAD R3, R57, R69, R18 ;  /* 0x0000004539037224 */ /* 0x000fe200078e0212 */
[----:B------:R-:W-:Y:S01]  /*34460*/  IADD3 R24, P3, PT, R15, R54, RZ ;  /* 0x000000360f187210 */ /* 0x000fe20007f7e0ff */
[----:B------:R-:W-:Y:S01]  /*34470*/  IMAD.WIDE.U32 R14, R9, R76, RZ ;  /* 0x0000004c090e7225 */ /* 0x000fe200078e00ff */
[----:B------:R-:W-:-:S02]  /*34480*/  IADD3.X R53, P2, PT, R53, R58, RZ, P0, !PT ;  /* 0x0000003a35357210 */ /* 0x000fc4000075e4ff */
[----:B------:R-:W-:Y:S01]  /*34490*/  IADD3 R55, P0, PT, R55, R56, RZ ;  /* 0x0000003837377210 */ /* 0x000fe20007f1e0ff */
[----:B------:R-:W-:Y:S01]  /*344a0*/  IMAD.WIDE.U32 R68, R57, R68, RZ ;  /* 0x0000004439447225 */ /* 0x000fe200078e00ff */
[----:B------:R-:W-:-:S03]  /*344b0*/  IADD3.X R53, P1, PT, R53, R24, RZ, P6, !PT ;  /* 0x0000001835357210 */ /* 0x000fc6000373e4ff */
[----:B------:R-:W-:Y:S02]  /*344c0*/  IMAD.IADD R3, R69, 0x1, R3 ;  /* 0x0000000145037824 */ /* 0x000fe400078e0203 */
[----:B------:R-:W-:-:S04]  /*344d0*/  IMAD.WIDE.U32.X R20, R9, R75, R20, P3 ;  /* 0x0000004b09147225 */ /* 0x000fc800018e0414 */
[----:B------:R-:W-:Y:S01]  /*344e0*/  IMAD.WIDE.U32 R14, P6, R10, R77, R14 ;  /* 0x0000004d0a0e7225 */ /* 0x000fe200078c000e */
[----:B------:R-:W-:-:S03]  /*344f0*/  IADD3.X R5, P1, P2, R20, RZ, RZ, P1, P2 ;  /* 0x000000ff14057210 */ /* 0x000fc60000a244ff */
[----:B------:R-:W-:Y:S01]  /*34500*/  IMAD.X R59, RZ, RZ, R60, P0 ;  /* 0x000000ffff3b7224 */ /* 0x000fe200000e063c */
[----:B------:R-:W-:Y:S01]  /*34510*/  ISETP.GE.U32.AND P0, PT, R25, R2, PT ;  /* 0x000000021900720c */ /* 0x000fe20003f06070 */
[----:B------:R-:W-:-:S03]  /*34520*/  IMAD.WIDE.U32 R10, R10, R76, RZ ;  /* 0x0000004c0a0a7225 */ /* 0x000fc600078e00ff */
[----:B------:R-:W-:Y:S01]  /*34530*/  ISETP.GE.U32.AND.EX P0, PT, R51, R4, PT, P0 ;  /* 0x000000043300720c */ /* 0x000fe20003f06100 */
[----:B------:R-:W-:Y:S01]  /*34540*/  IMAD.WIDE.U32 R24, R3, R70, RZ ;  /* 0x0000004603187225 */ /* 0x000fe200078e00ff */
[----:B------:R-:W-:-:S03]  /*34550*/  IADD3 R2, P3, PT, R11, R14, RZ ;  /* 0x0000000e0b027210 */ /* 0x000fc60007f7e0ff */
[----:B------:R-:W-:Y:S01]  /*34560*/  IMAD.X R19, RZ, RZ, RZ, P6 ;  /* 0x000000ffff137224 */ /* 0x000fe200030e06ff */
[----:B------:R-:W-:Y:S01]  /*34570*/  IADD3 R52, P6, PT, R17, R55, RZ ;  /* 0x0000003711347210 */ /* 0x000fe20007fde0ff */
[----:B------:R-:W-:Y:S01]  /*34580*/  IMAD.MOV.U32 R18, RZ, RZ, R15 ;  /* 0x000000ffff127224 */ /* 0x000fe200078e000f */
[----:B------:R-:W-:Y:S01]  /*34590*/  IADD3.X R17, PT, PT, R21, RZ, RZ, P1, P2 ;  /* 0x000000ff15117210 */ /* 0x000fe20000fe44ff */
[----:B------:R-:W-:Y:S01]  /*345a0*/  IMAD.WIDE.U32 R24, P2, R68, R71, R24 ;  /* 0x0000004744187225 */ /* 0x000fe20007840018 */
[----:B------:R-:W-:-:S03]  /*345b0*/  IADD3 R5, P1, PT, R5, R52, RZ ;  /* 0x0000003405057210 */ /* 0x000fc60007f3e0ff */
        /* <DEDUP_REMOVED lines=29> */
[----:B------:R-:W-:Y:S01]  /*34790*/  IADD3 R18, P5, P4, R23, R8, R7 ;  /* 0x0000000817127210 */ /* 0x000fe20007cbe007 */
[----:B------:R-:W-:Y:S01]  /*347a0*/  IMAD.WIDE.U32 R8, R3, R74, RZ ;  /* 0x0000004a03087225 */ /* 0x000fe200078e00ff */
[----:B------:R-:W-:Y:S02]  /*347b0*/  IADD3.X R7, P1, P2, R4, RZ, RZ, P2, P1 ;  /* 0x000000ff04077210 */ /* 0x000fe400012224ff */
[----:B------:R-:W-:Y:S02]  /*347c0*/  SEL R11, RZ, 0x1, P0 ;  /* 0x00000001ff0b7807 */ /* 0x000fe40000000000 */
[----:B------:R-:W-:Y:S02]  /*347d0*/  ISETP.GE.U32.AND.EX P3, PT, R59, R60, PT, P3 ;  /* 0x0000003c3b00720c */ /* 0x000fe40003f66130 */
[----:B------:R-:W-:Y:S02]  /*347e0*/  ISETP.GE.U32.AND P0, PT, R52, R55, PT ;  /* 0x000000373400720c */ /* 0x000fe40003f06070 */
[----:B------:R-:W-:Y:S01]  /*347f0*/  IADD3.X R2, PT, PT, R5, RZ, RZ, P1, P2 ;  /* 0x000000ff05027210 */ /* 0x000fe20000fe44ff */
[----:B------:R-:W-:Y:S01]  /*34800*/  IMAD.WIDE.U32 R4, R68, R74, RZ ;  /* 0x0000004a44047225 */ /* 0x000fe200078e00ff */
[----:B------:R-:W-:-:S02]  /*34810*/  IADD3 R16, P6, P2, R11, R16, R10 ;  /* 0x000000100b107210 */ /* 0x000fc40007ade00a */
[----:B------:R-:W-:Y:S01]  /*34820*/  SEL R11, RZ, 0x1, P3 ;  /* 0x00000001ff0b7807 */ /* 0x000fe20001800000 */
[----:B------:R-:W-:Y:S01]  /*34830*/  IMAD.WIDE.U32 R8, P3, R68, R75, R8 ;  /* 0x0000004b44087225 */ /* 0x000fe20007860008 */
[----:B------:R-:W-:Y:S02]  /*34840*/  ISETP.GE.U32.AND.EX P0, PT, R54, R59, PT, P0 ;  /* 0x0000003b3600720c */ /* 0x000fe40003f06100 */
[----:B------:R-:W-:Y:S02]  /*34850*/  IADD3.X R19, PT, PT, RZ, R6, RZ, P5, P4 ;  /* 0x00000006ff137210 */ /* 0x000fe40002fe84ff */
[----:B------:R-:W-:Y:S02]  /*34860*/  IADD3 R11, P4, PT, R11, R18, RZ ;  /* 0x000000120b0b7210 */ /* 0x000fe40007f9e0ff */
[----:B------:R-:W-:Y:S02]  /*34870*/  IADD3 R7, P1, PT, R7, R22, RZ ;  /* 0x0000001607077210 */ /* 0x000fe40007f3e0ff */
        /* <DEDUP_REMOVED lines=8> */
[----:B------:R-:W-:Y:S01]  /*34900*/  ISETP.GE.U32.AND P3, PT, R11, R18, PT ;  /* 0x000000120b00720c */ /* 0x000fe20003f66070 */
[----:B------:R-:W-:Y:S01]  /*34910*/  IMAD.MOV.U32 R4, RZ, RZ, R9 ;  /* 0x000000ffff047224 */ /* 0x000fe200078e0009 */
        /* <DEDUP_REMOVED lines=41> */
[----:B------:R-:W-:Y:S02]  /*34bb0*/  IMAD.MOV.U32 R14, RZ, RZ, R18 ;  /* 0x000000ffff0e7224 */ /* 0x000fe400078e0012 */
[----:B------:R-:W-:-:S02]  /*34bc0*/  IMAD.MOV.U32 R12, RZ, RZ, R21 ;  /* 0x000000ffff0c7224 */ /* 0x000fc400078e0015 */
[----:B------:R-:W-:-:S04]  /*34bd0*/  IMAD.MOV.U32 R13, RZ, RZ, R20 ;  /* 0x000000ffff0d7224 */ /* 0x000fc800078e0014 */
        /* <DEDUP_REMOVED lines=25> */
[----:B------:R-:W-:Y:S02]  /*34d70*/  IMAD.MOV.U32 R14, RZ, RZ, R18 ;  /* 0x000000ffff0e7224 */ /* 0x000fe400078e0012 */
[----:B------:R-:W-:-:S02]  /*34d80*/  IMAD.MOV.U32 R12, RZ, RZ, R21 ;  /* 0x000000ffff0c7224 */ /* 0x000fc400078e0015 */
[----:B------:R-:W-:-:S08]  /*34d90*/  IMAD.MOV.U32 R13, RZ, RZ, R20 ;  /* 0x000000ffff0d7224 */ /* 0x000fd000078e0014 */
[----:B------:R-:W-:Y:S05]  /*34da0*/  @P0 BRA `(.L_x_20) ;  /* 0x0000000000580947 */ /* 0x000fea0003800000 */
.L_x_102:
[----:B------:R-:W-:Y:S01]  /*34db0*/  ISETP.GE.U32.AND P0, PT, R21, R70, PT ;  /* 0x000000461500720c */ /* 0x000fe20003f06070 */
[----:B------:R-:W-:-:S03]  /*34dc0*/  UMOV UR4, URZ ;  /* 0x000000ff00047c82 */ /* 0x000fc60008000000 */
[----:B------:R-:W-:-:S04]  /*34dd0*/  ISETP.GE.U32.AND.EX P0, PT, R20, R71, PT, P0 ;  /* 0x000000471400720c */ /* 0x000fc80003f06100 */
[----:B------:R-:W-:-:S04]  /*34de0*/  SEL R15, RZ, 0x1, P0 ;  /* 0x00000001ff0f7807 */ /* 0x000fc80000000000 */
[----:B------:R-:W-:-:S05]  /*34df0*/  IADD3 R15, P0, PT, R15, R72, RZ ;  /* 0x000000480f0f7210 */ /* 0x000fca0007f1e0ff */
[----:B------:R-:W-:Y:S01]  /*34e00*/  IMAD.X R14, RZ, RZ, R73, P0 ;  /* 0x000000ffff0e7224 */ /* 0x000fe200000e0649 */
[----:B------:R-:W-:Y:S02]  /*34e10*/  ISETP.GE.U32.AND P0, PT, R22, R15, PT ;  /* 0x0000000f1600720c */ /* 0x000fe40003f06070 */
[----:B------:R-:W-:Y:S02]  /*34e20*/  IADD3 R15, P1, PT, -R15, R22, RZ ;  /* 0x000000160f0f7210 */ /* 0x000fe40007f3e1ff */
        /* <DEDUP_REMOVED lines=14> */
.L_x_20:
[----:B------:R-:W0:Y:S01]  /*34f10*/  LDC R115, c[0x3][0x1a8] ;  /* 0x00c06a00ff737b82 */ /* 0x000e220000000800 */
[----:B------:R-:W-:Y:S01]  /*34f20*/  UISETP.NE.AND UP0, UPT, UR5, URZ, UPT ;  /* 0x000000ff0500728c */ /* 0x000fe2000bf05270 */
[----:B------:R-:W-:Y:S02]  /*34f30*/  CS2R R110, SRZ ;  /* 0x00000000006e7805 */ /* 0x000fe4000001ff00 */
[----:B------:R-:W-:Y:S02]  /*34f40*/  CS2R R108, SRZ ;  /* 0x00000000006c7805 */ /* 0x000fe4000001ff00 */
        /* <DEDUP_REMOVED lines=30> */
[----:B------:R-:W-:-:S06]  /*35130*/  IMAD.MOV.U32 R118, RZ, RZ, R112 ;  /* 0x000000ffff767224 */ /* 0x000fcc00078e0070 */
[----:B------:R-:W-:Y:S05]  /*35140*/  @!P0 BRA `(.L_x_103) ;  /* 0x0000055c00908947 */ /* 0x000fea0003800000 */
[----:B------:R-:W-:Y:S01]  /*35150*/  LOP3.LUT R2, R39, R35, R36, 0xfe, !PT ;  /* 0x0000002327027212 */ /* 0x000fe200078efe24 */
[----:B------:R-:W-:Y:S01]  /*35160*/  IMAD.MOV.U32 R123, RZ, RZ, R115 ;  /* 0x000000ffff7b7224 */ /* 0x000fe200078e0073 */
[----:B------:R-:W-:Y:S01]  /*35170*/  LOP3.LUT R3, R38, R34, R37, 0xfe, !PT ;  /* 0x0000002226037212 */ /* 0x000fe200078efe25 */
[----:B------:R-:W-:Y:S01]  /*35180*/  IMAD.MOV.U32 R124, RZ, RZ, R114 ;  /* 0x000000ffff7c7224 */ /* 0x000fe200078e0072 */
[----:B------:R-:W-:Y:S01]  /*35190*/  LOP3.LUT P0, RZ, R2, R41, RZ, 0xfc, !PT ;  /* 0x0000002902ff7212 */ /* 0x000fe2000780fcff */
[----:B------:R-:W-:Y:S01]  /*351a0*/  IMAD.MOV.U32 R121, RZ, RZ, R113 ;  /* 0x000000ffff797224 */ /* 0x000fe200078e0071 */
[----:B------:R-:W-:Y:S01]  /*351b0*/  CS2R R108, SRZ ;  /* 0x00000000006c7805 */ /* 0x000fe2000001ff00 */
[----:B------:R-:W-:Y:S01]  /*351c0*/  IMAD.MOV.U32 R122, RZ, RZ, R94 ;  /* 0x000000ffff7a7224 */ /* 0x000fe200078e005e */
[----:B------:R-:W-:Y:S01]  /*351d0*/  LOP3.LUT P0, RZ, R3, R40, RZ, 0xfc, P0 ;  /* 0x0000002803ff7212 */ /* 0x000fe2000000fcff */
[----:B------:R-:W-:Y:S01]  /*351e0*/  IMAD.MOV.U32 R119, RZ, RZ, R97 ;  /* 0x000000ffff777224 */ /* 0x000fe200078e0061 */
[----:B------:R-:W-:Y:S01]  /*351f0*/  CS2R R106, SRZ ;  /* 0x00000000006a7805 */ /* 0x000fe2000001ff00 */
[----:B------:R-:W-:Y:S01]  /*35200*/  IMAD.MOV.U32 R120, RZ, RZ, R96 ;  /* 0x000000ffff787224 */ /* 0x000fe200078e0060 */
[----:B------:R-:W-:Y:S01]  /*35210*/  CS2R R104, SRZ ;  /* 0x0000000000687805 */ /* 0x000fe2000001ff00 */
[----:B------:R-:W-:-:S02]  /*35220*/  IMAD.MOV.U32 R117, RZ, RZ, R95 ;  /* 0x000000ffff757224 */ /* 0x000fc400078e005f */
[----:B------:R-:W-:-:S06]  /*35230*/  IMAD.MOV.U32 R118, RZ, RZ, R112 ;  /* 0x000000ffff767224 */ /* 0x000fcc00078e0070 */
[----:B------:R-:W-:Y:S05]  /*35240*/  @!P0 BRA `(.L_x_103) ;  /* 0x0000055c00508947 */ /* 0x000fea0003800000 */
        /* <DEDUP_REMOVED lines=9> */
[----:B------:R-:W-:-:S03]  /*352e0*/  IMAD.WIDE.U32 R4, R36, R36, RZ ;  /* 0x0000002424047225 */ /* 0x000fc600078e00ff */
[----:B------:R-:W-:Y:S01]  /*352f0*/  IADD3 R62, P6, P2, R2, R7, R62 ;  /* 0x00000007023e7210 */ /* 0x000fe20007ade03e */
[----:B------:R-:W-:Y:S01]  /*35300*/  IMAD.MOV.U32 R77, RZ, RZ, RZ ;  /* 0x000000ffff4d7224 */ /* 0x000fe200078e00ff */
[----:B------:R-:W-:Y:S01]  /*35310*/  LOP3.LUT R24, R4, 0xfffffffd, RZ, 0xc0, !PT ;  /* 0xfffffffd04187812 */ /* 0x000fe200078ec0ff */
[----:B------:R-:W-:Y:S01]  /*35320*/  IMAD.IADD R68, R75, 0x1, R3 ;  /* 0x000000014b447824 */ /* 0x000fe200078e0203 */
[----:B------:R-:W-:Y:S01]  /*35330*/  IADD3.X R69, PT, PT, RZ, RZ, RZ, P6, P2 ;  /* 0x000000ffff457210 */ /* 0x000fe200037e44ff */
[----:B------:R-:W-:Y:S02]  /*35340*/  IMAD.MOV.U32 R61, RZ, RZ, RZ ;  /* 0x000000ffff3d7224 */ /* 0x000fe400078e00ff */
[----:B------:R-:W-:-:S04]  /*35350*/  IMAD.WIDE.U32 R2, R34, R35, RZ ;  /* 0x0000002322027225 */ /* 0x000fc800078e00ff */
[----:B------:R-:W-:Y:S02]  /*35360*/  IMAD.IADD R4, R63, 0x1, R77 ;  /* 0x000000013f047824 */ /* 0x000fe400078e024d */
[----:B------:R-:W-:Y:S02]  /*35370*/  IMAD.MOV.U32 R63, RZ, RZ, RZ ;  /* 0x000000ffff3f7224 */ /* 0x000fe400078e00ff */
[----:B------:R-:W-:-:S04]  /*35380*/  IMAD.WIDE.U32 R18, R41, R35, RZ ;  /* 0x0000002329127225 */ /* 0x000fc800078e00ff */
[----:B------:R-:W-:Y:S02]  /*35390*/  IMAD.IADD R3, R3, 0x1, R61 ;  /* 0x0000000103037824 */ /* 0x000fe400078e023d */
[----:B------:R-:W-:Y:S02]  /*353a0*/  IMAD.SHL.U32 R73, R2, 0x2, RZ ;  /* 0x0000000202497824 */ /* 0x000fe400078e00ff */
[----:B------:R-:W-:-:S03]  /*353b0*/  IMAD.WIDE.U32 R10, R41, R34, RZ ;  /* 0x00000022290a7225 */ /* 0x000fc600078e00ff */
[----:B------:R-:W-:Y:S01]  /*353c0*/  LOP3.LUT R73, R73, 0xfffffffe, RZ, 0xc0, !PT ;  /* 0xfffffffe49497812 */ /* 0x000fe200078ec0ff */
[----:B------:R-:W-:-:S03]  /*353d0*/  IMAD.WIDE.U32 R8, R40, R35, RZ ;  /* 0x0000002328087225 */ /* 0x000fc600078e00ff */
[----:B------:R-:W-:Y:S01]  /*353e0*/  IADD3 R73, P3, PT, R73, R22, RZ ;  /* 0x0000001649497210 */ /* 0x000fe20007f7e0ff */
[----:B------:R-:W-:Y:S01]  /*353f0*/  IMAD.IADD R41, R19, 0x1, R63 ;  /* 0x0000000113297824 */ /* 0x000fe200078e023f */
[C-C-:B------:R-:W-:Y:S01]  /*35400*/  SHF.L.U64.HI R19, R2.reuse, 0x1, R3.reuse ;  /* 0x0000000102137819 */ /* 0x140fe20000010203 */
[----:B------:R-:W-:Y:S01]  /*35410*/  IMAD.MOV.U32 R7, RZ, RZ, RZ ;  /* 0x000000ffff077224 */ /* 0x000fe200078e00ff */
[--C-:B------:R-:W-:Y:S01]  /*35420*/  SHF.R.U64 R2, R2, 0x1f, R3.reuse ;  /* 0x0000001f02027819 */ /* 0x100fe20000001203 */
[----:B------:R-:W-:Y:S01]  /*35430*/  IMAD.MOV.U32 R57, RZ, RZ, RZ ;  /* 0x000000ffff397224 */ /* 0x000fe200078e00ff */
[----:B------:R-:W-:Y:S01]  /*35440*/  SHF.R.U32.HI R3, RZ, 0x1f, R3 ;  /* 0x0000001fff037819 */ /* 0x000fe20000011603 */
[----:B------:R-:W-:Y:S01]  /*35450*/  IMAD.WIDE.U32 R50, R36, R35, RZ ;  /* 0x0000002324327225 */ /* 0x000fe200078e00ff */
[----:B------:R-:W-:Y:S02]  /*35460*/  IADD3 R41, P1, P4, R10, R41, R8 ;  /* 0x000000290a297210 */ /* 0x000fe40007c3e008 */
[----:B------:R-:W-:Y:S01]  /*35470*/  LOP3.LUT R19, R19, 0x1, RZ, 0xc0, !PT ;  /* 0x0000000113137812 */ /* 0x000fe200078ec0ff */
[----:B------:R-:W-:Y:S01]  /*35480*/  IMAD.WIDE.U32 R20, R37, R36, RZ ;  /* 0x0000002425147225 */ /* 0x000fe200078e00ff */
[----:B------:R-:W-:-:S02]  /*35490*/  LOP3.LUT R2, R2, 0xfffffffe, RZ, 0xc0, !PT ;  /* 0xfffffffe02027812 */ /* 0x000fc400078ec0ff */
[----:B------:R-:W-:Y:S01]  /*354a0*/  LOP3.LUT R3, R3, 0x1, RZ, 0xc0, !PT ;  /* 0x0000000103037812 */ /* 0x000fe200078ec0ff */
[----:B------:R-:W-:Y:S02]  /*354b0*/  IMAD.IADD R52, R9, 0x1, R7 ;  /* 0x0000000109347824 */ /* 0x000fe400078e0207 */
[----:B------:R-:W-:-:S04]  /*354c0*/  IMAD.WIDE.U32 R8, R37, R35, RZ ;  /* 0x0000002325087225 */ /* 0x000fc800078e00ff */
[----:B------:R-:W-:-:S04]  /*354d0*/  IMAD.WIDE.U32 R22, R36, R34, RZ ;  /* 0x0000002224167225 */ /* 0x000fc800078e00ff */
[----:B------:R-:W-:Y:S02]  /*354e0*/  IMAD.IADD R71, R51, 0x1, R57 ;  /* 0x0000000133477824 */ /* 0x000fe400078e0239 */
[----:B------:R-:W-:Y:S02]  /*354f0*/  IMAD.MOV.U32 R55, RZ, RZ, RZ ;  /* 0x000000ffff377224 */ /* 0x000fe400078e00ff */
[----:B------:R-:W-:Y:S02]  /*35500*/  IMAD.SHL.U32 R66, R20, 0x2, RZ ;  /* 0x0000000214427824 */ /* 0x000fe400078e00ff */
[----:B------:R-:W-:Y:S01]  /*35510*/  IMAD.X R19, RZ, RZ, R19, P3 ;  /* 0x000000ffff137224 */ /* 0x000fe200018e0613 */
[----:B------:R-:W-:Y:S01]  /*35520*/  IADD3 R71, P3, P5, R22, R71, R8 ;  /* 0x0000004716477210 */ /* 0x000fe20007d7e008 */
[----:B------:R-:W-:Y:S01]  /*35530*/  IMAD.IADD R5, R57, 0x1, R5 ;  /* 0x0000000139057824 */ /* 0x000fe200078e0205 */
[----:B------:R-:W-:Y:S01]  /*35540*/  LOP3.LUT R66, R66, 0xfffffffe, RZ, 0xc0, !PT ;  /* 0xfffffffe42427812 */ /* 0x000fe200078ec0ff */
[----:B------:R-:W-:Y:S01]  /*35550*/  IMAD.IADD R67, R55, 0x1, R21 ;  /* 0x0000000137437824 */ /* 0x000fe200078e0215 */
[----:B------:R-:W-:Y:S01]  /*35560*/  SHF.R.U32.HI R35, RZ, 0x1f, R71 ;  /* 0x0000001fff237819 */ /* 0x000fe20000011647 */
[----:B------:R-:W-:Y:S01]  /*35570*/  IMAD.IADD R63, R63, 0x1, R11 ;  /* 0x000000013f3f7824 */ /* 0x000fe200078e020b */
[----:B------:R-:W-:Y:S01]  /*35580*/  IADD3 R66, P0, PT, R66, R5, RZ ;  /* 0x0000000542427210 */ /* 0x000fe20007f1e0ff */
[----:B------:R-:W-:Y:S01]  /*35590*/  IMAD.WIDE.U32 R2, R34, R34, R2 ;  /* 0x0000002222027225 */ /* 0x000fe200078e0002 */
[----:B------:R-:W0:Y:S01]  /*355a0*/  LDC.64 R10, c[0x3][0xe0] ;  /* 0x00c03800ff0a7b82 */ /* 0x000e220000000a00 */
[----:B------:R-:W-:-:S02]  /*355b0*/  SHF.L.U64.HI R25, R20, 0x1, R67 ;  /* 0x0000000114197819 */ /* 0x000fc40000010243 */
[----:B------:R-:W-:Y:S01]  /*355c0*/  IMAD.WIDE.U32 R58, R38, R36, RZ ;  /* 0x00000024263a7225 */ /* 0x000fe200078e00ff */
[----:B------:R-:W-:Y:S02]  /*355d0*/  SHF.R.U64 R64, R20, 0x1f, R67 ;  /* 0x0000001f14407819 */ /* 0x000fe40000001243 */
[----:B------:R-:W-:Y:S01]  /*355e0*/  IADD3 R19, P2, PT, R19, R2, RZ ;  /* 0x0000000213137210 */ /* 0x000fe20007f5e0ff */
[----:B------:R-:W-:Y:S01]  /*355f0*/  IMAD.IADD R20, R77, 0x1, R59 ;  /* 0x000000014d147824 */ /* 0x000fe200078e023b */
[----:B------:R-:W-:Y:S01]  /*35600*/  IADD3 R53, P6, PT, R35, R6, RZ ;  /* 0x0000000623357210 */ /* 0x000fe20007fde0ff */
[----:B------:R-:W-:Y:S01]  /*35610*/  IMAD.MOV.U32 R5, RZ, RZ, RZ ;  /* 0x000000ffff057224 */ /* 0x000fe200078e00ff */
[----:B------:R-:W-:Y:S01]  /*35620*/  LOP3.LUT R8, R25, 0x1, RZ, 0xc0, !PT ;  /* 0x0000000119087812 */ /* 0x000fe200078ec0ff */
[----:B------:R-:W-:Y:S01]  /*35630*/  IMAD.MOV.U32 R21, RZ, RZ, RZ ;  /* 0x000000ffff157224 */ /* 0x000fe200078e00ff */
[----:B------:R-:W-:Y:S01]  /*35640*/  LOP3.LUT R64, R64, 0xfffffffe, RZ, 0xc0, !PT ;  /* 0xfffffffe40407812 */ /* 0x000fe200078ec0ff */
[----:B------:R-:W-:-:S04]  /*35650*/  IMAD.WIDE.U32 R4, R38, R34, R4 ;  /* 0x0000002226047225 */ /* 0x000fc800078e0004 */
[----:B------:R-:W-:-:S04]  /*35660*/  IMAD.WIDE.U32 R20, R38, R37, R20 ;  /* 0x0000002526147225 */ /* 0x000fc800078e0014 */
[----:B------:R-:W-:Y:S01]  /*35670*/  IMAD.X R38, R61, 0x1, R3, P2 ;  /* 0x000000013d267824 */ /* 0x000fe200010e0603 */
[----:B------:R-:W-:Y:S01]  /*35680*/  ISETP.GT.U32.AND P2, PT, R6, R53, PT ;  /* 0x000000350600720c */ /* 0x000fe20003f44070 */
[----:B------:R-:W-:Y:S01]  /*35690*/  IMAD.WIDE.U32 R60, R39, R37, RZ ;  /* 0x00000025273c7225 */ /* 0x000fe200078e00ff */
[----:B------:R-:W1:Y:S03]  /*356a0*/  LDC.64 R2, c[0x3][RZ] ;  /* 0x00c00000ff027b82 */ /* 0x000e660000000a00 */
[----:B------:R-:W-:Y:S01]  /*356b0*/  IMAD.X R65, RZ, RZ, R62, P6 ;  /* 0x000000ffff417224 */ /* 0x000fe200030e063e */
[----:B------:R-:W-:Y:S01]  /*356c0*/  IADD3 R51, P6, PT, R53, R24, RZ ;  /* 0x0000001835337210 */ /* 0x000fe20007fde0ff */
[----:B------:R-:W-:Y:S02]  /*356d0*/  IMAD.IADD R25, R75, 0x1, R61 ;  /* 0x000000014b197824 */ /* 0x000fe400078e023d */
[----:B------:R-:W-:Y:S01]  /*356e0*/  IMAD.X R61, RZ, RZ, R8, P0 ;  /* 0x000000ffff3d7224 */ /* 0x000fe200000e0608 */
[----:B------:R-:W-:Y:S01]  /*356f0*/  ISETP.GT.U32.AND.EX P2, PT, R62, R65, PT, P2 ;  /* 0x000000413e00720c */ /* 0x000fe20003f44120 */
[----:B------:R-:W-:Y:S01]  /*35700*/  IMAD.X R59, R65, 0x1, R66, P6 ;  /* 0x00000001413b7824 */ /* 0x000fe200030e0642 */
[----:B------:R-:W-:Y:S01]  /*35710*/  IADD3 R56, P0, PT, R25, R20, RZ ;  /* 0x0000001419387210 */ /* 0x000fe20007f1e0ff */
[----:B------:R-:W-:Y:S01]  /*35720*/  IMAD.WIDE.U32 R24, R39, R36, RZ ;  /* 0x0000002427187225 */ /* 0x000fe200078e00ff */
[----:B------:R-:W-:-:S02]  /*35730*/  SEL R20, R6, R53, P2 ;  /* 0x0000003506147207 */ /* 0x000fc40001000000 */
[----:B------:R-:W-:Y:S01]  /*35740*/  SEL R22, R62, R65, P2 ;  /* 0x000000413e167207 */ /* 0x000fe20001000000 */
[----:B0-----:R-:W-:Y:S01]  /*35750*/  IMAD R36, R73, R10, RZ ;  /* 0x0000000a49247224 */ /* 0x001fe200078e02ff */
[----:B------:R-:W-:Y:S01]  /*35760*/  IADD3 R53, P2, P6, R69, R4, R68 ;  /* 0x0000000445357210 */ /* 0x000fe20007e5e044 */
[C---:B------:R-:W-:Y:S01]  /*35770*/  IMAD.X R8, R77.reuse, 0x1, R21, P0 ;  /* 0x000000014d087824 */ /* 0x040fe200000e0615 */
[----:B------:R-:W-:Y:S01]  /*35780*/  SHF.R.U32.HI R4, RZ, 0x1f, R67 ;  /* 0x0000001fff047819 */ /* 0x000fe20000011643 */
[----:B------:R-:W-:Y:S01]  /*35790*/  IMAD R39, R54, R11, R36 ;  /* 0x0000000b36277224 */ /* 0x000fe200078e0224 */
[----:B------:R-:W-:Y:S01]  /*357a0*/  ISETP.GT.U32.AND P0, PT, R20, R51, PT ;  /* 0x000000331400720c */ /* 0x000fe20003f04070 */
[----:B------:R-:W-:Y:S01]  /*357b0*/  IMAD.WIDE.U32 R20, R54, R10, RZ ;  /* 0x0000000a36147225 */ /* 0x000fe200078e00ff */
[----:B------:R-:W-:Y:S02]  /*357c0*/  LOP3.LUT R65, R4, 0x1, RZ, 0xc0, !PT ;  /* 0x0000000104417812 */ /* 0x000fe400078ec0ff */
[----:B------:R-:W-:Y:S01]  /*357d0*/  ISETP.GT.U32.AND.EX P0, PT, R22, R59, PT, P0 ;  /* 0x0000003b1600720c */ /* 0x000fe20003f04100 */
[----:B------:R-:W-:-:S02]  /*357e0*/  IMAD.IADD R66, R77, 0x1, R5 ;  /* 0x000000014d427824 */ /* 0x000fc400078e0205 */
[----:B------:R-:W-:Y:S01]  /*357f0*/  IMAD.IADD R25, R75, 0x1, R25 ;  /* 0x000000014b197824 */ /* 0x000fe200078e0219 */
[----:B------:R-:W-:Y:S01]  /*35800*/  SEL R22, RZ, 0x1, !P0 ;  /* 0x00000001ff167807 */ /* 0x000fe20004000000 */
[----:B------:R-:W-:Y:S01]  /*35810*/  IMAD.WIDE.U32 R4, R37, R37, R64 ;  /* 0x0000002525047225 */ /* 0x000fe200078e0040 */
[----:B------:R-:W-:Y:S02]  /*35820*/  IADD3.X R66, PT, PT, RZ, R66, RZ, P2, P6 ;  /* 0x00000042ff427210 */ /* 0x000fe400017ec4ff */
[----:B------:R-:W-:Y:S01]  /*35830*/  IADD3 R58, P2, P6, R60, R25, R58 ;  /* 0x000000193c3a7210 */ /* 0x000fe20007e5e03a */
[----:B------:R-:W-:Y:S01]  /*35840*/  IMAD.IADD R36, R21, 0x1, R39 ;  /* 0x0000000115247824 */ /* 0x000fe200078e0227 */
[----:B------:R-:W-:Y:S01]  /*35850*/  IADD3.X R39, PT, PT, RZ, RZ, RZ, P1, P4 ;  /* 0x000000ffff277210 */ /* 0x000fe20000fe84ff */
[----:B------:R-:W-:Y:S01]  /*35860*/  IMAD.IADD R21, R55, 0x1, R5 ;  /* 0x0000000137157824 */ /* 0x000fe200078e0205 */
[----:B------:R-:W-:Y:S01]  /*35870*/  IADD3 R25, P0, P4, R61, R4, R53 ;  /* 0x000000043d197210 */ /* 0x000fe20007c1e035 */
[-C--:B-1----:R-:W-:Y:S01]  /*35880*/  IMAD.WIDE.U32 R64, R36, R2.reuse, RZ ;  /* 0x0000000224407225 */ /* 0x082fe200078e00ff */
[----:B------:R-:W0:Y:S02]  /*35890*/  LDC.64 R4, c[0x3][0x8] ;  /* 0x00c00200ff047b82 */ /* 0x000e240000000a00 */
[----:B------:R-:W-:Y:S01]  /*358a0*/  IADD3.X R21, PT, PT, RZ, R21, R66, P0, P4 ;  /* 0x00000015ff157210 */ /* 0x000fe200007e8442 */
[----:B------:R-:W-:Y:S01]  /*358b0*/  IMAD.WIDE.U32 R60, R20, R2, RZ ;  /* 0x00000002143c7225 */ /* 0x000fe200078e00ff */
[----:B------:R-:W-:-:S03]  /*358c0*/  IADD3 R25, P0, P4, R53, R25, R22 ;  /* 0x0000001935197210 */ /* 0x000fc60007c1e016 */
[----:B------:R-:W-:Y:S01]  /*358d0*/  IMAD.WIDE.U32 R64, P1, R20, R3, R64 ;  /* 0x0000000314407225 */ /* 0x000fe20007820040 */
[----:B------:R-:W-:Y:S02]  /*358e0*/  IADD3.X R21, PT, PT, R66, R21, RZ, P0, P4 ;  /* 0x0000001542157210 */ /* 0x000fe400007e84ff */
[----:B------:R-:W-:Y:S01]  /*358f0*/  IADD3 RZ, P4, PT, R54, R60, RZ ;  /* 0x0000003c36ff7210 */ /* 0x000fe20007f9e0ff */
[----:B------:R-:W-:Y:S01]  /*35900*/  IMAD.MOV.U32 R53, RZ, RZ, RZ ;  /* 0x000000ffff357224 */ /* 0x000fe200078e00ff */
[----:B------:R-:W-:Y:S01]  /*35910*/  SHF.L.U64.HI R54, R50, 0x1, R71 ;  /* 0x0000000132367819 */ /* 0x000fe20000010247 */
[----:B------:R-:W-:Y:S02]  /*35920*/  IMAD.X R67, RZ, RZ, RZ, P1 ;  /* 0x000000ffff437224 */ /* 0x000fe400008e06ff */
[----:B------:R-:W-:Y:S01]  /*35930*/  IMAD.WIDE.U32 R52, R40, R34, R52 ;  /* 0x0000002228347225 */ /* 0x000fe200078e0034 */
[----:B------:R-:W-:Y:S02]  /*35940*/  IADD3 R40, P1, PT, R61, R64, RZ ;  /* 0x000000403d287210 */ /* 0x000fe40007f3e0ff */
[----:B------:R-:W-:Y:S01]  /*35950*/  IADD3 R64, P0, PT, R51, R6, RZ ;  /* 0x0000000633407210 */ /* 0x000fe20007f1e0ff */
[----:B------:R-:W-:Y:S01]  /*35960*/  IMAD.MOV.U32 R66, RZ, RZ, R65 ;  /* 0x000000ffff427224 */ /* 0x000fe200078e0041 */
[----:B------:R-:W-:Y:S01]  /*35970*/  IADD3.X RZ, P4, PT, R73, R40, RZ, P4, !PT ;  /* 0x0000002849ff7210 */ /* 0x000fe2000279e4ff */
[----:B------:R-:W-:Y:S01]  /*35980*/  IMAD.IADD R74, R57, 0x1, R23 ;  /* 0x00000001394a7824 */ /* 0x000fe200078e0217 */
[----:B------:R-:W-:Y:S01]  /*35990*/  IADD3.X R40, PT, PT, RZ, RZ, RZ, P2, P6 ;  /* 0x000000ffff287210 */ /* 0x000fe200017ec4ff */
[----:B------:R-:W-:Y:S01]  /*359a0*/  IMAD.WIDE.U32.X R60, R36, R3, R66, P1 ;  /* 0x00000003243c7225 */ /* 0x000fe200008e0442 */
[----:B------:R-:W-:-:S03]  /*359b0*/  ISETP.GE.U32.AND P1, PT, R64, R51, PT ;  /* 0x000000334000720c */ /* 0x000fc60003f26070 */
        /* <DEDUP_REMOVED lines=8> */
[----:B------:R-:W-:Y:S01]  /*35a40*/  IADD3 R61, P4, PT, R22, R18, RZ ;  /* 0x00000012163d7210 */ /* 0x000fe20007f9e0ff */
[----:B------:R-:W-:Y:S01]  /*35a50*/  IMAD.WIDE.U32 R6, R20, R4, RZ ;  /* 0x0000000414067225 */ /* 0x000fe200078e00ff */
[----:B------:R-:W-:-:S02]  /*35a60*/  LEA R63, P0, R50, R63, 0x1 ;  /* 0x0000003f323f7211 */ /* 0x000fc400078008ff */
[----:B------:R-:W-:Y:S01]  /*35a70*/  IADD3 R59, P2, P6, R40, R56, R39 ;  /* 0x00000038283b7210 */ /* 0x000fe20007e5e027 */
[----:B------:R-:W-:Y:S01]  /*35a80*/  IMAD.X R22, RZ, RZ, R41, P4 ;  /* 0x000000ffff167224 */ /* 0x000fe200020e0629 */
[----:B------:R-:W-:Y:S02]  /*35a90*/  SEL R50, RZ, 0x1, P1 ;  /* 0x00000001ff327807 */ /* 0x000fe40000800000 */
[----:B------:R-:W-:Y:S02]  /*35aa0*/  ISETP.GT.U32.AND P1, PT, R18, R61, PT ;  /* 0x0000003d1200720c */ /* 0x000fe40003f24070 */
[----:B------:R-:W-:Y:S02]  /*35ab0*/  IADD3 R62, P4, PT, R61, R24, RZ ;  /* 0x000000183d3e7210 */ /* 0x000fe40007f9e0ff */
[----:B------:R-:W-:Y:S01]  /*35ac0*/  IADD3.X R71, PT, PT, RZ, R8, R51, P2, P6 ;  /* 0x00000008ff477210 */ /* 0x000fe200017ec433 */
[----:B------:R-:W-:Y:S01]  /*35ad0*/  IMAD.WIDE.U32 R52, P2, R20, R5, R52 ;  /* 0x0000000514347225 */ /* 0x000fe20007840034 */
[----:B------:R-:W-:-:S02]  /*35ae0*/  ISETP.GT.U32.AND.EX P1, PT, R41, R22, PT, P1 ;  /* 0x000000162900720c */ /* 0x000fc40003f24110 */
[----:B------:R-:W-:Y:S01]  /*35af0*/  IADD3.X R67, P0, PT, R67, R54, RZ, P0, !PT ;  /* 0x0000003643437210 */ /* 0x000fe2000071e4ff */
[----:B------:R-:W-:Y:S01]  /*35b00*/  IMAD.X R68, R22, 0x1, R58, P4 ;  /* 0x0000000116447824 */ /* 0x000fe200020e063a */
[----:B------:R-:W-:Y:S01]  /*35b10*/  IADD3 R63, P4, PT, R63, R6, RZ ;  /* 0x000000063f3f7210 */ /* 0x000fe20007f9e0ff */
[----:B------:R-:W-:Y:S01]  /*35b20*/  IMAD.X R57, RZ, RZ, RZ, P2 ;  /* 0x000000ffff397224 */ /* 0x000fe200010e06ff */
[----:B------:R-:W-:Y:S02]  /*35b30*/  SEL R6, R18, R61, P1 ;  /* 0x0000003d12067207 */ /* 0x000fe40000800000 */
[----:B------:R-:W-:Y:S02]  /*35b40*/  IADD3 R52, P6, PT, R7, R52, RZ ;  /* 0x0000003407347210 */ /* 0x000fe40007fde0ff */
[----:B------:R-:W-:Y:S01]  /*35b50*/  SEL R7, R41, R22, P1 ;  /* 0x0000001629077207 */ /* 0x000fe20000800000 */
[----:B------:R-:W-:Y:S01]  /*35b60*/  IMAD.WIDE.U32 R22, R63, R10, RZ ;  /* 0x0000000a3f167225 */ /* 0x000fe200078e00ff */
[----:B------:R-:W-:-:S02]  /*35b70*/  ISETP.GT.U32.AND P1, PT, R6, R62, PT ;  /* 0x0000003e0600720c */ /* 0x000fc40003f24070 */
[----:B------:R-:W-:Y:S02]  /*35b80*/  IADD3.X R67, P4, PT, R67, R52, RZ, P4, !PT ;  /* 0x0000003443437210 */ /* 0x000fe4000279e4ff */
[----:B------:R-:W-:Y:S02]  /*35b90*/  ISETP.GT.U32.AND.EX P1, PT, R7, R68, PT, P1 ;  /* 0x000000440700720c */ /* 0x000fe40003f24110 */
[----:B------:R-:W0:Y:S01]  /*35ba0*/  LDC.64 R6, c[0x3][0x10] ;  /* 0x00c00400ff067b82 */ /* 0x000e220000000a00 */
[----:B------:R-:W-:Y:S01]  /*35bb0*/  IMAD R52, R67, R10, RZ ;  /* 0x0000000a43347224 */ /* 0x000fe200078e02ff */
[----:B------:R-:W-:Y:S02]  /*35bc0*/  SEL R60, RZ, 0x1, !P1 ;  /* 0x00000001ff3c7807 */ /* 0x000fe40004800000 */
[----:B------:R-:W-:Y:S01]  /*35bd0*/  IADD3 R65, P1, PT, R50, R62, RZ ;  /* 0x0000003e32417210 */ /* 0x000fe20007f3e0ff */
[----:B------:R-:W-:Y:S02]  /*35be0*/  IMAD R61, R63, R11, R52 ;  /* 0x0000000b3f3d7224 */ /* 0x000fe400078e0234 */
[----:B------:R-:W-:-:S02]  /*35bf0*/  IMAD.IADD R52, R9, 0x1, R55 ;  /* 0x0000000109347824 */ /* 0x000fc400078e0237 */
[----:B------:R-:W-:Y:S02]  /*35c00*/  IMAD.IADD R54, R23, 0x1, R61 ;  /* 0x0000000117367824 */ /* 0x000fe400078e023d */
[----:B------:R-:W-:Y:S01]  /*35c10*/  IMAD.X R69, RZ, RZ, R68, P1 ;  /* 0x000000ffff457224 */ /* 0x000fe200008e0644 */
[----:B------:R-:W-:Y:S01]  /*35c20*/  IADD3 R23, P1, P2, R56, R59, R60 ;  /* 0x0000003b38177210 */ /* 0x000fe20007a3e03c */
[----:B------:R-:W-:Y:S02]  /*35c30*/  IMAD.MOV.U32 R56, RZ, RZ, R53 ;  /* 0x000000ffff387224 */ /* 0x000fe400078e0035 */
[----:B------:R-:W-:Y:S02]  /*35c40*/  IMAD.MOV.U32 R53, RZ, RZ, RZ ;  /* 0x000000ffff357224 */ /* 0x000fe400078e00ff */
[----:B------:R-:W-:Y:S01]  /*35c50*/  IMAD.WIDE.U32.X R56, R36, R5, R56, P6 ;  /* 0x0000000524387225 */ /* 0x000fe200030e0438 */
[----:B------:R-:W-:-:S03]  /*35c60*/  ISETP.GT.U32.AND P6, PT, R62, R65, PT ;  /* 0x000000413e00720c */ /* 0x000fc60003fc4070 */
[----:B------:R-:W-:-:S04]  /*35c70*/  IMAD.WIDE.U32 R60, R54, R2, RZ ;  /* 0x00000002363c7225 */ /* 0x000fc800078e00ff */
[----:B------:R-:W-:Y:S01]  /*35c80*/  IMAD.WIDE.U32 R52, R37, R34, R52 ;  /* 0x0000002225347225 */ /* 0x000fe200078e0034 */
[----:B------:R-:W-:Y:S02]  /*35c90*/  IADD3.X R34, PT, PT, R8, R71, RZ, P1, P2 ;  /* 0x0000004708227210 */ /* 0x000fe40000fe44ff */
[----:B------:R-:W-:Y:S01]  /*35ca0*/  ISETP.GT.U32.AND.EX P1, PT, R68, R69, PT, P6 ;  /* 0x000000454400720c */ /* 0x000fe20003f24160 */
[----:B------:R-:W-:Y:S01]  /*35cb0*/  IMAD.WIDE.U32 R60, P2, R22, R3, R60 ;  /* 0x00000003163c7225 */ /* 0x000fe2000784003c */
[----:B------:R-:W-:Y:S02]  /*35cc0*/  IADD3.X R59, P0, P6, R56, RZ, RZ, P4, P0 ;  /* 0x000000ff383b7210 */ /* 0x000fe400026004ff */
[----:B------:R-:W-:Y:S01]  /*35cd0*/  IADD3 R37, P4, PT, R65, R24, RZ ;  /* 0x0000001841257210 */ /* 0x000fe20007f9e0ff */
[----:B------:R-:W-:Y:S01]  /*35ce0*/  IMAD.WIDE.U32 R8, R22, R2, RZ ;  /* 0x0000000216087225 */ /* 0x000fe200078e00ff */
[----:B------:R-:W-:Y:S02]  /*35cf0*/  SEL R56, R62, R65, P1 ;  /* 0x000000413e387207 */ /* 0x000fe40000800000 */
[----:B------:R-:W-:Y:S01]  /*35d00*/  IADD3.X R66, PT, PT, R57, RZ, RZ, P0, P6 ;  /* 0x000000ff39427210 */ /* 0x000fe200007ec4ff */
[----:B------:R-:W-:Y:S01]  /*35d10*/  IMAD.X R65, RZ, RZ, RZ, P2 ;  /* 0x000000ffff417224 */ /* 0x000fe200010e06ff */
[----:B------:R-:W-:Y:S01]  /*35d20*/  IADD3 RZ, P2, PT, R63, R8, RZ ;  /* 0x000000083fff7210 */ /* 0x000fe20007f5e0ff */
[----:B0-----:R-:W-:Y:S01]  /*35d30*/  IMAD.WIDE.U32 R62, R36, R6, RZ ;  /* 0x00000006243e7225 */ /* 0x001fe200078e00ff */
[----:B------:R-:W-:-:S02]  /*35d40*/  IADD3 R24, P6, PT, R9, R60, RZ ;  /* 0x0000003c09187210 */ /* 0x000fc40007fde0ff */
[----:B------:R-:W-:Y:S01]  /*35d50*/  IADD3 R59, P0, PT, R59, R64, RZ ;  /* 0x000000403b3b7210 */ /* 0x000fe20007f1e0ff */
[----:B------:R-:W0:Y:S01]  /*35d60*/  LDC.64 R8, c[0x3][0x18] ;  /* 0x00c00600ff087b82 */ /* 0x000e220000000a00 */
[----:B------:R-:W-:Y:S01]  /*35d70*/  IMAD.MOV.U32 R64, RZ, RZ, R61 ;  /* 0x000000ffff407224 */ /* 0x000fe200078e003d */
[----:B------:R-:W-:Y:S01]  /*35d80*/  IADD3.X RZ, P2, PT, R67, R24, RZ, P2, !PT ;  /* 0x0000001843ff7210 */ /* 0x000fe2000175e4ff */
[----:B------:R-:W-:Y:S01]  /*35d90*/  IMAD.WIDE.U32 R60, R20, R6, RZ ;  /* 0x00000006143c7225 */ /* 0x000fe200078e00ff */
[----:B------:R-:W-:-:S03]  /*35da0*/  SEL R57, R68, R69, P1 ;  /* 0x0000004544397207 */ /* 0x000fc60000800000 */
[----:B------:R-:W-:-:S04]  /*35db0*/  IMAD.WIDE.U32.X R64, R54, R3, R64, P6 ;  /* 0x0000000336407225 */ /* 0x000fc800030e0440 */
[----:B------:R-:W-:Y:S01]  /*35dc0*/  IMAD.X R24, R69, 0x1, R58, P4 ;  /* 0x0000000145187824 */ /* 0x000fe200020e063a */
[----:B------:R-:W-:Y:S01]  /*35dd0*/  IADD3.X R71, P2, PT, RZ, R64, RZ, P2, !PT ;  /* 0x00000040ff477210 */ /* 0x000fe2000175e4ff */
[----:B------:R-:W-:Y:S01]  /*35de0*/  IMAD.WIDE.U32 R62, P4, R20, R7, R62 ;  /* 0x00000007143e7225 */ /* 0x000fe2000788003e */
[----:B------:R-:W-:Y:S02]  /*35df0*/  IADD3.X R64, P0, PT, R66, R73, RZ, P0, !PT ;  /* 0x0000004942407210 */ /* 0x000fe4000071e4ff */
[----:B------:R-:W-:Y:S01]  /*35e00*/  IADD3 R58, P1, PT, R59, R60, RZ ;  /* 0x0000003c3b3a7210 */ /* 0x000fe20007f3e0ff */
[----:B------:R-:W-:Y:S01]  /*35e10*/  IMAD.WIDE.U32 R66, R54, R4, RZ ;  /* 0x0000000436427225 */ /* 0x000fe200078e00ff */
[----:B------:R-:W-:Y:S02]  /*35e20*/  IADD3.X R69, PT, PT, RZ, RZ, RZ, P3, P5 ;  /* 0x000000ffff457210 */ /* 0x000fe40001fea4ff */
[----:B------:R-:W-:Y:S01]  /*35e30*/  IADD3 R71, P5, PT, R71, R58, RZ ;  /* 0x0000003a47477210 */ /* 0x000fe20007fbe0ff */
[----:B------:R-:W-:Y:S01]  /*35e40*/  IMAD.X R73, RZ, RZ, R65, P2 ;  /* 0x000000ffff497224 */ /* 0x000fe200010e0641 */
[----:B------:R-:W-:Y:S01]  /*35e50*/  IADD3 R65, P2, PT, R61, R62, RZ ;  /* 0x0000003e3d417210 */ /* 0x000fe20007f5e0ff */
[----:B------:R-:W-:-:S02]  /*35e60*/  IMAD.X R59, RZ, RZ, RZ, P4 ;  /* 0x000000ffff3b7224 */ /* 0x000fc400020e06ff */
[----:B------:R-:W-:Y:S01]  /*35e70*/  IMAD.WIDE.U32 R60, R22, R4, RZ ;  /* 0x00000004163c7225 */ /* 0x000fe200078e00ff */
[----:B------:R-:W-:-:S03]  /*35e80*/  IADD3.X R62, P1, PT, R64, R65, RZ, P1, !PT ;  /* 0x00000041403e7210 */ /* 0x000fc60000f3e4ff */
[----:B------:R-:W-:Y:S01]  /*35e90*/  IMAD.WIDE.U32 R66, P4, R22, R5, R66 ;  /* 0x0000000516427225 */ /* 0x000fe20007880042 */
[----:B------:R-:W-:Y:S02]  /*35ea0*/  IADD3 R71, P3, PT, R71, R60, RZ ;  /* 0x0000003c47477210 */ /* 0x000fe40007f7e0ff */
[----:B------:R-:W-:Y:S01]  /*35eb0*/  IADD3.X R73, P5, PT, R73, R62, RZ, P5, !PT ;  /* 0x0000003e49497210 */ /* 0x000fe20002fbe4ff */
[----:B------:R-:W-:Y:S01]  /*35ec0*/  IMAD.X R65, RZ, RZ, RZ, P4 ;  /* 0x000000ffff417224 */ /* 0x000fe200020e06ff */
[----:B------:R-:W-:Y:S01]  /*35ed0*/  IADD3 R66, P6, PT, R61, R66, RZ ;  /* 0x000000423d427210 */ /* 0x000fe20007fde0ff */
[----:B0-----:R-:W-:-:S03]  /*35ee0*/  IMAD.WIDE.U32 R60, R36, R8, RZ ;  /* 0x00000008243c7225 */ /* 0x001fc600078e00ff */
[----:B------:R-:W-:Y:S01]  /*35ef0*/  IADD3.X R73, P3, PT, R73, R66, RZ, P3, !PT ;  /* 0x0000004249497210 */ /* 0x000fe20001f7e4ff */
[----:B------:R-:W-:Y:S02]  /*35f00*/  IMAD.MOV.U32 R64, RZ, RZ, R67 ;  /* 0x000000ffff407224 */ /* 0x000fe400078e0043 */
[----:B------:R-:W-:Y:S02]  /*35f10*/  IMAD.MOV.U32 R58, RZ, RZ, R63 ;  /* 0x000000ffff3a7224 */ /* 0x000fe400078e003f */
[----:B------:R-:W-:-:S04]  /*35f20*/  IMAD.WIDE.U32.X R64, R54, R5, R64, P6 ;  /* 0x0000000536407225 */ /* 0x000fc800030e0440 */
[----:B------:R-:W-:Y:S01]  /*35f30*/  IMAD.WIDE.U32.X R58, R36, R7, R58, P2 ;  /* 0x00000007243a7225 */ /* 0x000fe200010e043a */
[----:B------:R-:W-:-:S03]  /*35f40*/  IADD3 R74, P2, P4, R69, R52, R74 ;  /* 0x00000034454a7210 */ /* 0x000fc60007c5e04a */
[----:B------:R-:W-:Y:S01]  /*35f50*/  IMAD.WIDE.U32 R60, P6, R20, R9, R60 ;  /* 0x00000009143c7225 */ /* 0x000fe200078c003c */
[----:B------:R-:W-:-:S03]  /*35f60*/  IADD3.X R67, P1, P0, R58, RZ, RZ, P1, P0 ;  /* 0x000000ff3a437210 */ /* 0x000fc600008204ff */
[----:B------:R-:W-:Y:S01]  /*35f70*/  IMAD.IADD R76, R55, 0x1, R53 ;  /* 0x00000001374c7824 */ /* 0x000fe200078e0235 */
[----:B------:R-:W-:Y:S01]  /*35f80*/  IADD3.X R55, P3, P5, R64, RZ, RZ, P3, P5 ;  /* 0x000000ff40377210 */ /* 0x000fe20001d6a4ff */
[----:B------:R-:W-:-:S03]  /*35f90*/  IMAD.WIDE.U32 R52, R20, R8, RZ ;  /* 0x0000000814347225 */ /* 0x000fc600078e00ff */
[----:B------:R-:W-:Y:S01]  /*35fa0*/  IADD3.X R70, PT, PT, R65, RZ, RZ, P3, P5 ;  /* 0x000000ff41467210 */ /* 0x000fe20001fea4ff */
[----:B------:R-:W-:Y:S01]  /*35fb0*/  IMAD.X R63, RZ, RZ, RZ, P6 ;  /* 0x000000ffff3f7224 */ /* 0x000fe200030e06ff */
[----:B------:R-:W-:Y:S01]  /*35fc0*/  IADD3 R20, P6, PT, R37, R18, RZ ;  /* 0x0000001225147210 */ /* 0x000fe20007fde0ff */
[----:B------:R-:W-:Y:S01]  /*35fd0*/  IMAD.MOV.U32 R62, RZ, RZ, R61 ;  /* 0x000000ffff3e7224 */ /* 0x000fe200078e003d */
[----:B------:R-:W-:Y:S01]  /*35fe0*/  IADD3.X R18, PT, PT, R59, RZ, RZ, P1, P0 ;  /* 0x000000ff3b127210 */ /* 0x000fe20000fe04ff */
[----:B------:R-:W-:Y:S01]  /*35ff0*/  IMAD.WIDE.U32 R58, R54, R6, RZ ;  /* 0x00000006363a7225 */ /* 0x000fe200078e00ff */
[----:B------:R-:W-:Y:S02]  /*36000*/  IADD3 R68, P0, PT, R53, R60, RZ ;  /* 0x0000003c35447210 */ /* 0x000fe40007f1e0ff */
[----:B------:R-:W-:Y:S01]  /*36010*/  IADD3 R53, P1, PT, R67, R20, RZ ;  /* 0x0000001443357210 */ /* 0x000fe20007f3e0ff */
[----:B------:R-:W-:Y:S02]  /*36020*/  IMAD.X R41, R24, 0x1, R41, P6 ;  /* 0x0000000118297824 */ /* 0x000fe400030e0629 */
[----:B------:R-:W-:Y:S01]  /*36030*/  IMAD R60, R73, R10, RZ ;  /* 0x0000000a493c7224 */ /* 0x000fe200078e02ff */
[----:B------:R-:W-:Y:S01]  /*36040*/  IADD3 R66, P3, PT, R53, R52, RZ ;  /* 0x0000003435427210 */ /* 0x000fe20007f7e0ff */
[----:B------:R-:W-:Y:S01]  /*36050*/  IMAD.WIDE.U32 R52, R71, R10, RZ ;  /* 0x0000000a47347225 */ /* 0x000fe200078e00ff */
[----:B------:R-:W-:-:S03]  /*36060*/  IADD3.X R75, P1, PT, R18, R41, RZ, P1, !PT ;  /* 0x00000029124b7210 */ /* 0x000fc60000f3e4ff */
[----:B------:R-:W-:Y:S01]  /*36070*/  IMAD R67, R71, R11, R60 ;  /* 0x0000000b47437224 */ /* 0x000fe200078e023c */
[----:B------:R-:W-:Y:S01]  /*36080*/  IADD3.X R75, P3, PT, R75, R68, RZ, P3, !PT ;  /* 0x000000444b4b7210 */ /* 0x000fe20001f7e4ff */
[----:B------:R-:W-:-:S04]  /*36090*/  IMAD.WIDE.U32 R64, P5, R22, R7, R58 ;  /* 0x0000000716407225 */ /* 0x000fc800078a003a */
[----:B------:R-:W-:-:S04]  /*360a0*/  IMAD.WIDE.U32.X R60, R36, R9, R62, P0 ;  /* 0x00000009243c7225 */ /* 0x000fc800000e043e */
[----:B------:R-:W-:-:S04]  /*360b0*/  IMAD.WIDE.U32 R62, R22, R6, RZ ;  /* 0x00000006163e7225 */ /* 0x000fc800078e00ff */
[----:B------:R-:W-:Y:S01]  /*360c0*/  IMAD.IADD R18, R53, 0x1, R67 ;  /* 0x0000000135127824 */ /* 0x000fe200078e0243 */
[----:B------:R-:W-:Y:S01]  /*360d0*/  IADD3 R53, P0, PT, R55, R66, RZ ;  /* 0x0000004237357210 */ /* 0x000fe20007f1e0ff */
[----:B------:R-:W-:Y:S01]  /*360e0*/  IMAD.X R59, RZ, RZ, RZ, P5 ;  /* 0x000000ffff3b7224 */ /* 0x000fe200028e06ff */
[----:B------:R-:W-:Y:S01]  /*360f0*/  IADD3.X R72, P1, P5, R60, RZ, RZ, P3, P1 ;  /* 0x000000ff3c487210 */ /* 0x000fe20001d224ff */
[----:B------:R-:W-:Y:S01]  /*36100*/  IMAD.WIDE.U32 R68, R18, R2, RZ ;  /* 0x0000000212447225 */ /* 0x000fe200078e00ff */
[----:B------:R-:W-:Y:S02]  /*36110*/  IADD3 R77, P3, PT, R63, R64, RZ ;  /* 0x000000403f4d7210 */ /* 0x000fe40007f7e0ff */
[----:B------:R-:W-:Y:S01]  /*36120*/  IADD3.X R55, PT, PT, R61, RZ, RZ, P1, P5 ;  /* 0x000000ff3d377210 */ /* 0x000fe20000fea4ff */
[----:B------:R-:W-:Y:S01]  /*36130*/  IMAD.MOV.U32 R58, RZ, RZ, R65 ;  /* 0x000000ffff3a7224 */ /* 0x000fe200078e0041 */
[----:B------:R-:W-:Y:S01]  /*36140*/  IADD3 R36, P1, PT, R53, R62, RZ ;  /* 0x0000003e35247210 */ /* 0x000fe20007f3e0ff */
[----:B------:R-:W-:Y:S01]  /*36150*/  IMAD.WIDE.U32 R64, R54, R8, RZ ;  /* 0x0000000836407225 */ /* 0x000fe200078e00ff */
[----:B------:R-:W-:-:S02]  /*36160*/  IADD3.X R70, P0, PT, R70, R75, RZ, P0, !PT ;  /* 0x0000004b46467210 */ /* 0x000fc4000071e4ff */
[----:B------:R-:W-:Y:S01]  /*36170*/  IADD3.X R75, PT, PT, RZ, R76, RZ, P2, P4 ;  /* 0x0000004cff4b7210 */ /* 0x000fe200017e84ff */
[----:B------:R-:W-:Y:S01]  /*36180*/  IMAD.WIDE.U32 R66, R52, R2, RZ ;  /* 0x0000000234427225 */ /* 0x000fe200078e00ff */
[----:B------:R-:W-:-:S03]  /*36190*/  IADD3.X R70, P1, PT, R70, R77, RZ, P1, !PT ;  /* 0x0000004d46467210 */ /* 0x000fc60000f3e4ff */
[----:B------:R-:W-:Y:S01]  /*361a0*/  IMAD.WIDE.U32 R60, P6, R52, R3, R68 ;  /* 0x00000003343c7225 */ /* 0x000fe200078c0044 */
[----:B------:R-:W-:-:S03]  /*361b0*/  IADD3 RZ, P2, PT, R71, R66, RZ ;  /* 0x0000004247ff7210 */ /* 0x000fc60007f5e0ff */
[----:B------:R-:W-:Y:S01]  /*361c0*/  IMAD.WIDE.U32 R62, P5, R22, R9, R64 ;  /* 0x00000009163e7225 */ /* 0x000fe200078a0040 */
[----:B------:R-:W-:-:S03]  /*361d0*/  IADD3 R66, P4, PT, R67, R60, RZ ;  /* 0x0000003c43427210 */ /* 0x000fc60007f9e0ff */
[----:B------:R-:W-:Y:S01]  /*361e0*/  IMAD.WIDE.U32.X R64, R54, R7, R58, P3 ;  /* 0x0000000736407225 */ /* 0x000fe200018e043a */
[----:B------:R-:W-:-:S03]  /*361f0*/  IADD3.X RZ, P2, PT, R73, R66, RZ, P2, !PT ;  /* 0x0000004249ff7210 */ /* 0x000fc6000175e4ff */
[----:B------:R-:W-:Y:S01]  /*36200*/  IMAD.X R69, RZ, RZ, RZ, P6 ;  /* 0x000000ffff457224 */ /* 0x000fe200030e06ff */
[----:B------:R-:W-:Y:S01]  /*36210*/  IADD3.X R53, P0, P1, R64, RZ, RZ, P1, P0 ;  /* 0x000000ff40357210 */ /* 0x000fe200009004ff */
[----:B------:R-:W-:Y:S01]  /*36220*/  IMAD.WIDE.U32 R66, R22, R8, RZ ;  /* 0x0000000816427225 */ /* 0x000fe200078e00ff */
[----:B------:R-:W-:Y:S02]  /*36230*/  IADD3 R72, P6, PT, R72, R19, RZ ;  /* 0x0000001348487210 */ /* 0x000fe40007fde0ff */
[----:B------:R-:W-:Y:S01]  /*36240*/  IADD3.X R64, PT, PT, R65, RZ, RZ, P0, P1 ;  /* 0x000000ff41407210 */ /* 0x000fe200007e24ff */
[----:B------:R-:W-:Y:S01]  /*36250*/  IMAD.MOV.U32 R68, RZ, RZ, R61 ;  /* 0x000000ffff447224 */ /* 0x000fe200078e003d */
[----:B------:R-:W-:Y:S01]  /*36260*/  IADD3 R53, P1, PT, R53, R72, RZ ;  /* 0x0000004835357210 */ /* 0x000fe20007f3e0ff */
[----:B------:R-:W-:Y:S01]  /*36270*/  IMAD.X R71, R55, 0x1, R38, P6 ;  /* 0x0000000137477824 */ /* 0x000fe200030e0626 */
[----:B------:R-:W-:Y:S01]  /*36280*/  IADD3 R65, P0, PT, R67, R62, RZ ;  /* 0x0000003e43417210 */ /* 0x000fe20007f1e0ff */
[----:B------:R-:W-:Y:S01]  /*36290*/  IMAD.WIDE.U32.X R60, R18, R3, R68, P4 ;  /* 0x00000003123c7225 */ /* 0x000fe200020e0444 */
[----:B------:R-:W-:-:S02]  /*362a0*/  IADD3 R67, P6, PT, R53, R66, RZ ;  /* 0x0000004235437210 */ /* 0x000fc40007fde0ff */
[----:B------:R-:W-:Y:S01]  /*362b0*/  IADD3.X R66, P1, PT, R64, R71, RZ, P1, !PT ;  /* 0x0000004740427210 */ /* 0x000fe20000f3e4ff */
[----:B------:R-:W-:Y:S01]  /*362c0*/  IMAD.X R59, RZ, RZ, RZ, P5 ;  /* 0x000000ffff3b7224 */ /* 0x000fe200028e06ff */
[----:B------:R-:W-:Y:S01]  /*362d0*/  IADD3.X R53, P2, PT, RZ, R60, RZ, P2, !PT ;  /* 0x0000003cff357210 */ /* 0x000fe2000175e4ff */
[----:B------:R-:W-:Y:S01]  /*362e0*/  IMAD.MOV.U32 R58, RZ, RZ, R63 ;  /* 0x000000ffff3a7224 */ /* 0x000fe200078e003f */
[----:B------:R-:W-:Y:S01]  /*362f0*/  IADD3.X R66, P6, PT, R66, R65, RZ, P6, !PT ;  /* 0x0000004142427210 */ /* 0x000fe200037de4ff */
[----:B------:R-:W-:Y:S01]  /*36300*/  IMAD.WIDE.U32 R62, R18, R4, RZ ;  /* 0x00000004123e7225 */ /* 0x000fe200078e00ff */
[----:B------:R-:W-:-:S03]  /*36310*/  IADD3 R35, P5, P3, R35, R74, R74 ;  /* 0x0000004a23237210 */ /* 0x000fc60007bbe04a */
[----:B------:R-:W-:Y:S01]  /*36320*/  IMAD.WIDE.U32.X R54, R54, R9, R58, P0 ;  /* 0x0000000936367225 */ /* 0x000fe200000e043a */
[----:B------:R-:W-:Y:S02]  /*36330*/  ISETP.GT.U32.AND P0, PT, R56, R37, PT ;  /* 0x000000253800720c */ /* 0x000fe40003f04070 */
[----:B------:R-:W-:Y:S01]  /*36340*/  IADD3.X R69, PT, PT, RZ, R75, R75, P5, P3 ;  /* 0x0000004bff457210 */ /* 0x000fe20002fe644b */
[----:B------:R-:W-:Y:S01]  /*36350*/  IMAD.WIDE.U32 R58, R52, R4, RZ ;  /* 0x00000004343a7225 */ /* 0x000fe200078e00ff */
[----:B------:R-:W-:Y:S02]  /*36360*/  IADD3.X R60, P1, P6, R54, RZ, RZ, P6, P1 ;  /* 0x000000ff363c7210 */ /* 0x000fe400036224ff */
[----:B------:R-:W-:Y:S01]  /*36370*/  ISETP.GT.U32.AND.EX P0, PT, R57, R24, PT, P0 ;  /* 0x000000183900720c */ /* 0x000fe20003f04100 */
[----:B------:R-:W-:Y:S01]  /*36380*/  IMAD.WIDE.U32 R62, P4, R52, R5, R62 ;  /* 0x00000005343e7225 */ /* 0x000fe2000788003e */
[----:B------:R-:W-:-:S03]  /*36390*/  IADD3.X R64, PT, PT, R55, RZ, RZ, P1, P6 ;  /* 0x000000ff37407210 */ /* 0x000fc60000fec4ff */
[----:B------:R-:W-:Y:S01]  /*363a0*/  IMAD.X R65, RZ, RZ, R61, P2 ;  /* 0x000000ffff417224 */ /* 0x000fe200010e063d */
[----:B------:R-:W-:Y:S01]  /*363b0*/  IADD3 R53, P2, PT, R53, R36, RZ ;  /* 0x0000002435357210 */ /* 0x000fe20007f5e0ff */
[----:B------:R-:W-:Y:S01]  /*363c0*/  IMAD.X R55, RZ, RZ, RZ, P4 ;  /* 0x000000ffff377224 */ /* 0x000fe200020e06ff */
[----:B------:R-:W-:Y:S01]  /*363d0*/  IADD3 R22, P6, PT, R59, R62, RZ ;  /* 0x0000003e3b167210 */ /* 0x000fe20007fde0ff */
[----:B------:R-:W-:Y:S01]  /*363e0*/  IMAD.MOV.U32 R54, RZ, RZ, R63 ;  /* 0x000000ffff367224 */ /* 0x000fe200078e003f */
[----:B------:R-:W-:Y:S02]  /*363f0*/  IADD3 R53, P1, PT, R53, R58, RZ ;  /* 0x0000003a35357210 */ /* 0x000fe40007f3e0ff */
[----:B------:R-:W-:Y:S02]  /*36400*/  IADD3.X R65, P2, PT, R65, R70, RZ, P2, !PT ;  /* 0x0000004641417210 */ /* 0x000fe4000175e4ff */
[----:B------:R-:W-:Y:S02]  /*36410*/  SEL R62, RZ, 0x1, !P0 ;  /* 0x00000001ff3e7807 */ /* 0x000fe40004000000 */
[----:B------:R-:W-:-:S02]  /*36420*/  IADD3.X R65, P1, PT, R65, R22, RZ, P1, !PT ;  /* 0x0000001641417210 */ /* 0x000fc40000f3e4ff */
[----:B------:R-:W-:Y:S01]  /*36430*/  ISETP.GE.U32.AND P0, PT, R20, R37, PT ;  /* 0x000000251400720c */ /* 0x000fe20003f06070 */
[----:B------:R-:W-:Y:S01]  /*36440*/  IMAD.WIDE.U32.X R36, R18, R5, R54, P6 ;  /* 0x0000000512247225 */ /* 0x000fe200030e0436 */
[----:B------:R-:W-:Y:S02]  /*36450*/  IADD3 R25, P4, PT, R25, R50, RZ ;  /* 0x0000003219197210 */ /* 0x000fe40007f9e0ff */
[----:B------:R-:W-:Y:S01]  /*36460*/  IADD3 R62, P5, P3, R62, R23, R40 ;  /* 0x000000173e3e7210 */ /* 0x000fe20007bbe028 */
[----:B------:R-:W-:Y:S01]  /*36470*/  IMAD R50, R65, R10, RZ ;  /* 0x0000000a41327224 */ /* 0x000fe200078e02ff */
[----:B------:R-:W-:Y:S01]  /*36480*/  IADD3.X R20, P1, P2, R36, RZ, RZ, P1, P2 ;  /* 0x000000ff24147210 */ /* 0x000fe20000a244ff */
[----:B------:R-:W-:Y:S01]  /*36490*/  IMAD.WIDE.U32 R54, R18, R6, RZ ;  /* 0x0000000612367225 */ /* 0x000fe200078e00ff */
[----:B------:R-:W-:Y:S02]  /*364a0*/  IADD3.X R34, PT, PT, RZ, R34, RZ, P5, P3 ;  /* 0x00000022ff227210 */ /* 0x000fe40002fe64ff */
[----:B------:R-:W-:Y:S01]  /*364b0*/  IADD3.X R61, PT, PT, R37, RZ, RZ, P1, P2 ;  /* 0x000000ff253d7210 */ /* 0x000fe20000fe44ff */
[----:B------:R-:W-:Y:S01]  /*364c0*/  IMAD.WIDE.U32 R22, R53, R10, RZ ;  /* 0x0000000a35167225 */ /* 0x000fe200078e00ff */
[----:B------:R-:W-:-:S02]  /*364d0*/  ISETP.GE.U32.AND P2, PT, R72, R19, PT ;  /* 0x000000134800720c */ /* 0x000fc40003f46070 */
[----:B------:R-:W-:Y:S01]  /*364e0*/  ISETP.GE.U32.AND.EX P0, PT, R41, R24, PT, P0 ;  /* 0x000000182900720c */ /* 0x000fe20003f06100 */
[----:B------:R-:W-:Y:S01]  /*364f0*/  IMAD R57, R53, R11, R50 ;  /* 0x0000000b35397224 */ /* 0x000fe200078e0232 */
[----:B------:R-:W-:Y:S01]  /*36500*/  ISETP.GE.U32.AND.EX P2, PT, R71, R38, PT, P2 ;  /* 0x000000264700720c */ /* 0x000fe20003f46120 */
[----:B------:R-:W-:-:S03]  /*36510*/  IMAD.WIDE.U32 R54, P6, R52, R7, R54 ;  /* 0x0000000734367225 */ /* 0x000fc600078c0036 */
[----:B------:R-:W-:Y:S01]  /*36520*/  SEL R50, RZ, 0x1, P2 ;  /* 0x00000001ff327807 */ /* 0x000fe20001000000 */
[----:B------:R-:W-:Y:S01]  /*36530*/  IMAD.IADD R19, R23, 0x1, R57 ;  /* 0x0000000117137824 */ /* 0x000fe200078e0239 */
[----:B------:R-:W-:Y:S01]  /*36540*/  IADD3 R23, P1, PT, R20, R67, RZ ;  /* 0x0000004314177210 */ /* 0x000fe20007f3e0ff */
[----:B------:R-:W-:-:S03]  /*36550*/  IMAD.WIDE.U32 R36, R52, R6, RZ ;  /* 0x0000000634247225 */ /* 0x000fc600078e00ff */
[----:B------:R-:W-:Y:S01]  /*36560*/  IADD3.X R61, P1, PT, R61, R66, RZ, P1, !PT ;  /* 0x000000423d3d7210 */ /* 0x000fe20000f3e4ff */
[----:B------:R-:W-:Y:S01]  /*36570*/  IMAD.WIDE.U32 R58, R19, R2, RZ ;  /* 0x00000002133a7225 */ /* 0x000fe200078e00ff */
[----:B------:R-:W-:-:S03]  /*36580*/  IADD3 R20, P3, PT, R37, R54, RZ ;  /* 0x0000003625147210 */ /* 0x000fc60007f7e0ff */
[----:B------:R-:W-:Y:S01]  /*36590*/  IMAD.X R57, RZ, RZ, RZ, P6 ;  /* 0x000000ffff397224 */ /* 0x000fe200030e06ff */
[----:B------:R-:W-:Y:S01]  /*365a0*/  IADD3 R38, P6, PT, R23, R36, RZ ;  /* 0x0000002417267210 */ /* 0x000fe20007fde0ff */
[----:B------:R-:W-:Y:S02]  /*365b0*/  IMAD.MOV.U32 R56, RZ, RZ, R55 ;  /* 0x000000ffff387224 */ /* 0x000fe400078e0037 */
        /* <DEDUP_REMOVED lines=41> */
[----:B------:R-:W-:Y:S01]  /*36850*/  IMAD.X R57, RZ, RZ, R21, P4 ;  /* 0x000000ffff397224 */ /* 0x000fe200020e0615 */
[----:B------:R-:W-:Y:S01]  /*36860*/  IADD3.X R38, PT, PT, R37, RZ, RZ, P2, P6 ;  /* 0x000000ff25267210 */ /* 0x000fe200017ec4ff */
[C---:B------:R-:W-:Y:S01]  /*36870*/  IMAD.WIDE.U32.X R40, R19.reuse, R5, R52, P5 ;  /* 0x0000000513287225 */ /* 0x040fe200028e0434 */
[----:B------:R-:W-:Y:S02]  /*36880*/  IADD3.X R56, P3, PT, R18, R65, RZ, P3, !PT ;  /* 0x0000004112387210 */ /* 0x000fe40001f7e4ff */
[----:B------:R-:W-:Y:S01]  /*36890*/  ISETP.GE.U32.AND.EX P5, PT, R58, R69, PT, P1 ;  /* 0x000000453a00720c */ /* 0x000fe20003fa6110 */
[----:B------:R-:W-:Y:S01]  /*368a0*/  IMAD.WIDE.U32 R52, R19, R6, RZ ;  /* 0x0000000613347225 */ /* 0x000fe200078e00ff */
[----:B------:R-:W-:-:S02]  /*368b0*/  ISETP.GE.U32.AND P1, PT, R59, R50, PT ;  /* 0x000000323b00720c */ /* 0x000fc40003f26070 */
[----:B------:R-:W-:Y:S01]  /*368c0*/  IADD3.X R23, P0, P3, R40, RZ, RZ, P3, P0 ;  /* 0x000000ff28177210 */ /* 0x000fe20001b004ff */
[C---:B------:R-:W-:Y:S01]  /*368d0*/  IMAD.WIDE.U32 R36, R22.reuse, R6, RZ ;  /* 0x0000000616247225 */ /* 0x040fe200078e00ff */
[----:B------:R-:W-:Y:S02]  /*368e0*/  SEL R24, RZ, 0x1, P5 ;  /* 0x00000001ff187807 */ /* 0x000fe40002800000 */
[----:B------:R-:W-:Y:S02]  /*368f0*/  ISETP.GE.U32.AND.EX P1, PT, R63, R58, PT, P1 ;  /* 0x0000003a3f00720c */ /* 0x000fe40003f26110 */
[----:B------:R-:W-:Y:S01]  /*36900*/  IADD3.X R18, PT, PT, R41, RZ, RZ, P0, P3 ;  /* 0x000000ff29127210 */ /* 0x000fe200007e64ff */
[----:B------:R-:W-:Y:S01]  /*36910*/  IMAD.WIDE.U32 R52, P3, R22, R7, R52 ;  /* 0x0000000716347225 */ /* 0x000fe20007860034 */
[----:B------:R-:W-:Y:S02]  /*36920*/  IADD3 R41, P4, PT, R24, R25, RZ ;  /* 0x0000001918297210 */ /* 0x000fe40007f9e0ff */
[----:B------:R-:W-:Y:S01]  /*36930*/  IADD3 R23, P0, PT, R23, R20, RZ ;  /* 0x0000001417177210 */ /* 0x000fe20007f1e0ff */
[----:B------:R-:W-:Y:S01]  /*36940*/  IMAD.X R21, RZ, RZ, RZ, P3 ;  /* 0x000000ffff157224 */ /* 0x000fe200018e06ff */
[----:B------:R-:W-:Y:S01]  /*36950*/  SEL R40, RZ, 0x1, P1 ;  /* 0x00000001ff287807 */ /* 0x000fe20000800000 */
[----:B------:R-:W-:Y:S01]  /*36960*/  IMAD.X R24, RZ, RZ, R57, P4 ;  /* 0x000000ffff187224 */ /* 0x000fe200020e0639 */
[----:B------:R-:W-:Y:S01]  /*36970*/  IADD3 R50, P6, P2, R54, R39, R62 ;  /* 0x0000002736327210 */ /* 0x000fe20007ade03e */
[----:B------:R-:W-:Y:S01]  /*36980*/  IMAD.MOV.U32 R20, RZ, RZ, R53 ;  /* 0x000000ffff147224 */ /* 0x000fe200078e0035 */
[----:B------:R-:W-:-:S02]  /*36990*/  IADD3 R39, P5, PT, R37, R52, RZ ;  /* 0x0000003425277210 */ /* 0x000fc40007fbe0ff */
[----:B------:R-:W-:Y:S01]  /*369a0*/  IADD3 R59, P1, PT, R23, R36, RZ ;  /* 0x00000024173b7210 */ /* 0x000fe20007f3e0ff */
[C---:B------:R-:W-:Y:S01]  /*369b0*/  IMAD.WIDE.U32 R36, R19.reuse, R8, RZ ;  /* 0x0000000813247225 */ /* 0x040fe200078e00ff */
[----:B------:R-:W-:Y:S02]  /*369c0*/  IADD3.X R18, P0, PT, R18, R55, RZ, P0, !PT ;  /* 0x0000003712127210 */ /* 0x000fe4000071e4ff */
[----:B------:R-:W-:Y:S01]  /*369d0*/  IADD3 R40, P4, PT, R40, R41, RZ ;  /* 0x0000002928287210 */ /* 0x000fe20007f9e0ff */
[----:B------:R-:W-:Y:S01]  /*369e0*/  IMAD.WIDE.U32.X R20, R19, R7, R20, P5 ;  /* 0x0000000713147225 */ /* 0x000fe200028e0414 */
[----:B------:R-:W-:Y:S02]  /*369f0*/  IADD3.X R52, P1, PT, R18, R39, RZ, P1, !PT ;  /* 0x0000002712347210 */ /* 0x000fe40000f3e4ff */
[----:B------:R-:W-:Y:S01]  /*36a00*/  ISETP.GE.U32.AND P3, PT, R41, R25, PT ;  /* 0x000000192900720c */ /* 0x000fe20003f66070 */
[----:B------:R-:W-:Y:S01]  /*36a10*/  IMAD.X R39, RZ, RZ, R24, P4 ;  /* 0x000000ffff277224 */ /* 0x000fe200020e0618 */
[----:B------:R-:W-:Y:S01]  /*36a20*/  IADD3.X R18, P1, P0, R20, RZ, RZ, P1, P0 ;  /* 0x000000ff14127210 */ /* 0x000fe200008204ff */
[----:B------:R-:W-:Y:S01]  /*36a30*/  IMAD.WIDE.U32 R36, P4, R22, R9, R36 ;  /* 0x0000000916247225 */ /* 0x000fe20007880024 */
[----:B------:R-:W-:-:S02]  /*36a40*/  ISETP.GE.U32.AND P5, PT, R40, R41, PT ;  /* 0x000000292800720c */ /* 0x000fc40003fa6070 */
[----:B------:R-:W-:Y:S01]  /*36a50*/  IADD3.X R20, PT, PT, R21, RZ, RZ, P1, P0 ;  /* 0x000000ff15147210 */ /* 0x000fe20000fe04ff */
[----:B------:R-:W-:Y:S01]  /*36a60*/  IMAD.WIDE.U32 R22, R22, R8, RZ ;  /* 0x0000000816167225 */ /* 0x000fe200078e00ff */
[----:B------:R-:W-:Y:S02]  /*36a70*/  ISETP.GE.U32.AND.EX P3, PT, R24, R57, PT, P3 ;  /* 0x000000391800720c */ /* 0x000fe40003f66130 */
        /* <DEDUP_REMOVED lines=61> */
.L_x_104:
        /* <DEDUP_REMOVED lines=21> */
.L_x_105:
[----:B------:R-:W-:Y:S01]  /*36fa0*/  IMAD.MOV.U32 R41, RZ, RZ, RZ ;  /* 0x000000ffff297224 */ /* 0x000fe200078e00ff */
[----:B------:R-:W-:Y:S01]  /*36fb0*/  CS2R R64, SRZ ;  /* 0x0000000000407805 */ /* 0x000fe2000001ff00 */
[----:B------:R-:W-:Y:S01]  /*36fc0*/  IMAD.WIDE.U32 R20, R38, R27, RZ ;  /* 0x0000001b26147225 */ /* 0x000fe200078e00ff */
[----:B------:R-:W-:-:S03]  /*36fd0*/  CS2R R58, SRZ ;  /* 0x00000000003a7805 */ /* 0x000fc6000001ff00 */
        /* <DEDUP_REMOVED lines=8> */
[----:B------:R-:W-:Y:S02]  /*37060*/  IMAD.MOV.U32 R51, RZ, RZ, RZ ;  /* 0x000000ffff337224 */ /* 0x000fe400078e00ff */
[----:B------:R-:W-:-:S04]  /*37070*/  IMAD.WIDE.U32 R22, R35, R27, RZ ;  /* 0x0000001b23167225 */ /* 0x000fc800078e00ff */
[----:B------:R-:W-:-:S04]  /*37080*/  IMAD.WIDE.U32 R52, R67, R26, RZ ;  /* 0x0000001a43347225 */ /* 0x000fc800078e00ff */
[----:B------:R-:W-:Y:S02]  /*37090*/  IMAD.IADD R57, R25, 0x1, R65 ;  /* 0x0000000119397824 */ /* 0x000fe400078e0241 */
[----:B------:R-:W-:Y:S02]  /*370a0*/  IMAD.MOV.U32 R69, RZ, RZ, RZ ;  /* 0x000000ffff457224 */ /* 0x000fe400078e00ff */
[----:B------:R-:W-:Y:S01]  /*370b0*/  IMAD.WIDE.U32 R18, R26, R36, R50 ;  /* 0x000000241a127225 */ /* 0x000fe200078e0032 */
[----:B------:R-:W-:Y:S02]  /*370c0*/  IADD3.X R51, PT, PT, RZ, RZ, RZ, P0, P1 ;  /* 0x000000ffff337210 */ /* 0x000fe400007e24ff */
[----:B------:R-:W-:Y:S01]  /*370d0*/  IADD3 R96, P1, P5, R52, R57, R22 ;  /* 0x0000003934607210 */ /* 0x000fe20007d3e016 */
[----:B------:R-:W-:Y:S01]  /*370e0*/  IMAD.IADD R50, R23, 0x1, R69 ;  /* 0x0000000117327824 */ /* 0x000fe200078e0245 */
[----:B------:R-:W-:Y:S01]  /*370f0*/  IADD3 R66, P0, P3, R51, R18, R66 ;  /* 0x0000001233427210 */ /* 0x000fe20007b1e042 */
[----:B------:R-:W-:Y:S01]  /*37100*/  IMAD.WIDE.U32 R22, R61, R27, RZ ;  /* 0x0000001b3d167225 */ /* 0x000fe200078e00ff */
[----:B------:R-:W-:-:S03]  /*37110*/  IADD3.X R75, PT, PT, RZ, RZ, RZ, P1, P5 ;  /* 0x000000ffff4b7210 */ /* 0x000fc60000fea4ff */
[----:B------:R-:W-:Y:S02]  /*37120*/  IMAD.MOV.U32 R55, RZ, RZ, RZ ;  /* 0x000000ffff377224 */ /* 0x000fe400078e00ff */
[----:B------:R-:W-:-:S04]  /*37130*/  IMAD.WIDE.U32 R76, R54, R29, RZ ;  /* 0x0000001d364c7225 */ /* 0x000fc800078e00ff */
[----:B------:R-:W-:Y:S01]  /*37140*/  IMAD.IADD R25, R65, 0x1, R53 ;  /* 0x0000000141197824 */ /* 0x000fe200078e0235 */
[----:B------:R-:W-:Y:S01]  /*37150*/  IADD3 R76, P4, PT, R20, R76, RZ ;  /* 0x0000004c144c7210 */ /* 0x000fe20007f9e0ff */
[----:B------:R-:W-:Y:S02]  /*37160*/  IMAD.IADD R51, R39, 0x1, R19 ;  /* 0x0000000127337824 */ /* 0x000fe400078e0213 */
[----:B------:R-:W-:Y:S01]  /*37170*/  IMAD.WIDE.U32 R70, R34, R27, RZ ;  /* 0x0000001b22467225 */ /* 0x000fe200078e00ff */
[----:B------:R-:W-:-:S03]  /*37180*/  ISETP.GE.U32.AND P1, PT, R76, R20, PT ;  /* 0x000000144c00720c */ /* 0x000fc60003f26070 */
[----:B------:R-:W-:-:S04]  /*37190*/  IMAD.WIDE.U32 R52, R61, R26, RZ ;  /* 0x0000001a3d347225 */ /* 0x000fc800078e00ff */
[----:B------:R-:W-:Y:S02]  /*371a0*/  IMAD.IADD R19, R23, 0x1, R59 ;  /* 0x0000000117137824 */ /* 0x000fe400078e023b */
[----:B------:R-:W-:-:S03]  /*371b0*/  IMAD.WIDE.U32 R56, R37, R29, RZ ;  /* 0x0000001d25387225 */ /* 0x000fc600078e00ff */
[----:B------:R-:W-:Y:S01]  /*371c0*/  IADD3 R70, P2, P6, R52, R19, R70 ;  /* 0x0000001334467210 */ /* 0x000fe20007e5e046 */
[----:B------:R-:W-:Y:S02]  /*371d0*/  IMAD.IADD R21, R55, 0x1, R77 ;  /* 0x0000000137157824 */ /* 0x000fe400078e024d */
[----:B------:R-:W-:Y:S01]  /*371e0*/  IMAD.WIDE.U32 R62, R54, R28, RZ ;  /* 0x0000001c363e7225 */ /* 0x000fe200078e00ff */
[----:B------:R-:W-:-:S03]  /*371f0*/  IADD3.X R23, PT, PT, RZ, RZ, RZ, P2, P6 ;  /* 0x000000ffff177210 */ /* 0x000fc600017ec4ff */
[----:B------:R-:W-:Y:S02]  /*37200*/  IMAD.IADD R40, R59, 0x1, R53 ;  /* 0x000000013b287824 */ /* 0x000fe400078e0235 */
[----:B------:R-:W-:Y:S01]  /*37210*/  IMAD.IADD R52, R64, 0x1, R57 ;  /* 0x0000000140347824 */ /* 0x000fe200078e0239 */
[----:B------:R-:W-:Y:S01]  /*37220*/  IADD3.X R57, PT, PT, RZ, R51, RZ, P0, P3 ;  /* 0x00000033ff397210 */ /* 0x000fe200007e64ff */
[----:B------:R-:W-:Y:S01]  /*37230*/  IMAD.MOV.U32 R53, RZ, RZ, RZ ;  /* 0x000000ffff357224 */ /* 0x000fe200078e00ff */
[----:B------:R-:W-:Y:S01]  /*37240*/  IADD3 R98, P3, P0, R62, R21, R56 ;  /* 0x000000153e627210 */ /* 0x000fe2000787e038 */
[----:B------:R-:W-:Y:S02]  /*37250*/  IMAD.IADD R19, R55, 0x1, R63 ;  /* 0x0000000137137824 */ /* 0x000fe400078e023f */
[----:B------:R-:W-:-:S04]  /*37260*/  IMAD.WIDE.U32 R20, R28, R37, R52 ;  /* 0x000000251c147225 */ /* 0x000fc800078e0034 */
[----:B------:R-:W-:Y:S01]  /*37270*/  IMAD.MOV.U32 R51, RZ, RZ, RZ ;  /* 0x000000ffff337224 */ /* 0x000fe200078e00ff */
[----:B------:R-:W-:Y:S01]  /*37280*/  IADD3 R66, P2, P6, R66, R20, R19 ;  /* 0x0000001442427210 */ /* 0x000fe20007e5e013 */
[----:B------:R-:W-:Y:S02]  /*37290*/  IMAD.X R98, R98, 0x1, R73, P4 ;  /* 0x0000000162627824 */ /* 0x000fe400020e0649 */
[----:B------:R-:W-:Y:S02]  /*372a0*/  IMAD.IADD R68, R64, 0x1, R21 ;  /* 0x0000000140447824 */ /* 0x000fe400078e0215 */
[----:B------:R-:W-:Y:S01]  /*372b0*/  IMAD.WIDE.U32 R50, R26, R35, R50 ;  /* 0x000000231a327225 */ /* 0x000fe200078e0032 */
[----:B------:R-:W-:Y:S02]  /*372c0*/  ISETP.GE.U32.AND.EX P1, PT, R98, R73, PT, P1 ;  /* 0x000000496200720c */ /* 0x000fe40003f26110 */
[----:B------:R-:W-:Y:S01]  /*372d0*/  IADD3.X R68, PT, PT, R57, R68, RZ, P2, P6 ;  /* 0x0000004439447210 */ /* 0x000fe200017ec4ff */
[----:B------:R-:W-:Y:S01]  /*372e0*/  IMAD.IADD R18, R71, 0x1, R58 ;  /* 0x0000000147127824 */ /* 0x000fe200078e023a */
[----:B------:R-:W-:Y:S01]  /*372f0*/  IADD3 R75, P4, P5, R75, R50, R25 ;  /* 0x000000324b4b7210 */ /* 0x000fe20007d9e019 */
[----:B------:R-:W-:Y:S01]  /*37300*/  IMAD.WIDE.U32 R20, R38, R29, RZ ;  /* 0x0000001d26147225 */ /* 0x000fe200078e00ff */
[----:B------:R-:W-:-:S03]  /*37310*/  SEL R71, RZ, 0x1, P1 ;  /* 0x00000001ff477807 */ /* 0x000fc60000800000 */
[----:B------:R-:W-:Y:S02]  /*37320*/  IMAD.MOV.U32 R19, RZ, RZ, RZ ;  /* 0x000000ffff137224 */ /* 0x000fe400078e00ff */
[----:B------:R-:W-:Y:S02]  /*37330*/  IMAD.IADD R94, R69, 0x1, R51 ;  /* 0x00000001455e7824 */ /* 0x000fe400078e0233 */
[----:B------:R-:W-:-:S03]  /*37340*/  IMAD.WIDE.U32 R52, R36, R29, RZ ;  /* 0x0000001d24347225 */ /* 0x000fc600078e00ff */
[----:B------:R-:W-:Y:S01]  /*37350*/  IADD3.X R94, PT, PT, RZ, R94, RZ, P4, P5 ;  /* 0x0000005eff5e7210 */ /* 0x000fe200027ea4ff */
[----:B------:R-:W-:-:S04]  /*37360*/  IMAD.WIDE.U32 R56, R38, R28, RZ ;  /* 0x0000001c26387225 */ /* 0x000fc800078e00ff */
[----:B------:R-:W-:Y:S02]  /*37370*/  IMAD.IADD R21, R41, 0x1, R21 ;  /* 0x0000000129157824 */ /* 0x000fe400078e0215 */
[----:B------:R-:W-:-:S03]  /*37380*/  IMAD.WIDE.U32 R18, R26, R34, R18 ;  /* 0x000000221a127225 */ /* 0x000fc600078e0012 */
[----:B------:R-:W-:Y:S01]  /*37390*/  IADD3 R52, P1, P2, R56, R21, R52 ;  /* 0x0000001538347210 */ /* 0x000fe20007a3e034 */
[-C--:B------:R-:W-:Y:S01]  /*373a0*/  IMAD.WIDE.U32 R72, R54, R27.reuse, RZ ;  /* 0x0000001b36487225 */ /* 0x080fe200078e00ff */
[----:B------:R-:W-:Y:S02]  /*373b0*/  IADD3 R62, P4, P5, R23, R18, R40 ;  /* 0x00000012173e7210 */ /* 0x000fe40007d9e028 */
[----:B------:R-:W-:Y:S01]  /*373c0*/  IADD3 R23, P6, PT, R71, R24, RZ ;  /* 0x0000001847177210 */ /* 0x000fe20007fde0ff */
[----:B------:R-:W-:Y:S01]  /*373d0*/  IMAD.IADD R25, R41, 0x1, R57 ;  /* 0x0000000129197824 */ /* 0x000fe200078e0239 */
[----:B------:R-:W-:Y:S01]  /*373e0*/  IADD3.X R60, PT, PT, RZ, RZ, RZ, P1, P2 ;  /* 0x000000ffff3c7210 */ /* 0x000fe20000fe44ff */
[----:B------:R-:W-:Y:S01]  /*373f0*/  IMAD.IADD R74, R58, 0x1, R19 ;  /* 0x000000013a4a7824 */ /* 0x000fe200078e0213 */
[----:B------:R-:W-:Y:S01]  /*37400*/  IADD3 R77, P2, PT, R23, R20, RZ ;  /* 0x00000014174d7210 */ /* 0x000fe20007f5e0ff */
[----:B------:R-:W-:Y:S01]  /*37410*/  IMAD.WIDE.U32 R56, R37, R27, RZ ;  /* 0x0000001b25387225 */ /* 0x000fe200078e00ff */
[----:B------:R-:W-:-:S02]  /*37420*/  ISETP.GT.U32.AND P1, PT, R24, R23, PT ;  /* 0x000000171800720c */ /* 0x000fc40003f24070 */
[----:B------:R-:W-:Y:S01]  /*37430*/  IADD3.X R74, PT, PT, RZ, R74, RZ, P4, P5 ;  /* 0x0000004aff4a7210 */ /* 0x000fe200027ea4ff */
[----:B------:R-:W-:-:S04]  /*37440*/  IMAD.WIDE.U32 R20, R54, R26, RZ ;  /* 0x0000001a36147225 */ /* 0x000fc800078e00ff */
[----:B------:R-:W-:Y:S02]  /*37450*/  IMAD.IADD R101, R73, 0x1, R55 ;  /* 0x0000000149657824 */ /* 0x000fe400078e0237 */
[----:B------:R-:W-:Y:S02]  /*37460*/  IMAD.X R63, RZ, RZ, R96, P6 ;  /* 0x000000ffff3f7224 */ /* 0x000fe400030e0660 */
[----:B------:R-:W-:Y:S01]  /*37470*/  IMAD.IADD R50, R39, 0x1, R53 ;  /* 0x0000000127327824 */ /* 0x000fe200078e0235 */
[----:B------:R-:W-:Y:S01]  /*37480*/  IADD3 R101, P5, P4, R20, R101, R56 ;  /* 0x0000006514657210 */ /* 0x000fe20007cbe038 */
[----:B------:R-:W-:Y:S01]  /*37490*/  IMAD.MOV.U32 R51, RZ, RZ, RZ ;  /* 0x000000ffff337224 */ /* 0x000fe200078e00ff */
[----:B------:R-:W-:Y:S01]  /*374a0*/  ISETP.GT.U32.AND.EX P1, PT, R96, R63, PT, P1 ;  /* 0x0000003f6000720c */ /* 0x000fe20003f24110 */
[----:B------:R-:W-:Y:S01]  /*374b0*/  IMAD.WIDE.U32 R18, R35, R29, RZ ;  /* 0x0000001d23127225 */ /* 0x000fe200078e00ff */
[----:B------:R-:W-:Y:S02]  /*374c0*/  P2R R56, PR, RZ, 0x20 ;  /* 0x00000020ff387803 */ /* 0x000fe40000000000 */
[----:B------:R-:W-:Y:S01]  /*374d0*/  SEL R24, R24, R23, P1 ;  /* 0x0000001718187207 */ /* 0x000fe20000800000 */
[----:B------:R-:W-:-:S04]  /*374e0*/  IMAD.WIDE.U32 R50, R28, R36, R50 ;  /* 0x000000241c327225 */ /* 0x000fc800078e0032 */
[----:B------:R-:W-:Y:S01]  /*374f0*/  IMAD.X R20, R63, 0x1, R52, P2 ;  /* 0x000000013f147824 */ /* 0x000fe200010e0634 */
[----:B------:R-:W-:Y:S01]  /*37500*/  SEL R63, R96, R63, P1 ;  /* 0x0000003f603f7207 */ /* 0x000fe20000800000 */
[----:B------:R-:W-:Y:S01]  /*37510*/  IMAD.IADD R52, R69, 0x1, R19 ;  /* 0x0000000145347824 */ /* 0x000fe200078e0213 */
[----:B------:R-:W-:Y:S01]  /*37520*/  IADD3 R40, P2, P5, R75, R50, R25 ;  /* 0x000000324b287210 */ /* 0x000fe20007d5e019 */
[----:B------:R-:W-:Y:S01]  /*37530*/  IMAD R19, R101, R10, RZ ;  /* 0x0000000a65137224 */ /* 0x000fe200078e02ff */
[----:B------:R-:W-:Y:S01]  /*37540*/  ISETP.GT.U32.AND P1, PT, R24, R77, PT ;  /* 0x0000004d1800720c */ /* 0x000fe20003f24070 */
[----:B------:R-:W-:Y:S02]  /*37550*/  IMAD.IADD R99, R39, 0x1, R51 ;  /* 0x0000000127637824 */ /* 0x000fe400078e0233 */
[----:B------:R-:W-:Y:S01]  /*37560*/  IMAD.WIDE.U32 R50, R67, R28, RZ ;  /* 0x0000001c43327225 */ /* 0x000fe200078e00ff */
[----:B------:R-:W-:Y:S02]  /*37570*/  ISETP.GT.U32.AND.EX P1, PT, R63, R20, PT, P1 ;  /* 0x000000143f00720c */ /* 0x000fe40003f24110 */
[----:B------:R-:W-:Y:S01]  /*37580*/  IADD3.X R99, PT, PT, R94, R99, RZ, P2, P5 ;  /* 0x000000635e637210 */ /* 0x000fe200017ea4ff */
[----:B------:R-:W-:-:S04]  /*37590*/  IMAD.WIDE.U32 R24, R72, R10, RZ ;  /* 0x0000000a48187225 */ /* 0x000fc800078e00ff */
[----:B------:R-:W-:Y:S02]  /*375a0*/  IMAD R19, R72, R11, R19 ;  /* 0x0000000b48137224 */ /* 0x000fe400078e0213 */
[----:B------:R-:W-:Y:S02]  /*375b0*/  IMAD.MOV.U32 R53, RZ, RZ, RZ ;  /* 0x000000ffff357224 */ /* 0x000fe400078e00ff */
[----:B------:R-:W-:Y:S02]  /*375c0*/  IMAD.IADD R51, R65, 0x1, R51 ;  /* 0x0000000141337824 */ /* 0x000fe400078e0233 */
[----:B------:R-:W-:-:S04]  /*375d0*/  IMAD.WIDE.U32 R52, R28, R35, R52 ;  /* 0x000000231c347225 */ /* 0x000fc800078e0034 */
[----:B------:R-:W-:Y:S01]  /*375e0*/  IMAD.IADD R23, R25, 0x1, R19 ;  /* 0x0000000119177824 */ /* 0x000fe200078e0213 */
[----:B------:R-:W-:Y:S01]  /*375f0*/  IADD3 R25, P2, P5, R62, R52, R51 ;  /* 0x000000343e197210 */ /* 0x000fe20007d5e033 */
[----:B------:R-:W-:Y:S01]  /*37600*/  IMAD.IADD R19, R69, 0x1, R53 ;  /* 0x0000000145137824 */ /* 0x000fe200078e0235 */
[----:B------:R-:W-:Y:S01]  /*37610*/  SEL R51, RZ, 0x1, !P1 ;  /* 0x00000001ff337807 */ /* 0x000fe20004800000 */
        /* <DEDUP_REMOVED lines=14> */
[----:B------:R-:W-:-:S04]  /*37700*/  IMAD.WIDE.U32 R74, R30, R37, R74 ;  /* 0x000000251e4a7225 */ /* 0x000fc800078e004a */
[----:B------:R-:W-:Y:S02]  /*37710*/  IMAD.IADD R53, R55, 0x1, R63 ;  /* 0x0000000137357824 */ /* 0x000fe400078e023f */
[----:B------:R-:W-:Y:S02]  /*37720*/  IMAD.MOV.U32 R72, RZ, RZ, R95 ;  /* 0x000000ffff487224 */ /* 0x000fe400078e005f */
[----:B------:R-:W-:Y:S02]  /*37730*/  IMAD.IADD R60, R64, 0x1, R75 ;  /* 0x00000001403c7824 */ /* 0x000fe400078e024b */
[----:B------:R-:W-:Y:S01]  /*37740*/  IMAD.WIDE.U32.X R72, R23, R3, R72, P2 ;  /* 0x0000000317487225 */ /* 0x000fe200010e0448 */
[----:B------:R-:W-:-:S03]  /*37750*/  IADD3 R40, P2, P5, R40, R74, R53 ;  /* 0x0000004a28287210 */ /* 0x000fc60007d5e035 */
[----:B------:R-:W-:Y:S01]  /*37760*/  IMAD.WIDE.U32 R74, R23, R4, RZ ;  /* 0x00000004174a7225 */ /* 0x000fe200078e00ff */
[----:B------:R-:W-:Y:S02]  /*37770*/  IADD3.X R60, PT, PT, R99, R60, RZ, P2, P5 ;  /* 0x0000003c633c7210 */ /* 0x000fe400017ea4ff */
[----:B------:R-:W-:Y:S01]  /*37780*/  IADD3.X R99, P1, PT, RZ, R72, RZ, P1, !PT ;  /* 0x00000048ff637210 */ /* 0x000fe20000f3e4ff */
[----:B------:R-:W-:-:S03]  /*37790*/  IMAD.WIDE.U32 R94, R24, R4, RZ ;  /* 0x00000004185e7225 */ /* 0x000fc600078e00ff */
        /* <DEDUP_REMOVED lines=8> */
[----:B------:R-:W-:-:S03]  /*37820*/  IMAD.IADD R105, R55, 0x1, R21 ;  /* 0x0000000137697824 */ /* 0x000fc600078e0215 */
[----:B------:R-:W-:Y:S01]  /*37830*/  IADD3.X R97, P1, PT, R97, R74, RZ, P1, !PT ;  /* 0x0000004a61617210 */ /* 0x000fe20000f3e4ff */
[----:B------:R-:W-:-:S04]  /*37840*/  IMAD.WIDE.U32.X R74, R23, R5, R72, P5 ;  /* 0x00000005174a7225 */ /* 0x000fc800028e0448 */
        /* <DEDUP_REMOVED lines=48> */
[----:B------:R-:W-:Y:S01]  /*37b50*/  IADD3 R51, P5, P6, R50, R51, R52 ;  /* 0x0000003332337210 */ /* 0x000fe20007ebe034 */
[----:B------:R-:W-:-:S03]  /*37b60*/  IMAD.WIDE.U32 R52, R54, R32, RZ ;  /* 0x0000002036347225 */ /* 0x000fc600078e00ff */
[----:B------:R-:W-:Y:S01]  /*37b70*/  IADD3.X R50, PT, PT, RZ, RZ, RZ, P5, P6 ;  /* 0x000000ffff327210 */ /* 0x000fe20002fec4ff */
[----:B------:R-:W-:Y:S01]  /*37b80*/  IMAD.IADD R53, R55, 0x1, R53 ;  /* 0x0000000137357824 */ /* 0x000fe200078e0235 */
        /* <DEDUP_REMOVED lines=12> */
[----:B------:R-:W-:-:S04]  /*37c50*/  ISETP.GT.U32.AND P5, PT, R18, R75, PT ;  /* 0x0000004b1200720c */ /* 0x000fc80003fa4070 */
[----:B------:R-:W-:-:S04]  /*37c60*/  ISETP.GT.U32.AND.EX P5, PT, R19, R70, PT, P5 ;  /* 0x000000461300720c */ /* 0x000fc80003fa4150 */
        /* <DEDUP_REMOVED lines=9> */
[-C--:B------:R-:W-:Y:S02]  /*37d00*/  IMAD R20, R97, R10.reuse, RZ ;  /* 0x0000000a61147224 */ /* 0x080fe400078e02ff */
[C---:B------:R-:W-:Y:S01]  /*37d10*/  IMAD.WIDE.U32 R18, R99.reuse, R10, RZ ;  /* 0x0000000a63127225 */ /* 0x040fe200078e00ff */
[----:B------:R-:W-:Y:S02]  /*37d20*/  IADD3.X R51, PT, PT, R22, R51, RZ, P5, P6 ;  /* 0x0000003316337210 */ /* 0x000fe40002fec4ff */
[----:B------:R-:W-:Y:S01]  /*37d30*/  ISETP.NE.AND P6, PT, R56, RZ, PT ;  /* 0x000000ff3800720c */ /* 0x000fe20003fc5270 */
[----:B------:R-:W-:Y:S02]  /*37d40*/  IMAD R103, R99, R11, R20 ;  /* 0x0000000b63677224 */ /* 0x000fe400078e0214 */
[----:B------:R-:W-:Y:S01]  /*37d50*/  IMAD.WIDE.U32 R62, P5, R24, R9, R62 ;  /* 0x00000009183e7225 */ /* 0x000fe200078a003e */
[----:B------:R-:W-:-:S03]  /*37d60*/  IADD3.X R100, PT, PT, RZ, RZ, RZ, P6, P4 ;  /* 0x000000ffff647210 */ /* 0x000fc600037e84ff */
[----:B------:R-:W-:-:S04]  /*37d70*/  IMAD.WIDE.U32 R24, R24, R8, RZ ;  /* 0x0000000818187225 */ /* 0x000fc800078e00ff */
[----:B------:R-:W-:Y:S02]  /*37d80*/  IMAD.IADD R103, R19, 0x1, R103 ;  /* 0x0000000113677824 */ /* 0x000fe400078e0267 */
[----:B------:R-:W-:Y:S01]  /*37d90*/  IMAD.X R95, RZ, RZ, RZ, P5 ;  /* 0x000000ffff5f7224 */ /* 0x000fe200028e06ff */
[----:B------:R-:W-:Y:S01]  /*37da0*/  IADD3 R102, P5, PT, R25, R62, RZ ;  /* 0x0000003e19667210 */ /* 0x000fe20007fbe0ff */
[----:B------:R-:W-:-:S04]  /*37db0*/  IMAD.WIDE.U32 R76, R103, R2, RZ ;  /* 0x00000002674c7225 */ /* 0x000fc800078e00ff */
[----:B------:R-:W-:Y:S02]  /*37dc0*/  IMAD.MOV.U32 R94, RZ, RZ, R63 ;  /* 0x000000ffff5e7224 */ /* 0x000fe400078e003f */
[----:B------:R-:W-:Y:S02]  /*37dd0*/  IMAD.IADD R20, R57, 0x1, R64 ;  /* 0x0000000139147824 */ /* 0x000fe400078e0240 */
[----:B------:R-:W-:-:S04]  /*37de0*/  IMAD.WIDE.U32.X R22, R23, R9, R94, P5 ;  /* 0x0000000917167225 */ /* 0x000fc800028e045e */
[----:B------:R-:W-:-:S04]  /*37df0*/  IMAD.WIDE.U32 R62, P5, R18, R3, R76 ;  /* 0x00000003123e7225 */ /* 0x000fc800078a004c */
[----:B------:R-:W-:-:S04]  /*37e00*/  IMAD.WIDE.U32 R76, R18, R2, RZ ;  /* 0x00000002124c7225 */ /* 0x000fc800078e00ff */
[----:B------:R-:W-:Y:S01]  /*37e10*/  IMAD.X R95, RZ, RZ, RZ, P5 ;  /* 0x000000ffff5f7224 */ /* 0x000fe200028e06ff */
[----:B------:R-:W-:Y:S01]  /*37e20*/  IADD3 R72, P4, PT, R77, R62, RZ ;  /* 0x0000003e4d487210 */ /* 0x000fe20007f9e0ff */
[----:B------:R-:W-:Y:S01]  /*37e30*/  IMAD.MOV.U32 R94, RZ, RZ, R63 ;  /* 0x000000ffff5e7224 */ /* 0x000fe200078e003f */
[----:B------:R-:W-:Y:S01]  /*37e40*/  IADD3 RZ, P5, PT, R99, R76, RZ ;  /* 0x0000004c63ff7210 */ /* 0x000fe20007fbe0ff */
[----:B------:R-:W-:-:S03]  /*37e50*/  IMAD.WIDE.U32 R76, R103, R4, RZ ;  /* 0x00000004674c7225 */ /* 0x000fc600078e00ff */
[----:B------:R-:W-:Y:S01]  /*37e60*/  IADD3.X RZ, P5, PT, R97, R72, RZ, P5, !PT ;  /* 0x0000004861ff7210 */ /* 0x000fe20002fbe4ff */
[----:B------:R-:W-:Y:S01]  /*37e70*/  IMAD.WIDE.U32.X R62, R103, R3, R94, P4 ;  /* 0x00000003673e7225 */ /* 0x000fe200020e045e */
[----:B------:R-:W-:-:S03]  /*37e80*/  IADD3.X R72, PT, PT, RZ, RZ, RZ, P3, P0 ;  /* 0x000000ffff487210 */ /* 0x000fc60001fe04ff */
[----:B------:R-:W-:Y:S01]  /*37e90*/  IMAD.WIDE.U32 R56, R54, R33, RZ ;  /* 0x0000002136387225 */ /* 0x000fe200078e00ff */
[----:B------:R-:W-:-:S03]  /*37ea0*/  IADD3.X R99, P6, PT, RZ, R62, RZ, P5, !PT ;  /* 0x0000003eff637210 */ /* 0x000fc60002fde4ff */
[----:B------:R-:W-:Y:S02]  /*37eb0*/  IMAD.IADD R19, R55, 0x1, R57 ;  /* 0x0000000137137824 */ /* 0x000fe400078e0239 */
[----:B------:R-:W-:-:S03]  /*37ec0*/  IMAD.WIDE.U32 R76, P0, R18, R5, R76 ;  /* 0x00000005124c7225 */ /* 0x000fc6000780004c */
[----:B------:R-:W-:Y:S01]  /*37ed0*/  IADD3 R19, P4, P3, R52, R19, R50 ;  /* 0x0000001334137210 */ /* 0x000fe20007b9e032 */
[----:B------:R-:W-:Y:S01]  /*37ee0*/  IMAD.WIDE.U32 R94, R18, R4, RZ ;  /* 0x00000004125e7225 */ /* 0x000fe200078e00ff */
[----:B------:R-:W-:Y:S02]  /*37ef0*/  IADD3 R52, P5, PT, R75, R56, RZ ;  /* 0x000000384b347210 */ /* 0x000fe40007fbe0ff */
[----:B------:R-:W-:Y:S01]  /*37f00*/  IADD3.X R50, PT, PT, RZ, RZ, RZ, P2, P1 ;  /* 0x000000ffff327210 */ /* 0x000fe200017e24ff */
        /* <DEDUP_REMOVED lines=16> */
[----:B------:R-:W-:-:S03]  /*38010*/  IMAD.WIDE.U32 R94, R18, R6, RZ ;  /* 0x00000006125e7225 */ /* 0x000fc600078e00ff */
[----:B------:R-:W-:Y:S01]  /*38020*/  IADD3.X R98, PT, PT, R57, RZ, RZ, P0, P2 ;  /* 0x000000ff39627210 */ /* 0x000fe200007e44ff */
[----:B------:R-:W-:Y:S01]  /*38030*/  IMAD.X R25, RZ, RZ, RZ, P6 ;  /* 0x000000ffff197224 */ /* 0x000fe200030e06ff */
[----:B------:R-:W-:Y:S01]  /*38040*/  IADD3.X R21, P6, PT, R21, R102, RZ, P1, !PT ;  /* 0x0000006615157210 */ /* 0x000fe20000fde4ff */
[----:B------:R-:W-:Y:S01]  /*38050*/  IMAD R56, R101, R10, RZ ;  /* 0x0000000a65387224 */ /* 0x000fe200078e02ff */
[----:B------:R-:W-:Y:S01]  /*38060*/  IADD3 R19, P1, PT, R19, R24, RZ ;  /* 0x0000001813137210 */ /* 0x000fe20007f3e0ff */
[----:B------:R-:W-:Y:S01]  /*38070*/  IMAD.MOV.U32 R24, RZ, RZ, R77 ;  /* 0x000000ffff187224 */ /* 0x000fe200078e004d */
[----:B------:R-:W-:Y:S01]  /*38080*/  IADD3 R57, P2, PT, R95, R76, RZ ;  /* 0x0000004c5f397210 */ /* 0x000fe20007f5e0ff */
[----:B------:R-:W-:Y:S01]  /*38090*/  IMAD.WIDE.U32 R76, R103, R8, RZ ;  /* 0x00000008674c7225 */ /* 0x000fe200078e00ff */
[----:B------:R-:W-:Y:S02]  /*380a0*/  IADD3.X R74, P5, P6, R22, RZ, RZ, P6, P5 ;  /* 0x000000ff164a7210 */ /* 0x000fe400036aa4ff */
[----:B------:R-:W-:Y:S01]  /*380b0*/  IADD3 R94, P0, PT, R19, R94, RZ ;  /* 0x0000005e135e7210 */ /* 0x000fe20007f1e0ff */
[----:B------:R-:W-:Y:S01]  /*380c0*/  IMAD R95, R99, R11, R56 ;  /* 0x0000000b635f7224 */ /* 0x000fe200078e0238 */
[----:B------:R-:W-:Y:S01]  /*380d0*/  IADD3.X R102, PT, PT, R23, RZ, RZ, P5, P6 ;  /* 0x000000ff17667210 */ /* 0x000fe20002fec4ff */
[----:B------:R-:W-:Y:S01]  /*380e0*/  IMAD.WIDE.U32 R22, R99, R10, RZ ;  /* 0x0000000a63167225 */ /* 0x000fe200078e00ff */
[----:B------:R-:W-:-:S03]  /*380f0*/  IADD3.X R98, P1, PT, R98, R21, RZ, P1, !PT ;  /* 0x0000001562627210 */ /* 0x000fc60000f3e4ff */
[----:B------:R-:W-:Y:S01]  /*38100*/  IMAD.WIDE.U32 R76, P5, R18, R9, R76 ;  /* 0x00000009124c7225 */ /* 0x000fe200078a004c */
[----:B------:R-:W-:-:S03]  /*38110*/  IADD3.X R98, P0, PT, R98, R57, RZ, P0, !PT ;  /* 0x0000003962627210 */ /* 0x000fc6000071e4ff */
        /* <DEDUP_REMOVED lines=20> */
[----:B------:R-:W-:Y:S01]  /*38260*/  IMAD.MOV.U32 R24, RZ, RZ, R97 ;  /* 0x000000ffff187224 */ /* 0x000fe200078e0061 */
[----:B------:R-:W-:Y:S01]  /*38270*/  IADD3.X R104, PT, PT, RZ, R104, RZ, P6, P2 ;  /* 0x00000068ff687210 */ /* 0x000fe200037e44ff */
[----:B------:R-:W-:Y:S01]  /*38280*/  IMAD.WIDE.U32 R56, R95, R4, RZ ;  /* 0x000000045f387225 */ /* 0x000fe200078e00ff */
[----:B------:R-:W-:Y:S02]  /*38290*/  IADD3.X RZ, P6, PT, R101, R76, RZ, P0, !PT ;  /* 0x0000004c65ff7210 */ /* 0x000fe400007de4ff */
[----:B------:R-:W-:Y:S01]  /*382a0*/  IADD3 R19, P0, PT, R19, R100, RZ ;  /* 0x0000006413137210 */ /* 0x000fe20007f1e0ff */
[----:B------:R-:W-:-:S04]  /*382b0*/  IMAD.WIDE.U32.X R96, R95, R3, R24, P1 ;  /* 0x000000035f607225 */ /* 0x000fc800008e0418 */
[----:B------:R-:W-:-:S04]  /*382c0*/  IMAD.WIDE.U32 R76, P2, R22, R5, R56 ;  /* 0x00000005164c7225 */ /* 0x000fc80007840038 */
[----:B------:R-:W-:-:S04]  /*382d0*/  IMAD.WIDE.U32 R56, R22, R4, RZ ;  /* 0x0000000416387225 */ /* 0x000fc800078e00ff */
[----:B------:R-:W-:Y:S01]  /*382e0*/  IMAD.X R103, R102, 0x1, R104, P5 ;  /* 0x0000000166677824 */ /* 0x000fe200028e0668 */
[----:B------:R-:W-:Y:S01]  /*382f0*/  IADD3.X R23, P5, PT, RZ, R96, RZ, P6, !PT ;  /* 0x00000060ff177210 */ /* 0x000fe200037be4ff */
[----:B------:R-:W-:Y:S01]  /*38300*/  IMAD.X R25, RZ, RZ, RZ, P2 ;  /* 0x000000ffff197224 */ /* 0x000fe200010e06ff */
[----:B------:R-:W-:Y:S01]  /*38310*/  IADD3 R96, P6, PT, R57, R76, RZ ;  /* 0x0000004c39607210 */ /* 0x000fe20007fde0ff */
[----:B------:R-:W-:Y:S01]  /*38320*/  IMAD.MOV.U32 R24, RZ, RZ, R77 ;  /* 0x000000ffff187224 */ /* 0x000fe200078e004d */
[----:B------:R-:W-:Y:S01]  /*38330*/  IADD3.X R76, P1, PT, R62, R103, RZ, P0, !PT ;  /* 0x000000673e4c7210 */ /* 0x000fe2000073e4ff */
[----:B------:R-:W-:Y:S01]  /*38340*/  IMAD.X R99, RZ, RZ, R97, P5 ;  /* 0x000000ffff637224 */ /* 0x000fe200028e0661 */
[----:B------:R-:W-:Y:S01]  /*38350*/  IADD3 R23, P0, PT, R23, R94, RZ ;  /* 0x0000005e17177210 */ /* 0x000fe20007f1e0ff */
[----:B------:R-:W-:Y:S01]  /*38360*/  IMAD.WIDE.U32.X R24, R95, R5, R24, P6 ;  /* 0x000000055f187225 */ /* 0x000fe200030e0418 */
[----:B------:R-:W-:Y:S02]  /*38370*/  IADD3 R74, P2, PT, R19, R18, RZ ;  /* 0x00000012134a7210 */ /* 0x000fe40007f5e0ff */
[----:B------:R-:W-:Y:S01]  /*38380*/  IADD3 R97, P5, PT, R23, R56, RZ ;  /* 0x0000003817617210 */ /* 0x000fe20007fbe0ff */
[----:B------:R-:W-:Y:S01]  /*38390*/  IMAD.WIDE.U32 R18, R95, R6, RZ ;  /* 0x000000065f127225 */ /* 0x000fe200078e00ff */
[----:B------:R-:W-:-:S02]  /*383a0*/  IADD3.X R99, P0, PT, R99, R98, RZ, P0, !PT ;  /* 0x0000006263637210 */ /* 0x000fc4000071e4ff */
[----:B------:R-:W-:Y:S01]  /*383b0*/  IADD3.X R76, P2, PT, R76, R107, RZ, P2, !PT ;  /* 0x0000006b4c4c7210 */ /* 0x000fe2000175e4ff */
[----:B------:R-:W-:Y:S01]  /*383c0*/  IMAD.WIDE.U32 R56, R22, R6, RZ ;  /* 0x0000000616387225 */ /* 0x000fe200078e00ff */
[----:B------:R-:W-:Y:S02]  /*383d0*/  IADD3.X R99, P5, PT, R99, R96, RZ, P5, !PT ;  /* 0x0000006063637210 */ /* 0x000fe40002fbe4ff */
[----:B------:R-:W-:Y:S01]  /*383e0*/  IADD3.X R62, P1, P2, R20, RZ, RZ, P2, P1 ;  /* 0x000000ff143e7210 */ /* 0x000fe200012224ff */
[----:B------:R-:W-:Y:S01]  /*383f0*/  IMAD.WIDE.U32 R18, P6, R22, R7, R18 ;  /* 0x0000000716127225 */ /* 0x000fe200078c0012 */
[----:B------:R-:W-:Y:S02]  /*38400*/  IADD3.X R23, P0, P5, R24, RZ, RZ, P5, P0 ;  /* 0x000000ff18177210 */ /* 0x000fe40002d004ff */
[----:B------:R-:W-:Y:S01]  /*38410*/  IADD3.X R101, PT, PT, R21, RZ, RZ, P1, P2 ;  /* 0x000000ff15657210 */ /* 0x000fe20000fe44ff */
[----:B------:R-:W-:Y:S01]  /*38420*/  IMAD.X R21, RZ, RZ, RZ, P6 ;  /* 0x000000ffff157224 */ /* 0x000fe200030e06ff */
[----:B------:R-:W-:Y:S01]  /*38430*/  ISETP.GE.U32.AND P1, PT, R100, R105, PT ;  /* 0x000000696400720c */ /* 0x000fe20003f26070 */
[----:B------:R-:W-:Y:S01]  /*38440*/  IMAD.MOV.U32 R20, RZ, RZ, R19 ;  /* 0x000000ffff147224 */ /* 0x000fe200078e0013 */
[----:B------:R-:W-:-:S02]  /*38450*/  IADD3 R94, P6, P2, R71, R66, R72 ;  /* 0x00000042475e7210 */ /* 0x000fc40007ade048 */
[----:B------:R-:W-:Y:S01]  /*38460*/  IADD3.X R77, PT, PT, R25, RZ, RZ, P0, P5 ;  /* 0x000000ff194d7210 */ /* 0x000fe200007ea4ff */
[----:B------:R-:W-:Y:S01]  /*38470*/  IMAD.WIDE.U32 R24, R95, R8, RZ ;  /* 0x000000085f187225 */ /* 0x000fe200078e00ff */
[----:B------:R-:W-:Y:S02]  /*38480*/  IADD3 R23, P0, PT, R23, R74, RZ ;  /* 0x0000004a17177210 */ /* 0x000fe40007f1e0ff */
[----:B------:R-:W-:Y:S02]  /*38490*/  ISETP.GE.U32.AND.EX P1, PT, R103, R104, PT, P1 ;  /* 0x000000686700720c */ /* 0x000fe40003f26110 */
[----:B------:R-:W-:Y:S02]  /*384a0*/  IADD3.X R105, PT, PT, RZ, R68, RZ, P6, P2 ;  /* 0x00000044ff697210 */ /* 0x000fe400037e44ff */
[----:B------:R-:W-:Y:S01]  /*384b0*/  IADD3 R66, P6, PT, R23, R56, RZ ;  /* 0x0000003817427210 */ /* 0x000fe20007fde0ff */
[----:B------:R-:W-:Y:S01]  /*384c0*/  IMAD R56, R99, R10, RZ ;  /* 0x0000000a63387224 */ /* 0x000fe200078e02ff */
[----:B------:R-:W-:-:S02]  /*384d0*/  SEL R103, RZ, 0x1, P1 ;  /* 0x00000001ff677807 */ /* 0x000fc40000800000 */
[----:B------:R-:W-:Y:S01]  /*384e0*/  IADD3 R68, P5, PT, R57, R18, RZ ;  /* 0x0000001239447210 */ /* 0x000fe20007fbe0ff */
[----:B------:R-:W-:Y:S01]  /*384f0*/  IMAD.WIDE.U32 R18, R97, R10, RZ ;  /* 0x0000000a61127225 */ /* 0x000fe200078e00ff */
[----:B------:R-:W-:Y:S02]  /*38500*/  IADD3.X R77, P2, PT, R77, R76, RZ, P0, !PT ;  /* 0x0000004c4d4d7210 */ /* 0x000fe4000075e4ff */
[----:B------:R-:W-:Y:S01]  /*38510*/  IADD3 R103, P0, PT, R103, R94, RZ ;  /* 0x0000005e67677210 */ /* 0x000fe20007f1e0ff */
[----:B------:R-:W-:Y:S01]  /*38520*/  IMAD R57, R97, R11, R56 ;  /* 0x0000000b61397224 */ /* 0x000fe200078e0238 */
[----:B------:R-:W-:Y:S01]  /*38530*/  IADD3.X R77, P1, PT, R77, R68, RZ, P6, !PT ;  /* 0x000000444d4d7210 */ /* 0x000fe2000373e4ff */
[----:B------:R-:W-:-:S04]  /*38540*/  IMAD.WIDE.U32 R24, P6, R22, R9, R24 ;  /* 0x0000000916187225 */ /* 0x000fc800078c0018 */
[----:B------:R-:W-:Y:S02]  /*38550*/  IMAD.IADD R19, R19, 0x1, R57 ;  /* 0x0000000113137824 */ /* 0x000fe400078e0239 */
[----:B------:R-:W-:-:S04]  /*38560*/  IMAD.WIDE.U32.X R56, R95, R7, R20, P5 ;  /* 0x000000075f387225 */ /* 0x000fc800028e0414 */
[----:B------:R-:W-:Y:S01]  /*38570*/  IMAD.X R72, RZ, RZ, R105, P0 ;  /* 0x000000ffff487224 */ /* 0x000fe200000e0669 */
[----:B------:R-:W-:Y:S01]  /*38580*/  ISETP.GE.U32.AND P0, PT, R52, R75, PT ;  /* 0x0000004b3400720c */ /* 0x000fe20003f06070 */
[----:B------:R-:W-:Y:S01]  /*38590*/  IMAD.X R21, RZ, RZ, RZ, P6 ;  /* 0x000000ffff157224 */ /* 0x000fe200030e06ff */
[----:B------:R-:W-:Y:S01]  /*385a0*/  IADD3 R68, P6, PT, R62, R103, RZ ;  /* 0x000000673e447210 */ /* 0x000fe20007fde0ff */
[----:B------:R-:W-:Y:S01]  /*385b0*/  IMAD.WIDE.U32 R22, R22, R8, RZ ;  /* 0x0000000816167225 */ /* 0x000fe200078e00ff */
[----:B------:R-:W-:Y:S02]  /*385c0*/  IADD3.X R71, P1, P2, R56, RZ, RZ, P1, P2 ;  /* 0x000000ff38477210 */ /* 0x000fe40000a244ff */
[----:B------:R-:W-:Y:S01]  /*385d0*/  ISETP.GE.U32.AND.EX P0, PT, R63, R70, PT, P0 ;  /* 0x000000463f00720c */ /* 0x000fe20003f06100 */
        /* <DEDUP_REMOVED lines=12> */
[----:B------:R-:W-:-:S03]  /*386a0*/  IADD3 R52, P5, PT, R57, R24, RZ ;  /* 0x0000001839347210 */ /* 0x000fc60007fbe0ff */
[----:B------:R-:W-:Y:S01]  /*386b0*/  IMAD.X R23, RZ, RZ, RZ, P2 ;  /* 0x000000ffff177224 */ /* 0x000fe200010e06ff */
[----:B------:R-:W-:Y:S01]  /*386c0*/  IADD3 RZ, P2, PT, R97, R56, RZ ;  /* 0x0000003861ff7210 */ /* 0x000fe20007f5e0ff */
[----:B------:R-:W-:Y:S02]  /*386d0*/  IMAD.MOV.U32 R22, RZ, RZ, R25 ;  /* 0x000000ffff167224 */ /* 0x000fe400078e0019 */
[----:B------:R-:W-:Y:S01]  /*386e0*/  IMAD.WIDE.U32 R24, R19, R4, RZ ;  /* 0x0000000413187225 */ /* 0x000fe200078e00ff */
[----:B------:R-:W-:Y:S02]  /*386f0*/  IADD3.X RZ, P2, PT, R99, R52, RZ, P2, !PT ;  /* 0x0000003463ff7210 */ /* 0x000fe4000175e4ff */
        /* <DEDUP_REMOVED lines=18> */
[----:B------:R-:W-:Y:S02]  /*38820*/  IADD3 R66, P4, P3, R73, R40, R50 ;  /* 0x0000002849427210 */ /* 0x000fe40007b9e032 */
[----:B------:R-:W-:Y:S02]  /*38830*/  IADD3.X R40, P1, P2, R20, RZ, RZ, P2, P1 ;  /* 0x000000ff14287210 */ /* 0x000fe400012224ff */
[----:B------:R-:W-:Y:S02]  /*38840*/  SEL R56, RZ, 0x1, P0 ;  /* 0x00000001ff387807 */ /* 0x000fe40000000000 */
[----:B------:R-:W-:Y:S02]  /*38850*/  ISETP.GE.U32.AND.EX P5, PT, R72, R105, PT, P5 ;  /* 0x000000694800720c */ /* 0x000fe40003fa6150 */
[----:B------:R-:W-:Y:S02]  /*38860*/  ISETP.GE.U32.AND P0, PT, R68, R103, PT ;  /* 0x000000674400720c */ /* 0x000fe40003f06070 */
[----:B------:R-:W-:-:S02]  /*38870*/  IADD3.X R50, PT, PT, R21, RZ, RZ, P1, P2 ;  /* 0x000000ff15327210 */ /* 0x000fc40000fe44ff */
[----:B------:R-:W-:Y:S01]  /*38880*/  IADD3 R56, P6, P2, R56, R53, R22 ;  /* 0x0000003538387210 */ /* 0x000fe20007ade016 */
[C---:B------:R-:W-:Y:S01]  /*38890*/  IMAD.WIDE.U32 R22, R18.reuse, R6, RZ ;  /* 0x0000000612167225 */ /* 0x040fe200078e00ff */
[----:B------:R-:W-:Y:S02]  /*388a0*/  ISETP.GE.U32.AND.EX P0, PT, R101, R72, PT, P0 ;  /* 0x000000486500720c */ /* 0x000fe40003f06100 */
[----:B------:R-:W-:Y:S01]  /*388b0*/  SEL R53, RZ, 0x1, P5 ;  /* 0x00000001ff357807 */ /* 0x000fe20002800000 */
[----:B------:R-:W-:Y:S01]  /*388c0*/  IMAD.WIDE.U32 R20, P5, R18, R7, R24 ;  /* 0x0000000712147225 */ /* 0x000fe200078a0018 */
[----:B------:R-:W-:Y:S02]  /*388d0*/  IADD3.X R60, PT, PT, RZ, R60, RZ, P4, P3 ;  /* 0x0000003cff3c7210 */ /* 0x000fe400027e64ff */
[----:B------:R-:W-:Y:S02]  /*388e0*/  IADD3 R25, P1, PT, R40, R71, RZ ;  /* 0x0000004728197210 */ /* 0x000fe40007f3e0ff */
[----:B------:R-:W-:-:S02]  /*388f0*/  IADD3 R53, P3, PT, R53, R66, RZ ;  /* 0x0000004235357210 */ /* 0x000fc40007f7e0ff */
[----:B------:R-:W-:Y:S02]  /*38900*/  SEL R40, RZ, 0x1, P0 ;  /* 0x00000001ff287807 */ /* 0x000fe40000000000 */
[----:B------:R-:W-:Y:S01]  /*38910*/  IADD3 R71, P4, PT, R23, R20, RZ ;  /* 0x0000001417477210 */ /* 0x000fe20007f9e0ff */
[----:B------:R-:W-:Y:S01]  /*38920*/  IMAD.X R23, RZ, RZ, RZ, P5 ;  /* 0x000000ffff177224 */ /* 0x000fe200028e06ff */
[----:B------:R-:W-:Y:S01]  /*38930*/  IADD3 R68, P0, PT, R25, R22, RZ ;  /* 0x0000001619447210 */ /* 0x000fe20007f1e0ff */
[----:B------:R-:W-:Y:S01]  /*38940*/  IMAD.WIDE.U32 R24, R19, R8, RZ ;  /* 0x0000000813187225 */ /* 0x000fe200078e00ff */
[----:B------:R-:W-:Y:S02]  /*38950*/  IADD3.X R20, P1, PT, R50, R75, RZ, P1, !PT ;  /* 0x0000004b32147210 */ /* 0x000fe40000f3e4ff */
[----:B------:R-:W-:Y:S01]  /*38960*/  IADD3 R40, P5, PT, R40, R53, RZ ;  /* 0x0000003528287210 */ /* 0x000fe20007fbe0ff */
[----:B------:R-:W-:Y:S01]  /*38970*/  IMAD.X R63, RZ, RZ, R60, P3 ;  /* 0x000000ffff3f7224 */ /* 0x000fe200018e063c */
[----:B------:R-:W-:Y:S01]  /*38980*/  IADD3.X R71, P0, PT, R20, R71, RZ, P0, !PT ;  /* 0x0000004714477210 */ /* 0x000fe2000071e4ff */
[----:B------:R-:W-:Y:S01]  /*38990*/  IMAD.MOV.U32 R22, RZ, RZ, R21 ;  /* 0x000000ffff167224 */ /* 0x000fe200078e0015 */
[----:B------:R-:W-:Y:S01]  /*389a0*/  ISETP.GE.U32.AND P3, PT, R53, R66, PT ;  /* 0x000000423500720c */ /* 0x000fe20003f66070 */
[----:B------:R-:W-:Y:S01]  /*389b0*/  IMAD.X R50, RZ, RZ, R63, P5 ;  /* 0x000000ffff327224 */ /* 0x000fe200028e063f */
[----:B------:R-:W-:Y:S01]  /*389c0*/  ISETP.GE.U32.AND P5, PT, R40, R53, PT ;  /* 0x000000352800720c */ /* 0x000fe20003fa6070 */
[----:B------:R-:W-:Y:S01]  /*389d0*/  IMAD.WIDE.U32.X R20, R19, R7, R22, P4 ;  /* 0x0000000713147225 */ /* 0x000fe200020e0416 */
[----:B------:R-:W-:-:S02]  /*389e0*/  ISETP.GE.U32.AND.EX P3, PT, R63, R60, PT, P3 ;  /* 0x0000003c3f00720c */ /* 0x000fc40003f66130 */
        /* <DEDUP_REMOVED lines=62> */
.L_x_106:
        /* <DEDUP_REMOVED lines=21> */
.L_x_107:
        /* <DEDUP_REMOVED lines=35> */
[----:B------:R-:W-:Y:S02]  /*39150*/  ISETP.GT.U32.OR.EX P0, PT, R51, R9, P0, P3 ;  /* 0x000000093300720c */ /* 0x000fe40000704530 */
[C---:B------:R-:W-:Y:S01]  /*39160*/  SHF.L.U64.HI R25, R57.reuse, 0x1, R24 ;  /* 0x0000000139197819 */ /* 0x040fe20000010218 */
[----:B------:R-:W-:Y:S01]  /*39170*/  IMAD.SHL.U32 R24, R57, 0x2, RZ ;  /* 0x0000000239187824 */ /* 0x000fe200078e00ff */
        /* <DEDUP_REMOVED lines=31> */
.L_x_108:
        /* <DEDUP_REMOVED lines=21> */
.L_x_109:
        /* <DEDUP_REMOVED lines=69> */
.L_x_110:
        /* <DEDUP_REMOVED lines=21> */
.L_x_111:
[----:B------:R-:W-:-:S04]  /*39a60*/  IMAD.WIDE.U32 R18, R61, R54, RZ ;  /* 0x000000363d127225 */ /* 0x000fc800078e00ff */
[----:B------:R-:W-:-:S04]  /*39a70*/  IMAD.WIDE.U32 R50, R67, R54, RZ ;  /* 0x0000003643327225 */ /* 0x000fc800078e00ff */
[----:B------:R-:W-:-:S04]  /*39a80*/  IMAD.WIDE.U32 R72, R61, R37, RZ ;  /* 0x000000253d487225 */ /* 0x000fc800078e00ff */
[----:B------:R-:W-:-:S04]  /*39a90*/  IMAD.WIDE.U32 R60, R34, R54, RZ ;  /* 0x00000036223c7225 */ /* 0x000fc800078e00ff */
[----:B------:R-:W-:Y:S02]  /*39aa0*/  IMAD.IADD R19, R59, 0x1, R19 ;  /* 0x000000013b137824 */ /* 0x000fe400078e0213 */
[----:B------:R-:W-:-:S03]  /*39ab0*/  IMAD.WIDE.U32 R22, R35, R54, RZ ;  /* 0x0000003623167225 */ /* 0x000fc600078e00ff */
[----:B------:R-:W-:Y:S01]  /*39ac0*/  IADD3 R70, P2, P5, R72, R19, R60 ;  /* 0x0000001348467210 */ /* 0x000fe20007d5e03c */
[----:B------:R-:W-:-:S04]  /*39ad0*/  IMAD.WIDE.U32 R24, R67, R37, RZ ;  /* 0x0000002543187225 */ /* 0x000fc800078e00ff */
[----:B------:R-:W-:-:S04]  /*39ae0*/  IMAD.WIDE.U32 R20, R37, R54, RZ ;  /* 0x0000003625147225 */ /* 0x000fc800078e00ff */
[----:B------:R-:W-:Y:S02]  /*39af0*/  IMAD.IADD R71, R65, 0x1, R51 ;  /* 0x0000000141477824 */ /* 0x000fe400078e0233 */
[----:B------:R-:W-:Y:S02]  /*39b00*/  IMAD.IADD R19, R64, 0x1, R21 ;  /* 0x0000000140137824 */ /* 0x000fe400078e0215 */
[----:B------:R-:W-:Y:S01]  /*39b10*/  IMAD.IADD R76, R69, 0x1, R23 ;  /* 0x00000001454c7824 */ /* 0x000fe200078e0217 */
[----:B------:R-:W-:Y:S01]  /*39b20*/  IADD3 R71, P1, P6, R24, R71, R22 ;  /* 0x0000004718477210 */ /* 0x000fe20007e3e016 */
[----:B------:R-:W-:Y:S01]  /*39b30*/  IMAD.IADD R51, R59, 0x1, R73 ;  /* 0x000000013b337824 */ /* 0x000fe200078e0249 */
[--C-:B------:R-:W-:Y:S01]  /*39b40*/  SHF.L.U64.HI R59, R20, 0x1, R19.reuse ;  /* 0x00000001143b7819 */ /* 0x100fe20000010213 */
[----:B------:R-:W-:Y:S01]  /*39b50*/  IMAD.WIDE.U32 R22, R36, R38, RZ ;  /* 0x0000002624167225 */ /* 0x000fe200078e00ff */
[--C-:B------:R-:W-:Y:S02]  /*39b60*/  SHF.R.U64 R96, R20, 0x1f, R19.reuse ;  /* 0x0000001f14607819 */ /* 0x100fe40000001213 */
[----:B------:R-:W-:Y:S01]  /*39b70*/  SHF.R.U32.HI R19, RZ, 0x1f, R19 ;  /* 0x0000001fff137819 */ /* 0x000fe20000011613 */
[----:B------:R-:W-:Y:S01]  /*39b80*/  IMAD.WIDE.U32 R72, R54, R54, RZ ;  /* 0x0000003636487225 */ /* 0x000fe200078e00ff */
[----:B------:R-:W-:-:S02]  /*39b90*/  LOP3.LUT R96, R96, 0xfffffffe, RZ, 0xc0, !PT ;  /* 0xfffffffe60607812 */ /* 0x000fc400078ec0ff */
[----:B------:R-:W-:Y:S01]  /*39ba0*/  LOP3.LUT R97, R19, 0x1, RZ, 0xc0, !PT ;  /* 0x0000000113617812 */ /* 0x000fe200078ec0ff */
[----:B------:R-:W-:Y:S01]  /*39bb0*/  IMAD.SHL.U32 R99, R20, 0x2, RZ ;  /* 0x0000000214637824 */ /* 0x000fe200078e00ff */
[----:B------:R-:W-:Y:S01]  /*39bc0*/  LOP3.LUT R19, R59, 0x1, RZ, 0xc0, !PT ;  /* 0x000000013b137812 */ /* 0x000fe200078ec0ff */
[----:B------:R-:W-:Y:S01]  /*39bd0*/  IMAD.IADD R105, R39, 0x1, R23 ;  /* 0x0000000127697824 */ /* 0x000fe200078e0217 */
[----:B------:R-:W-:Y:S01]  /*39be0*/  IADD3.X R102, PT, PT, RZ, RZ, RZ, P1, P6 ;  /* 0x000000ffff667210 */ /* 0x000fe20000fec4ff */
[----:B------:R-:W-:Y:S01]  /*39bf0*/  IMAD.IADD R20, R55, 0x1, R73 ;  /* 0x0000000137147824 */ /* 0x000fe200078e0249 */
[----:B------:R-:W-:Y:S01]  /*39c00*/  LOP3.LUT R99, R99, 0xfffffffe, RZ, 0xc0, !PT ;  /* 0xfffffffe63637812 */ /* 0x000fe200078ec0ff */
[----:B------:R-:W-:Y:S01]  /*39c10*/  IMAD.IADD R101, R65, 0x1, R25 ;  /* 0x0000000141657824 */ /* 0x000fe200078e0219 */
[--C-:B------:R-:W-:Y:S01]  /*39c20*/  SHF.L.U64.HI R100, R22, 0x1, R105.reuse ;  /* 0x0000000116647819 */ /* 0x100fe20000010269 */
[----:B------:R-:W-:Y:S01]  /*39c30*/  IMAD.WIDE.U32 R24, R38, R54, RZ ;  /* 0x0000003626187225 */ /* 0x000fe200078e00ff */
[----:B------:R-:W-:-:S02]  /*39c40*/  SHF.R.U64 R98, R22, 0x1f, R105 ;  /* 0x0000001f16627819 */ /* 0x000fc40000001269 */
[----:B------:R-:W-:Y:S01]  /*39c50*/  IADD3 R99, P0, PT, R99, R20, RZ ;  /* 0x0000001463637210 */ /* 0x000fe20007f1e0ff */
[----:B------:R-:W-:Y:S02]  /*39c60*/  IMAD.SHL.U32 R75, R22, 0x2, RZ ;  /* 0x00000002164b7824 */ /* 0x000fe400078e00ff */
[----:B------:R-:W-:-:S03]  /*39c70*/  IMAD.WIDE.U32 R20, R36, R54, RZ ;  /* 0x0000003624147225 */ /* 0x000fc600078e00ff */
[----:B------:R-:W-:Y:S01]  /*39c80*/  LOP3.LUT R75, R75, 0xfffffffe, RZ, 0xc0, !PT ;  /* 0xfffffffe4b4b7812 */ /* 0x000fe200078ec0ff */
[----:B------:R-:W-:-:S04]  /*39c90*/  IMAD.WIDE.U32 R22, R38, R37, RZ ;  /* 0x0000002526167225 */ /* 0x000fc800078e00ff */
[----:B------:R-:W-:Y:S02]  /*39ca0*/  IMAD.IADD R25, R41, 0x1, R25 ;  /* 0x0000000129197824 */ /* 0x000fe400078e0219 */
[----:B------:R-:W-:-:S03]  /*39cb0*/  IMAD.WIDE.U32 R94, R38, R38, RZ ;  /* 0x00000026265e7225 */ /* 0x000fc600078e00ff */
[----:B------:R-:W-:Y:S01]  /*39cc0*/  IADD3 R25, P3, P4, R22, R25, R20 ;  /* 0x0000001916197210 */ /* 0x000fe20007c7e014 */
[----:B------:R-:W-:-:S03]  /*39cd0*/  IMAD.WIDE.U32 R96, R37, R37, R96 ;  /* 0x0000002525607225 */ /* 0x000fc600078e0060 */
[----:B------:R-:W-:Y:S01]  /*39ce0*/  SHF.R.U32.HI R59, RZ, 0x1f, R25 ;  /* 0x0000001fff3b7819 */ /* 0x000fe20000011619 */
[----:B------:R-:W-:Y:S02]  /*39cf0*/  IMAD.X R19, RZ, RZ, R19, P0 ;  /* 0x000000ffff137224 */ /* 0x000fe400000e0613 */
[----:B------:R-:W-:Y:S01]  /*39d00*/  IMAD.IADD R68, R41, 0x1, R95 ;  /* 0x0000000129447824 */ /* 0x000fe200078e025f */
[----:B------:R-:W-:Y:S01]  /*39d10*/  IADD3 R73, P0, PT, R59, R50, RZ ;  /* 0x000000323b497210 */ /* 0x000fe20007f1e0ff */
[----:B------:R-:W-:Y:S01]  /*39d20*/  IMAD.WIDE.U32 R54, R35, R38, RZ ;  /* 0x0000002623367225 */ /* 0x000fe200078e00ff */
[----:B------:R-:W-:Y:S02]  /*39d30*/  IADD3 R19, P6, PT, R19, R96, RZ ;  /* 0x0000006013137210 */ /* 0x000fe40007fde0ff */
[----:B------:R-:W-:Y:S01]  /*39d40*/  IADD3 R75, P1, PT, R75, R68, RZ ;  /* 0x000000444b4b7210 */ /* 0x000fe20007f3e0ff */
[----:B------:R-:W-:Y:S01]  /*39d50*/  IMAD.X R68, RZ, RZ, R71, P0 ;  /* 0x000000ffff447224 */ /* 0x000fe200000e0647 */
[----:B------:R-:W-:Y:S01]  /*39d60*/  ISETP.GT.U32.AND P0, PT, R50, R73, PT ;  /* 0x000000493200720c */ /* 0x000fe20003f04070 */
[----:B------:R-:W-:-:S02]  /*39d70*/  IMAD.IADD R74, R58, 0x1, R61 ;  /* 0x000000013a4a7824 */ /* 0x000fc400078e023d */
[----:B------:R-:W-:Y:S01]  /*39d80*/  IMAD.X R20, R64, 0x1, R97, P6 ;  /* 0x0000000140147824 */ /* 0x000fe200030e0661 */
[----:B------:R-:W-:Y:S01]  /*39d90*/  IADD3 R103, P6, PT, R73, R94, RZ ;  /* 0x0000005e49677210 */ /* 0x000fe20007fde0ff */
[----:B------:R-:W-:Y:S01]  /*39da0*/  IMAD.WIDE.U32 R60, R67, R36, RZ ;  /* 0x00000024433c7225 */ /* 0x000fe200078e00ff */
[----:B------:R-:W-:-:S03]  /*39db0*/  ISETP.GT.U32.AND.EX P0, PT, R71, R68, PT, P0 ;  /* 0x000000444700720c */ /* 0x000fc60003f04100 */
[----:B------:R-:W-:Y:S01]  /*39dc0*/  IMAD.IADD R96, R69, 0x1, R55 ;  /* 0x0000000145607824 */ /* 0x000fe200078e0237 */
[----:B------:R-:W-:Y:S01]  /*39dd0*/  SEL R22, R50, R73, P0 ;  /* 0x0000004932167207 */ /* 0x000fe20000000000 */
[----:B------:R-:W-:Y:S02]  /*39de0*/  IMAD.MOV.U32 R97, RZ, RZ, RZ ;  /* 0x000000ffff617224 */ /* 0x000fe400078e00ff */
[----:B------:R-:W-:Y:S01]  /*39df0*/  IMAD.IADD R55, R65, 0x1, R61 ;  /* 0x0000000141377824 */ /* 0x000fe200078e023d */
[----:B------:R-:W-:Y:S01]  /*39e00*/  LOP3.LUT R61, R100, 0x1, RZ, 0xc0, !PT ;  /* 0x00000001643d7812 */ /* 0x000fe200078ec0ff */
[----:B------:R-:W-:-:S04]  /*39e10*/  IMAD.WIDE.U32 R94, R36, R35, R96 ;  /* 0x00000023245e7225 */ /* 0x000fc800078e0060 */
[----:B------:R-:W-:Y:S01]  /*39e20*/  IMAD.X R64, R68, 0x1, R75, P6 ;  /* 0x0000000144407824 */ /* 0x000fe200030e064b */
[----:B------:R-:W-:Y:S01]  /*39e30*/  IADD3 R96, P6, PT, R55, R94, RZ ;  /* 0x0000005e37607210 */ /* 0x000fe20007fde0ff */
[----:B------:R-:W-:Y:S01]  /*39e40*/  IMAD.MOV.U32 R77, RZ, RZ, RZ ;  /* 0x000000ffff4d7224 */ /* 0x000fe200078e00ff */
[----:B------:R-:W-:Y:S01]  /*39e50*/  SEL R55, R71, R68, P0 ;  /* 0x0000004447377207 */ /* 0x000fe20000000000 */
[----:B------:R-:W-:Y:S01]  /*39e60*/  IMAD.MOV.U32 R75, RZ, RZ, RZ ;  /* 0x000000ffff4b7224 */ /* 0x000fe200078e00ff */
[----:B------:R-:W-:Y:S01]  /*39e70*/  ISETP.GT.U32.AND P0, PT, R22, R103, PT ;  /* 0x000000671600720c */ /* 0x000fe20003f04070 */
[----:B------:R-:W-:Y:S01]  /*39e80*/  IMAD.WIDE.U32 R76, R37, R35, R76 ;  /* 0x00000023254c7225 */ /* 0x000fe200078e004c */
[----:B------:R-:W-:Y:S02]  /*39e90*/  SHF.R.U32.HI R22, RZ, 0x1f, R105 ;  /* 0x0000001fff167819 */ /* 0x000fe40000011669 */
[----:B------:R-:W-:Y:S01]  /*39ea0*/  LOP3.LUT R94, R98, 0xfffffffe, RZ, 0xc0, !PT ;  /* 0xfffffffe625e7812 */ /* 0x000fe200078ec0ff */
[----:B------:R-:W-:Y:S01]  /*39eb0*/  IMAD.WIDE.U32 R74, R34, R37, R74 ;  /* 0x00000025224a7225 */ /* 0x000fe200078e004a */
[----:B------:R-:W-:-:S03]  /*39ec0*/  ISETP.GT.U32.AND.EX P0, PT, R55, R64, PT, P0 ;  /* 0x000000403700720c */ /* 0x000fc60003f04100 */
[----:B------:R-:W-:-:S04]  /*39ed0*/  IMAD.WIDE.U32 R34, R72, R10, RZ ;  /* 0x0000000a48227225 */ /* 0x000fc800078e00ff */
[C---:B------:R-:W-:Y:S01]  /*39ee0*/  IMAD.X R97, R69.reuse, 0x1, R95, P6 ;  /* 0x0000000145617824 */ /* 0x040fe200030e065f */
[----:B------:R-:W-:Y:S01]  /*39ef0*/  LOP3.LUT R95, R22, 0x1, RZ, 0xc0, !PT ;  /* 0x00000001165f7812 */ /* 0x000fe200078ec0ff */
[----:B------:R-:W-:Y:S01]  /*39f00*/  IMAD.X R61, RZ, RZ, R61, P1 ;  /* 0x000000ffff3d7224 */ /* 0x000fe200008e063d */
[----:B------:R-:W-:Y:S01]  /*39f10*/  IADD3 R101, P1, P6, R102, R76, R101 ;  /* 0x0000004c66657210 */ /* 0x000fe20007e3e065 */
[----:B------:R-:W-:Y:S01]  /*39f20*/  IMAD.IADD R73, R69, 0x1, R77 ;  /* 0x0000000145497824 */ /* 0x000fe200078e024d */
[----:B------:R-:W-:Y:S01]  /*39f30*/  SEL R77, RZ, 0x1, !P0 ;  /* 0x00000001ff4d7807 */ /* 0x000fe20004000000 */
[----:B------:R-:W-:-:S03]  /*39f40*/  IMAD.WIDE.U32 R68, R34, R2, RZ ;  /* 0x0000000222447225 */ /* 0x000fc600078e00ff */
[----:B------:R-:W-:Y:S01]  /*39f50*/  IADD3.X R73, PT, PT, RZ, R73, RZ, P1, P6 ;  /* 0x00000049ff497210 */ /* 0x000fe20000fec4ff */
[----:B------:R-:W-:Y:S01]  /*39f60*/  IMAD.WIDE.U32 R94, R36, R36, R94 ;  /* 0x00000024245e7225 */ /* 0x000fe200078e005e */
[----:B------:R-:W-:-:S03]  /*39f70*/  IADD3 RZ, P1, PT, R72, R68, RZ ;  /* 0x0000004448ff7210 */ /* 0x000fc60007f3e0ff */
[----:B------:R-:W-:Y:S01]  /*39f80*/  IMAD R22, R99, R10, RZ ;  /* 0x0000000a63167224 */ /* 0x000fe200078e02ff */
[----:B------:R-:W-:Y:S01]  /*39f90*/  IADD3 R68, P0, P6, R61, R94, R101 ;  /* 0x0000005e3d447210 */ /* 0x000fe20007e1e065 */
[----:B------:R-:W-:Y:S02]  /*39fa0*/  IMAD.IADD R94, R39, 0x1, R95 ;  /* 0x00000001275e7824 */ /* 0x000fe400078e025f */
[----:B------:R-:W-:Y:S01]  /*39fb0*/  IMAD R55, R72, R11, R22 ;  /* 0x0000000b48377224 */ /* 0x000fe200078e0216 */
[----:B------:R-:W-:Y:S01]  /*39fc0*/  IADD3.X R22, PT, PT, RZ, RZ, RZ, P2, P5 ;  /* 0x000000ffff167210 */ /* 0x000fe200017ea4ff */
[----:B------:R-:W-:Y:S01]  /*39fd0*/  IMAD.IADD R23, R41, 0x1, R23 ;  /* 0x0000000129177824 */ /* 0x000fe200078e0217 */
[----:B------:R-:W-:Y:S01]  /*39fe0*/  IADD3 R68, P2, P5, R101, R68, R77 ;  /* 0x0000004465447210 */ /* 0x000fe20007d5e04d */
[----:B------:R-:W-:Y:S01]  /*39ff0*/  IMAD.IADD R95, R35, 0x1, R55 ;  /* 0x00000001235f7824 */ /* 0x000fe200078e0237 */
[----:B------:R-:W-:Y:S01]  /*3a000*/  IADD3.X R35, PT, PT, RZ, R94, R73, P0, P6 ;  /* 0x0000005eff237210 */ /* 0x000fe200007ec449 */
[----:B------:R-:W-:Y:S01]  /*3a010*/  IMAD.IADD R55, R58, 0x1, R75 ;  /* 0x000000013a377824 */ /* 0x000fe200078e024b */
[----:B------:R-:W-:Y:S01]  /*3a020*/  IADD3 R22, P0, P6, R22, R74, R51 ;  /* 0x0000004a16167210 */ /* 0x000fe20007e1e033 */
[----:B------:R-:W-:Y:S01]  /*3a030*/  IMAD.WIDE.U32 R74, R95, R2, RZ ;  /* 0x000000025f4a7225 */ /* 0x000fe200078e00ff */
[----:B------:R-:W-:-:S02]  /*3a040*/  IADD3.X R58, PT, PT, R73, R35, RZ, P2, P5 ;  /* 0x00000023493a7210 */ /* 0x000fc400017ea4ff */
[----:B------:R-:W-:Y:S01]  /*3a050*/  IADD3 R98, P2, PT, R103, R50, RZ ;  /* 0x0000003267627210 */ /* 0x000fe20007f5e0ff */
[----:B------:R-:W-:-:S04]  /*3a060*/  IMAD.WIDE.U32 R72, R95, R4, RZ ;  /* 0x000000045f487225 */ /* 0x000fc800078e00ff */
[----:B------:R-:W-:Y:S01]  /*3a070*/  IMAD.WIDE.U32 R50, R67, R38, RZ ;  /* 0x0000002643327225 */ /* 0x000fe200078e00ff */
[----:B------:R-:W-:Y:S02]  /*3a080*/  IADD3.X R38, PT, PT, RZ, R55, RZ, P0, P6 ;  /* 0x00000037ff267210 */ /* 0x000fe400007ec4ff */
[----:B------:R-:W-:Y:S01]  /*3a090*/  ISETP.GE.U32.AND P0, PT, R98, R103, PT ;  /* 0x000000676200720c */ /* 0x000fe20003f06070 */
        /* <DEDUP_REMOVED lines=12> */
[----:B------:R-:W-:Y:S01]  /*3a160*/  IADD3 R51, P5, PT, R77, R18, RZ ;  /* 0x000000124d337210 */ /* 0x000fe20007fbe0ff */
[----:B------:R-:W-:Y:S01]  /*3a170*/  IMAD.MOV.U32 R60, RZ, RZ, R73 ;  /* 0x000000ffff3c7224 */ /* 0x000fe200078e0049 */
[----:B------:R-:W-:Y:S01]  /*3a180*/  IADD3.X RZ, P1, PT, R99, R74, RZ, P1, !PT ;  /* 0x0000004a63ff7210 */ /* 0x000fe20000f3e4ff */
[----:B------:R-:W-:Y:S01]  /*3a190*/  IMAD.WIDE.U32.X R64, R95, R3, R64, P2 ;  /* 0x000000035f407225 */ /* 0x000fe200010e0440 */
[----:B------:R-:W-:-:S02]  /*3a1a0*/  IADD3 R102, P2, PT, R55, R72, RZ ;  /* 0x0000004837667210 */ /* 0x000fc40007f5e0ff */
[----:B------:R-:W-:Y:S01]  /*3a1b0*/  SEL R73, RZ, 0x1, P0 ;  /* 0x00000001ff497807 */ /* 0x000fe20000000000 */
[----:B------:R-:W-:Y:S01]  /*3a1c0*/  IMAD.X R55, RZ, RZ, R70, P5 ;  /* 0x000000ffff377224 */ /* 0x000fe200028e0646 */
[----:B------:R-:W-:Y:S01]  /*3a1d0*/  IADD3 R100, P5, PT, R51, R50, RZ ;  /* 0x0000003233647210 */ /* 0x000fe20007fbe0ff */
[----:B------:R-:W-:Y:S01]  /*3a1e0*/  IMAD.WIDE.U32.X R60, R95, R5, R60, P2 ;  /* 0x000000055f3c7225 */ /* 0x000fe200010e043c */
[----:B------:R-:W-:Y:S02]  /*3a1f0*/  IADD3.X R101, P1, PT, RZ, R64, RZ, P1, !PT ;  /* 0x00000040ff657210 */ /* 0x000fe40000f3e4ff */
[----:B------:R-:W-:Y:S01]  /*3a200*/  ISETP.GT.U32.AND P6, PT, R18, R51, PT ;  /* 0x000000331200720c */ /* 0x000fe20003fc4070 */
[----:B------:R-:W-:Y:S01]  /*3a210*/  IMAD.X R99, R55, 0x1, R69, P5 ;  /* 0x0000000137637824 */ /* 0x000fe200028e0645 */
[----:B------:R-:W-:Y:S01]  /*3a220*/  IADD3 R35, P5, PT, R73, R100, RZ ;  /* 0x0000006449237210 */ /* 0x000fe20007fbe0ff */
[----:B------:R-:W-:Y:S01]  /*3a230*/  IMAD.X R103, RZ, RZ, R65, P1 ;  /* 0x000000ffff677224 */ /* 0x000fe200008e0641 */
[----:B------:R-:W-:-:S02]  /*3a240*/  SHF.L.U64.HI R72, R24, 0x1, R25 ;  /* 0x0000000118487819 */ /* 0x000fc40000010219 */
        /* <DEDUP_REMOVED lines=21> */
[----:B------:R-:W-:Y:S01]  /*3a3a0*/  IMAD.MOV.U32 R64, RZ, RZ, R25 ;  /* 0x000000ffff407224 */ /* 0x000fe200078e0019 */
[----:B------:R-:W-:Y:S01]  /*3a3b0*/  ISETP.GT.U32.AND.EX P2, PT, R94, R99, PT, P2 ;  /* 0x000000635e00720c */ /* 0x000fe20003f44120 */
[----:B------:R-:W-:-:S03]  /*3a3c0*/  IMAD.WIDE.U32 R24, P1, R34, R9, R50 ;  /* 0x0000000922187225 */ /* 0x000fc60007820032 */
[----:B------:R-:W-:Y:S01]  /*3a3d0*/  SEL R100, RZ, 0x1, !P2 ;  /* 0x00000001ff647807 */ /* 0x000fe20005000000 */
[----:B------:R-:W-:Y:S02]  /*3a3e0*/  IMAD R76, R103, R10, RZ ;  /* 0x0000000a674c7224 */ /* 0x000fe400078e02ff */
[----:B------:R-:W-:-:S04]  /*3a3f0*/  IMAD.WIDE.U32 R34, R34, R8, RZ ;  /* 0x0000000822227225 */ /* 0x000fc800078e00ff */
[----:B------:R-:W-:-:S04]  /*3a400*/  IMAD.WIDE.U32 R50, R101, R10, RZ ;  /* 0x0000000a65327225 */ /* 0x000fc800078e00ff */
[----:B------:R-:W-:Y:S02]  /*3a410*/  IMAD R105, R101, R11, R76 ;  /* 0x0000000b65697224 */ /* 0x000fe400078e024c */
[----:B------:R-:W-:Y:S01]  /*3a420*/  IMAD.X R77, RZ, RZ, RZ, P1 ;  /* 0x000000ffff4d7224 */ /* 0x000fe200008e06ff */
[----:B------:R-:W-:Y:S01]  /*3a430*/  IADD3 R55, P1, PT, R35, R24, RZ ;  /* 0x0000001823377210 */ /* 0x000fe20007f3e0ff */
[----:B------:R-:W-:Y:S01]  /*3a440*/  IMAD.MOV.U32 R76, RZ, RZ, R25 ;  /* 0x000000ffff4c7224 */ /* 0x000fe200078e0019 */
[----:B------:R-:W-:Y:S01]  /*3a450*/  IADD3.X R35, P5, P0, R60, RZ, RZ, P5, P0 ;  /* 0x000000ff3c237210 */ /* 0x000fe200028a04ff */
[----:B------:R-:W-:Y:S02]  /*3a460*/  IMAD.IADD R99, R51, 0x1, R105 ;  /* 0x0000000133637824 */ /* 0x000fe400078e0269 */
[----:B------:R-:W-:Y:S01]  /*3a470*/  IMAD.WIDE.U32.X R64, R95, R7, R64, P6 ;  /* 0x000000075f407225 */ /* 0x000fe200030e0440 */
[----:B------:R-:W-:-:S03]  /*3a480*/  IADD3 R51, P6, P2, R67, R96, R22 ;  /* 0x0000006043337210 */ /* 0x000fc60007ade016 */
[----:B------:R-:W-:Y:S01]  /*3a490*/  IMAD.WIDE.U32.X R24, R95, R9, R76, P1 ;  /* 0x000000095f187225 */ /* 0x000fe200008e044c */
[----:B------:R-:W-:Y:S02]  /*3a4a0*/  IADD3.X R102, PT, PT, RZ, R97, R38, P6, P2 ;  /* 0x00000061ff667210 */ /* 0x000fe400037e4426 */
[----:B------:R-:W-:Y:S01]  /*3a4b0*/  IADD3 R96, P1, P2, R96, R51, R100 ;  /* 0x0000003360607210 */ /* 0x000fe20007a3e064 */
[----:B------:R-:W-:Y:S01]  /*3a4c0*/  IMAD.WIDE.U32 R94, R99, R2, RZ ;  /* 0x00000002635e7225 */ /* 0x000fe200078e00ff */
[----:B------:R-:W-:Y:S02]  /*3a4d0*/  IADD3.X R100, PT, PT, R61, RZ, RZ, P5, P0 ;  /* 0x000000ff3d647210 */ /* 0x000fe40002fe04ff */
[----:B------:R-:W-:Y:S01]  /*3a4e0*/  IADD3 R35, P0, PT, R35, R98, RZ ;  /* 0x0000006223237210 */ /* 0x000fe20007f1e0ff */
[C---:B------:R-:W-:Y:S01]  /*3a4f0*/  IMAD.WIDE.U32 R76, R50.reuse, R2, RZ ;  /* 0x00000002324c7225 */ /* 0x040fe200078e00ff */
[----:B------:R-:W-:Y:S02]  /*3a500*/  IADD3.X R97, PT, PT, R97, R102, RZ, P1, P2 ;  /* 0x0000006661617210 */ /* 0x000fe40000fe44ff */
[----:B------:R-:W-:Y:S01]  /*3a510*/  IADD3 R98, P2, PT, R35, R54, RZ ;  /* 0x0000003623627210 */ /* 0x000fe20007f5e0ff */
[----:B------:R-:W-:Y:S01]  /*3a520*/  IMAD.WIDE.U32 R60, P5, R50, R3, R94 ;  /* 0x00000003323c7225 */ /* 0x000fe200078a005e */
[----:B------:R-:W-:-:S02]  /*3a530*/  IADD3 RZ, P1, PT, R101, R76, RZ ;  /* 0x0000004c65ff7210 */ /* 0x000fc40007f3e0ff */
[----:B------:R-:W-:Y:S01]  /*3a540*/  IADD3.X R100, P0, PT, R100, R71, RZ, P0, !PT ;  /* 0x0000004764647210 */ /* 0x000fe2000071e4ff */
        /* <DEDUP_REMOVED lines=46> */
[----:B------:R-:W-:Y:S01]  /*3a830*/  IADD3.X R102, P0, P1, R24, RZ, RZ, P1, P0 ;  /* 0x000000ff18667210 */ /* 0x000fe200009004ff */
[----:B------:R-:W-:Y:S01]  /*3a840*/  IMAD.WIDE.U32 R100, R21, R2, RZ ;  /* 0x0000000215647225 */ /* 0x000fe200078e00ff */
[----:B------:R-:W-:-:S02]  /*3a850*/  IADD3.X R24, PT, PT, R77, RZ, RZ, P2, P5 ;  /* 0x000000ff4d187210 */ /* 0x000fc400017ea4ff */
[----:B------:R-:W-:Y:S01]  /*3a860*/  IADD3 R41, P2, PT, R41, R104, RZ ;  /* 0x0000006829297210 */ /* 0x000fe20007f5e0ff */
[C---:B------:R-:W-:Y:S01]  /*3a870*/  IMAD.WIDE.U32 R94, R50.reuse, R2, RZ ;  /* 0x00000002325e7225 */ /* 0x040fe200078e00ff */
[----:B------:R-:W-:Y:S02]  /*3a880*/  IADD3.X R65, PT, PT, R25, RZ, RZ, P0, P1 ;  /* 0x000000ff19417210 */ /* 0x000fe400007e24ff */
[----:B------:R-:W-:Y:S01]  /*3a890*/  IADD3.X R51, PT, PT, RZ, RZ, RZ, P3, P4 ;  /* 0x000000ffff337210 */ /* 0x000fe20001fe84ff */
[----:B------:R-:W-:Y:S01]  /*3a8a0*/  IMAD.WIDE.U32.X R34, R99, R9, R34, P6 ;  /* 0x0000000963227225 */ /* 0x000fe200030e0422 */
[----:B------:R-:W-:Y:S02]  /*3a8b0*/  IADD3 RZ, P0, PT, R103, R94, RZ ;  /* 0x0000005e67ff7210 */ /* 0x000fe40007f1e0ff */
[----:B------:R-:W-:Y:S01]  /*3a8c0*/  IADD3 R94, P6, PT, R41, R60, RZ ;  /* 0x0000003c295e7210 */ /* 0x000fe20007fde0ff */
[----:B------:R-:W-:Y:S01]  /*3a8d0*/  IMAD.WIDE.U32 R76, P5, R50, R3, R100 ;  /* 0x00000003324c7225 */ /* 0x000fe200078a0064 */
[----:B------:R-:W-:-:S03]  /*3a8e0*/  IADD3.X R100, P2, PT, R24, R55, RZ, P2, !PT ;  /* 0x0000003718647210 */ /* 0x000fc6000175e4ff */
[----:B------:R-:W-:Y:S01]  /*3a8f0*/  IMAD.MOV.U32 R55, RZ, RZ, RZ ;  /* 0x000000ffff377224 */ /* 0x000fe200078e00ff */
[----:B------:R-:W-:Y:S01]  /*3a900*/  IADD3.X R100, P6, PT, R100, R107, RZ, P6, !PT ;  /* 0x0000006b64647210 */ /* 0x000fe200037de4ff */
[----:B------:R-:W-:Y:S01]  /*3a910*/  IMAD.WIDE.U32 R60, R50, R4, RZ ;  /* 0x00000004323c7225 */ /* 0x000fe200078e00ff */
[----:B------:R-:W-:Y:S02]  /*3a920*/  IADD3 R24, P1, PT, R95, R76, RZ ;  /* 0x0000004c5f187210 */ /* 0x000fe40007f3e0ff */
[----:B------:R-:W-:Y:S01]  /*3a930*/  IADD3.X R41, P2, P6, R70, RZ, RZ, P6, P2 ;  /* 0x000000ff46297210 */ /* 0x000fe200036444ff */
[----:B------:R-:W-:Y:S01]  /*3a940*/  IMAD.WIDE.U32 R36, R37, R36, R54 ;  /* 0x0000002425247225 */ /* 0x000fe200078e0036 */
[----:B------:R-:W-:Y:S02]  /*3a950*/  IADD3.X RZ, P0, PT, R105, R24, RZ, P0, !PT ;  /* 0x0000001869ff7210 */ /* 0x000fe4000071e4ff */
[----:B------:R-:W-:Y:S01]  /*3a960*/  IADD3.X R76, PT, PT, R71, RZ, RZ, P2, P6 ;  /* 0x000000ff474c7210 */ /* 0x000fe200017ec4ff */
[----:B------:R-:W-:Y:S01]  /*3a970*/  IMAD.X R55, RZ, RZ, RZ, P5 ;  /* 0x000000ffff377224 */ /* 0x000fe200028e06ff */
[----:B------:R-:W-:Y:S01]  /*3a980*/  IADD3 R102, P5, PT, R102, R19, RZ ;  /* 0x0000001366667210 */ /* 0x000fe20007fbe0ff */
[----:B------:R-:W-:-:S02]  /*3a990*/  IMAD.MOV.U32 R54, RZ, RZ, R77 ;  /* 0x000000ffff367224 */ /* 0x000fc400078e004d */
[----:B------:R-:W-:Y:S01]  /*3a9a0*/  IMAD.WIDE.U32 R24, R21, R4, RZ ;  /* 0x0000000415187225 */ /* 0x000fe200078e00ff */
[----:B------:R-:W-:-:S03]  /*3a9b0*/  IADD3 R41, P3, PT, R41, R102, RZ ;  /* 0x0000006629297210 */ /* 0x000fc60007f7e0ff */
[----:B------:R-:W-:Y:S01]  /*3a9c0*/  IMAD.WIDE.U32.X R54, R21, R3, R54, P1 ;  /* 0x0000000315367225 */ /* 0x000fe200008e0436 */
[----:B------:R-:W-:Y:S02]  /*3a9d0*/  IADD3 R70, P4, P1, R51, R36, R23 ;  /* 0x0000002433467210 */ /* 0x000fe4000799e017 */
[----:B------:R-:W-:Y:S01]  /*3a9e0*/  IADD3 R36, P6, PT, R41, R64, RZ ;  /* 0x0000004029247210 */ /* 0x000fe20007fde0ff */
[----:B------:R-:W-:Y:S01]  /*3a9f0*/  IMAD.X R41, R65, 0x1, R20, P5 ;  /* 0x0000000141297824 */ /* 0x000fe200028e0614 */
[----:B------:R-:W-:Y:S01]  /*3aa00*/  IADD3.X R23, P0, PT, RZ, R54, RZ, P0, !PT ;  /* 0x00000036ff177210 */ /* 0x000fe2000071e4ff */
[----:B------:R-:W-:-:S03]  /*3aa10*/  IMAD.WIDE.U32 R24, P2, R50, R5, R24 ;  /* 0x0000000532187225 */ /* 0x000fc60007840018 */
[----:B------:R-:W-:Y:S01]  /*3aa20*/  IADD3.X R76, P3, PT, R76, R41, RZ, P3, !PT ;  /* 0x000000294c4c7210 */ /* 0x000fe20001f7e4ff */
[----:B------:R-:W-:Y:S01]  /*3aa30*/  IMAD.X R51, RZ, RZ, R55, P0 ;  /* 0x000000ffff337224 */ /* 0x000fe200000e0637 */
[----:B------:R-:W-:Y:S01]  /*3aa40*/  IADD3 R23, P0, PT, R23, R94, RZ ;  /* 0x0000005e17177210 */ /* 0x000fe20007f1e0ff */
[----:B------:R-:W-:Y:S01]  /*3aa50*/  IMAD.X R55, RZ, RZ, RZ, P2 ;  /* 0x000000ffff377224 */ /* 0x000fe200010e06ff */
[----:B------:R-:W-:Y:S01]  /*3aa60*/  IADD3 R24, P5, PT, R61, R24, RZ ;  /* 0x000000183d187210 */ /* 0x000fe20007fbe0ff */
[----:B------:R-:W-:Y:S01]  /*3aa70*/  IMAD.MOV.U32 R54, RZ, RZ, R25 ;  /* 0x000000ffff367224 */ /* 0x000fe200078e0019 */
[----:B------:R-:W-:Y:S01]  /*3aa80*/  IADD3.X R76, P6, PT, R76, R109, RZ, P6, !PT ;  /* 0x0000006d4c4c7210 */ /* 0x000fe200037de4ff */
[----:B------:R-:W-:Y:S01]  /*3aa90*/  IMAD.IADD R37, R39, 0x1, R37 ;  /* 0x0000000127257824 */ /* 0x000fe200078e0225 */
[----:B------:R-:W-:Y:S01]  /*3aaa0*/  IADD3 R61, P2, PT, R23, R60, RZ ;  /* 0x0000003c173d7210 */ /* 0x000fe20007f5e0ff */
[----:B------:R-:W-:Y:S01]  /*3aab0*/  IMAD.WIDE.U32.X R54, R21, R5, R54, P5 ;  /* 0x0000000515367225 */ /* 0x000fe200028e0436 */
[----:B------:R-:W-:-:S02]  /*3aac0*/  IADD3.X R51, P0, PT, R51, R100, RZ, P0, !PT ;  /* 0x0000006433337210 */ /* 0x000fc4000071e4ff */
[----:B------:R-:W-:Y:S02]  /*3aad0*/  IADD3.X R64, P3, P6, R34, RZ, RZ, P6, P3 ;  /* 0x000000ff22407210 */ /* 0x000fe400036664ff */
[----:B------:R-:W-:Y:S01]  /*3aae0*/  IADD3.X R51, P2, PT, R51, R24, RZ, P2, !PT ;  /* 0x0000001833337210 */ /* 0x000fe2000175e4ff */
[----:B------:R-:W-:Y:S01]  /*3aaf0*/  IMAD.WIDE.U32 R24, R21, R6, RZ ;  /* 0x0000000615187225 */ /* 0x000fe200078e00ff */
[----:B------:R-:W-:Y:S02]  /*3ab00*/  IADD3.X R34, PT, PT, RZ, R37, RZ, P4, P1 ;  /* 0x00000025ff227210 */ /* 0x000fe400027e24ff */
[----:B------:R-:W-:Y:S02]  /*3ab10*/  IADD3 R65, P4, P5, R59, R70, R70 ;  /* 0x000000463b417210 */ /* 0x000fe40007d9e046 */
[----:B------:R-:W-:Y:S02]  /*3ab20*/  IADD3.X R70, PT, PT, R35, RZ, RZ, P3, P6 ;  /* 0x000000ff23467210 */ /* 0x000fe40001fec4ff */
[----:B------:R-:W-:Y:S01]  /*3ab30*/  IADD3.X R23, P2, P6, R54, RZ, RZ, P2, P0 ;  /* 0x000000ff36177210 */ /* 0x000fe200016404ff */
[----:B------:R-:W-:Y:S01]  /*3ab40*/  IMAD R54, R51, R10, RZ ;  /* 0x0000000a33367224 */ /* 0x000fe200078e02ff */
[----:B------:R-:W-:-:S02]  /*3ab50*/  ISETP.GT.U32.AND P1, PT, R72, R75, PT ;  /* 0x0000004b4800720c */ /* 0x000fc40003f24070 */
[----:B------:R-:W-:Y:S01]  /*3ab60*/  IADD3.X R59, PT, PT, R55, RZ, RZ, P2, P6 ;  /* 0x000000ff373b7210 */ /* 0x000fe200017ec4ff */
[C---:B------:R-:W-:Y:S01]  /*3ab70*/  IMAD R39, R61.reuse, R11, R54 ;  /* 0x0000000b3d277224 */ /* 0x040fe200078e0236 */
[----:B------:R-:W-:Y:S02]  /*3ab80*/  ISETP.GE.U32.AND P0, PT, R18, R75, PT ;  /* 0x0000004b1200720c */ /* 0x000fe40003f06070 */
[----:B------:R-:W-:Y:S02]  /*3ab90*/  ISETP.GT.U32.AND.EX P1, PT, R74, R69, PT, P1 ;  /* 0x000000454a00720c */ /* 0x000fe40003f24110 */
[----:B------:R-:W-:Y:S01]  /*3aba0*/  ISETP.GE.U32.AND P2, PT, R102, R19, PT ;  /* 0x000000136600720c */ /* 0x000fe20003f46070 */
[----:B------:R-:W-:Y:S01]  /*3abb0*/  IMAD.WIDE.U32 R18, R61, R10, RZ ;  /* 0x0000000a3d127225 */ /* 0x000fe200078e00ff */
[----:B------:R-:W-:Y:S02]  /*3abc0*/  SEL R37, RZ, 0x1, !P1 ;  /* 0x00000001ff257807 */ /* 0x000fe40004800000 */
[----:B------:R-:W-:Y:S01]  /*3abd0*/  IADD3.X R72, PT, PT, RZ, R34, R34, P4, P5 ;  /* 0x00000022ff487210 */ /* 0x000fe200027ea422 */
[----:B------:R-:W-:Y:S01]  /*3abe0*/  IMAD.IADD R19, R19, 0x1, R39 ;  /* 0x0000000113137824 */ /* 0x000fe200078e0227 */
[----:B------:R-:W-:Y:S01]  /*3abf0*/  IADD3 R96, P4, P5, R37, R96, R67 ;  /* 0x0000006025607210 */ /* 0x000fe20007d9e043 */
[----:B------:R-:W-:Y:S01]  /*3ac00*/  IMAD.WIDE.U32 R34, P6, R50, R7, R24 ;  /* 0x0000000732227225 */ /* 0x000fe200078c0018 */
[----:B------:R-:W-:-:S02]  /*3ac10*/  ISETP.GE.U32.AND.EX P1, PT, R41, R20, PT, P2 ;  /* 0x000000142900720c */ /* 0x000fc40003f26120 */
[----:B------:R-:W-:Y:S01]  /*3ac20*/  IADD3 R23, P2, PT, R23, R36, RZ ;  /* 0x0000002417177210 */ /* 0x000fe20007f5e0ff */
[----:B------:R-:W-:Y:S01]  /*3ac30*/  IMAD.WIDE.U32 R24, R50, R6, RZ ;  /* 0x0000000632187225 */ /* 0x000fe200078e00ff */
[----:B------:R-:W-:Y:S02]  /*3ac40*/  IADD3.X R97, PT, PT, RZ, R97, RZ, P4, P5 ;  /* 0x00000061ff617210 */ /* 0x000fe400027ea4ff */
[----:B------:R-:W-:Y:S01]  /*3ac50*/  IADD3.X R59, P2, PT, R59, R76, RZ, P2, !PT ;  /* 0x0000004c3b3b7210 */ /* 0x000fe2000175e4ff */
[----:B------:R-:W-:Y:S01]  /*3ac60*/  IMAD.WIDE.U32 R54, R19, R2, RZ ;  /* 0x0000000213367225 */ /* 0x000fe200078e00ff */
[----:B------:R-:W-:Y:S02]  /*3ac70*/  IADD3 R20, P4, PT, R25, R34, RZ ;  /* 0x0000002219147210 */ /* 0x000fe40007f9e0ff */
[----:B------:R-:W-:Y:S01]  /*3ac80*/  ISETP.GE.U32.AND.EX P0, PT, R98, R69, PT, P0 ;  /* 0x000000456200720c */ /* 0x000fe20003f06100 */
        /* <DEDUP_REMOVED lines=8> */
[----:B------:R-:W-:-:S03]  /*3ad10*/  IADD3 RZ, P1, PT, R61, R34, RZ ;  /* 0x000000223dff7210 */ /* 0x000fc60007f3e0ff */
[----:B------:R-:W-:Y:S01]  /*3ad20*/  IMAD.WIDE.U32.X R24, R21, R7, R36, P4 ;  /* 0x0000000715187225 */ /* 0x000fe200020e0424 */
[----:B------:R-:W-:-:S03]  /*3ad30*/  IADD3 R36, P4, PT, R35, R54, RZ ;  /* 0x0000003623247210 */ /* 0x000fc60007f9e0ff */
        /* <DEDUP_REMOVED lines=27> */
[----:B------:R-:W-:-:S03]  /*3aef0*/  IADD3.X R39, P6, PT, R39, R34, RZ, P6, !PT ;  /* 0x0000002227277210 */ /* 0x000fc600037de4ff */
[----:B------:R-:W-:Y:S01]  /*3af00*/  IMAD.WIDE.U32 R24, R18, R4, RZ ;  /* 0x0000000412187225 */ /* 0x000fe200078e00ff */
[----:B------:R-:W-:-:S03]  /*3af10*/  IADD3.X R37, P4, P6, R20, RZ, RZ, P6, P4 ;  /* 0x000000ff14257210 */ /* 0x000fc600036884ff */
[----:B------:R-:W-:Y:S01]  /*3af20*/  IMAD.X R35, RZ, RZ, RZ, P1 ;  /* 0x000000ffff237224 */ /* 0x000fe200008e06ff */
[----:B------:R-:W-:Y:S01]  /*3af30*/  IADD3 R54, P5, PT, R25, R54, RZ ;  /* 0x0000003619367210 */ /* 0x000fe20007fbe0ff */
[----:B------:R-:W-:Y:S01]  /*3af40*/  IMAD.MOV.U32 R34, RZ, RZ, R55 ;  /* 0x000000ffff227224 */ /* 0x000fe200078e0037 */
[----:B------:R-:W-:Y:S01]  /*3af50*/  IADD3 R67, P1, PT, R23, R24, RZ ;  /* 0x0000001817437210 */ /* 0x000fe20007f3e0ff */
[----:B------:R-:W-:Y:S01]  /*3af60*/  IMAD.X R55, RZ, RZ, R58, P3 ;  /* 0x000000ffff377224 */ /* 0x000fe200018e063a */
[----:B------:R-:W-:Y:S01]  /*3af70*/  IADD3.X R23, P0, PT, R36, R59, RZ, P0, !PT ;  /* 0x0000003b24177210 */ /* 0x000fe2000071e4ff */
[----:B------:R-:W-:Y:S01]  /*3af80*/  IMAD.WIDE.U32.X R24, R19, R5, R34, P5 ;  /* 0x0000000513187225 */ /* 0x000fe200028e0422 */
[----:B------:R-:W-:Y:S02]  /*3af90*/  ISETP.GE.U32.AND.EX P5, PT, R65, R72, PT, P2 ;  /* 0x000000484100720c */ /* 0x000fe40003fa6120 */
[----:B------:R-:W-:Y:S01]  /*3afa0*/  IADD3.X R54, P1, PT, R23, R54, RZ, P1, !PT ;  /* 0x0000003617367210 */ /* 0x000fe20000f3e4ff */
[----:B------:R-:W-:Y:S01]  /*3afb0*/  IMAD.WIDE.U32 R34, R19, R6, RZ ;  /* 0x0000000613227225 */ /* 0x000fe200078e00ff */
[----:B------:R-:W-:-:S02]  /*3afc0*/  ISETP.GE.U32.AND P2, PT, R64, R61, PT ;  /* 0x0000003d4000720c */ /* 0x000fc40003f46070 */
[----:B------:R-:W-:Y:S02]  /*3afd0*/  IADD3.X R23, P0, P1, R24, RZ, RZ, P1, P0 ;  /* 0x000000ff18177210 */ /* 0x000fe400009004ff */
[----:B------:R-:W-:Y:S01]  /*3afe0*/  IADD3.X R36, PT, PT, R21, RZ, RZ, P4, P6 ;  /* 0x000000ff15247210 */ /* 0x000fe200027ec4ff */
[C---:B------:R-:W-:Y:S01]  /*3aff0*/  IMAD.WIDE.U32 R20, R18.reuse, R6, RZ ;  /* 0x0000000612147225 */ /* 0x040fe200078e00ff */
[----:B------:R-:W-:Y:S02]  /*3b000*/  IADD3.X R24, PT, PT, R25, RZ, RZ, P0, P1 ;  /* 0x000000ff19187210 */ /* 0x000fe400007e24ff */
[----:B------:R-:W-:Y:S01]  /*3b010*/  SEL R41, RZ, 0x1, P5 ;  /* 0x00000001ff297807 */ /* 0x000fe20002800000 */
[----:B------:R-:W-:Y:S01]  /*3b020*/  IMAD.WIDE.U32 R34, P5, R18, R7, R34 ;  /* 0x0000000712227225 */ /* 0x000fe200078a0022 */
[----:B------:R-:W-:Y:S02]  /*3b030*/  ISETP.GE.U32.AND.EX P2, PT, R70, R65, PT, P2 ;  /* 0x000000414600720c */ /* 0x000fe40003f46120 */
[----:B------:R-:W-:-:S02]  /*3b040*/  IADD3 R23, P0, PT, R23, R50, RZ ;  /* 0x0000003217177210 */ /* 0x000fc40007f1e0ff */
[----:B------:R-:W-:Y:S02]  /*3b050*/  IADD3 R51, P6, P4, R51, R22, R96 ;  /* 0x0000001633337210 */ /* 0x000fe40007cde060 */
[----:B------:R-:W-:Y:S02]  /*3b060*/  SEL R50, RZ, 0x1, P2 ;  /* 0x00000001ff327807 */ /* 0x000fe40001000000 */
[----:B------:R-:W-:Y:S01]  /*3b070*/  IADD3 R58, P1, PT, R23, R20, RZ ;  /* 0x00000014173a7210 */ /* 0x000fe20007f3e0ff */
[----:B------:R-:W-:Y:S01]  /*3b080*/  IMAD.WIDE.U32 R22, R19, R8, RZ ;  /* 0x0000000813167225 */ /* 0x000fe200078e00ff */
[----:B------:R-:W-:Y:S02]  /*3b090*/  IADD3 R25, P2, PT, R21, R34, RZ ;  /* 0x0000002215197210 */ /* 0x000fe40007f5e0ff */
[----:B------:R-:W-:Y:S01]  /*3b0a0*/  IADD3.X R24, P0, PT, R24, R39, RZ, P0, !PT ;  /* 0x0000002718187210 */ /* 0x000fe2000071e4ff */
[----:B------:R-:W-:Y:S01]  /*3b0b0*/  IMAD.X R21, RZ, RZ, RZ, P5 ;  /* 0x000000ffff157224 */ /* 0x000fe200028e06ff */
[----:B------:R-:W-:Y:S01]  /*3b0c0*/  IADD3 R41, P3, PT, R41, R68, RZ ;  /* 0x0000004429297210 */ /* 0x000fe20007f7e0ff */
[----:B------:R-:W-:Y:S01]  /*3b0d0*/  IMAD.MOV.U32 R20, RZ, RZ, R35 ;  /* 0x000000ffff147224 */ /* 0x000fe200078e0023 */
[----:B------:R-:W-:-:S02]  /*3b0e0*/  IADD3.X R59, P1, PT, R24, R25, RZ, P1, !PT ;  /* 0x00000019183b7210 */ /* 0x000fc40000f3e4ff */
[----:B------:R-:W-:Y:S01]  /*3b0f0*/  IADD3 R50, P5, PT, R50, R41, RZ ;  /* 0x0000002932327210 */ /* 0x000fe20007fbe0ff */
[----:B------:R-:W-:-:S04]  /*3b100*/  IMAD.WIDE.U32.X R20, R19, R7, R20, P2 ;  /* 0x0000000713147225 */ /* 0x000fc800010e0414 */
[----:B------:R-:W-:-:S04]  /*3b110*/  IMAD.WIDE.U32 R24, P2, R18, R9, R22 ;  /* 0x0000000912187225 */ /* 0x000fc80007840016 */
[----:B------:R-:W-:Y:S01]  /*3b120*/  IMAD.X R34, RZ, RZ, R55, P3 ;  /* 0x000000ffff227224 */ /* 0x000fe200018e0637 */
[----:B------:R-:W-:Y:S01]  /*3b130*/  ISETP.GE.U32.AND P3, PT, R41, R68, PT ;  /* 0x000000442900720c */ /* 0x000fe20003f66070 */
[----:B------:R-:W-:Y:S01]  /*3b140*/  IMAD.WIDE.U32 R22, R18, R8, RZ ;  /* 0x0000000812167225 */ /* 0x000fe200078e00ff */
[----:B------:R-:W-:Y:S02]  /*3b150*/  IADD3.X R18, P1, P0, R20, RZ, RZ, P1, P0 ;  /* 0x000000ff14127210 */ /* 0x000fe400008204ff */
[----:B------:R-:W-:Y:S01]  /*3b160*/  ISETP.GE.U32.AND.EX P3, PT, R34, R55, PT, P3 ;  /* 0x000000372200720c */ /* 0x000fe20003f66130 */
[----:B------:R-:W-:Y:S01]  /*3b170*/  IMAD.X R35, RZ, RZ, RZ, P2 ;  /* 0x000000ffff237224 */ /* 0x000fe200010e06ff */
[----:B------:R-:W-:Y:S01]  /*3b180*/  IADD3 R37, P2, PT, R37, R50, RZ ;  /* 0x0000003225257210 */ /* 0x000fe20007f5e0ff */
[----:B------:R-:W-:Y:S01]  /*3b190*/  IMAD.X R39, RZ, RZ, R34, P5 ;  /* 0x000000ffff277224 */ /* 0x000fe200028e0622 */
[----:B------:R-:W-:Y:S02]  /*3b1a0*/  ISETP.GE.U32.AND P5, PT, R50, R41, PT ;  /* 0x000000293200720c */ /* 0x000fe40003fa6070 */
[----:B------:R-:W-:-:S02]  /*3b1b0*/  IADD3.X R20, PT, PT, R21, RZ, RZ, P1, P0 ;  /* 0x000000ff15147210 */ /* 0x000fc40000fe04ff */
[----:B------:R-:W-:Y:S01]  /*3b1c0*/  IADD3 R41, P1, PT, R23, R24, RZ ;  /* 0x0000001817297210 */ /* 0x000fe20007f3e0ff */
[----:B------:R-:W-:Y:S01]  /*3b1d0*/  IMAD.X R23, R36, 0x1, R39, P2 ;  /* 0x0000000124177824 */ /* 0x000fe200010e0627 */
[----:B------:R-:W-:Y:S02]  /*3b1e0*/  IADD3 R21, P0, PT, R18, R37, RZ ;  /* 0x0000002512157210 */ /* 0x000fe40007f1e0ff */
[----:B------:R-:W-:Y:S01]  /*3b1f0*/  ISETP.GE.U32.AND.EX P5, PT, R39, R34, PT, P5 ;  /* 0x000000222700720c */ /* 0x000fe20003fa6150 */
[----:B------:R-:W-:Y:S01]  /*3b200*/  IMAD.MOV.U32 R34, RZ, RZ, R25 ;  /* 0x000000ffff227224 */ /* 0x000fe200078e0019 */
        /* <DEDUP_REMOVED lines=54> */
.L_x_112:
        /* <DEDUP_REMOVED lines=21> */
.L_x_113:
        /* <DEDUP_REMOVED lines=69> */
.L_x_114:
        /* <DEDUP_REMOVED lines=21> */
.L_x_115:
        /* <DEDUP_REMOVED lines=69> */
.L_x_116:
        /* <DEDUP_REMOVED lines=21> */
.L_x_117:
        /* <DEDUP_REMOVED lines=69> */
.L_x_118:
        /* <DEDUP_REMOVED lines=21> */
.L_x_119:
        /* <DEDUP_REMOVED lines=9> */
[----:B------:R-:W-:Y:S01]  /*3c830*/  IMAD.MOV.U32 R99, RZ, RZ, RZ ;  /* 0x000000ffff637224 */ /* 0x000fe200078e00ff */
[----:B------:R-:W-:Y:S01]  /*3c840*/  IADD3.X R96, PT, PT, RZ, RZ, RZ, P1, P6 ;  /* 0x000000ffff607210 */ /* 0x000fe20000fec4ff */
[----:B------:R-:W-:Y:S02]  /*3c850*/  IMAD.IADD R101, R67, 0x1, R19 ;  /* 0x0000000143657824 */ /* 0x000fe400078e0213 */
[----:B------:R-:W-:Y:S02]  /*3c860*/  IMAD.MOV.U32 R65, RZ, RZ, RZ ;  /* 0x000000ffff417224 */ /* 0x000fe400078e00ff */
[----:B------:R-:W-:-:S04]  /*3c870*/  IMAD.WIDE.U32 R24, R33, R26, RZ ;  /* 0x0000001a21187225 */ /* 0x000fc800078e00ff */
[----:B------:R-:W-:-:S04]  /*3c880*/  IMAD.WIDE.U32 R70, R32, R27, RZ ;  /* 0x0000001b20467225 */ /* 0x000fc800078e00ff */
[----:B------:R-:W-:Y:S02]  /*3c890*/  IMAD.IADD R21, R23, 0x1, R99 ;  /* 0x0000000117157824 */ /* 0x000fe400078e0263 */
[----:B------:R-:W-:-:S03]  /*3c8a0*/  IMAD.WIDE.U32 R18, R26, R27, RZ ;  /* 0x0000001b1a127225 */ /* 0x000fc600078e00ff */
[----:B------:R-:W-:Y:S01]  /*3c8b0*/  IADD3 R70, P2, P5, R24, R21, R70 ;  /* 0x0000001518467210 */ /* 0x000fe20007d5e046 */
[----:B------:R-:W-:Y:S02]  /*3c8c0*/  IMAD.IADD R41, R19, 0x1, R65 ;  /* 0x0000000113297824 */ /* 0x000fe400078e0241 */
[----:B------:R-:W-:Y:S02]  /*3c8d0*/  IMAD.MOV.U32 R21, RZ, RZ, RZ ;  /* 0x000000ffff157224 */ /* 0x000fe400078e00ff */
[----:B------:R-:W-:Y:S01]  /*3c8e0*/  IMAD.WIDE.U32 R60, R27, R27, RZ ;  /* 0x0000001b1b3c7225 */ /* 0x000fe200078e00ff */
[C-C-:B------:R-:W-:Y:S02]  /*3c8f0*/  SHF.L.U64.HI R33, R18.reuse, 0x1, R41.reuse ;  /* 0x0000000112217819 */ /* 0x140fe40000010229 */
[C---:B------:R-:W-:Y:S01]  /*3c900*/  SHF.R.U64 R74, R18.reuse, 0x1f, R41 ;  /* 0x0000001f124a7819 */ /* 0x040fe20000001229 */
[----:B------:R-:W-:Y:S02]  /*3c910*/  IMAD.SHL.U32 R77, R18, 0x2, RZ ;  /* 0x00000002124d7824 */ /* 0x000fe400078e00ff */
[----:B------:R-:W-:Y:S01]  /*3c920*/  IMAD.IADD R18, R61, 0x1, R21 ;  /* 0x000000013d127824 */ /* 0x000fe200078e0215 */
[----:B------:R-:W-:Y:S01]  /*3c930*/  LOP3.LUT R74, R74, 0xfffffffe, RZ, 0xc0, !PT ;  /* 0xfffffffe4a4a7812 */ /* 0x000fe200078ec0ff */
[----:B------:R-:W-:Y:S01]  /*3c940*/  IMAD.IADD R99, R99, 0x1, R25 ;  /* 0x0000000163637824 */ /* 0x000fe200078e0219 */
[----:B------:R-:W-:Y:S01]  /*3c950*/  LOP3.LUT R77, R77, 0xfffffffe, RZ, 0xc0, !PT ;  /* 0xfffffffe4d4d7812 */ /* 0x000fe200078ec0ff */
[----:B------:R-:W-:-:S02]  /*3c960*/  IMAD.MOV.U32 R23, RZ, RZ, RZ ;  /* 0x000000ffff177224 */ /* 0x000fc400078e00ff */
[----:B------:R-:W-:Y:S01]  /*3c970*/  IMAD.WIDE.U32 R24, R28, R29, RZ ;  /* 0x0000001d1c187225 */ /* 0x000fe200078e00ff */
[----:B------:R-:W-:-:S03]  /*3c980*/  IADD3 R77, P0, PT, R77, R18, RZ ;  /* 0x000000124d4d7210 */ /* 0x000fc60007f1e0ff */
[----:B------:R-:W-:Y:S02]  /*3c990*/  IMAD.MOV.U32 R69, RZ, RZ, RZ ;  /* 0x000000ffff457224 */ /* 0x000fe400078e00ff */
[----:B------:R-:W-:-:S04]  /*3c9a0*/  IMAD.WIDE.U32 R18, R29, R27, RZ ;  /* 0x0000001b1d127225 */ /* 0x000fc800078e00ff */
[----:B------:R-:W-:Y:S01]  /*3c9b0*/  IMAD.WIDE.U32 R50, R28, R27, RZ ;  /* 0x0000001b1c327225 */ /* 0x000fe200078e00ff */
[----:B------:R-:W-:-:S03]  /*3c9c0*/  SHF.R.U32.HI R27, RZ, 0x1f, R41 ;  /* 0x0000001fff1b7819 */ /* 0x000fc60000011629 */
[----:B------:R-:W-:Y:S01]  /*3c9d0*/  IMAD.IADD R105, R23, 0x1, R25 ;  /* 0x0000000117697824 */ /* 0x000fe200078e0219 */
[----:B------:R-:W-:Y:S01]  /*3c9e0*/  LOP3.LUT R75, R27, 0x1, RZ, 0xc0, !PT ;  /* 0x000000011b4b7812 */ /* 0x000fe200078ec0ff */
[----:B------:R-:W-:Y:S01]  /*3c9f0*/  IMAD.IADD R20, R71, 0x1, R69 ;  /* 0x0000000147147824 */ /* 0x000fe200078e0245 */
[----:B------:R-:W-:Y:S01]  /*3ca00*/  LOP3.LUT R27, R33, 0x1, RZ, 0xc0, !PT ;  /* 0x00000001211b7812 */ /* 0x000fe200078ec0ff */
[----:B------:R-:W-:Y:S01]  /*3ca10*/  IMAD.MOV.U32 R71, RZ, RZ, RZ ;  /* 0x000000ffff477224 */ /* 0x000fe200078e00ff */
[C-C-:B------:R-:W-:Y:S01]  /*3ca20*/  SHF.L.U64.HI R76, R24.reuse, 0x1, R105.reuse ;  /* 0x00000001184c7819 */ /* 0x140fe20000010269 */
[C---:B------:R-:W-:Y:S01]  /*3ca30*/  IMAD.SHL.U32 R21, R24.reuse, 0x2, RZ ;  /* 0x0000000218157824 */ /* 0x040fe200078e00ff */
[----:B------:R-:W-:Y:S01]  /*3ca40*/  SHF.R.U64 R61, R24, 0x1f, R105 ;  /* 0x0000001f183d7819 */ /* 0x000fe20000001269 */
[----:B------:R-:W-:-:S04]  /*3ca50*/  IMAD.WIDE.U32 R24, R29, R26, RZ ;  /* 0x0000001a1d187225 */ /* 0x000fc800078e00ff */
[----:B------:R-:W-:Y:S02]  /*3ca60*/  IMAD.IADD R19, R19, 0x1, R71 ;  /* 0x0000000113137824 */ /* 0x000fe400078e0247 */
[----:B------:R-:W-:-:S03]  /*3ca70*/  IMAD.WIDE.U32 R72, R29, R29, RZ ;  /* 0x0000001d1d487225 */ /* 0x000fc600078e00ff */
[----:B------:R-:W-:Y:S01]  /*3ca80*/  IADD3 R19, P3, P4, R24, R19, R50 ;  /* 0x0000001318137210 */ /* 0x000fe20007c7e032 */
[----:B------:R-:W-:Y:S01]  /*3ca90*/  IMAD.WIDE.U32 R74, R26, R26, R74 ;  /* 0x0000001a1a4a7225 */ /* 0x000fe200078e004a */
[----:B------:R-:W-:Y:S02]  /*3caa0*/  LOP3.LUT R50, R21, 0xfffffffe, RZ, 0xc0, !PT ;  /* 0xfffffffe15327812 */ /* 0x000fe400078ec0ff */
[----:B------:R-:W-:Y:S01]  /*3cab0*/  SHF.R.U32.HI R24, RZ, 0x1f, R19 ;  /* 0x0000001fff187819 */ /* 0x000fe20000011613 */
[----:B------:R-:W-:Y:S02]  /*3cac0*/  IMAD.X R27, RZ, RZ, R27, P0 ;  /* 0x000000ffff1b7224 */ /* 0x000fe400000e061b */
[----:B------:R-:W-:Y:S01]  /*3cad0*/  IMAD.IADD R41, R71, 0x1, R73 ;  /* 0x0000000147297824 */ /* 0x000fe200078e0249 */
[----:B------:R-:W-:Y:S01]  /*3cae0*/  IADD3 R33, P0, PT, R24, R68, RZ ;  /* 0x0000004418217210 */ /* 0x000fe20007f1e0ff */
[----:B------:R-:W-:Y:S01]  /*3caf0*/  IMAD.WIDE.U32 R54, R30, R29, RZ ;  /* 0x0000001d1e367225 */ /* 0x000fe200078e00ff */
[----:B------:R-:W-:-:S02]  /*3cb00*/  IADD3 R27, P6, PT, R27, R74, RZ ;  /* 0x0000004a1b1b7210 */ /* 0x000fc40007fde0ff */
[----:B------:R-:W-:Y:S01]  /*3cb10*/  IADD3 R50, P1, PT, R50, R41, RZ ;  /* 0x0000002932327210 */ /* 0x000fe20007f3e0ff */
[----:B------:R-:W-:-:S04]  /*3cb20*/  IMAD.WIDE.U32 R58, R31, R28, RZ ;  /* 0x0000001c1f3a7225 */ /* 0x000fc800078e00ff */
[----:B------:R-:W-:Y:S02]  /*3cb30*/  IMAD.X R41, R65, 0x1, R75, P6 ;  /* 0x0000000141297824 */ /* 0x000fe400030e064b */
[----:B------:R-:W-:Y:S01]  /*3cb40*/  IMAD.IADD R74, R97, 0x1, R55 ;  /* 0x00000001614a7824 */ /* 0x000fe200078e0237 */
[----:B------:R-:W-:Y:S01]  /*3cb50*/  IADD3 R55, P6, PT, R33, R72, RZ ;  /* 0x0000004821377210 */ /* 0x000fe20007fde0ff */
[----:B------:R-:W-:Y:S02]  /*3cb60*/  IMAD.MOV.U32 R75, RZ, RZ, RZ ;  /* 0x000000ffff4b7224 */ /* 0x000fe400078e00ff */
[----:B------:R-:W-:Y:S02]  /*3cb70*/  IMAD.IADD R21, R67, 0x1, R59 ;  /* 0x0000000143157824 */ /* 0x000fe400078e023b */
[----:B------:R-:W-:Y:S01]  /*3cb80*/  IMAD.X R59, RZ, RZ, R98, P0 ;  /* 0x000000ffff3b7224 */ /* 0x000fe200000e0662 */
[----:B------:R-:W-:Y:S01]  /*3cb90*/  ISETP.GT.U32.AND P0, PT, R68, R33, PT ;  /* 0x000000214400720c */ /* 0x000fe20003f04070 */
[----:B------:R-:W-:-:S03]  /*3cba0*/  IMAD.WIDE.U32 R74, R30, R28, R74 ;  /* 0x0000001c1e4a7225 */ /* 0x000fc600078e004a */
[----:B------:R-:W-:Y:S01]  /*3cbb0*/  ISETP.GT.U32.AND.EX P0, PT, R98, R59, PT, P0 ;  /* 0x0000003b6200720c */ /* 0x000fe20003f04100 */
[----:B------:R-:W-:Y:S02]  /*3cbc0*/  IMAD.MOV.U32 R65, RZ, RZ, RZ ;  /* 0x000000ffff417224 */ /* 0x000fe400078e00ff */
[----:B------:R-:W-:Y:S01]  /*3cbd0*/  IMAD.X R103, R59, 0x1, R50, P6 ;  /* 0x000000013b677824 */ /* 0x000fe200030e0632 */
[----:B------:R-:W-:Y:S01]  /*3cbe0*/  IADD3 R94, P6, PT, R21, R74, RZ ;  /* 0x0000004a155e7210 */ /* 0x000fe20007fde0ff */
[----:B------:R-:W-:Y:S01]  /*3cbf0*/  IMAD.MOV.U32 R21, RZ, RZ, RZ ;  /* 0x000000ffff157224 */ /* 0x000fe200078e00ff */
[----:B------:R-:W-:Y:S01]  /*3cc00*/  LOP3.LUT R74, R61, 0xfffffffe, RZ, 0xc0, !PT ;  /* 0xfffffffe3d4a7812 */ /* 0x000fe200078ec0ff */
[-C--:B------:R-:W-:Y:S01]  /*3cc10*/  IMAD.WIDE.U32 R72, R30, R26.reuse, R64 ;  /* 0x0000001a1e487225 */ /* 0x080fe200078e0040 */
[----:B------:R-:W-:Y:S02]  /*3cc20*/  SEL R30, R68, R33, P0 ;  /* 0x00000021441e7207 */ /* 0x000fe40000000000 */
[----:B------:R-:W-:Y:S01]  /*3cc30*/  LOP3.LUT R33, R76, 0x1, RZ, 0xc0, !PT ;  /* 0x000000014c217812 */ /* 0x000fe200078ec0ff */
[----:B------:R-:W-:Y:S01]  /*3cc40*/  IMAD.WIDE.U32 R64, R32, R26, R20 ;  /* 0x0000001a20407225 */ /* 0x000fe200078e0014 */
[----:B------:R-:W-:-:S02]  /*3cc50*/  SEL R32, R98, R59, P0 ;  /* 0x0000003b62207207 */ /* 0x000fc40000000000 */
[----:B------:R-:W-:Y:S01]  /*3cc60*/  ISETP.GT.U32.AND P0, PT, R30, R55, PT ;  /* 0x000000371e00720c */ /* 0x000fe20003f04070 */
[C---:B------:R-:W-:Y:S01]  /*3cc70*/  IMAD.X R50, R97.reuse, 0x1, R75, P6 ;  /* 0x0000000161327824 */ /* 0x040fe200030e064b */
[----:B------:R-:W-:Y:S01]  /*3cc80*/  SHF.R.U32.HI R30, RZ, 0x1f, R105 ;  /* 0x0000001fff1e7819 */ /* 0x000fe20000011669 */
[----:B------:R-:W-:Y:S01]  /*3cc90*/  IMAD.WIDE.U32 R20, R60, R10, RZ ;  /* 0x0000000a3c147225 */ /* 0x000fe200078e00ff */
[----:B------:R-:W-:Y:S02]  /*3cca0*/  ISETP.GT.U32.AND.EX P0, PT, R32, R103, PT, P0 ;  /* 0x000000672000720c */ /* 0x000fe40003f04100 */
[----:B------:R-:W-:Y:S01]  /*3ccb0*/  LOP3.LUT R75, R30, 0x1, RZ, 0xc0, !PT ;  /* 0x000000011e4b7812 */ /* 0x000fe200078ec0ff */
[----:B------:R-:W-:Y:S01]  /*3ccc0*/  IMAD.X R61, RZ, RZ, R33, P1 ;  /* 0x000000ffff3d7224 */ /* 0x000fe200008e0621 */
[----:B------:R-:W-:Y:S01]  /*3ccd0*/  IADD3 R101, P1, P6, R96, R72, R101 ;  /* 0x0000004860657210 */ /* 0x000fe20007e3e065 */
[----:B------:R-:W-:Y:S01]  /*3cce0*/  IMAD.IADD R30, R97, 0x1, R73 ;  /* 0x00000001611e7824 */ /* 0x000fe200078e0249 */
[----:B------:R-:W-:Y:S01]  /*3ccf0*/  SEL R76, RZ, 0x1, !P0 ;  /* 0x00000001ff4c7807 */ /* 0x000fe20004000000 */
[----:B------:R-:W-:-:S03]  /*3cd00*/  IMAD.WIDE.U32 R74, R28, R28, R74 ;  /* 0x0000001c1c4a7225 */ /* 0x000fc600078e004a */
[----:B------:R-:W-:Y:S01]  /*3cd10*/  IADD3.X R30, PT, PT, RZ, R30, RZ, P1, P6 ;  /* 0x0000001eff1e7210 */ /* 0x000fe20000fec4ff */
[----:B------:R-:W-:Y:S01]  /*3cd20*/  IMAD R59, R77, R10, RZ ;  /* 0x0000000a4d3b7224 */ /* 0x000fe200078e02ff */
[----:B------:R-:W-:Y:S01]  /*3cd30*/  IADD3 R61, P0, P6, R61, R74, R101 ;  /* 0x0000004a3d3d7210 */ /* 0x000fe20007e1e065 */
[----:B------:R-:W-:-:S04]  /*3cd40*/  IMAD.WIDE.U32 R32, R20, R2, RZ ;  /* 0x0000000214207225 */ /* 0x000fc800078e00ff */
[C---:B------:R-:W-:Y:S01]  /*3cd50*/  IMAD R59, R60.reuse, R11, R59 ;  /* 0x0000000b3c3b7224 */ /* 0x040fe200078e023b */
[----:B------:R-:W-:Y:S01]  /*3cd60*/  IADD3 RZ, P1, PT, R60, R32, RZ ;  /* 0x000000203cff7210 */ /* 0x000fe20007f3e0ff */
[----:B------:R-:W-:Y:S01]  /*3cd70*/  IMAD.IADD R74, R23, 0x1, R75 ;  /* 0x00000001174a7824 */ /* 0x000fe200078e024b */
[----:B------:R-:W-:Y:S01]  /*3cd80*/  IADD3.X R60, PT, PT, RZ, RZ, RZ, P2, P5 ;  /* 0x000000ffff3c7210 */ /* 0x000fe200017ea4ff */
[----:B------:R-:W-:Y:S01]  /*3cd90*/  IMAD.IADD R97, R21, 0x1, R59 ;  /* 0x0000000115617824 */ /* 0x000fe200078e023b */
[----:B------:R-:W-:Y:S01]  /*3cda0*/  IADD3 R61, P2, P5, R101, R61, R76 ;  /* 0x0000003d653d7210 */ /* 0x000fe20007d5e04c */
[----:B------:R-:W-:Y:S01]  /*3cdb0*/  IMAD.IADD R65, R69, 0x1, R65 ;  /* 0x0000000145417824 */ /* 0x000fe200078e0241 */
[----:B------:R-:W-:Y:S01]  /*3cdc0*/  IADD3.X R21, PT, PT, RZ, R74, R30, P0, P6 ;  /* 0x0000004aff157210 */ /* 0x000fe200007ec41e */
[C---:B------:R-:W-:Y:S01]  /*3cdd0*/  IMAD.WIDE.U32 R74, R97.reuse, R2, RZ ;  /* 0x00000002614a7225 */ /* 0x040fe200078e00ff */
[----:B------:R-:W-:Y:S02]  /*3cde0*/  IADD3 R60, P0, P6, R60, R64, R99 ;  /* 0x000000403c3c7210 */ /* 0x000fe40007e1e063 */
[----:B------:R-:W-:Y:S01]  /*3cdf0*/  IADD3.X R64, PT, PT, R30, R21, RZ, P2, P5 ;  /* 0x000000151e407210 */ /* 0x000fe200017ea4ff */
[----:B------:R-:W-:Y:S01]  /*3ce00*/  IMAD.WIDE.U32 R72, R97, R4, RZ ;  /* 0x0000000461487225 */ /* 0x000fe200078e00ff */
[----:B------:R-:W-:-:S03]  /*3ce10*/  IADD3 R100, P2, PT, R55, R68, RZ ;  /* 0x0000004437647210 */ /* 0x000fc60007f5e0ff */
[----:B------:R-:W-:Y:S01]  /*3ce20*/  IMAD.WIDE.U32 R30, R31, R29, RZ ;  /* 0x0000001d1f1e7225 */ /* 0x000fe200078e00ff */
[----:B------:R-:W-:Y:S02]  /*3ce30*/  IADD3.X R29, PT, PT, RZ, R65, RZ, P0, P6 ;  /* 0x00000041ff1d7210 */ /* 0x000fe400007ec4ff */
[----:B------:R-:W-:Y:S01]  /*3ce40*/  ISETP.GE.U32.AND P0, PT, R100, R55, PT ;  /* 0x000000376400720c */ /* 0x000fe20003f06070 */
[----:B------:R-:W-:-:S04]  /*3ce50*/  IMAD.WIDE.U32 R68, P5, R20, R3, R74 ;  /* 0x0000000314447225 */ /* 0x000fc800078a004a */
[----:B------:R-:W-:-:S04]  /*3ce60*/  IMAD.WIDE.U32 R72, P6, R20, R5, R72 ;  /* 0x0000000514487225 */ /* 0x000fc800078c0048 */
[----:B------:R-:W-:Y:S02]  /*3ce70*/  IMAD.IADD R67, R67, 0x1, R31 ;  /* 0x0000000143437824 */ /* 0x000fe400078e021f */
[----:B------:R-:W-:Y:S02]  /*3ce80*/  IMAD.X R59, RZ, RZ, RZ, P5 ;  /* 0x000000ffff3b7224 */ /* 0x000fe400028e06ff */
[----:B------:R-:W-:Y:S01]  /*3ce90*/  IMAD.X R55, RZ, RZ, RZ, P6 ;  /* 0x000000ffff377224 */ /* 0x000fe200030e06ff */
[----:B------:R-:W-:Y:S01]  /*3cea0*/  IADD3 R67, P5, P6, R58, R67, R54 ;  /* 0x000000433a437210 */ /* 0x000fe20007ebe036 */
[----:B------:R-:W-:Y:S01]  /*3ceb0*/  IMAD.X R98, R103, 0x1, R98, P2 ;  /* 0x0000000167627824 */ /* 0x000fe200010e0662 */
[----:B------:R-:W-:Y:S01]  /*3cec0*/  IADD3 R68, P2, PT, R33, R68, RZ ;  /* 0x0000004421447210 */ /* 0x000fe20007f5e0ff */
[----:B------:R-:W-:Y:S01]  /*3ced0*/  IMAD.MOV.U32 R58, RZ, RZ, R69 ;  /* 0x000000ffff3a7224 */ /* 0x000fe200078e0045 */
[----:B------:R-:W-:Y:S01]  /*3cee0*/  IADD3.X R65, PT, PT, RZ, RZ, RZ, P5, P6 ;  /* 0x000000ffff417210 */ /* 0x000fe20002fec4ff */
[----:B------:R-:W-:Y:S01]  /*3cef0*/  IMAD.WIDE.U32 R32, R20, R4, RZ ;  /* 0x0000000414207225 */ /* 0x000fe200078e00ff */
[----:B------:R-:W-:-:S02]  /*3cf00*/  IADD3 R75, P5, PT, R76, R22, RZ ;  /* 0x000000164c4b7210 */ /* 0x000fc40007fbe0ff */
[----:B------:R-:W-:Y:S01]  /*3cf10*/  ISETP.GE.U32.AND.EX P0, PT, R98, R103, PT, P0 ;  /* 0x000000676200720c */ /* 0x000fe20003f06100 */
[----:B------:R-:W-:Y:S01]  /*3cf20*/  IMAD.WIDE.U32.X R58, R97, R3, R58, P2 ;  /* 0x00000003613a7225 */ /* 0x000fe200010e043a */
[----:B------:R-:W-:Y:S02]  /*3cf30*/  IADD3.X RZ, P1, PT, R77, R68, RZ, P1, !PT ;  /* 0x000000444dff7210 */ /* 0x000fe40000f3e4ff */
[----:B------:R-:W-:Y:S01]  /*3cf40*/  SEL R68, RZ, 0x1, P0 ;  /* 0x00000001ff447807 */ /* 0x000fe20000000000 */
[----:B------:R-:W-:Y:S01]  /*3cf50*/  IMAD.X R31, RZ, RZ, R70, P5 ;  /* 0x000000ffff1f7224 */ /* 0x000fe200028e0646 */
[----:B------:R-:W-:Y:S01]  /*3cf60*/  IADD3 R96, P5, PT, R75, R30, RZ ;  /* 0x0000001e4b607210 */ /* 0x000fe20007fbe0ff */
[----:B------:R-:W-:Y:S01]  /*3cf70*/  IMAD.MOV.U32 R54, RZ, RZ, R73 ;  /* 0x000000ffff367224 */ /* 0x000fe200078e0049 */
[----:B------:R-:W-:Y:S01]  /*3cf80*/  IADD3.X R101, P1, PT, RZ, R58, RZ, P1, !PT ;  /* 0x0000003aff657210 */ /* 0x000fe20000f3e4ff */
[----:B------:R-:W-:Y:S01]  /*3cf90*/  IMAD.IADD R25, R71, 0x1, R25 ;  /* 0x0000000147197824 */ /* 0x000fe200078e0219 */
[----:B------:R-:W-:Y:S01]  /*3cfa0*/  ISETP.GT.U32.AND P6, PT, R22, R75, PT ;  /* 0x0000004b1600720c */ /* 0x000fe20003fc4070 */
[----:B------:R-:W-:Y:S01]  /*3cfb0*/  IMAD.X R99, R31, 0x1, R67, P5 ;  /* 0x000000011f637824 */ /* 0x000fe200028e0643 */
[----:B------:R-:W-:Y:S01]  /*3cfc0*/  IADD3 R102, P2, PT, R33, R72, RZ ;  /* 0x0000004821667210 */ /* 0x000fe20007f5e0ff */
[----:B------:R-:W-:Y:S01]  /*3cfd0*/  IMAD.X R21, RZ, RZ, R59, P1 ;  /* 0x000000ffff157224 */ /* 0x000fe200008e063b */
[----:B------:R-:W-:-:S02]  /*3cfe0*/  IADD3 R73, P5, PT, R68, R96, RZ ;  /* 0x0000006044497210 */ /* 0x000fc40007fbe0ff */
[C---:B------:R-:W-:Y:S01]  /*3cff0*/  SHF.L.U64.HI R72, R18.reuse, 0x1, R19 ;  /* 0x0000000112487819 */ /* 0x040fe20000010213 */
[C---:B------:R-:W-:Y:S01]  /*3d000*/  IMAD.WIDE.U32.X R54, R97.reuse, R5, R54, P2 ;  /* 0x0000000561367225 */ /* 0x040fe200010e0436 */
[----:B------:R-:W-:Y:S02]  /*3d010*/  LEA R101, P0, R18, R101, 0x1 ;  /* 0x0000006512657211 */ /* 0x000fe400078008ff */
[----:B------:R-:W-:Y:S01]  /*3d020*/  ISETP.GT.U32.AND.EX P6, PT, R70, R31, PT, P6 ;  /* 0x0000001f4600720c */ /* 0x000fe20003fc4160 */
[----:B------:R-:W-:Y:S01]  /*3d030*/  IMAD.WIDE.U32 R18, R97, R6, RZ ;  /* 0x0000000661127225 */ /* 0x000fe200078e00ff */
[----:B------:R-:W-:Y:S02]  /*3d040*/  IADD3 R69, P1, PT, R73, R30, RZ ;  /* 0x0000001e49457210 */ /* 0x000fe40007f3e0ff */
[----:B------:R-:W-:Y:S01]  /*3d050*/  SEL R75, R22, R75, P6 ;  /* 0x0000004b164b7207 */ /* 0x000fe20003000000 */
[----:B------:R-:W-:Y:S01]  /*3d060*/  IMAD.X R74, RZ, RZ, R99, P5 ;  /* 0x000000ffff4a7224 */ /* 0x000fe200028e0663 */
[----:B------:R-:W-:Y:S01]  /*3d070*/  SEL R76, R70, R31, P6 ;  /* 0x0000001f464c7207 */ /* 0x000fe20003000000 */
[----:B------:R-:W-:Y:S01]  /*3d080*/  IMAD.WIDE.U32 R18, P6, R20, R7, R18 ;  /* 0x0000000714127225 */ /* 0x000fe200078c0012 */
[----:B------:R-:W-:-:S02]  /*3d090*/  IADD3 R101, P5, PT, R101, R32, RZ ;  /* 0x0000002065657210 */ /* 0x000fc40007fbe0ff */
[----:B------:R-:W-:Y:S01]  /*3d0a0*/  IADD3.X R21, P0, PT, R21, R72, RZ, P0, !PT ;  /* 0x0000004815157210 */ /* 0x000fe2000071e4ff */
[----:B------:R-:W-:Y:S01]  /*3d0b0*/  IMAD.WIDE.U32 R32, R20, R6, RZ ;  /* 0x0000000614207225 */ /* 0x000fe200078e00ff */
[----:B------:R-:W-:-:S03]  /*3d0c0*/  ISETP.GT.U32.AND P2, PT, R75, R96, PT ;  /* 0x000000604b00720c */ /* 0x000fc60003f44070 */
[----:B------:R-:W-:Y:S01]  /*3d0d0*/  IMAD.X R67, R74, 0x1, R67, P1 ;  /* 0x000000014a437824 */ /* 0x000fe200008e0643 */
[CC--:B------:R-:W-:Y:S01]  /*3d0e0*/  ISETP.GT.U32.AND P1, PT, R96.reuse, R73.reuse, PT ;  /* 0x000000496000720c */ /* 0x0c0fe20003f24070 */
[----:B------:R-:W-:Y:S01]  /*3d0f0*/  IMAD.X R59, RZ, RZ, RZ, P6 ;  /* 0x000000ffff3b7224 */ /* 0x000fe200030e06ff */
[----:B------:R-:W-:Y:S01]  /*3d100*/  IADD3 R103, P6, PT, R33, R18, RZ ;  /* 0x0000001221677210 */ /* 0x000fe20007fde0ff */
[----:B------:R-:W-:Y:S01]  /*3d110*/  IMAD.WIDE.U32 R30, R97, R8, RZ ;  /* 0x00000008611e7225 */ /* 0x000fe200078e00ff */
[----:B------:R-:W-:Y:S02]  /*3d120*/  ISETP.GT.U32.AND.EX P1, PT, R99, R74, PT, P1 ;  /* 0x0000004a6300720c */ /* 0x000fe40003f24110 */
[----:B------:R-:W-:Y:S01]  /*3d130*/  IADD3.X R33, P5, PT, R21, R102, RZ, P5, !PT ;  /* 0x0000006615217210 */ /* 0x000fe20002fbe4ff */
[----:B------:R-:W-:Y:S01]  /*3d140*/  IMAD.MOV.U32 R58, RZ, RZ, R19 ;  /* 0x000000ffff3a7224 */ /* 0x000fe200078e0013 */
[----:B------:R-:W-:Y:S02]  /*3d150*/  SEL R72, R96, R73, P1 ;  /* 0x0000004960487207 */ /* 0x000fe40000800000 */
[----:B------:R-:W-:Y:S01]  /*3d160*/  SEL R74, R99, R74, P1 ;  /* 0x0000004a634a7207 */ /* 0x000fe20000800000 */
[----:B------:R-:W-:Y:S01]  /*3d170*/  IMAD.WIDE.U32 R18, P1, R20, R9, R30 ;  /* 0x0000000914127225 */ /* 0x000fe2000782001e */
[----:B------:R-:W-:-:S03]  /*3d180*/  ISETP.GT.U32.AND.EX P2, PT, R76, R99, PT, P2 ;  /* 0x000000634c00720c */ /* 0x000fc60003f44120 */
[----:B------:R-:W-:Y:S01]  /*3d190*/  IMAD R96, R33, R10, RZ ;  /* 0x0000000a21607224 */ /* 0x000fe200078e02ff */
[----:B------:R-:W-:Y:S01]  /*3d1a0*/  SEL R102, RZ, 0x1, !P2 ;  /* 0x00000001ff667807 */ /* 0x000fe20005000000 */
        /* <DEDUP_REMOVED lines=16> */
[----:B------:R-:W-:Y:S01]  /*3d2b0*/  IMAD.WIDE.U32 R76, R30, R2, RZ ;  /* 0x000000021e4c7225 */ /* 0x000fe200078e00ff */
        /* <DEDUP_REMOVED lines=31> */
[----:B------:R-:W-:Y:S02]  /*3d4b0*/  IMAD R22, R101, R10, RZ ;  /* 0x0000000a65167224 */ /* 0x000fe400078e02ff */
[----:B------:R-:W-:Y:S01]  /*3d4c0*/  IMAD.X R98, R67, 0x1, R70, P1 ;  /* 0x0000000143627824 */ /* 0x000fe200008e0646 */
[----:B------:R-:W-:Y:S01]  /*3d4d0*/  IADD3 R107, P1, PT, R33, R96, RZ ;  /* 0x00000060216b7210 */ /* 0x000fe20007f3e0ff */
[----:B------:R-:W-:Y:S02]  /*3d4e0*/  IMAD.X R59, RZ, RZ, RZ, P6 ;  /* 0x000000ffff3b7224 */ /* 0x000fe400030e06ff */
[----:B------:R-:W-:Y:S02]  /*3d4f0*/  IMAD.MOV.U32 R58, RZ, RZ, R97 ;  /* 0x000000ffff3a7224 */ /* 0x000fe400078e0061 */
[----:B------:R-:W-:-:S04]  /*3d500*/  IMAD.WIDE.U32 R96, P6, R30, R9, R102 ;  /* 0x000000091e607225 */ /* 0x000fc800078c0066 */
[----:B------:R-:W-:-:S04]  /*3d510*/  IMAD.WIDE.U32 R54, R30, R8, RZ ;  /* 0x000000081e367225 */ /* 0x000fc800078e00ff */
[----:B------:R-:W-:Y:S01]  /*3d520*/  IMAD.WIDE.U32.X R70, R99, R5, R76, P0 ;  /* 0x0000000563467225 */ /* 0x000fe200000e044c */
[----:B------:R-:W-:-:S03]  /*3d530*/  IADD3 R33, P0, PT, R21, R100, RZ ;  /* 0x0000006415217210 */ /* 0x000fc60007f1e0ff */
[----:B------:R-:W-:Y:S01]  /*3d540*/  IMAD.WIDE.U32 R30, R51, R10, RZ ;  /* 0x0000000a331e7225 */ /* 0x000fe200078e00ff */
[----:B------:R-:W-:-:S03]  /*3d550*/  IADD3.X R76, P0, PT, R105, R98, RZ, P0, !PT ;  /* 0x00000062694c7210 */ /* 0x000fc6000071e4ff */
[----:B------:R-:W-:Y:S02]  /*3d560*/  IMAD R77, R51, R11, R22 ;  /* 0x0000000b334d7224 */ /* 0x000fe400078e0216 */
[----:B------:R-:W-:Y:S01]  /*3d570*/  IMAD.WIDE.U32.X R58, R99, R7, R58, P1 ;  /* 0x00000007633a7225 */ /* 0x000fe200008e043a */
[----:B------:R-:W-:-:S03]  /*3d580*/  IADD3 R104, P1, PT, R33, R20, RZ ;  /* 0x0000001421687210 */ /* 0x000fc60007f3e0ff */
[----:B------:R-:W-:Y:S01]  /*3d590*/  IMAD.IADD R22, R31, 0x1, R77 ;  /* 0x000000011f167824 */ /* 0x000fe200078e024d */
[----:B------:R-:W-:Y:S01]  /*3d5a0*/  IADD3.X R75, P1, PT, R76, R75, RZ, P1, !PT ;  /* 0x0000004b4c4b7210 */ /* 0x000fe20000f3e4ff */
[----:B------:R-:W-:Y:S01]  /*3d5b0*/  IMAD.X R21, RZ, RZ, RZ, P6 ;  /* 0x000000ffff157224 */ /* 0x000fe200030e06ff */
        /* <DEDUP_REMOVED lines=8> */
[----:B------:R-:W-:Y:S01]  /*3d640*/  IMAD.WIDE.U32 R70, P5, R30, R3, R96 ;  /* 0x000000031e467225 */ /* 0x000fe200078a0060 */
[----:B------:R-:W-:Y:S02]  /*3d650*/  IADD3.X R96, PT, PT, R19, RZ, RZ, P0, P1 ;  /* 0x000000ff13607210 */ /* 0x000fe400007e24ff */
[----:B------:R-:W-:Y:S01]  /*3d660*/  IADD3 RZ, P0, PT, R51, R76, RZ ;  /* 0x0000004c33ff7210 */ /* 0x000fe20007f1e0ff */
[----:B------:R-:W-:Y:S01]  /*3d670*/  IMAD.WIDE.U32.X R20, R99, R9, R20, P6 ;  /* 0x0000000963147225 */ /* 0x000fe200030e0414 */
[----:B------:R-:W-:Y:S02]  /*3d680*/  IADD3 R76, P6, PT, R31, R32, RZ ;  /* 0x000000201f4c7210 */ /* 0x000fe40007fde0ff */
[----:B------:R-:W-:Y:S01]  /*3d690*/  IADD3 R32, P1, PT, R77, R70, RZ ;  /* 0x000000464d207210 */ /* 0x000fe20007f3e0ff */
[----:B------:R-:W-:Y:S01]  /*3d6a0*/  IMAD.MOV.U32 R51, RZ, RZ, RZ ;  /* 0x000000ffff337224 */ /* 0x000fe200078e00ff */
[----:B------:R-:W-:Y:S01]  /*3d6b0*/  IADD3.X R18, P2, PT, R18, R75, RZ, P2, !PT ;  /* 0x0000004b12127210 */ /* 0x000fe2000175e4ff */
[----:B------:R-:W-:Y:S01]  /*3d6c0*/  IMAD.X R33, RZ, RZ, RZ, P5 ;  /* 0x000000ffff217224 */ /* 0x000fe200028e06ff */
[----:B------:R-:W-:Y:S01]  /*3d6d0*/  IADD3.X RZ, P0, PT, R101, R32, RZ, P0, !PT ;  /* 0x0000002065ff7210 */ /* 0x000fe2000071e4ff */
[----:B------:R-:W-:Y:S01]  /*3d6e0*/  IMAD.WIDE.U32 R50, R28, R26, R50 ;  /* 0x0000001a1c327225 */ /* 0x000fe200078e0032 */
[----:B------:R-:W-:-:S02]  /*3d6f0*/  IADD3.X R26, P6, PT, R18, R107, RZ, P6, !PT ;  /* 0x0000006b121a7210 */ /* 0x000fc400037de4ff */
[----:B------:R-:W-:Y:S01]  /*3d700*/  IADD3.X R75, PT, PT, RZ, RZ, RZ, P3, P4 ;  /* 0x000000ffff4b7210 */ /* 0x000fe20001fe84ff */
[----:B------:R-:W-:Y:S01]  /*3d710*/  IMAD.MOV.U32 R32, RZ, RZ, R71 ;  /* 0x000000ffff207224 */ /* 0x000fe200078e0047 */
[----:B------:R-:W-:Y:S01]  /*3d720*/  IADD3 R70, P5, PT, R102, R27, RZ ;  /* 0x0000001b66467210 */ /* 0x000fe20007fbe0ff */
[----:B------:R-:W-:Y:S01]  /*3d730*/  IMAD.WIDE.U32 R18, R22, R4, RZ ;  /* 0x0000000416127225 */ /* 0x000fe200078e00ff */
[----:B------:R-:W-:-:S03]  /*3d740*/  IADD3.X R31, P2, P6, R58, RZ, RZ, P6, P2 ;  /* 0x000000ff3a1f7210 */ /* 0x000fc600036444ff */
[----:B------:R-:W-:Y:S01]  /*3d750*/  IMAD.WIDE.U32.X R32, R22, R3, R32, P1 ;  /* 0x0000000316207225 */ /* 0x000fe200008e0420 */
[----:B------:R-:W-:Y:S02]  /*3d760*/  IADD3 R31, P3, PT, R31, R70, RZ ;  /* 0x000000461f1f7210 */ /* 0x000fe40007f7e0ff */
[----:B------:R-:W-:Y:S01]  /*3d770*/  IADD3 R75, P4, P1, R75, R50, R25 ;  /* 0x000000324b4b7210 */ /* 0x000fe2000799e019 */
[----:B------:R-:W-:Y:S01]  /*3d780*/  IMAD.X R96, R96, 0x1, R41, P5 ;  /* 0x0000000160607824 */ /* 0x000fe200028e0629 */
[----:B------:R-:W-:Y:S02]  /*3d790*/  IADD3.X R25, P0, PT, RZ, R32, RZ, P0, !PT ;  /* 0x00000020ff197210 */ /* 0x000fe4000071e4ff */
[----:B------:R-:W-:Y:S01]  /*3d7a0*/  IADD3.X R71, PT, PT, R59, RZ, RZ, P2, P6 ;  /* 0x000000ff3b477210 */ /* 0x000fe200017ec4ff */
[C---:B------:R-:W-:Y:S01]  /*3d7b0*/  IMAD.WIDE.U32 R18, P2, R30.reuse, R5, R18 ;  /* 0x000000051e127225 */ /* 0x040fe20007840012 */
        /* <DEDUP_REMOVED lines=15> */
[-C--:B------:R-:W-:Y:S01]  /*3d8b0*/  IMAD.WIDE.U32 R18, R55, R10.reuse, RZ ;  /* 0x0000000a37127225 */ /* 0x080fe200078e00ff */
[----:B------:R-:W-:Y:S02]  /*3d8c0*/  IADD3.X R25, PT, PT, RZ, R25, RZ, P4, P1 ;  /* 0x00000019ff197210 */ /* 0x000fe400027e24ff */
[----:B------:R-:W-:Y:S01]  /*3d8d0*/  ISETP.GT.U32.AND P1, PT, R72, R69, PT ;  /* 0x000000454800720c */ /* 0x000fe20003f24070 */
[----:B------:R-:W-:Y:S01]  /*3d8e0*/  IMAD R26, R31, R10, RZ ;  /* 0x0000000a1f1a7224 */ /* 0x000fe200078e02ff */
[----:B------:R-:W-:Y:S01]  /*3d8f0*/  IADD3.X R59, PT, PT, R21, RZ, RZ, P3, P6 ;  /* 0x000000ff153b7210 */ /* 0x000fe20001fec4ff */
[----:B------:R-:W-:Y:S01]  /*3d900*/  IMAD.WIDE.U32 R20, R22, R6, RZ ;  /* 0x0000000616147225 */ /* 0x000fe200078e00ff */
[----:B------:R-:W-:Y:S02]  /*3d910*/  IADD3.X R23, P2, P6, R32, RZ, RZ, P2, P0 ;  /* 0x000000ff20177210 */ /* 0x000fe400016404ff */
[----:B------:R-:W-:-:S02]  /*3d920*/  ISETP.GT.U32.AND.EX P1, PT, R74, R67, PT, P1 ;  /* 0x000000434a00720c */ /* 0x000fc40003f24110 */
[----:B------:R-:W-:Y:S01]  /*3d930*/  IADD3.X R28, PT, PT, R33, RZ, RZ, P2, P6 ;  /* 0x000000ff211c7210 */ /* 0x000fe200017ec4ff */
[----:B------:R-:W-:Y:S01]  /*3d940*/  IMAD R33, R55, R11, R26 ;  /* 0x0000000b37217224 */ /* 0x000fe200078e021a */
[----:B------:R-:W-:Y:S02]  /*3d950*/  IADD3 R76, P4, P5, R24, R75, R75 ;  /* 0x0000004b184c7210 */ /* 0x000fe40007d9e04b */
[----:B------:R-:W-:Y:S01]  /*3d960*/  SEL R24, RZ, 0x1, !P1 ;  /* 0x00000001ff187807 */ /* 0x000fe20004800000 */
[----:B------:R-:W-:Y:S01]  /*3d970*/  IMAD.IADD R19, R19, 0x1, R33 ;  /* 0x0000000113137824 */ /* 0x000fe200078e0221 */
[----:B------:R-:W-:Y:S01]  /*3d980*/  ISETP.GE.U32.AND P2, PT, R70, R27, PT ;  /* 0x0000001b4600720c */ /* 0x000fe20003f46070 */
[----:B------:R-:W-:Y:S01]  /*3d990*/  IMAD.WIDE.U32 R26, P6, R30, R7, R20 ;  /* 0x000000071e1a7225 */ /* 0x000fe200078c0014 */
[----:B------:R-:W-:Y:S02]  /*3d9a0*/  ISETP.GE.U32.AND P0, PT, R100, R69, PT ;  /* 0x000000456400720c */ /* 0x000fe40003f06070 */
[----:B------:R-:W-:Y:S01]  /*3d9b0*/  IADD3.X R69, PT, PT, RZ, R25, R25, P4, P5 ;  /* 0x00000019ff457210 */ /* 0x000fe200027ea419 */
[----:B------:R-:W-:Y:S01]  /*3d9c0*/  IMAD.X R33, RZ, RZ, RZ, P6 ;  /* 0x000000ffff217224 */ /* 0x000fe200030e06ff */
[----:B------:R-:W-:Y:S01]  /*3d9d0*/  IADD3 R94, P4, P5, R24, R94, R65 ;  /* 0x0000005e185e7210 */ /* 0x000fe20007d9e041 */
[----:B------:R-:W-:Y:S01]  /*3d9e0*/  IMAD.WIDE.U32 R24, R30, R6, RZ ;  /* 0x000000061e187225 */ /* 0x000fe200078e00ff */
[----:B------:R-:W-:-:S02]  /*3d9f0*/  ISETP.GE.U32.AND.EX P1, PT, R96, R41, PT, P2 ;  /* 0x000000296000720c */ /* 0x000fc40003f26120 */
[----:B------:R-:W-:Y:S01]  /*3da00*/  IADD3 R21, P2, PT, R23, R50, RZ ;  /* 0x0000003217157210 */ /* 0x000fe20007f5e0ff */
[----:B------:R-:W-:Y:S01]  /*3da10*/  IMAD.WIDE.U32 R50, R19, R2, RZ ;  /* 0x0000000213327225 */ /* 0x000fe200078e00ff */
[----:B------:R-:W-:Y:S02]  /*3da20*/  IADD3 R61, P3, PT, R61, R68, RZ ;  /* 0x000000443d3d7210 */ /* 0x000fe40007f7e0ff */
[----:B------:R-:W-:Y:S01]  /*3da30*/  IADD3.X R20, PT, PT, RZ, R73, RZ, P4, P5 ;  /* 0x00000049ff147210 */ /* 0x000fe200027ea4ff */
[----:B------:R-:W-:Y:S01]  /*3da40*/  IMAD.MOV.U32 R32, RZ, RZ, R27 ;  /* 0x000000ffff207224 */ /* 0x000fe200078e001b */
[----:B------:R-:W-:Y:S01]  /*3da50*/  IADD3 R68, P4, PT, R25, R26, RZ ;  /* 0x0000001a19447210 */ /* 0x000fe20007f9e0ff */
[----:B------:R-:W-:Y:S01]  /*3da60*/  IMAD.WIDE.U32 R26, R18, R2, RZ ;  /* 0x00000002121a7225 */ /* 0x000fe200078e00ff */
[----:B------:R-:W-:Y:S02]  /*3da70*/  IADD3 R54, P6, PT, R21, R24, RZ ;  /* 0x0000001815367210 */ /* 0x000fe40007fde0ff */
[----:B------:R-:W-:Y:S01]  /*3da80*/  IADD3.X R41, P2, PT, R28, R71, RZ, P2, !PT ;  /* 0x000000471c297210 */ /* 0x000fe2000175e4ff */
[----:B------:R-:W-:Y:S01]  /*3da90*/  IMAD.WIDE.U32 R50, P5, R18, R3, R50 ;  /* 0x0000000312327225 */ /* 0x000fe200078a0032 */
[----:B------:R-:W-:-:S02]  /*3daa0*/  SEL R23, RZ, 0x1, P1 ;  /* 0x00000001ff177807 */ /* 0x000fc40000800000 */
[----:B------:R-:W-:Y:S01]  /*3dab0*/  IADD3.X R41, P6, PT, R41, R68, RZ, P6, !PT ;  /* 0x0000004429297210 */ /* 0x000fe200037de4ff */
        /* <DEDUP_REMOVED lines=22> */
[----:B------:R-:W-:-:S04]  /*3dc20*/  IMAD.MOV.U32 R24, RZ, RZ, R27 ;  /* 0x000000ffff187224 */ /* 0x000fc800078e001b */
[----:B------:R-:W-:Y:S02]  /*3dc30*/  IMAD.X R32, RZ, RZ, R33, P1 ;  /* 0x000000ffff207224 */ /* 0x000fe400008e0621 */
[----:B------:R-:W-:Y:S01]  /*3dc40*/  IMAD.X R33, R59, 0x1, R68, P5 ;  /* 0x000000013b217824 */ /* 0x000fe200028e0644 */
[----:B------:R-:W-:Y:S01]  /*3dc50*/  SEL R59, RZ, 0x1, P0 ;  /* 0x00000001ff3b7807 */ /* 0x000fe20000000000 */
[----:B------:R-:W-:Y:S01]  /*3dc60*/  IMAD.WIDE.U32.X R22, R22, R9, R24, P6 ;  /* 0x0000000916167225 */ /* 0x000fe200030e0418 */
[----:B------:R-:W-:Y:S02]  /*3dc70*/  IADD3 R30, P6, PT, R31, R30, RZ ;  /* 0x0000001e1f1e7210 */ /* 0x000fe40007fde0ff */
[----:B------:R-:W-:Y:S01]  /*3dc80*/  IADD3.X R31, P4, PT, R28, R33, RZ, P4, !PT ;  /* 0x000000211c1f7210 */ /* 0x000fe2000279e4ff */
[C---:B------:R-:W-:Y:S01]  /*3dc90*/  IMAD.WIDE.U32 R50, P1, R18.reuse, R5, R50 ;  /* 0x0000000512327225 */ /* 0x040fe20007820032 */
[----:B------:R-:W-:Y:S02]  /*3dca0*/  IADD3 R21, P0, PT, R21, R54, RZ ;  /* 0x0000003615157210 */ /* 0x000fe40007f1e0ff */
[----:B------:R-:W-:Y:S01]  /*3dcb0*/  IADD3.X R31, P6, PT, R31, R26, RZ, P6, !PT ;  /* 0x0000001a1f1f7210 */ /* 0x000fe200037de4ff */
[----:B------:R-:W-:-:S03]  /*3dcc0*/  IMAD.WIDE.U32 R24, R18, R4, RZ ;  /* 0x0000000412187225 */ /* 0x000fc600078e00ff */
[----:B------:R-:W-:Y:S01]  /*3dcd0*/  IADD3.X R28, P4, P6, R22, RZ, RZ, P6, P4 ;  /* 0x000000ff161c7210 */ /* 0x000fe200036884ff */
        /* <DEDUP_REMOVED lines=17> */
[----:B------:R-:W-:Y:S02]  /*3ddf0*/  IADD3 R21, P0, PT, R21, R30, RZ ;  /* 0x0000001e15157210 */ /* 0x000fe40007f1e0ff */
[----:B------:R-:W-:-:S02]  /*3de00*/  ISETP.GE.U32.AND.EX P2, PT, R33, R68, PT, P2 ;  /* 0x000000442100720c */ /* 0x000fc40003f46120 */
[----:B------:R-:W-:Y:S01]  /*3de10*/  IADD3 R55, P1, PT, R21, R22, RZ ;  /* 0x0000001615377210 */ /* 0x000fe20007f3e0ff */
[----:B------:R-:W-:Y:S01]  /*3de20*/  IMAD.MOV.U32 R22, RZ, RZ, R27 ;  /* 0x000000ffff167224 */ /* 0x000fe200078e001b */
[----:B------:R-:W-:Y:S02]  /*3de30*/  SEL R33, RZ, 0x1, P2 ;  /* 0x00000001ff217807 */ /* 0x000fe40001000000 */
[----:B------:R-:W-:Y:S01]  /*3de40*/  IADD3.X R21, P0, PT, R24, R31, RZ, P0, !PT ;  /* 0x0000001f18157210 */ /* 0x000fe2000071e4ff */
[----:B------:R-:W-:Y:S01]  /*3de50*/  IMAD.WIDE.U32 R24, R19, R8, RZ ;  /* 0x0000000813187225 */ /* 0x000fe200078e00ff */
[----:B------:R-:W-:Y:S02]  /*3de60*/  IADD3 R26, P2, PT, R23, R26, RZ ;  /* 0x0000001a171a7210 */ /* 0x000fe40007f5e0ff */
[----:B------:R-:W-:Y:S01]  /*3de70*/  IADD3 R30, P3, PT, R50, R61, RZ ;  /* 0x0000003d321e7210 */ /* 0x000fe20007f7e0ff */
[----:B------:R-:W-:Y:S01]  /*3de80*/  IMAD.X R23, RZ, RZ, RZ, P5 ;  /* 0x000000ffff177224 */ /* 0x000fe200028e06ff */
[----:B------:R-:W-:-:S02]  /*3de90*/  IADD3.X R58, P1, PT, R21, R26, RZ, P1, !PT ;  /* 0x0000001a153a7210 */ /* 0x000fc40000f3e4ff */
[----:B------:R-:W-:Y:S01]  /*3dea0*/  IADD3 R33, P5, PT, R33, R30, RZ ;  /* 0x0000001e21217210 */ /* 0x000fe20007fbe0ff */
[----:B------:R-:W-:Y:S01]  /*3deb0*/  IMAD.WIDE.U32.X R22, R19, R7, R22, P2 ;  /* 0x0000000713167225 */ /* 0x000fe200010e0416 */
[----:B------:R-:W-:-:S03]  /*3dec0*/  IADD3 R60, P6, P4, R59, R60, R94 ;  /* 0x0000003c3b3c7210 */ /* 0x000fc60007cde05e */
[----:B------:R-:W-:Y:S01]  /*3ded0*/  IMAD.WIDE.U32 R26, P2, R18, R9, R24 ;  /* 0x00000009121a7225 */ /* 0x000fe20007840018 */
[----:B------:R-:W-:-:S03]  /*3dee0*/  IADD3.X R21, P1, P0, R22, RZ, RZ, P1, P0 ;  /* 0x000000ff16157210 */ /* 0x000fc600008204ff */
[----:B------:R-:W-:Y:S01]  /*3def0*/  IMAD.X R50, RZ, RZ, R51, P3 ;  /* 0x000000ffff327224 */ /* 0x000fe200018e0633 */
[----:B------:R-:W-:Y:S01]  /*3df00*/  ISETP.GE.U32.AND P3, PT, R30, R61, PT ;  /* 0x0000003d1e00720c */ /* 0x000fe20003f66070 */
[----:B------:R-:W-:Y:S01]  /*3df10*/  IMAD.WIDE.U32 R24, R18, R8, RZ ;  /* 0x0000000812187225 */ /* 0x000fe200078e00ff */
[----:B------:R-:W-:Y:S02]  /*3df20*/  IADD3.X R22, PT, PT, R23, RZ, RZ, P1, P0 ;  /* 0x000000ff17167210 */ /* 0x000fe40000fe04ff */
[----:B------:R-:W-:Y:S01]  /*3df30*/  ISETP.GE.U32.AND.EX P3, PT, R50, R51, PT, P3 ;  /* 0x000000333200720c */ /* 0x000fe20003f66130 */
[----:B------:R-:W-:Y:S01]  /*3df40*/  IMAD.X R31, RZ, RZ, RZ, P2 ;  /* 0x000000ffff1f7224 */ /* 0x000fe200010e06ff */
[----:B------:R-:W-:Y:S01]  /*3df50*/  IADD3 R18, P2, PT, R28, R33, RZ ;  /* 0x000000211c127210 */ /* 0x000fe20007f5e0ff */
[----:B------:R-:W-:Y:S01]  /*3df60*/  IMAD.X R41, RZ, RZ, R50, P5 ;  /* 0x000000ffff297224 */ /* 0x000fe200028e0632 */
[----:B------:R-:W-:Y:S01]  /*3df70*/  ISETP.GE.U32.AND P5, PT, R33, R30, PT ;  /* 0x0000001e2100720c */ /* 0x000fe20003fa6070 */
[----:B------:R-:W-:Y:S01]  /*3df80*/  IMAD.MOV.U32 R30, RZ, RZ, R27 ;  /* 0x000000ffff1e7224 */ /* 0x000fe200078e001b */
[----:B------:R-:W-:Y:S01]  /*3df90*/  IADD3 R21, P0, PT, R21, R18, RZ ;  /* 0x0000001215157210 */ /* 0x000fe20007f1e0ff */
[----:B------:R-:W-:Y:S01]  /*3dfa0*/  IMAD.X R23, R32, 0x1, R41, P2 ;  /* 0x0000000120177824 */ /* 0x000fe200010e0629 */
[----:B------:R-:W-:-:S02]  /*3dfb0*/  IADD3 R26, P1, PT, R25, R26, RZ ;  /* 0x0000001a191a7210 */ /* 0x000fc40007f3e0ff */
[----:B------:R-:W-:Y:S02]  /*3dfc0*/  ISETP.GE.U32.AND.EX P5, PT, R41, R50, PT, P5 ;  /* 0x000000322900720c */ /* 0x000fe40003fa6150 */
[----:B------:R-:W-:Y:S02]  /*3dfd0*/  SEL R25, RZ, 0x1, P3 ;  /* 0x00000001ff197807 */ /* 0x000fe40001800000 */
[----:B------:R-:W-:Y:S02]  /*3dfe0*/  IADD3 R27, P2, PT, R21, R24, RZ ;  /* 0x00000018151b7210 */ /* 0x000fe40007f5e0ff */
[----:B------:R-:W-:Y:S01]  /*3dff0*/  ISETP.GE.U32.AND P3, PT, R18, R33, PT ;  /* 0x000000211200720c */ /* 0x000fe20003f66070 */
[----:B------:R-:W-:Y:S01]  /*3e000*/  IMAD.WIDE.U32.X R18, R19, R9, R30, P1 ;  /* 0x0000000913127225 */ /* 0x000fe200008e041e */
        /* <DEDUP_REMOVED lines=44> */
.L_x_120:
        /* <DEDUP_REMOVED lines=21> */
.L_x_121:
        /* <DEDUP_REMOVED lines=69> */
.L_x_122:
        /* <DEDUP_REMOVED lines=21> */
.L_x_123:
        /* <DEDUP_REMOVED lines=73> */
.L_x_124:
        /* <DEDUP_REMOVED lines=21> */
.L_x_125:
[----:B------:R-:W-:Y:S02]  /*3efa0*/  IMAD.MOV.U32 R23, RZ, RZ, RZ ;  /* 0x000000ffff177224 */ /* 0x000fe400078e00ff */
[----:B------:R-:W-:-:S04]  /*3efb0*/  IMAD.WIDE.U32 R18, R32, R32, RZ ;  /* 0x0000002020127225 */ /* 0x000fc800078e00ff */
[----:B------:R-:W-:Y:S01]  /*3efc0*/  IMAD.MOV.U32 R107, RZ, RZ, RZ ;  /* 0x000000ffff6b7224 */ /* 0x000fe200078e00ff */
[----:B------:R-:W-:Y:S01]  /*3efd0*/  LOP3.LUT R69, R18, 0xfffffffd, RZ, 0xc0, !PT ;  /* 0xfffffffd12457812 */ /* 0x000fe200078ec0ff */
[----:B------:R-:W-:-:S04]  /*3efe0*/  IMAD.WIDE.U32 R60, R28, R32, RZ ;  /* 0x000000201c3c7225 */ /* 0x000fc800078e00ff */
[----:B------:R-:W-:Y:S02]  /*3eff0*/  IMAD.IADD R70, R19, 0x1, R23 ;  /* 0x0000000113467824 */ /* 0x000fe400078e0217 */
[----:B------:R-:W-:-:S04]  /*3f000*/  IMAD.WIDE.U32 R76, R31, R32, RZ ;  /* 0x000000201f4c7225 */ /* 0x000fc800078e00ff */
[----:B------:R-:W-:-:S04]  /*3f010*/  IMAD.WIDE.U32 R20, R28, R27, RZ ;  /* 0x0000001b1c147225 */ /* 0x000fc800078e00ff */
[----:B------:R-:W-:Y:S02]  /*3f020*/  IMAD.IADD R19, R61, 0x1, R107 ;  /* 0x000000013d137824 */ /* 0x000fe400078e026b */
[----:B------:R-:W-:-:S03]  /*3f030*/  IMAD.WIDE.U32 R50, R29, R32, RZ ;  /* 0x000000201d327225 */ /* 0x000fc600078e00ff */
[----:B------:R-:W-:Y:S01]  /*3f040*/  IADD3 R76, P0, P2, R20, R19, R76 ;  /* 0x00000013144c7210 */ /* 0x000fe20007a1e04c */
[----:B------:R-:W-:Y:S02]  /*3f050*/  IMAD.MOV.U32 R19, RZ, RZ, RZ ;  /* 0x000000ffff137224 */ /* 0x000fe400078e00ff */
[----:B------:R-:W-:-:S04]  /*3f060*/  IMAD.WIDE.U32 R54, R29, R27, RZ ;  /* 0x0000001b1d367225 */ /* 0x000fc800078e00ff */
[----:B------:R-:W-:-:S04]  /*3f070*/  IMAD.WIDE.U32 R24, R30, R32, RZ ;  /* 0x000000201e187225 */ /* 0x000fc800078e00ff */
[----:B------:R-:W-:Y:S02]  /*3f080*/  IMAD.IADD R105, R51, 0x1, R19 ;  /* 0x0000000133697824 */ /* 0x000fe400078e0213 */
[----:B------:R-:W-:-:S03]  /*3f090*/  IMAD.WIDE.U32 R22, R28, R26, RZ ;  /* 0x0000001a1c167225 */ /* 0x000fc600078e00ff */
[----:B------:R-:W-:Y:S01]  /*3f0a0*/  IADD3 R105, P1, P6, R54, R105, R24 ;  /* 0x0000006936697210 */ /* 0x000fe20007e3e018 */
[----:B------:R-:W-:Y:S02]  /*3f0b0*/  IMAD.IADD R68, R19, 0x1, R55 ;  /* 0x0000000113447824 */ /* 0x000fe400078e0237 */
[----:B------:R-:W-:-:S04]  /*3f0c0*/  IMAD.WIDE.U32 R64, R28, R41, RZ ;  /* 0x000000291c407225 */ /* 0x000fc800078e00ff */
[----:B------:R-:W-:-:S04]  /*3f0d0*/  IMAD.WIDE.U32 R54, R31, R26, RZ ;  /* 0x0000001a1f367225 */ /* 0x000fc800078e00ff */
[----:B------:R-:W-:Y:S01]  /*3f0e0*/  IMAD.IADD R19, R107, 0x1, R23 ;  /* 0x000000016b137824 */ /* 0x000fe200078e0217 */
[----:B------:R-:W-:Y:S01]  /*3f0f0*/  IADD3.X R23, PT, PT, RZ, RZ, RZ, P0, P2 ;  /* 0x000000ffff177210 */ /* 0x000fe200007e44ff */
[----:B------:R-:W-:-:S03]  /*3f100*/  IMAD.WIDE.U32 R58, R41, R26, RZ ;  /* 0x0000001a293a7225 */ /* 0x000fc600078e00ff */
[----:B------:R-:W-:Y:S01]  /*3f110*/  IADD3 R94, P3, P5, R64, R19, R54 ;  /* 0x00000013405e7210 */ /* 0x000fe20007d7e036 */
[----:B------:R-:W-:Y:S02]  /*3f120*/  IMAD.MOV.U32 R97, RZ, RZ, RZ ;  /* 0x000000ffff617224 */ /* 0x000fe400078e00ff */
[----:B------:R-:W-:Y:S02]  /*3f130*/  IMAD.MOV.U32 R73, RZ, RZ, RZ ;  /* 0x000000ffff497224 */ /* 0x000fe400078e00ff */
[----:B------:R-:W-:-:S04]  /*3f140*/  IMAD.WIDE.U32 R74, R26, R26, RZ ;  /* 0x0000001a1a4a7225 */ /* 0x000fc800078e00ff */
[----:B------:R-:W-:Y:S01]  /*3f150*/  IMAD.MOV.U32 R67, RZ, RZ, RZ ;  /* 0x000000ffff437224 */ /* 0x000fe200078e00ff */
[----:B------:R-:W-:Y:S01]  /*3f160*/  LOP3.LUT R74, R74, 0xfffffffd, RZ, 0xc0, !PT ;  /* 0xfffffffd4a4a7812 */ /* 0x000fe200078ec0ff */
[----:B------:R-:W-:Y:S02]  /*3f170*/  IMAD.SHL.U32 R98, R58, 0x2, RZ ;  /* 0x000000023a627824 */ /* 0x000fe400078e00ff */
[----:B------:R-:W-:Y:S02]  /*3f180*/  IMAD.IADD R18, R77, 0x1, R97 ;  /* 0x000000014d127824 */ /* 0x000fe400078e0261 */
[----:B------:R-:W-:Y:S01]  /*3f190*/  IMAD.IADD R20, R25, 0x1, R73 ;  /* 0x0000000119147824 */ /* 0x000fe200078e0249 */
[----:B------:R-:W-:Y:S01]  /*3f1a0*/  LOP3.LUT R98, R98, 0xfffffffe, RZ, 0xc0, !PT ;  /* 0xfffffffe62627812 */ /* 0x000fe200078ec0ff */
[----:B------:R-:W-:Y:S02]  /*3f1b0*/  IMAD.MOV.U32 R19, RZ, RZ, RZ ;  /* 0x000000ffff137224 */ /* 0x000fe400078e00ff */
[----:B------:R-:W-:-:S02]  /*3f1c0*/  IMAD.IADD R24, R97, 0x1, R55 ;  /* 0x0000000161187824 */ /* 0x000fc400078e0237 */
[----:B------:R-:W-:Y:S02]  /*3f1d0*/  IMAD.MOV.U32 R25, RZ, RZ, RZ ;  /* 0x000000ffff197224 */ /* 0x000fe400078e00ff */
[----:B------:R-:W-:Y:S02]  /*3f1e0*/  IMAD.IADD R33, R67, 0x1, R75 ;  /* 0x0000000143217824 */ /* 0x000fe400078e024b */
[----:B------:R-:W-:Y:S02]  /*3f1f0*/  IMAD.IADD R21, R107, 0x1, R21 ;  /* 0x000000016b157824 */ /* 0x000fe400078e0215 */
[----:B------:R-:W-:Y:S01]  /*3f200*/  IMAD.WIDE.U32 R18, R27, R31, R18 ;  /* 0x0000001f1b127225 */ /* 0x000fe200078e0012 */
[----:B------:R-:W-:Y:S02]  /*3f210*/  IADD3 R98, P2, PT, R98, R33, RZ ;  /* 0x0000002162627210 */ /* 0x000fe40007f5e0ff */
[----:B------:R-:W-:Y:S01]  /*3f220*/  IADD3.X R33, PT, PT, RZ, RZ, RZ, P1, P6 ;  /* 0x000000ffff217210 */ /* 0x000fe20000fec4ff */
[----:B------:R-:W-:Y:S01]  /*3f230*/  IMAD.IADD R107, R107, 0x1, R65 ;  /* 0x000000016b6b7824 */ /* 0x000fe200078e0241 */
[----:B------:R-:W-:Y:S01]  /*3f240*/  IADD3 R23, P0, P4, R23, R18, R21 ;  /* 0x0000001217177210 */ /* 0x000fe20007c1e015 */
[----:B------:R-:W-:-:S04]  /*3f250*/  IMAD.WIDE.U32 R54, R27, R32, RZ ;  /* 0x000000201b367225 */ /* 0x000fc800078e00ff */
[----:B------:R-:W-:-:S04]  /*3f260*/  IMAD.WIDE.U32 R24, R41, R31, R24 ;  /* 0x0000001f29187225 */ /* 0x000fc800078e0018 */
[----:B------:R-:W-:Y:S01]  /*3f270*/  IMAD.SHL.U32 R101, R54, 0x2, RZ ;  /* 0x0000000236657824 */ /* 0x000fe200078e00ff */
[----:B------:R-:W-:Y:S01]  /*3f280*/  IADD3 R107, P1, PT, R107, R24, RZ ;  /* 0x000000186b6b7210 */ /* 0x000fe20007f3e0ff */
[----:B------:R-:W-:Y:S02]  /*3f290*/  IMAD.MOV.U32 R71, RZ, RZ, RZ ;  /* 0x000000ffff477224 */ /* 0x000fe400078e00ff */
[----:B------:R-:W-:Y:S01]  /*3f2a0*/  IMAD.MOV.U32 R21, RZ, RZ, RZ ;  /* 0x000000ffff157224 */ /* 0x000fe200078e00ff */
[----:B------:R-:W-:Y:S01]  /*3f2b0*/  LOP3.LUT R101, R101, 0xfffffffe, RZ, 0xc0, !PT ;  /* 0xfffffffe65657812 */ /* 0x000fe200078ec0ff */
[----:B------:R-:W-:Y:S02]  /*3f2c0*/  IMAD.MOV.U32 R75, RZ, RZ, RZ ;  /* 0x000000ffff4b7224 */ /* 0x000fe400078e00ff */
[----:B------:R-:W-:Y:S02]  /*3f2d0*/  IMAD.IADD R77, R97, 0x1, R19 ;  /* 0x00000001614d7824 */ /* 0x000fe400078e0213 */
[----:B------:R-:W-:-:S02]  /*3f2e0*/  IMAD.IADD R61, R71, 0x1, R59 ;  /* 0x00000001473d7824 */ /* 0x000fc400078e023b */
[----:B------:R-:W-:Y:S01]  /*3f2f0*/  IMAD.WIDE.U32 R20, R30, R27, R20 ;  /* 0x0000001b1e147225 */ /* 0x000fe200078e0014 */
[----:B------:R-:W-:Y:S02]  /*3f300*/  IADD3.X R77, PT, PT, RZ, R77, RZ, P0, P4 ;  /* 0x0000004dff4d7210 */ /* 0x000fe400007e84ff */
[----:B------:R-:W-:Y:S01]  /*3f310*/  IADD3 R101, P0, PT, R101, R70, RZ ;  /* 0x0000004665657210 */ /* 0x000fe20007f1e0ff */
[----:B------:R-:W-:Y:S01]  /*3f320*/  IMAD.IADD R65, R55, 0x1, R75 ;  /* 0x0000000137417824 */ /* 0x000fe200078e024b */
[C-C-:B------:R-:W-:Y:S01]  /*3f330*/  SHF.L.U64.HI R51, R58.reuse, 0x1, R61.reuse ;  /* 0x000000013a337819 */ /* 0x140fe2000001023d */
[----:B------:R-:W-:Y:S01]  /*3f340*/  IMAD.WIDE.U32 R18, R69, R10, RZ ;  /* 0x0000000a45127225 */ /* 0x000fe200078e00ff */
[----:B------:R-:W-:Y:S02]  /*3f350*/  SHF.R.U64 R64, R58, 0x1f, R61 ;  /* 0x0000001f3a407819 */ /* 0x000fe4000000123d */
[----:B------:R-:W-:Y:S01]  /*3f360*/  IADD3 R33, P4, P6, R33, R20, R68 ;  /* 0x0000001421217210 */ /* 0x000fe20007e9e044 */
[----:B------:R-:W-:Y:S01]  /*3f370*/  IMAD.X R100, R97, 0x1, R25, P1 ;  /* 0x0000000161647824 */ /* 0x000fe200008e0619 */
[--C-:B------:R-:W-:Y:S01]  /*3f380*/  SHF.L.U64.HI R96, R54, 0x1, R65.reuse ;  /* 0x0000000136607819 */ /* 0x100fe20000010241 */
[----:B------:R-:W-:Y:S01]  /*3f390*/  IMAD.WIDE.U32 R24, R26, R32, RZ ;  /* 0x000000201a187225 */ /* 0x000fe200078e00ff */
[----:B------:R-:W-:-:S02]  /*3f3a0*/  SHF.R.U64 R72, R54, 0x1f, R65 ;  /* 0x0000001f36487819 */ /* 0x000fc40000001241 */
[----:B------:R-:W-:Y:S01]  /*3f3b0*/  IADD3.X R70, PT, PT, RZ, RZ, RZ, P3, P5 ;  /* 0x000000ffff467210 */ /* 0x000fe20001fea4ff */
[----:B------:R-:W-:Y:S01]  /*3f3c0*/  IMAD.IADD R73, R73, 0x1, R21 ;  /* 0x0000000149497824 */ /* 0x000fe200078e0215 */
[----:B------:R-:W-:Y:S01]  /*3f3d0*/  LOP3.LUT R64, R64, 0xfffffffe, RZ, 0xc0, !PT ;  /* 0xfffffffe40407812 */ /* 0x000fe200078ec0ff */
[----:B------:R-:W-:-:S03]  /*3f3e0*/  IMAD.WIDE.U32 R58, R41, R32, RZ ;  /* 0x00000020293a7225 */ /* 0x000fc600078e00ff */
[----:B------:R-:W-:Y:S01]  /*3f3f0*/  IADD3.X R73, PT, PT, RZ, R73, RZ, P4, P6 ;  /* 0x00000049ff497210 */ /* 0x000fe200027ec4ff */
[----:B------:R-:W-:-:S04]  /*3f400*/  IMAD.WIDE.U32 R20, R26, R27, RZ ;  /* 0x0000001b1a147225 */ /* 0x000fc800078e00ff */
[----:B------:R-:W-:Y:S01]  /*3f410*/  IMAD.IADD R109, R25, 0x1, R67 ;  /* 0x00000001196d7824 */ /* 0x000fe200078e0243 */
[----:B------:R-:W-:Y:S01]  /*3f420*/  SHF.R.U32.HI R25, RZ, 0x1f, R65 ;  /* 0x0000001fff197819 */ /* 0x000fe20000011641 */
[----:B------:R-:W-:-:S03]  /*3f430*/  IMAD.WIDE.U32 R54, R18, R2, RZ ;  /* 0x0000000212367225 */ /* 0x000fc600078e00ff */
[----:B------:R-:W-:Y:S01]  /*3f440*/  IADD3 R109, P5, P3, R20, R109, R58 ;  /* 0x0000006d146d7210 */ /* 0x000fe20007bbe03a */
[----:B------:R-:W-:Y:S01]  /*3f450*/  IMAD R68, R101, R10, RZ ;  /* 0x0000000a65447224 */ /* 0x000fe200078e02ff */
[----:B------:R-:W-:Y:S01]  /*3f460*/  IADD3 RZ, P1, PT, R69, R54, RZ ;  /* 0x0000003645ff7210 */ /* 0x000fe20007f3e0ff */
[----:B------:R-:W-:Y:S01]  /*3f470*/  IMAD.IADD R67, R67, 0x1, R21 ;  /* 0x0000000143437824 */ /* 0x000fe200078e0215 */
[----:B------:R-:W-:Y:S01]  /*3f480*/  LOP3.LUT R54, R51, 0x1, RZ, 0xc0, !PT ;  /* 0x0000000133367812 */ /* 0x000fe200078ec0ff */
[----:B------:R-:W-:Y:S01]  /*3f490*/  IMAD R99, R69, R11, R68 ;  /* 0x0000000b45637224 */ /* 0x000fe200078e0244 */
[----:B------:R-:W-:Y:S01]  /*3f4a0*/  LOP3.LUT R68, R72, 0xfffffffe, RZ, 0xc0, !PT ;  /* 0xfffffffe48447812 */ /* 0x000fe200078ec0ff */
[----:B------:R-:W-:Y:S01]  /*3f4b0*/  IMAD.MOV.U32 R21, RZ, RZ, RZ ;  /* 0x000000ffff157224 */ /* 0x000fe200078e00ff */
[----:B------:R-:W-:Y:S01]  /*3f4c0*/  SHF.R.U32.HI R72, RZ, 0x1f, R109 ;  /* 0x0000001fff487819 */ /* 0x000fe2000001166d */
[----:B------:R-:W-:Y:S01]  /*3f4d0*/  IMAD.X R54, RZ, RZ, R54, P2 ;  /* 0x000000ffff367224 */ /* 0x000fe200010e0636 */
[----:B------:R-:W-:Y:S01]  /*3f4e0*/  SHF.R.U32.HI R20, RZ, 0x1f, R61 ;  /* 0x0000001fff147819 */ /* 0x000fe2000001163d */
[----:B------:R-:W-:Y:S01]  /*3f4f0*/  IMAD.IADD R99, R19, 0x1, R99 ;  /* 0x0000000113637824 */ /* 0x000fe200078e0263 */
[----:B------:R-:W-:-:S02]  /*3f500*/  LOP3.LUT R69, R25, 0x1, RZ, 0xc0, !PT ;  /* 0x0000000119457812 */ /* 0x000fc400078ec0ff */
[----:B------:R-:W-:Y:S02]  /*3f510*/  LOP3.LUT R61, R96, 0x1, RZ, 0xc0, !PT ;  /* 0x00000001603d7812 */ /* 0x000fe400078ec0ff */
[----:B------:R-:W-:Y:S01]  /*3f520*/  IADD3 R25, P2, PT, R72, R60, RZ ;  /* 0x0000003c48197210 */ /* 0x000fe20007f5e0ff */
[----:B------:R-:W-:Y:S01]  /*3f530*/  IMAD.WIDE.U32 R68, R27, R27, R68 ;  /* 0x0000001b1b447225 */ /* 0x000fe200078e0044 */
[----:B------:R-:W-:Y:S02]  /*3f540*/  LOP3.LUT R65, R20, 0x1, RZ, 0xc0, !PT ;  /* 0x0000000114417812 */ /* 0x000fe400078ec0ff */
[----:B------:R-:W-:Y:S01]  /*3f550*/  SHF.L.U64.HI R104, R24, 0x1, R109 ;  /* 0x0000000118687819 */ /* 0x000fe2000001026d */
[----:B------:R-:W-:Y:S01]  /*3f560*/  IMAD.X R61, RZ, RZ, R61, P0 ;  /* 0x000000ffff3d7224 */ /* 0x000fe200000e063d */
[----:B------:R-:W-:Y:S01]  /*3f570*/  ISETP.GT.U32.AND P0, PT, R60, R25, PT ;  /* 0x000000193c00720c */ /* 0x000fe20003f04070 */
[----:B------:R-:W-:Y:S01]  /*3f580*/  IMAD.X R51, RZ, RZ, R76, P2 ;  /* 0x000000ffff337224 */ /* 0x000fe200010e064c */
[----:B------:R-:W-:Y:S01]  /*3f590*/  IADD3 R96, P2, PT, R25, R74, RZ ;  /* 0x0000004a19607210 */ /* 0x000fe20007f5e0ff */
[----:B------:R-:W-:-:S03]  /*3f5a0*/  IMAD.WIDE.U32 R64, R41, R41, R64 ;  /* 0x0000002929407225 */ /* 0x000fc600078e0040 */
[----:B------:R-:W-:Y:S01]  /*3f5b0*/  ISETP.GT.U32.AND.EX P0, PT, R76, R51, PT, P0 ;  /* 0x000000334c00720c */ /* 0x000fe20003f04100 */
[----:B------:R-:W-:Y:S01]  /*3f5c0*/  IMAD.X R103, R51, 0x1, R98, P2 ;  /* 0x0000000133677824 */ /* 0x000fe200010e0662 */
[----:B------:R-:W-:Y:S01]  /*3f5d0*/  IADD3 R74, P2, PT, R61, R68, RZ ;  /* 0x000000443d4a7210 */ /* 0x000fe20007f5e0ff */
[----:B------:R-:W-:Y:S01]  /*3f5e0*/  IMAD.IADD R58, R71, 0x1, R65 ;  /* 0x00000001473a7824 */ /* 0x000fe200078e0241 */
[----:B------:R-:W-:Y:S02]  /*3f5f0*/  SEL R19, R60, R25, P0 ;  /* 0x000000193c137207 */ /* 0x000fe40000000000 */
[----:B------:R-:W-:Y:S01]  /*3f600*/  SEL R20, R76, R51, P0 ;  /* 0x000000334c147207 */ /* 0x000fe20000000000 */
[----:B------:R-:W-:Y:S01]  /*3f610*/  IMAD.X R75, R75, 0x1, R69, P2 ;  /* 0x000000014b4b7824 */ /* 0x000fe200010e0645 */
[----:B------:R-:W-:Y:S01]  /*3f620*/  IADD3 R54, P6, P4, R54, R64, R23 ;  /* 0x0000004036367210 */ /* 0x000fe20007cde017 */
[----:B------:R-:W-:Y:S01]  /*3f630*/  IMAD.WIDE.U32 R64, R99, R2, RZ ;  /* 0x0000000263407225 */ /* 0x000fe200078e00ff */
[----:B------:R-:W-:-:S02]  /*3f640*/  ISETP.GT.U32.AND P0, PT, R19, R96, PT ;  /* 0x000000601300720c */ /* 0x000fc40003f04070 */
[----:B------:R-:W-:Y:S01]  /*3f650*/  IADD3 R51, P2, PT, R96, R60, RZ ;  /* 0x0000003c60337210 */ /* 0x000fe20007f5e0ff */
[----:B------:R-:W-:Y:S01]  /*3f660*/  IMAD.WIDE.U32 R68, R99, R4, RZ ;  /* 0x0000000463447225 */ /* 0x000fe200078e00ff */
[----:B------:R-:W-:Y:S02]  /*3f670*/  ISETP.GT.U32.AND.EX P0, PT, R20, R103, PT, P0 ;  /* 0x000000671400720c */ /* 0x000fe40003f04100 */
[----:B------:R-:W-:Y:S01]  /*3f680*/  IADD3.X R58, PT, PT, RZ, R58, R77, P6, P4 ;  /* 0x0000003aff3a7210 */ /* 0x000fe200037e844d */
[C---:B------:R-:W-:Y:S01]  /*3f690*/  IMAD.WIDE.U32 R60, P4, R18.reuse, R3, R64 ;  /* 0x00000003123c7225 */ /* 0x040fe20007880040 */
        /* <DEDUP_REMOVED lines=12> */
[----:B------:R-:W-:Y:S01]  /*3f760*/  IADD3 R25, P6, PT, R25, R50, RZ ;  /* 0x0000003219197210 */ /* 0x000fe20007fde0ff */
[----:B------:R-:W-:Y:S01]  /*3f770*/  IMAD.MOV.U32 R64, RZ, RZ, R69 ;  /* 0x000000ffff407224 */ /* 0x000fe200078e0045 */
[----:B------:R-:W-:Y:S01]  /*3f780*/  IADD3.X RZ, P1, PT, R101, R60, RZ, P1, !PT ;  /* 0x0000003c65ff7210 */ /* 0x000fe20000f3e4ff */
[----:B------:R-:W-:Y:S01]  /*3f790*/  IMAD.WIDE.U32.X R60, R99, R3, R96, P2 ;  /* 0x00000003633c7225 */ /* 0x000fe200010e0460 */
[----:B------:R-:W-:-:S02]  /*3f7a0*/  IADD3 R106, P4, PT, R55, R68, RZ ;  /* 0x00000044376a7210 */ /* 0x000fc40007f9e0ff */
        /* <DEDUP_REMOVED lines=28> */
[----:B------:R-:W-:Y:S01]  /*3f970*/  IMAD.MOV.U32 R54, RZ, RZ, R23 ;  /* 0x000000ffff367224 */ /* 0x000fe200078e0017 */
[----:B------:R-:W-:Y:S01]  /*3f980*/  IADD3 R115, P1, PT, R61, R22, RZ ;  /* 0x000000163d737210 */ /* 0x000fe20007f3e0ff */
[----:B------:R-:W-:Y:S01]  /*3f990*/  IMAD.WIDE.U32 R22, P6, R18, R9, R24 ;  /* 0x0000000912167225 */ /* 0x000fe200078c0018 */
[----:B------:R-:W-:-:S03]  /*3f9a0*/  ISETP.GT.U32.AND P4, PT, R58, R98, PT ;  /* 0x000000623a00720c */ /* 0x000fc60003f84070 */
[----:B------:R-:W-:Y:S01]  /*3f9b0*/  IMAD R58, R113, R10, RZ ;  /* 0x0000000a713a7224 */ /* 0x000fe200078e02ff */
[----:B------:R-:W-:Y:S01]  /*3f9c0*/  ISETP.GT.U32.AND.EX P4, PT, R68, R102, PT, P4 ;  /* 0x000000664400720c */ /* 0x000fe20003f84140 */
[----:B------:R-:W-:-:S04]  /*3f9d0*/  IMAD.WIDE.U32 R18, R18, R8, RZ ;  /* 0x0000000812127225 */ /* 0x000fc800078e00ff */
[----:B------:R-:W-:-:S04]  /*3f9e0*/  IMAD.WIDE.U32 R24, R111, R10, RZ ;  /* 0x0000000a6f187225 */ /* 0x000fc800078e00ff */
[----:B------:R-:W-:Y:S01]  /*3f9f0*/  IMAD R109, R111, R11, R58 ;  /* 0x0000000b6f6d7224 */ /* 0x000fe200078e023a */
[----:B------:R-:W-:Y:S01]  /*3fa00*/  IADD3.X R58, P2, P0, R64, RZ, RZ, P2, P0 ;  /* 0x000000ff403a7210 */ /* 0x000fe200010404ff */
[----:B------:R-:W-:Y:S01]  /*3fa10*/  IMAD.X R69, RZ, RZ, RZ, P6 ;  /* 0x000000ffff457224 */ /* 0x000fe200030e06ff */
[----:B------:R-:W-:Y:S01]  /*3fa20*/  IADD3 R102, P6, PT, R19, R22, RZ ;  /* 0x0000001613667210 */ /* 0x000fe20007fde0ff */
[----:B------:R-:W-:Y:S01]  /*3fa30*/  IMAD.MOV.U32 R68, RZ, RZ, R23 ;  /* 0x000000ffff447224 */ /* 0x000fe200078e0017 */
[----:B------:R-:W-:Y:S01]  /*3fa40*/  IADD3.X R65, PT, PT, R65, RZ, RZ, P2, P0 ;  /* 0x000000ff41417210 */ /* 0x000fe200017e04ff */
[----:B------:R-:W-:Y:S01]  /*3fa50*/  IMAD.IADD R109, R25, 0x1, R109 ;  /* 0x00000001196d7824 */ /* 0x000fe200078e026d */
[----:B------:R-:W-:Y:S01]  /*3fa60*/  SEL R25, RZ, 0x1, !P4 ;  /* 0x00000001ff197807 */ /* 0x000fe20006000000 */
[C---:B------:R-:W-:Y:S01]  /*3fa70*/  IMAD.WIDE.U32.X R54, R99.reuse, R7, R54, P1 ;  /* 0x0000000763367225 */ /* 0x040fe200008e0436 */
[----:B------:R-:W-:Y:S02]  /*3fa80*/  IADD3 R104, P1, P4, R70, R107, R33 ;  /* 0x0000006b46687210 */ /* 0x000fe40007c3e021 */
[----:B------:R-:W-:Y:S01]  /*3fa90*/  IADD3 R51, P0, PT, R58, R51, RZ ;  /* 0x000000333a337210 */ /* 0x000fe20007f1e0ff */
[----:B------:R-:W-:Y:S01]  /*3faa0*/  IMAD.WIDE.U32.X R22, R99, R9, R68, P6 ;  /* 0x0000000963167225 */ /* 0x000fe200030e0444 */
[----:B------:R-:W-:-:S02]  /*3fab0*/  IADD3.X R19, PT, PT, RZ, R100, R73, P1, P4 ;  /* 0x00000064ff137210 */ /* 0x000fc40000fe8449 */
[----:B------:R-:W-:Y:S01]  /*3fac0*/  IADD3 R107, P1, P4, R107, R104, R25 ;  /* 0x000000686b6b7210 */ /* 0x000fe20007c3e019 */
[----:B------:R-:W-:Y:S01]  /*3fad0*/  IMAD.WIDE.U32 R98, R109, R2, RZ ;  /* 0x000000026d627225 */ /* 0x000fe200078e00ff */
[----:B------:R-:W-:Y:S02]  /*3fae0*/  IADD3.X R104, P0, PT, R65, R20, RZ, P0, !PT ;  /* 0x0000001441687210 */ /* 0x000fe4000071e4ff */
[----:B------:R-:W-:Y:S01]  /*3faf0*/  IADD3.X R100, PT, PT, R100, R19, RZ, P1, P4 ;  /* 0x0000001364647210 */ /* 0x000fe20000fe84ff */
[----:B------:R-:W-:-:S04]  /*3fb00*/  IMAD.WIDE.U32 R68, R24, R2, RZ ;  /* 0x0000000218447225 */ /* 0x000fc800078e00ff */
[----:B------:R-:W-:Y:S01]  /*3fb10*/  IMAD.WIDE.U32 R98, P2, R24, R3, R98 ;  /* 0x0000000318627225 */ /* 0x000fe20007840062 */
[----:B------:R-:W-:Y:S02]  /*3fb20*/  IADD3 RZ, P1, PT, R111, R68, RZ ;  /* 0x000000446fff7210 */ /* 0x000fe40007f3e0ff */
[----:B------:R-:W-:Y:S01]  /*3fb30*/  IADD3 R68, P4, PT, R51, R60, RZ ;  /* 0x0000003c33447210 */ /* 0x000fe20007f9e0ff */
[----:B------:R-:W-:Y:S01]  /*3fb40*/  IMAD.X R61, RZ, RZ, RZ, P2 ;  /* 0x000000ffff3d7224 */ /* 0x000fe200010e06ff */
[----:B------:R-:W-:Y:S01]  /*3fb50*/  IADD3 R58, P6, PT, R69, R98, RZ ;  /* 0x00000062453a7210 */ /* 0x000fe20007fde0ff */
[----:B------:R-:W-:Y:S01]  /*3fb60*/  IMAD.MOV.U32 R60, RZ, RZ, R99 ;  /* 0x000000ffff3c7224 */ /* 0x000fe200078e0063 */
[----:B------:R-:W-:Y:S01]  /*3fb70*/  IADD3.X R104, P4, PT, R104, R115, RZ, P4, !PT ;  /* 0x0000007368687210 */ /* 0x000fe2000279e4ff */
[----:B------:R-:W-:Y:S01]  /*3fb80*/  IMAD.IADD R20, R59, 0x1, R71 ;  /* 0x000000013b147824 */ /* 0x000fe200078e0247 */
[----:B------:R-:W-:Y:S01]  /*3fb90*/  IADD3.X RZ, P2, PT, R113, R58, RZ, P1, !PT ;  /* 0x0000003a71ff7210 */ /* 0x000fe20000f5e4ff */
[----:B------:R-:W-:Y:S01]  /*3fba0*/  IMAD.WIDE.U32.X R60, R109, R3, R60, P6 ;  /* 0x000000036d3c7225 */ /* 0x000fe200030e043c */
[----:B------:R-:W-:-:S02]  /*3fbb0*/  IADD3.X R19, P0, P4, R54, RZ, RZ, P4, P0 ;  /* 0x000000ff36137210 */ /* 0x000fc400024004ff */
[----:B------:R-:W-:Y:S01]  /*3fbc0*/  IADD3 R98, P1, PT, R101, R50, RZ ;  /* 0x0000003265627210 */ /* 0x000fe20007f3e0ff */
        /* <DEDUP_REMOVED lines=27> */
[----:B------:R-:W-:Y:S02]  /*3fd80*/  IMAD R69, R99, R11, R68 ;  /* 0x0000000b63457224 */ /* 0x000fe400078e0244 */
[----:B------:R-:W-:-:S04]  /*3fd90*/  IMAD.WIDE.U32 R24, R24, R8, RZ ;  /* 0x0000000818187225 */ /* 0x000fc800078e00ff */
        /* <DEDUP_REMOVED lines=12> */
[----:B------:R-:W-:-:S02]  /*3fe60*/  IADD3 R25, P2, PT, R25, R104, RZ ;  /* 0x0000006819197210 */ /* 0x000fc40007f5e0ff */
[----:B------:R-:W-:Y:S01]  /*3fe70*/  IADD3.X R102, PT, PT, R23, RZ, RZ, P0, P1 ;  /* 0x000000ff17667210 */ /* 0x000fe200007e24ff */
[----:B------:R-:W-:Y:S01]  /*3fe80*/  IMAD.WIDE.U32 R64, P4, R60, R3, R64 ;  /* 0x000000033c407225 */ /* 0x000fe20007880040 */
[----:B------:R-:W-:Y:S02]  /*3fe90*/  IADD3 RZ, P0, PT, R99, R68, RZ ;  /* 0x0000004463ff7210 */ /* 0x000fe40007f1e0ff */
[----:B------:R-:W-:Y:S01]  /*3fea0*/  IADD3.X R22, P2, PT, R22, R113, RZ, P2, !PT ;  /* 0x0000007116167210 */ /* 0x000fe2000175e4ff */
[----:B------:R-:W-:Y:S01]  /*3feb0*/  IMAD.WIDE.U32.X R18, R109, R9, R18, P6 ;  /* 0x000000096d127225 */ /* 0x000fe200030e0412 */
[----:B------:R-:W-:Y:S02]  /*3fec0*/  IADD3 R68, P6, PT, R25, R50, RZ ;  /* 0x0000003219447210 */ /* 0x000fe40007fde0ff */
        /* <DEDUP_REMOVED lines=8> */
[----:B------:R-:W-:Y:S01]  /*3ff50*/  IMAD.WIDE.U32 R58, R51, R4, RZ ;  /* 0x00000004333a7225 */ /* 0x000fe200078e00ff */
[----:B------:R-:W-:Y:S02]  /*3ff60*/  IADD3.X RZ, P0, PT, R111, R50, RZ, P0, !PT ;  /* 0x000000326fff7210 */ /* 0x000fe4000071e4ff */
[----:B------:R-:W-:Y:S01]  /*3ff70*/  IADD3 R25, P3, PT, R25, R99, RZ ;  /* 0x0000006319197210 */ /* 0x000fe20007f7e0ff */
[----:B------:R-:W-:Y:S01]  /*3ff80*/  IMAD.WIDE.U32.X R22, R51, R3, R22, P1 ;  /* 0x0000000333167225 */ /* 0x000fe200008e0416 */
[----:B------:R-:W-:Y:S02]  /*3ff90*/  IADD3 R109, P4, P1, R109, R20, R67 ;  /* 0x000000146d6d7210 */ /* 0x000fe4000799e043 */
[----:B------:R-:W-:Y:S01]  /*3ffa0*/  IADD3.X R50, PT, PT, R55, RZ, RZ, P2, P6 ;  /* 0x000000ff37327210 */ /* 0x000fe200017ec4ff */
[----:B------:R-:W-:Y:S01]  /*3ffb0*/  IMAD.WIDE.U32 R54, R60, R4, RZ ;  /* 0x000000043c367225 */ /* 0x000fe200078e00ff */
[----:B------:R-:W-:-:S02]  /*3ffc0*/  IADD3 R20, P6, PT, R25, R24, RZ ;  /* 0x0000001819147210 */ /* 0x000fc40007fde0ff */
[----:B------:R-:W-:Y:S01]  /*3ffd0*/  IADD3.X R61, P0, PT, RZ, R22, RZ, P0, !PT ;  /* 0x00000016ff3d7210 */ /* 0x000fe2000071e4ff */
        /* <DEDUP_REMOVED lines=8> */
[----:B------:R-:W-:Y:S02]  /*40060*/  IADD3 R61, P2, PT, R61, R54, RZ ;  /* 0x000000363d3d7210 */ /* 0x000fe40007f5e0ff */
[----:B------:R-:W-:Y:S01]  /*40070*/  IADD3.X R50, P6, PT, R50, R117, RZ, P6, !PT ;  /* 0x0000007532327210 */ /* 0x000fe200037de4ff */
[----:B------:R-:W-:Y:S01]  /*40080*/  IMAD.WIDE.U32.X R22, R51, R5, R22, P5 ;  /* 0x0000000533167225 */ /* 0x000fe200028e0416 */
[----:B------:R-:W-:-:S02]  /*40090*/  IADD3.X R69, P0, PT, R69, R64, RZ, P0, !PT ;  /* 0x0000004045457210 */ /* 0x000fc4000071e4ff */
[----:B------:R-:W-:Y:S01]  /*400a0*/  IADD3.X R68, P3, P6, R18, RZ, RZ, P6, P3 ;  /* 0x000000ff12447210 */ /* 0x000fe200036664ff */
[----:B------:R-:W-:Y:S01]  /*400b0*/  IMAD.IADD R64, R71, 0x1, R21 ;  /* 0x0000000147407824 */ /* 0x000fe200078e0215 */
[----:B------:R-:W-:Y:S02]  /*400c0*/  IADD3.X R69, P2, PT, R69, R24, RZ, P2, !PT ;  /* 0x0000001845457210 */ /* 0x000fe4000175e4ff */
[----:B------:R-:W-:Y:S01]  /*400d0*/  IADD3.X R71, PT, PT, R19, RZ, RZ, P3, P6 ;  /* 0x000000ff13477210 */ /* 0x000fe20001fec4ff */
[----:B------:R-:W-:Y:S01]  /*400e0*/  IMAD.WIDE.U32 R18, R61, R10, RZ ;  /* 0x0000000a3d127225 */ /* 0x000fe200078e00ff */
[----:B------:R-:W-:Y:S02]  /*400f0*/  IADD3.X R64, PT, PT, RZ, R64, RZ, P4, P1 ;  /* 0x00000040ff407210 */ /* 0x000fe400027e24ff */
[----:B------:R-:W-:Y:S01]  /*40100*/  ISETP.GT.U32.AND P1, PT, R94, R101, PT ;  /* 0x000000655e00720c */ /* 0x000fe20003f24070 */
[----:B------:R-:W-:Y:S01]  /*40110*/  IMAD R24, R69, R10, RZ ;  /* 0x0000000a45187224 */ /* 0x000fe200078e02ff */
[----:B------:R-:W-:-:S02]  /*40120*/  IADD3.X R65, P2, P6, R22, RZ, RZ, P2, P0 ;  /* 0x000000ff16417210 */ /* 0x000fc400016404ff */
[----:B------:R-:W-:Y:S01]  /*40130*/  ISETP.GT.U32.AND.EX P1, PT, R103, R96, PT, P1 ;  /* 0x000000606700720c */ /* 0x000fe20003f24110 */
[----:B------:R-:W-:Y:S01]  /*40140*/  IMAD R25, R61, R11, R24 ;  /* 0x0000000b3d197224 */ /* 0x000fe200078e0218 */
[----:B------:R-:W-:Y:S01]  /*40150*/  IADD3.X R67, PT, PT, R23, RZ, RZ, P2, P6 ;  /* 0x000000ff17437210 */ /* 0x000fe200017ec4ff */
[----:B------:R-:W-:Y:S01]  /*40160*/  IMAD.WIDE.U32 R22, R51, R6, RZ ;  /* 0x0000000633167225 */ /* 0x000fe200078e00ff */
[----:B------:R-:W-:Y:S02]  /*40170*/  IADD3 R109, P4, P5, R72, R109, R109 ;  /* 0x0000006d486d7210 */ /* 0x000fe40007d9e06d */
[----:B------:R-:W-:Y:S01]  /*40180*/  SEL R21, RZ, 0x1, !P1 ;  /* 0x00000001ff157807 */ /* 0x000fe20004800000 */
[----:B------:R-:W-:Y:S01]  /*40190*/  IMAD.IADD R19, R19, 0x1, R25 ;  /* 0x0000000113137824 */ /* 0x000fe200078e0219 */
[----:B------:R-:W-:Y:S01]  /*401a0*/  ISETP.GE.U32.AND P2, PT, R99, R74, PT ;  /* 0x0000004a6300720c */ /* 0x000fe20003f46070 */
[----:B------:R-:W-:Y:S01]  /*401b0*/  IMAD.WIDE.U32 R22, P6, R60, R7, R22 ;  /* 0x000000073c167225 */ /* 0x000fe200078c0016 */
[----:B------:R-:W-:-:S02]  /*401c0*/  IADD3.X R64, PT, PT, RZ, R64, R64, P4, P5 ;  /* 0x00000040ff407210 */ /* 0x000fc400027ea440 */
[----:B------:R-:W-:Y:S01]  /*401d0*/  IADD3 R107, P4, P5, R21, R107, R70 ;  /* 0x0000006b156b7210 */ /* 0x000fe20007d9e046 */
[----:B------:R-:W-:Y:S01]  /*401e0*/  IMAD.WIDE.U32 R24, R60, R6, RZ ;  /* 0x000000063c187225 */ /* 0x000fe200078e00ff */
[----:B------:R-:W-:Y:S02]  /*401f0*/  ISETP.GE.U32.AND.EX P1, PT, R58, R75, PT, P2 ;  /* 0x0000004b3a00720c */ /* 0x000fe40003f26120 */
[----:B------:R-:W-:Y:S01]  /*40200*/  IADD3 R65, P2, PT, R65, R20, RZ ;  /* 0x0000001441417210 */ /* 0x000fe20007f5e0ff */
[----:B------:R-:W-:Y:S01]  /*40210*/  IMAD.X R21, RZ, RZ, RZ, P6 ;  /* 0x000000ffff157224 */ /* 0x000fe200030e06ff */
[----:B------:R-:W-:Y:S01]  /*40220*/  IADD3.X R100, PT, PT, RZ, R100, RZ, P4, P5 ;  /* 0x00000064ff647210 */ /* 0x000fe200027ea4ff */
[----:B------:R-:W-:Y:S01]  /*40230*/  IMAD.MOV.U32 R20, RZ, RZ, R23 ;  /* 0x000000ffff147224 */ /* 0x000fe200078e0017 */
[----:B------:R-:W-:Y:S01]  /*40240*/  IADD3 R70, P4, PT, R25, R22, RZ ;  /* 0x0000001619467210 */ /* 0x000fe20007f9e0ff */
[----:B------:R-:W-:Y:S01]  /*40250*/  IMAD.WIDE.U32 R54, R19, R2, RZ ;  /* 0x0000000213367225 */ /* 0x000fe200078e00ff */
[----:B------:R-:W-:-:S02]  /*40260*/  IADD3 R65, P6, PT, R65, R24, RZ ;  /* 0x0000001841417210 */ /* 0x000fc40007fde0ff */
[----:B------:R-:W-:Y:S01]  /*40270*/  IADD3.X R67, P2, PT, R67, R50, RZ, P2, !PT ;  /* 0x0000003243437210 */ /* 0x000fe2000175e4ff */
[----:B------:R-:W-:Y:S01]  /*40280*/  IMAD.WIDE.U32.X R24, R51, R7, R20, P4 ;  /* 0x0000000733187225 */ /* 0x000fe200020e0414 */
[----:B------:R-:W-:Y:S02]  /*40290*/  SEL R20, RZ, 0x1, P1 ;  /* 0x00000001ff147807 */ /* 0x000fe40000800000 */
[----:B------:R-:W-:Y:S01]  /*402a0*/  IADD3.X R67, P6, PT, R67, R70, RZ, P6, !PT ;  /* 0x0000004643437210 */ /* 0x000fe200037de4ff */
[----:B------:R-:W-:Y:S01]  /*402b0*/  IMAD.WIDE.U32 R58, R18, R2, RZ ;  /* 0x00000002123a7225 */ /* 0x000fe200078e00ff */
[----:B------:R-:W-:Y:S02]  /*402c0*/  ISETP.GE.U32.AND P0, PT, R98, R101, PT ;  /* 0x000000656200720c */ /* 0x000fe40003f06070 */
[----:B------:R-:W-:Y:S01]  /*402d0*/  IADD3.X R50, P2, P6, R24, RZ, RZ, P6, P2 ;  /* 0x000000ff18327210 */ /* 0x000fe200036444ff */
[----:B------:R-:W-:Y:S01]  /*402e0*/  IMAD.WIDE.U32 R22, P5, R18, R3, R54 ;  /* 0x0000000312167225 */ /* 0x000fe200078a0036 */
[----:B------:R-:W-:-:S02]  /*402f0*/  IADD3 RZ, P1, PT, R61, R58, RZ ;  /* 0x0000003a3dff7210 */ /* 0x000fc40007f3e0ff */
[----:B------:R-:W-:Y:S01]  /*40300*/  ISETP.GE.U32.AND.EX P0, PT, R105, R96, PT, P0 ;  /* 0x000000606900720c */ /* 0x000fe20003f06100 */
[----:B------:R-:W-:Y:S01]  /*40310*/  IMAD.WIDE.U32 R54, R51, R8, RZ ;  /* 0x0000000833367225 */ /* 0x000fe200078e00ff */
[----:B------:R-:W-:Y:S02]  /*40320*/  IADD3 R22, P4, PT, R59, R22, RZ ;  /* 0x000000163b167210 */ /* 0x000fe40007f9e0ff */
[----:B------:R-:W-:Y:S01]  /*40330*/  IADD3.X R59, PT, PT, R25, RZ, RZ, P2, P6 ;  /* 0x000000ff193b7210 */ /* 0x000fe200017ec4ff */
[----:B------:R-:W-:Y:S01]  /*40340*/  IMAD.X R21, RZ, RZ, RZ, P5 ;  /* 0x000000ffff157224 */ /* 0x000fe200028e06ff */
[----:B------:R-:W-:Y:S01]  /*40350*/  IADD3 R58, P5, PT, R20, R109, RZ ;  /* 0x0000006d143a7210 */ /* 0x000fe20007fbe0ff */
[----:B------:R-:W-:Y:S01]  /*40360*/  IMAD.MOV.U32 R20, RZ, RZ, R23 ;  /* 0x000000ffff147224 */ /* 0x000fe200078e0017 */
[----:B------:R-:W-:Y:S01]  /*40370*/  IADD3.X RZ, P1, PT, R69, R22, RZ, P1, !PT ;  /* 0x0000001645ff7210 */ /* 0x000fe20000f3e4ff */
[----:B------:R-:W-:Y:S01]  /*40380*/  IMAD.WIDE.U32 R24, P6, R60, R9, R54 ;  /* 0x000000093c187225 */ /* 0x000fe200078c0036 */
[----:B------:R-:W-:-:S02]  /*40390*/  ISETP.GE.U32.AND P2, PT, R58, R109, PT ;  /* 0x0000006d3a00720c */ /* 0x000fc40003f46070 */
[----:B------:R-:W-:Y:S01]  /*403a0*/  IADD3 R76, P3, PT, R76, R97, RZ ;  /* 0x000000614c4c7210 */ /* 0x000fe20007f7e0ff */
[----:B------:R-:W-:-:S04]  /*403b0*/  IMAD.WIDE.U32 R60, R60, R8, RZ ;  /* 0x000000083c3c7225 */ /* 0x000fc800078e00ff */
[----:B------:R-:W-:Y:S01]  /*403c0*/  IMAD.X R75, RZ, RZ, R64, P5 ;  /* 0x000000ffff4b7224 */ /* 0x000fe200028e0640 */
[----:B------:R-:W-:Y:S01]  /*403d0*/  IADD3 R69, P5, PT, R68, R58, RZ ;  /* 0x0000003a44457210 */ /* 0x000fe20007fbe0ff */
[----:B------:R-:W-:Y:S01]  /*403e0*/  IMAD.WIDE.U32.X R54, R19, R3, R20, P4 ;  /* 0x0000000313367225 */ /* 0x000fe200020e0414 */
[----:B------:R-:W-:-:S03]  /*403f0*/  SEL R68, RZ, 0x1, P0 ;  /* 0x00000001ff447807 */ /* 0x000fc60000000000 */
[----:B------:R-:W-:Y:S01]  /*40400*/  IMAD.X R21, RZ, RZ, RZ, P6 ;  /* 0x000000ffff157224 */ /* 0x000fe200030e06ff */
[----:B------:R-:W-:Y:S01]  /*40410*/  IADD3 R70, P6, PT, R61, R24, RZ ;  /* 0x000000183d467210 */ /* 0x000fe20007fde0ff */
[----:B------:R-:W-:Y:S01]  /*40420*/  IMAD.MOV.U32 R20, RZ, RZ, R25 ;  /* 0x000000ffff147224 */ /* 0x000fe200078e0019 */
[----:B------:R-:W-:Y:S01]  /*40430*/  IADD3 R61, P4, PT, R50, R69, RZ ;  /* 0x00000045323d7210 */ /* 0x000fe20007f9e0ff */
[----:B------:R-:W-:Y:S01]  /*40440*/  IMAD.WIDE.U32 R22, R19, R4, RZ ;  /* 0x0000000413167225 */ /* 0x000fe200078e00ff */
[----:B------:R-:W-:-:S03]  /*40450*/  IADD3.X R50, P1, PT, RZ, R54, RZ, P1, !PT ;  /* 0x00000036ff327210 */ /* 0x000fc60000f3e4ff */
[----:B------:R-:W-:Y:S01]  /*40460*/  IMAD.WIDE.U32.X R20, R51, R9, R20, P6 ;  /* 0x0000000933147225 */ /* 0x000fe200030e0414 */
[----:B------:R-:W-:-:S03]  /*40470*/  IADD3 R61, P6, PT, R61, R60, RZ ;  /* 0x0000003c3d3d7210 */ /* 0x000fc60007fde0ff */
[----:B------:R-:W-:Y:S02]  /*40480*/  IMAD.X R60, R71, 0x1, R75, P5 ;  /* 0x00000001473c7824 */ /* 0x000fe400028e064b */
[----:B------:R-:W-:Y:S01]  /*40490*/  IMAD.X R54, RZ, RZ, R55, P1 ;  /* 0x000000ffff367224 */ /* 0x000fe200008e0637 */
[----:B------:R-:W-:Y:S01]  /*404a0*/  IADD3 R55, P0, PT, R50, R65, RZ ;  /* 0x0000004132377210 */ /* 0x000fe20007f1e0ff */
[----:B------:R-:W-:Y:S01]  /*404b0*/  IMAD.WIDE.U32 R22, P1, R18, R5, R22 ;  /* 0x0000000512167225 */ /* 0x000fe20007820016 */
[----:B------:R-:W-:-:S03]  /*404c0*/  IADD3.X R59, P4, PT, R59, R60, RZ, P4, !PT ;  /* 0x0000003c3b3b7210 */ /* 0x000fc6000279e4ff */
[----:B------:R-:W-:Y:S01]  /*404d0*/  IMAD.WIDE.U32 R24, R18, R4, RZ ;  /* 0x0000000412187225 */ /* 0x000fe200078e00ff */
[----:B------:R-:W-:-:S03]  /*404e0*/  IADD3.X R59, P6, PT, R59, R70, RZ, P6, !PT ;  /* 0x000000463b3b7210 */ /* 0x000fc600037de4ff */
[----:B------:R-:W-:Y:S01]  /*404f0*/  IMAD.X R51, RZ, RZ, RZ, P1 ;  /* 0x000000ffff337224 */ /* 0x000fe200008e06ff */
[----:B------:R-:W-:Y:S01]  /*40500*/  IADD3 R65, P5, PT, R25, R22, RZ ;  /* 0x0000001619417210 */ /* 0x000fe20007fbe0ff */
[----:B------:R-:W-:Y:S01]  /*40510*/  IMAD.MOV.U32 R50, RZ, RZ, R23 ;  /* 0x000000ffff327224 */ /* 0x000fe200078e0017 */
[----:B------:R-:W-:Y:S01]  /*40520*/  IADD3.X R22, P0, PT, R54, R67, RZ, P0, !PT ;  /* 0x0000004336167210 */ /* 0x000fe2000071e4ff */
[----:B------:R-:W-:Y:S01]  /*40530*/  IMAD.X R77, RZ, RZ, R77, P3 ;  /* 0x000000ffff4d7224 */ /* 0x000fe200018e064d */
[----:B------:R-:W-:Y:S01]  /*40540*/  IADD3 R25, P1, PT, R55, R24, RZ ;  /* 0x0000001837197210 */ /* 0x000fe20007f3e0ff */
[----:B------:R-:W-:Y:S01]  /*40550*/  IMAD.WIDE.U32.X R50, R19, R5, R50, P5 ;  /* 0x0000000513327225 */ /* 0x000fe200028e0432 */
[----:B------:R-:W-:Y:S02]  /*40560*/  IADD3.X R54, P4, P6, R20, RZ, RZ, P6, P4 ;  /* 0x000000ff14367210 */ /* 0x000fe400036884ff */
[----:B------:R-:W-:Y:S02]  /*40570*/  ISETP.GE.U32.AND.EX P5, PT, R75, R64, PT, P2 ;  /* 0x000000404b00720c */ /* 0x000fe40003fa6120 */
[----:B------:R-:W-:-:S02]  /*40580*/  ISETP.GE.U32.AND P2, PT, R69, R58, PT ;  /* 0x0000003a4500720c */ /* 0x000fc40003f46070 */
[----:B------:R-:W-:Y:S01]  /*40590*/  IADD3.X R118, P1, PT, R22, R65, RZ, P1, !PT ;  /* 0x0000004116767210 */ /* 0x000fe20000f3e4ff */
[-C--:B------:R-:W-:Y:S01]  /*405a0*/  IMAD.WIDE.U32 R22, R18, R6.reuse, RZ ;  /* 0x0000000612167225 */ /* 0x080fe200078e00ff */
[----:B------:R-:W-:Y:S02]  /*405b0*/  IADD3.X R58, PT, PT, R21, RZ, RZ, P4, P6 ;  /* 0x000000ff153a7210 */ /* 0x000fe400027ec4ff */
[----:B------:R-:W-:Y:S01]  /*405c0*/  IADD3.X R24, P0, P1, R50, RZ, RZ, P1, P0 ;  /* 0x000000ff32187210 */ /* 0x000fe200009004ff */
[----:B------:R-:W-:Y:S01]  /*405d0*/  IMAD.WIDE.U32 R20, R19, R6, RZ ;  /* 0x0000000613147225 */ /* 0x000fe200078e00ff */
[----:B------:R-:W-:Y:S02]  /*405e0*/  SEL R55, RZ, 0x1, P5 ;  /* 0x00000001ff377807 */ /* 0x000fe40002800000 */
[----:B------:R-:W-:Y:S02]  /*405f0*/  ISETP.GE.U32.AND.EX P2, PT, R60, R75, PT, P2 ;  /* 0x0000004b3c00720c */ /* 0x000fe40003f46120 */
[----:B------:R-:W-:Y:S01]  /*40600*/  IADD3 R64, P6, P4, R68, R33, R107 ;  /* 0x0000002144407210 */ /* 0x000fe20007cde06b */
[----:B------:R-:W-:Y:S01]  /*40610*/  IMAD.WIDE.U32 R20, P5, R18, R7, R20 ;  /* 0x0000000712147225 */ /* 0x000fe200078a0014 */
        /* <DEDUP_REMOVED lines=24> */
[----:B------:R-:W-:Y:S01]  /*407a0*/  IMAD.MOV.U32 R54, RZ, RZ, R51 ;  /* 0x000000ffff367224 */ /* 0x000fe200078e0033 */
[----:B------:R-:W-:Y:S02]  /*407b0*/  IADD3.X R20, PT, PT, R21, RZ, RZ, P1, P0 ;  /* 0x000000ff15147210 */ /* 0x000fe40000fe04ff */
[----:B------:R-:W-:Y:S01]  /*407c0*/  IADD3 R67, P1, PT, R23, R50, RZ ;  /* 0x0000003217437210 */ /* 0x000fe20007f3e0ff */
[----:B------:R-:W-:Y:S01]  /*407d0*/  IMAD.X R23, R58, 0x1, R59, P2 ;  /* 0x000000013a177824 */ /* 0x000fe200010e063b */
[----:B------:R-:W-:-:S02]  /*407e0*/  IADD3 R21, P0, PT, R18, R33, RZ ;  /* 0x0000002112157210 */ /* 0x000fc40007f1e0ff */
        /* <DEDUP_REMOVED lines=8> */
[----:B------:R-:W-:Y:S02]  /*40870*/  IADD3.X R33, PT, PT, RZ, R73, R100, P6, P4 ;  /* 0x00000049ff217210 */ /* 0x000fe400037e8464 */
[----:B------:R-:W-:Y:S02]  /*40880*/  IADD3 R21, P1, P4, R21, R64, R50 ;  /* 0x0000004015157210 */ /* 0x000fe40007c3e032 */
        /* <DEDUP_REMOVED lines=35> */
.L_x_126:
        /* <DEDUP_REMOVED lines=21> */
.L_x_127:
        /* <DEDUP_REMOVED lines=64> */
.L_x_128:
        /* <DEDUP_REMOVED lines=64> */
.L_x_129:
        /* <DEDUP_REMOVED lines=11> */
[----:B------:R-:W-:Y:S01]  /*414c0*/  IADD3 R69, P2, PT, R63, -R20, RZ ;  /* 0x800000143f457210 */ /* 0x000fe20007f5e0ff */
[----:B------:R-:W-:-:S03]  /*414d0*/  IMAD.MOV.U32 R63, RZ, RZ, RZ ;  /* 0x000000ffff3f7224 */ /* 0x000fc600078e00ff */
        /* <DEDUP_REMOVED lines=8> */
[----:B------:R-:W-:Y:S01]  /*41560*/  ISETP.GE.U32.AND.EX P0, PT, R40, R19, PT, P0 ;  /* 0x000000132800720c */ /* 0x000fe20003f06100 */
        /* <DEDUP_REMOVED lines=43> */
.L_x_130:
[----:B------:R-:W-:-:S04]  /*41820*/  IMAD.WIDE.U32 R20, R65, R32, RZ ;  /* 0x0000002041147225 */ /* 0x000fc800078e00ff */
[----:B------:R-:W-:Y:S02]  /*41830*/  IMAD.MOV.U32 R70, RZ, RZ, RZ ;  /* 0x000000ffff467224 */ /* 0x000fe400078e00ff */
[----:B------:R-:W-:Y:S02]  /*41840*/  IMAD.MOV.U32 R73, RZ, RZ, RZ ;  /* 0x000000ffff497224 */ /* 0x000fe400078e00ff */
        /* <DEDUP_REMOVED lines=9> */
[----:B------:R-:W-:Y:S02]  /*418e0*/  IMAD.MOV.U32 R97, RZ, RZ, RZ ;  /* 0x000000ffff617224 */ /* 0x000fe400078e00ff */
[----:B------:R-:W-:Y:S01]  /*418f0*/  IMAD.MOV.U32 R68, RZ, RZ, RZ ;  /* 0x000000ffff447224 */ /* 0x000fe200078e00ff */
[----:B------:R-:W-:Y:S01]  /*41900*/  IADD3 R53, P1, P3, R24, R53, R18 ;  /* 0x0000003518357210 */ /* 0x000fe20007b3e012 */
[----:B------:R-:W-:Y:S02]  /*41910*/  IMAD.IADD R50, R19, 0x1, R97 ;  /* 0x0000000113327824 */ /* 0x000fe400078e0261 */
[----:B------:R-:W-:Y:S02]  /*41920*/  IMAD.IADD R94, R73, 0x1, R25 ;  /* 0x00000001495e7824 */ /* 0x000fe400078e0219 */
[----:B------:R-:W-:-:S04]  /*41930*/  IMAD.WIDE.U32 R74, R67, R26, RZ ;  /* 0x0000001a434a7225 */ /* 0x000fc800078e00ff */
[----:B------:R-:W-:Y:S01]  /*41940*/  IMAD.WIDE.U32 R18, R57, R32, RZ ;  /* 0x0000002039127225 */ /* 0x000fe200078e00ff */
[----:B------:R-:W-:-:S03]  /*41950*/  IADD3 R74, P4, PT, R20, R74, RZ ;  /* 0x0000004a144a7210 */ /* 0x000fc60007f9e0ff */
[----:B------:R-:W-:Y:S02]  /*41960*/  IMAD.MOV.U32 R25, RZ, RZ, RZ ;  /* 0x000000ffff197224 */ /* 0x000fe400078e00ff */
[----:B------:R-:W-:Y:S02]  /*41970*/  IMAD.IADD R22, R51, 0x1, R68 ;  /* 0x0000000133167824 */ /* 0x000fe400078e0244 */
[----:B------:R-:W-:Y:S02]  /*41980*/  IMAD.MOV.U32 R23, RZ, RZ, RZ ;  /* 0x000000ffff177224 */ /* 0x000fe400078e00ff */
[----:B------:R-:W-:Y:S02]  /*41990*/  IMAD.IADD R64, R70, 0x1, R55 ;  /* 0x0000000146407824 */ /* 0x000fe400078e0237 */
[----:B------:R-:W-:-:S04]  /*419a0*/  IMAD.WIDE.U32 R54, R57, R27, RZ ;  /* 0x0000001b39367225 */ /* 0x000fc800078e00ff */
[----:B------:R-:W-:Y:S02]  /*419b0*/  IMAD.IADD R61, R63, 0x1, R75 ;  /* 0x000000013f3d7824 */ /* 0x000fe400078e024b */
[----:B------:R-:W-:-:S04]  /*419c0*/  IMAD.WIDE.U32 R56, R40, R32, RZ ;  /* 0x0000002028387225 */ /* 0x000fc800078e00ff */
[----:B------:R-:W-:Y:S02]  /*419d0*/  IMAD.IADD R19, R19, 0x1, R25 ;  /* 0x0000000113137824 */ /* 0x000fe400078e0219 */
[----:B------:R-:W-:Y:S02]  /*419e0*/  IMAD.MOV.U32 R75, RZ, RZ, RZ ;  /* 0x000000ffff4b7224 */ /* 0x000fe400078e00ff */
[----:B------:R-:W-:Y:S01]  /*419f0*/  IMAD.WIDE.U32 R22, R27, R66, R22 ;  /* 0x000000421b167225 */ /* 0x000fe200078e0016 */
[----:B------:R-:W-:-:S03]  /*41a00*/  IADD3 R72, P5, P6, R54, R19, R56 ;  /* 0x0000001336487210 */ /* 0x000fc60007ebe038 */
[----:B------:R-:W-:Y:S01]  /*41a10*/  IMAD.IADD R24, R57, 0x1, R75 ;  /* 0x0000000139187824 */ /* 0x000fe200078e024b */
[----:B------:R-:W-:Y:S01]  /*41a20*/  IADD3 R64, P0, P2, R21, R22, R64 ;  /* 0x0000001615407210 */ /* 0x000fe20007a1e040 */
[----:B------:R-:W-:Y:S02]  /*41a30*/  IMAD.IADD R96, R68, 0x1, R23 ;  /* 0x0000000144607824 */ /* 0x000fe400078e0217 */
[----:B------:R-:W-:-:S03]  /*41a40*/  IMAD.WIDE.U32 R56, R62, R26, RZ ;  /* 0x0000001a3e387225 */ /* 0x000fc600078e00ff */
[----:B------:R-:W-:Y:S01]  /*41a50*/  IADD3.X R96, PT, PT, RZ, R96, RZ, P0, P2 ;  /* 0x00000060ff607210 */ /* 0x000fe200007e44ff */
[----:B------:R-:W-:-:S04]  /*41a60*/  IMAD.WIDE.U32 R76, R67, R41, RZ ;  /* 0x00000029434c7225 */ /* 0x000fc800078e00ff */
[----:B------:R-:W-:Y:S02]  /*41a70*/  IMAD.MOV.U32 R19, RZ, RZ, RZ ;  /* 0x000000ffff137224 */ /* 0x000fe400078e00ff */
[----:B------:R-:W-:Y:S02]  /*41a80*/  IMAD.IADD R98, R25, 0x1, R55 ;  /* 0x0000000119627824 */ /* 0x000fe400078e0237 */
[----:B------:R-:W-:-:S04]  /*41a90*/  IMAD.WIDE.U32 R22, R65, R26, RZ ;  /* 0x0000001a41167225 */ /* 0x000fc800078e00ff */
[----:B------:R-:W-:Y:S01]  /*41aa0*/  IMAD.IADD R25, R63, 0x1, R77 ;  /* 0x000000013f197824 */ /* 0x000fe200078e024d */
[----:B------:R-:W-:Y:S01]  /*41ab0*/  IADD3 R77, P2, P0, R76, R61, R56 ;  /* 0x0000003d4c4d7210 */ /* 0x000fe2000785e038 */
[----:B------:R-:W-:Y:S01]  /*41ac0*/  IMAD.IADD R60, R19, 0x1, R57 ;  /* 0x00000001133c7824 */ /* 0x000fe200078e0239 */
[----:B------:R-:W-:Y:S01]  /*41ad0*/  IADD3.X R57, PT, PT, RZ, RZ, RZ, P5, P6 ;  /* 0x000000ffff397210 */ /* 0x000fe20002fec4ff */
[----:B------:R-:W-:Y:S02]  /*41ae0*/  IMAD.MOV.U32 R61, RZ, RZ, RZ ;  /* 0x000000ffff3d7224 */ /* 0x000fe400078e00ff */
[----:B------:R-:W-:-:S04]  /*41af0*/  IMAD.WIDE.U32 R54, R66, R26, RZ ;  /* 0x0000001a42367225 */ /* 0x000fc800078e00ff */
[----:B------:R-:W-:-:S04]  /*41b00*/  IMAD.WIDE.U32 R58, R65, R41, RZ ;  /* 0x00000029413a7225 */ /* 0x000fc800078e00ff */
[----:B------:R-:W-:Y:S02]  /*41b10*/  IMAD.IADD R21, R70, 0x1, R23 ;  /* 0x0000000146157824 */ /* 0x000fe400078e0217 */
[----:B------:R-:W-:-:S04]  /*41b20*/  IMAD.WIDE.U32 R60, R41, R62, R60 ;  /* 0x0000003e293c7225 */ /* 0x000fc800078e003c */
[----:B------:R-:W-:Y:S01]  /*41b30*/  IMAD.IADD R56, R68, 0x1, R55 ;  /* 0x0000000144387824 */ /* 0x000fe200078e0237 */
[----:B------:R-:W-:Y:S01]  /*41b40*/  IADD3.X R55, PT, PT, RZ, RZ, RZ, P1, P3 ;  /* 0x000000ffff377210 */ /* 0x000fe20000fe64ff */
[----:B------:R-:W-:Y:S01]  /*41b50*/  IMAD.MOV.U32 R51, RZ, RZ, RZ ;  /* 0x000000ffff337224 */ /* 0x000fe200078e00ff */
[----:B------:R-:W-:Y:S01]  /*41b60*/  IADD3 R64, P5, P6, R64, R60, R25 ;  /* 0x0000003c40407210 */ /* 0x000fe20007ebe019 */
[----:B------:R-:W-:Y:S01]  /*41b70*/  IMAD.IADD R101, R70, 0x1, R59 ;  /* 0x0000000146657824 */ /* 0x000fe200078e023b */
[----:B------:R-:W-:Y:S01]  /*41b80*/  IADD3 R59, P1, P3, R58, R21, R54 ;  /* 0x000000153a3b7210 */ /* 0x000fe20007b3e036 */
[----:B------:R-:W-:Y:S01]  /*41b90*/  IMAD.X R77, R77, 0x1, R100, P4 ;  /* 0x000000014d4d7824 */ /* 0x000fe200020e0664 */
[----:B------:R-:W-:Y:S01]  /*41ba0*/  ISETP.GE.U32.AND P4, PT, R74, R20, PT ;  /* 0x000000144a00720c */ /* 0x000fe20003f86070 */
[----:B------:R-:W-:Y:S01]  /*41bb0*/  IMAD.IADD R23, R19, 0x1, R61 ;  /* 0x0000000113177824 */ /* 0x000fe200078e023d */
[----:B------:R-:W-:Y:S01]  /*41bc0*/  IADD3.X R61, PT, PT, RZ, RZ, RZ, P1, P3 ;  /* 0x000000ffff3d7210 */ /* 0x000fe20000fe64ff */
[----:B------:R-:W-:Y:S01]  /*41bd0*/  IMAD.WIDE.U32 R20, R33, R26, RZ ;  /* 0x0000001a21147225 */ /* 0x000fe200078e00ff */
[----:B------:R-:W-:-:S03]  /*41be0*/  ISETP.GE.U32.AND.EX P4, PT, R77, R100, PT, P4 ;  /* 0x000000644d00720c */ /* 0x000fc60003f86140 */
[----:B------:R-:W-:Y:S01]  /*41bf0*/  IMAD.WIDE.U32 R50, R27, R33, R50 ;  /* 0x000000211b327225 */ /* 0x000fe200078e0032 */
[----:B------:R-:W-:-:S03]  /*41c00*/  SEL R71, RZ, 0x1, P4 ;  /* 0x00000001ff477807 */ /* 0x000fc60002000000 */
[C---:B------:R-:W-:Y:S01]  /*41c10*/  IMAD.IADD R54, R97.reuse, 0x1, R21 ;  /* 0x0000000161367824 */ /* 0x040fe200078e0215 */
[----:B------:R-:W-:Y:S01]  /*41c20*/  IADD3.X R21, PT, PT, R96, R23, RZ, P5, P6 ;  /* 0x0000001760157210 */ /* 0x000fe20002fec4ff */
[----:B------:R-:W-:Y:S01]  /*41c30*/  IMAD.IADD R96, R97, 0x1, R51 ;  /* 0x0000000161607824 */ /* 0x000fe200078e0233 */
[----:B------:R-:W-:Y:S01]  /*41c40*/  IADD3 R94, P5, P6, R55, R50, R94 ;  /* 0x00000032375e7210 */ /* 0x000fe20007ebe05e */
[----:B------:R-:W-:Y:S02]  /*41c50*/  IMAD.MOV.U32 R25, RZ, RZ, RZ ;  /* 0x000000ffff197224 */ /* 0x000fe400078e00ff */
[----:B------:R-:W-:Y:S01]  /*41c60*/  IMAD.MOV.U32 R55, RZ, RZ, RZ ;  /* 0x000000ffff377224 */ /* 0x000fe200078e00ff */
[----:B------:R-:W-:Y:S01]  /*41c70*/  IADD3.X R96, PT, PT, RZ, R96, RZ, P5, P6 ;  /* 0x00000060ff607210 */ /* 0x000fe20002fec4ff */
[----:B------:R-:W-:-:S04]  /*41c80*/  IMAD.WIDE.U32 R24, R27, R40, R24 ;  /* 0x000000281b187225 */ /* 0x000fc800078e0018 */
[----:B------:R-:W-:Y:S01]  /*41c90*/  IMAD.WIDE.U32 R50, R41, R33, R54 ;  /* 0x0000002129327225 */ /* 0x000fe200078e0036 */
[----:B------:R-:W-:Y:S02]  /*41ca0*/  IADD3 R33, P6, PT, R71, R52, RZ ;  /* 0x0000003447217210 */ /* 0x000fe40007fde0ff */
[----:B------:R-:W-:Y:S01]  /*41cb0*/  IADD3 R98, P4, P5, R57, R24, R98 ;  /* 0x0000001839627210 */ /* 0x000fe20007d9e062 */
[----:B------:R-:W-:Y:S01]  /*41cc0*/  IMAD.WIDE.U32 R54, R67, R32, RZ ;  /* 0x0000002043367225 */ /* 0x000fe200078e00ff */
[----:B------:R-:W-:-:S03]  /*41cd0*/  ISETP.GT.U32.AND P1, PT, R52, R33, PT ;  /* 0x000000213400720c */ /* 0x000fc60003f24070 */
[----:B------:R-:W-:Y:S01]  /*41ce0*/  IMAD.IADD R60, R75, 0x1, R25 ;  /* 0x000000014b3c7824 */ /* 0x000fe200078e0219 */
[----:B------:R-:W-:Y:S01]  /*41cf0*/  IADD3 R75, P3, PT, R33, R22, RZ ;  /* 0x00000016214b7210 */ /* 0x000fe20007f7e0ff */
[----:B------:R-:W-:-:S03]  /*41d00*/  IMAD.WIDE.U32 R22, R62, R32, RZ ;  /* 0x000000203e167225 */ /* 0x000fc600078e00ff */
[----:B------:R-:W-:Y:S01]  /*41d10*/  IADD3.X R60, PT, PT, RZ, R60, RZ, P4, P5 ;  /* 0x0000003cff3c7210 */ /* 0x000fe200027ea4ff */
        /* <DEDUP_REMOVED lines=11> */
[----:B------:R-:W-:Y:S01]  /*41dd0*/  SEL R55, R53, R58, P1 ;  /* 0x0000003a35377207 */ /* 0x000fe20000800000 */
[----:B------:R-:W-:Y:S01]  /*41de0*/  IMAD.IADD R99, R68, 0x1, R57 ;  /* 0x0000000144637824 */ /* 0x000fe200078e0239 */
[----:B------:R-:W-:Y:S01]  /*41df0*/  ISETP.GT.U32.AND P1, PT, R52, R75, PT ;  /* 0x0000004b3400720c */ /* 0x000fe20003f24070 */
[----:B------:R-:W-:Y:S01]  /*41e00*/  IMAD.WIDE.U32 R40, R69, R41, RZ ;  /* 0x0000002945287225 */ /* 0x000fe200078e00ff */
[----:B------:R-:W-:-:S02]  /*41e10*/  IADD3 R94, P3, P5, R94, R56, R101 ;  /* 0x000000385e5e7210 */ /* 0x000fc40007d7e065 */
[----:B------:R-:W-:Y:S01]  /*41e20*/  ISETP.GT.U32.AND.EX P1, PT, R55, R24, PT, P1 ;  /* 0x000000183700720c */ /* 0x000fe20003f24110 */
[----:B------:R-:W-:Y:S01]  /*41e30*/  IMAD.WIDE.U32 R32, R54, R10, RZ ;  /* 0x0000000a36207225 */ /* 0x000fe200078e00ff */
[----:B------:R-:W-:-:S03]  /*41e40*/  IADD3.X R99, PT, PT, R96, R99, RZ, P3, P5 ;  /* 0x0000006360637210 */ /* 0x000fc60001fea4ff */
[----:B------:R-:W-:Y:S02]  /*41e50*/  IMAD R57, R54, R11, R22 ;  /* 0x0000000b36397224 */ /* 0x000fe400078e0216 */
[----:B------:R-:W-:Y:S02]  /*41e60*/  IMAD.IADD R53, R73, 0x1, R41 ;  /* 0x0000000149357824 */ /* 0x000fe400078e0229 */
[----:B------:R-:W-:Y:S02]  /*41e70*/  IMAD.IADD R33, R33, 0x1, R57 ;  /* 0x0000000121217824 */ /* 0x000fe400078e0239 */
[----:B------:R-:W-:Y:S01]  /*41e80*/  IMAD.IADD R41, R97, 0x1, R51 ;  /* 0x0000000161297824 */ /* 0x000fe200078e0233 */
[----:B------:R-:W-:Y:S01]  /*41e90*/  IADD3 R98, P3, P5, R98, R50, R53 ;  /* 0x0000003262627210 */ /* 0x000fe20007d7e035 */
[-C--:B------:R-:W-:Y:S01]  /*41ea0*/  IMAD.WIDE.U32 R56, R33, R2.reuse, RZ ;  /* 0x0000000221387225 */ /* 0x080fe200078e00ff */
[----:B------:R-:W-:Y:S02]  /*41eb0*/  SEL R97, RZ, 0x1, !P1 ;  /* 0x00000001ff617807 */ /* 0x000fe40004800000 */
[----:B------:R-:W-:Y:S01]  /*41ec0*/  IADD3.X R41, PT, PT, R60, R41, RZ, P3, P5 ;  /* 0x000000293c297210 */ /* 0x000fe20001fea4ff */
[----:B------:R-:W-:Y:S01]  /*41ed0*/  IMAD.WIDE.U32 R58, R32, R2, RZ ;  /* 0x00000002203a7225 */ /* 0x000fe200078e00ff */
[----:B------:R-:W-:-:S03]  /*41ee0*/  IADD3 R94, P1, P3, R97, R94, R61 ;  /* 0x0000005e615e7210 */ /* 0x000fc60007b3e03d */
[----:B------:R-:W-:Y:S01]  /*41ef0*/  IMAD.WIDE.U32 R56, P5, R32, R3, R56 ;  /* 0x0000000320387225 */ /* 0x000fe200078a0038 */
[----:B------:R-:W-:Y:S02]  /*41f00*/  IADD3.X R99, PT, PT, RZ, R99, RZ, P1, P3 ;  /* 0x00000063ff637210 */ /* 0x000fe40000fe64ff */
[----:B------:R-:W-:Y:S01]  /*41f10*/  IADD3 RZ, P1, PT, R54, R58, RZ ;  /* 0x0000003a36ff7210 */ /* 0x000fe20007f3e0ff */
        /* <DEDUP_REMOVED lines=24> */
[----:B------:R-:W-:-:S03]  /*420a0*/  IMAD.MOV.U32 R54, RZ, RZ, R57 ;  /* 0x000000ffff367224 */ /* 0x000fc600078e0039 */
        /* <DEDUP_REMOVED lines=14> */
[----:B------:R-:W-:Y:S02]  /*42190*/  IMAD.MOV.U32 R54, RZ, RZ, R53 ;  /* 0x000000ffff367224 */ /* 0x000fe400078e0035 */
[----:B------:R-:W-:Y:S02]  /*421a0*/  IMAD.MOV.U32 R53, RZ, RZ, RZ ;  /* 0x000000ffff357224 */ /* 0x000fe400078e00ff */
        /* <DEDUP_REMOVED lines=9> */
[----:B------:R-:W-:Y:S01]  /*42240*/  IMAD.MOV.U32 R55, RZ, RZ, RZ ;  /* 0x000000ffff377224 */ /* 0x000fe200078e00ff */
        /* <DEDUP_REMOVED lines=25> */
[----:B------:R-:W-:Y:S02]  /*423e0*/  IMAD.IADD R70, R63, 0x1, R25 ;  /* 0x000000013f467824 */ /* 0x000fe400078e0219 */
[----:B------:R-:W-:Y:S01]  /*423f0*/  IMAD.MOV.U32 R25, RZ, RZ, RZ ;  /* 0x000000ffff197224 */ /* 0x000fe200078e00ff */
[----:B------:R-:W-:-:S04]  /*42400*/  IADD3 R18, P5, P6, R40, R31, R50 ;  /* 0x0000001f28127210 */ /* 0x000fc80007ebe032 */
[----:B------:R-:W-:Y:S02]  /*42410*/  IADD3.X R50, PT, PT, RZ, RZ, RZ, P5, P6 ;  /* 0x000000ffff327210 */ /* 0x000fe40002fec4ff */
[----:B------:R-:W-:-:S04]  /*42420*/  ISETP.GE.U32.AND P5, PT, R77, R75, PT ;  /* 0x0000004b4d00720c */ /* 0x000fc80003fa6070 */
[----:B------:R-:W-:Y:S01]  /*42430*/  ISETP.GE.U32.AND.EX P5, PT, R99, R24, PT, P5 ;  /* 0x000000186300720c */ /* 0x000fe20003fa6150 */
[----:B------:R-:W-:-:S03]  /*42440*/  IMAD R24, R59, R10, RZ ;  /* 0x0000000a3b187224 */ /* 0x000fc600078e02ff */
[----:B------:R-:W-:Y:S01]  /*42450*/  SEL R51, RZ, 0x1, P5 ;  /* 0x00000001ff337807 */ /* 0x000fe20002800000 */
[----:B------:R-:W-:-:S03]  /*42460*/  IMAD R65, R58, R11, R24 ;  /* 0x0000000b3a417224 */ /* 0x000fc600078e0218 */
[----:B------:R-:W-:-:S05]  /*42470*/  IADD3 R31, P5, PT, R51, R54, RZ ;  /* 0x00000036331f7210 */ /* 0x000fca0007fbe0ff */
[----:B------:R-:W-:Y:S01]  /*42480*/  IMAD.X R41, RZ, RZ, R56, P5 ;  /* 0x000000ffff297224 */ /* 0x000fe200028e0638 */
[----:B------:R-:W-:Y:S01]  /*42490*/  IADD3 R26, P5, PT, R31, R52, RZ ;  /* 0x000000341f1a7210 */ /* 0x000fe20007fbe0ff */
[----:B------:R-:W-:-:S04]  /*424a0*/  IMAD.WIDE.U32 R52, R67, R30, RZ ;  /* 0x0000001e43347225 */ /* 0x000fc800078e00ff */
[----:B------:R-:W-:Y:S01]  /*424b0*/  IMAD.X R18, R41, 0x1, R18, P5 ;  /* 0x0000000129127824 */ /* 0x000fe200028e0612 */
[----:B------:R-:W-:-:S04]  /*424c0*/  ISETP.GT.U32.AND P5, PT, R54, R31, PT ;  /* 0x0000001f3600720c */ /* 0x000fc80003fa4070 */
[----:B------:R-:W-:-:S04]  /*424d0*/  ISETP.GT.U32.AND.EX P5, PT, R56, R41, PT, P5 ;  /* 0x000000293800720c */ /* 0x000fc80003fa4150 */
[----:B------:R-:W-:Y:S02]  /*424e0*/  SEL R31, R54, R31, P5 ;  /* 0x0000001f361f7207 */ /* 0x000fe40002800000 */
[----:B------:R-:W-:Y:S02]  /*424f0*/  SEL R41, R56, R41, P5 ;  /* 0x0000002938297207 */ /* 0x000fe40002800000 */
[----:B------:R-:W-:Y:S02]  /*42500*/  ISETP.GT.U32.AND P5, PT, R31, R26, PT ;  /* 0x0000001a1f00720c */ /* 0x000fe40003fa4070 */
[----:B------:R-:W-:Y:S02]  /*42510*/  IADD3.X R56, PT, PT, RZ, RZ, RZ, P2, P0 ;  /* 0x000000ffff387210 */ /* 0x000fe400017e04ff */
[----:B------:R-:W-:Y:S01]  /*42520*/  ISETP.GT.U32.AND.EX P5, PT, R41, R18, PT, P5 ;  /* 0x000000122900720c */ /* 0x000fe20003fa4150 */
[----:B------:R-:W-:-:S03]  /*42530*/  IMAD.WIDE.U32 R40, R62, R29, RZ ;  /* 0x0000001d3e287225 */ /* 0x000fc600078e00ff */
[----:B------:R-:W-:Y:S01]  /*42540*/  SEL R31, RZ, 0x1, !P5 ;  /* 0x00000001ff1f7807 */ /* 0x000fe20006800000 */
[----:B------:R-:W-:Y:S02]  /*42550*/  IMAD.IADD R54, R19, 0x1, R41 ;  /* 0x0000000113367824 */ /* 0x000fe400078e0229 */
[----:B------:R-:W-:Y:S01]  /*42560*/  IMAD.IADD R41, R63, 0x1, R53 ;  /* 0x000000013f297824 */ /* 0x000fe200078e0235 */
[----:B------:R-:W-:Y:S01]  /*42570*/  IADD3 R50, P5, P6, R31, R20, R50 ;  /* 0x000000141f327210 */ /* 0x000fe20007ebe032 */
[----:B------:R-:W-:-:S03]  /*42580*/  IMAD.WIDE.U32 R30, R30, R62, R54 ;  /* 0x0000003e1e1e7225 */ /* 0x000fc600078e0036 */
[----:B------:R-:W-:Y:S01]  /*42590*/  IADD3.X R57, PT, PT, RZ, R57, RZ, P5, P6 ;  /* 0x00000039ff397210 */ /* 0x000fe20002fec4ff */
[----:B------:R-:W-:Y:S01]  /*425a0*/  IMAD.IADD R20, R19, 0x1, R31 ;  /* 0x0000000113147824 */ /* 0x000fe200078e021f */
[----:B------:R-:W-:Y:S01]  /*425b0*/  IADD3 R50, P5, P6, R50, R30, R41 ;  /* 0x0000001e32327210 */ /* 0x000fe20007ebe029 */
[----:B------:R-:W-:-:S03]  /*425c0*/  IMAD.WIDE.U32 R54, R67, R29, RZ ;  /* 0x0000001d43367225 */ /* 0x000fc600078e00ff */
[----:B------:R-:W-:Y:S01]  /*425d0*/  IADD3.X R20, PT, PT, R57, R20, RZ, P5, P6 ;  /* 0x0000001439147210 */ /* 0x000fe20002fec4ff */
[----:B------:R-:W-:Y:S01]  /*425e0*/  IMAD.WIDE.U32 R28, R58, R10, RZ ;  /* 0x0000000a3a1c7225 */ /* 0x000fe200078e00ff */
[----:B------:R-:W-:Y:S02]  /*425f0*/  ISETP.NE.AND P6, PT, R76, RZ, PT ;  /* 0x000000ff4c00720c */ /* 0x000fe40003fc5270 */
[----:B------:R-:W-:Y:S01]  /*42600*/  IADD3 R57, P0, PT, R26, R54, RZ ;  /* 0x000000361a397210 */ /* 0x000fe20007f1e0ff */
[----:B------:R-:W-:Y:S01]  /*42610*/  IMAD.IADD R41, R63, 0x1, R55 ;  /* 0x000000013f297824 */ /* 0x000fe200078e0237 */
[----:B------:R-:W-:Y:S01]  /*42620*/  IADD3.X R67, PT, PT, RZ, RZ, RZ, P6, P4 ;  /* 0x000000ffff437210 */ /* 0x000fe200037e84ff */
[----:B------:R-:W-:Y:S02]  /*42630*/  IMAD.IADD R65, R29, 0x1, R65 ;  /* 0x000000011d417824 */ /* 0x000fe400078e0241 */
[----:B------:R-:W-:Y:S01]  /*42640*/  IMAD.WIDE.U32 R30, R33, R8, RZ ;  /* 0x00000008211e7225 */ /* 0x000fe200078e00ff */
[----:B------:R-:W-:-:S03]  /*42650*/  IADD3 R29, P5, P4, R52, R41, R40 ;  /* 0x00000029341d7210 */ /* 0x000fc60007cbe028 */
[----:B------:R-:W-:-:S04]  /*42660*/  IMAD.WIDE.U32 R52, R65, R2, RZ ;  /* 0x0000000241347225 */ /* 0x000fc800078e00ff */
[----:B------:R-:W-:-:S04]  /*42670*/  IMAD.WIDE.U32 R30, P2, R32, R9, R30 ;  /* 0x00000009201e7225 */ /* 0x000fc8000784001e */
[----:B------:R-:W-:-:S04]  /*42680*/  IMAD.WIDE.U32 R40, R32, R8, RZ ;  /* 0x0000000820287225 */ /* 0x000fc800078e00ff */
[----:B------:R-:W-:-:S04]  /*42690*/  IMAD.WIDE.U32 R54, P6, R28, R3, R52 ;  /* 0x000000031c367225 */ /* 0x000fc800078c0034 */
[----:B------:R-:W-:-:S04]  /*426a0*/  IMAD.WIDE.U32 R52, R28, R2, RZ ;  /* 0x000000021c347225 */ /* 0x000fc800078e00ff */
[----:B------:R-:W-:Y:S01]  /*426b0*/  IMAD.X R69, RZ, RZ, RZ, P2 ;  /* 0x000000ffff457224 */ /* 0x000fe200010e06ff */
[----:B------:R-:W-:Y:S01]  /*426c0*/  IADD3 R24, P2, PT, R41, R30, RZ ;  /* 0x0000001e29187210 */ /* 0x000fe20007f5e0ff */
[----:B------:R-:W-:Y:S02]  /*426d0*/  IMAD.MOV.U32 R68, RZ, RZ, R31 ;  /* 0x000000ffff447224 */ /* 0x000fe400078e001f */
[----:B------:R-:W-:Y:S01]  /*426e0*/  IMAD.X R31, RZ, RZ, RZ, P6 ;  /* 0x000000ffff1f7224 */ /* 0x000fe200030e06ff */
[----:B------:R-:W-:Y:S01]  /*426f0*/  IADD3 R54, P6, PT, R53, R54, RZ ;  /* 0x0000003635367210 */ /* 0x000fe20007fde0ff */
[----:B------:R-:W-:Y:S01]  /*42700*/  IMAD.X R29, R29, 0x1, R18, P0 ;  /* 0x000000011d1d7824 */ /* 0x000fe200000e0612 */
[----:B------:R-:W-:Y:S01]  /*42710*/  IADD3 R41, P0, PT, R96, R57, RZ ;  /* 0x0000003960297210 */ /* 0x000fe20007f1e0ff */
[----:B------:R-:W-:Y:S02]  /*42720*/  IMAD.MOV.U32 R30, RZ, RZ, R55 ;  /* 0x000000ffff1e7224 */ /* 0x000fe400078e0037 */
[----:B------:R-:W-:Y:S01]  /*42730*/  IMAD.WIDE.U32.X R32, R33, R9, R68, P2 ;  /* 0x0000000921207225 */ /* 0x000fe200010e0444 */
[----:B------:R-:W-:-:S02]  /*42740*/  IADD3 R66, P2, PT, R41, R40, RZ ;  /* 0x0000002829427210 */ /* 0x000fc40007f5e0ff */
[----:B------:R-:W-:Y:S01]  /*42750*/  IADD3.X R73, P0, PT, R94, R29, RZ, P0, !PT ;  /* 0x0000001d5e497210 */ /* 0x000fe2000071e4ff */
        /* <DEDUP_REMOVED lines=12> */
[----:B------:R-:W-:-:S04]  /*42820*/  IMAD.WIDE.U32 R40, R28, R4, RZ ;  /* 0x000000041c287225 */ /* 0x000fc800078e00ff */
[----:B------:R-:W-:Y:S01]  /*42830*/  IMAD.X R30, RZ, RZ, R31, P6 ;  /* 0x000000ffff1e7224 */ /* 0x000fe200030e061f */
[----:B------:R-:W-:Y:S01]  /*42840*/  IADD3 R32, P6, PT, R41, R32, RZ ;  /* 0x0000002029207210 */ /* 0x000fe20007fde0ff */
[----:B------:R-:W-:Y:S01]  /*42850*/  IMAD.X R31, RZ, RZ, RZ, P0 ;  /* 0x000000ffff1f7224 */ /* 0x000fe200000e06ff */
[----:B------:R-:W-:Y:S01]  /*42860*/  IADD3 R69, P0, PT, R69, R40, RZ ;  /* 0x0000002845457210 */ /* 0x000fe20007f1e0ff */
[----:B------:R-:W-:Y:S01]  /*42870*/  IMAD.WIDE.U32 R62, R27, R62, R24 ;  /* 0x0000003e1b3e7225 */ /* 0x000fe200078e0018 */
[----:B------:R-:W-:-:S03]  /*42880*/  IADD3.X R61, P2, PT, R30, R61, RZ, P2, !PT ;  /* 0x0000003d1e3d7210 */ /* 0x000fc6000175e4ff */
[----:B------:R-:W-:Y:S01]  /*42890*/  IMAD.MOV.U32 R30, RZ, RZ, R33 ;  /* 0x000000ffff1e7224 */ /* 0x000fe200078e0021 */
[----:B------:R-:W-:Y:S01]  /*428a0*/  IADD3.X R61, P0, PT, R61, R32, RZ, P0, !PT ;  /* 0x000000203d3d7210 */ /* 0x000fe2000071e4ff */
[----:B------:R-:W-:-:S04]  /*428b0*/  IMAD.WIDE.U32 R32, R65, R6, RZ ;  /* 0x0000000641207225 */ /* 0x000fc800078e00ff */
[----:B------:R-:W-:-:S04]  /*428c0*/  IMAD.WIDE.U32.X R30, R65, R5, R30, P6 ;  /* 0x00000005411e7225 */ /* 0x000fc800030e041e */
[----:B------:R-:W-:Y:S01]  /*428d0*/  IMAD.WIDE.U32 R24, R28, R6, RZ ;  /* 0x000000061c187225 */ /* 0x000fe200078e00ff */
[----:B------:R-:W-:-:S03]  /*428e0*/  IADD3.X R23, P0, P6, R30, RZ, RZ, P0, P2 ;  /* 0x000000ff1e177210 */ /* 0x000fc600006044ff */
[C---:B------:R-:W-:Y:S01]  /*428f0*/  IMAD.WIDE.U32 R32, P2, R28.reuse, R7, R32 ;  /* 0x000000071c207225 */ /* 0x040fe20007840020 */
[----:B------:R-:W-:Y:S02]  /*42900*/  IADD3.X R68, PT, PT, R31, RZ, RZ, P0, P6 ;  /* 0x000000ff1f447210 */ /* 0x000fe400007ec4ff */
[----:B------:R-:W-:Y:S01]  /*42910*/  IADD3 R27, P0, PT, R23, R66, RZ ;  /* 0x00000042171b7210 */ /* 0x000fe20007f1e0ff */
[----:B------:R-:W-:Y:S01]  /*42920*/  IMAD R30, R61, R10, RZ ;  /* 0x0000000a3d1e7224 */ /* 0x000fe200078e02ff */
[----:B------:R-:W-:Y:S01]  /*42930*/  IADD3.X R23, PT, PT, RZ, RZ, RZ, P1, P3 ;  /* 0x000000ffff177210 */ /* 0x000fe20000fe64ff */
[----:B------:R-:W-:Y:S01]  /*42940*/  IMAD.X R41, RZ, RZ, RZ, P2 ;  /* 0x000000ffff297224 */ /* 0x000fe200010e06ff */
[----:B------:R-:W-:Y:S01]  /*42950*/  IADD3 R59, P3, PT, R25, R32, RZ ;  /* 0x00000020193b7210 */ /* 0x000fe20007f7e0ff */
[----:B------:R-:W-:Y:S01]  /*42960*/  IMAD.WIDE.U32 R54, P2, R28, R9, R54 ;  /* 0x000000091c367225 */ /* 0x000fe20007840036 */
[----:B------:R-:W-:Y:S02]  /*42970*/  IADD3 R66, P1, PT, R27, R24, RZ ;  /* 0x000000181b427210 */ /* 0x000fe40007f3e0ff */
[----:B------:R-:W-:Y:S01]  /*42980*/  IADD3.X R68, P0, PT, R68, R73, RZ, P0, !PT ;  /* 0x0000004944447210 */ /* 0x000fe2000071e4ff */
[----:B------:R-:W-:-:S03]  /*42990*/  IMAD.WIDE.U32 R24, R69, R10, RZ ;  /* 0x0000000a45187225 */ /* 0x000fc600078e00ff */
[----:B------:R-:W-:Y:S01]  /*429a0*/  IADD3.X R68, P1, PT, R68, R59, RZ, P1, !PT ;  /* 0x0000003b44447210 */ /* 0x000fe20000f3e4ff */
[----:B------:R-:W-:Y:S02]  /*429b0*/  IMAD R27, R69, R11, R30 ;  /* 0x0000000b451b7224 */ /* 0x000fe400078e021e */
        /* <DEDUP_REMOVED lines=9> */
[----:B------:R-:W-:Y:S02]  /*42a50*/  IMAD.MOV.U32 R32, RZ, RZ, R55 ;  /* 0x000000ffff207224 */ /* 0x000fe400078e0037 */
[----:B------:R-:W-:-:S04]  /*42a60*/  IMAD.WIDE.U32 R54, R24, R2, RZ ;  /* 0x0000000218367225 */ /* 0x000fc800078e00ff */
[----:B------:R-:W-:Y:S01]  /*42a70*/  IMAD.WIDE.U32.X R32, R65, R9, R32, P2 ;  /* 0x0000000941207225 */ /* 0x000fe200010e0420 */
[----:B------:R-:W-:Y:S02]  /*42a80*/  IADD3.X R65, PT, PT, R41, RZ, RZ, P0, P1 ;  /* 0x000000ff29417210 */ /* 0x000fe400007e24ff */
[----:B------:R-:W-:Y:S01]  /*42a90*/  IADD3 RZ, P0, PT, R69, R54, RZ ;  /* 0x0000003645ff7210 */ /* 0x000fe20007f1e0ff */
[----:B------:R-:W-:-:S04]  /*42aa0*/  IMAD.WIDE.U32 R58, P2, R24, R3, R58 ;  /* 0x00000003183a7225 */ /* 0x000fc8000784003a */
[----:B------:R-:W-:Y:S01]  /*42ab0*/  IMAD.IADD R19, R19, 0x1, R63 ;  /* 0x0000000113137824 */ /* 0x000fe200078e023f */
[----:B------:R-:W-:Y:S01]  /*42ac0*/  IADD3 R54, P1, PT, R55, R58, RZ ;  /* 0x0000003a37367210 */ /* 0x000fe20007f3e0ff */
[----:B------:R-:W-:Y:S02]  /*42ad0*/  IMAD.X R41, RZ, RZ, RZ, P2 ;  /* 0x000000ffff297224 */ /* 0x000fe400010e06ff */
[----:B------:R-:W-:Y:S01]  /*42ae0*/  IMAD.MOV.U32 R40, RZ, RZ, R59 ;  /* 0x000000ffff287224 */ /* 0x000fe200078e003b */
[----:B------:R-:W-:Y:S01]  /*42af0*/  IADD3.X R69, PT, PT, RZ, R19, RZ, P3, P6 ;  /* 0x00000013ff457210 */ /* 0x000fe20001fec4ff */
[----:B------:R-:W-:Y:S01]  /*42b00*/  IMAD.WIDE.U32 R62, R25, R4, RZ ;  /* 0x00000004193e7225 */ /* 0x000fe200078e00ff */
[----:B------:R-:W-:Y:S02]  /*42b10*/  IADD3 R70, P3, PT, R53, R67, RZ ;  /* 0x0000004335467210 */ /* 0x000fe40007f7e0ff */
[----:B------:R-:W-:Y:S01]  /*42b20*/  IADD3.X RZ, P6, PT, R61, R54, RZ, P0, !PT ;  /* 0x000000363dff7210 */ /* 0x000fe200007de4ff */
[----:B------:R-:W-:Y:S01]  /*42b30*/  IMAD.WIDE.U32.X R58, R25, R3, R40, P1 ;  /* 0x00000003193a7225 */ /* 0x000fe200008e0428 */
[----:B------:R-:W-:-:S03]  /*42b40*/  IADD3 R19, P0, PT, R27, R70, RZ ;  /* 0x000000461b137210 */ /* 0x000fc60007f1e0ff */
[----:B------:R-:W-:-:S04]  /*42b50*/  IMAD.WIDE.U32 R54, P2, R24, R5, R62 ;  /* 0x0000000518367225 */ /* 0x000fc8000784003e */
[----:B------:R-:W-:-:S04]  /*42b60*/  IMAD.WIDE.U32 R40, R24, R4, RZ ;  /* 0x0000000418287225 */ /* 0x000fc800078e00ff */
[----:B------:R-:W-:Y:S01]  /*42b70*/  IMAD.X R72, R52, 0x1, R69, P3 ;  /* 0x0000000134487824 */ /* 0x000fe200018e0645 */
[----:B------:R-:W-:Y:S01]  /*42b80*/  IADD3.X R61, P3, PT, RZ, R58, RZ, P6, !PT ;  /* 0x0000003aff3d7210 */ /* 0x000fe2000377e4ff */
[----:B------:R-:W-:Y:S01]  /*42b90*/  IMAD.X R31, RZ, RZ, RZ, P2 ;  /* 0x000000ffff1f7224 */ /* 0x000fe200010e06ff */
[----:B------:R-:W-:Y:S01]  /*42ba0*/  IADD3 R62, P6, PT, R41, R54, RZ ;  /* 0x00000036293e7210 */ /* 0x000fe20007fde0ff */
[----:B------:R-:W-:Y:S01]  /*42bb0*/  IMAD.WIDE.U32 R52, R25, R6, RZ ;  /* 0x0000000619347225 */ /* 0x000fe200078e00ff */
[----:B------:R-:W-:Y:S02]  /*42bc0*/  IADD3.X R54, P1, PT, R65, R72, RZ, P0, !PT ;  /* 0x0000004841367210 */ /* 0x000fe4000073e4ff */
[----:B------:R-:W-:Y:S01]  /*42bd0*/  IADD3 R61, P0, PT, R61, R66, RZ ;  /* 0x000000423d3d7210 */ /* 0x000fe20007f1e0ff */
[----:B------:R-:W-:Y:S01]  /*42be0*/  IMAD.X R63, RZ, RZ, R59, P3 ;  /* 0x000000ffff3f7224 */ /* 0x000fe200018e063b */
[----:B------:R-:W-:Y:S01]  /*42bf0*/  IADD3 R28, P2, PT, R19, R30, RZ ;  /* 0x0000001e131c7210 */ /* 0x000fe20007f5e0ff */
[----:B------:R-:W-:Y:S01]  /*42c00*/  IMAD.MOV.U32 R30, RZ, RZ, R55 ;  /* 0x000000ffff1e7224 */ /* 0x000fe200078e0037 */
[----:B------:R-:W-:-:S02]  /*42c10*/  IADD3 R61, P3, PT, R61, R40, RZ ;  /* 0x000000283d3d7210 */ /* 0x000fc40007f7e0ff */
[----:B------:R-:W-:Y:S01]  /*42c20*/  IADD3.X R63, P0, PT, R63, R68, RZ, P0, !PT ;  /* 0x000000443f3f7210 */ /* 0x000fe2000071e4ff */
[----:B------:R-:W-:Y:S01]  /*42c30*/  IMAD.WIDE.U32.X R40, R25, R5, R30, P6 ;  /* 0x0000000519287225 */ /* 0x000fe200030e041e */
[----:B------:R-:W-:Y:S02]  /*42c40*/  IADD3.X R54, P2, PT, R54, R73, RZ, P2, !PT ;  /* 0x0000004936367210 */ /* 0x000fe4000175e4ff */
[----:B------:R-:W-:Y:S01]  /*42c50*/  IADD3.X R63, P3, PT, R63, R62, RZ, P3, !PT ;  /* 0x0000003e3f3f7210 */ /* 0x000fe20001f7e4ff */
[----:B------:R-:W-:Y:S01]  /*42c60*/  IMAD.WIDE.U32 R30, P6, R24, R7, R52 ;  /* 0x00000007181e7225 */ /* 0x000fe200078c0034 */
[----:B------:R-:W-:Y:S02]  /*42c70*/  IADD3.X R58, P1, P2, R32, RZ, RZ, P2, P1 ;  /* 0x000000ff203a7210 */ /* 0x000fe400012224ff */
[----:B------:R-:W-:Y:S01]  /*42c80*/  IADD3.X R19, P0, P3, R40, RZ, RZ, P3, P0 ;  /* 0x000000ff28137210 */ /* 0x000fe20001b004ff */
[----:B------:R-:W-:Y:S01]  /*42c90*/  IMAD.WIDE.U32 R52, R24, R6, RZ ;  /* 0x0000000618347225 */ /* 0x000fe200078e00ff */
[----:B------:R-:W-:-:S02]  /*42ca0*/  IADD3.X R62, PT, PT, R33, RZ, RZ, P1, P2 ;  /* 0x000000ff213e7210 */ /* 0x000fc40000fe44ff */
[----:B------:R-:W-:Y:S01]  /*42cb0*/  ISETP.GE.U32.AND P1, PT, R70, R67, PT ;  /* 0x000000434600720c */ /* 0x000fe20003f26070 */
[----:B------:R-:W-:Y:S01]  /*42cc0*/  IMAD.X R33, RZ, RZ, RZ, P6 ;  /* 0x000000ffff217224 */ /* 0x000fe200030e06ff */
[----:B------:R-:W-:Y:S01]  /*42cd0*/  IADD3 R64, P6, P2, R71, R64, R56 ;  /* 0x0000004047407210 */ /* 0x000fe20007ade038 */
[----:B------:R-:W-:Y:S01]  /*42ce0*/  IMAD.MOV.U32 R32, RZ, RZ, R31 ;  /* 0x000000ffff207224 */ /* 0x000fe200078e001f */
[----:B------:R-:W-:Y:S01]  /*42cf0*/  IADD3.X R59, PT, PT, R41, RZ, RZ, P0, P3 ;  /* 0x000000ff293b7210 */ /* 0x000fe200007e64ff */
[----:B------:R-:W-:Y:S01]  /*42d00*/  IMAD.WIDE.U32 R40, R25, R8, RZ ;  /* 0x0000000819287225 */ /* 0x000fe200078e00ff */
[----:B------:R-:W-:Y:S02]  /*42d10*/  IADD3 R19, P0, PT, R19, R28, RZ ;  /* 0x0000001c13137210 */ /* 0x000fe40007f1e0ff */
[----:B------:R-:W-:Y:S01]  /*42d20*/  ISETP.GE.U32.AND.EX P1, PT, R72, R69, PT, P1 ;  /* 0x000000454800720c */ /* 0x000fe20003f26110 */
[----:B------:R-:W-:Y:S01]  /*42d30*/  IMAD R28, R63, R10, RZ ;  /* 0x0000000a3f1c7224 */ /* 0x000fe200078e02ff */
[----:B------:R-:W-:-:S02]  /*42d40*/  IADD3.X R66, PT, PT, RZ, R21, RZ, P6, P2 ;  /* 0x00000015ff427210 */ /* 0x000fc400037e44ff */
[----:B------:R-:W-:Y:S01]  /*42d50*/  IADD3 R68, P3, PT, R53, R30, RZ ;  /* 0x0000001e35447210 */ /* 0x000fe20007f7e0ff */
[----:B------:R-:W-:Y:S01]  /*42d60*/  IMAD.WIDE.U32 R30, R61, R10, RZ ;  /* 0x0000000a3d1e7225 */ /* 0x000fe200078e00ff */
[----:B------:R-:W-:Y:S02]  /*42d70*/  IADD3 R56, P6, PT, R19, R52, RZ ;  /* 0x0000003413387210 */ /* 0x000fe40007fde0ff */
[----:B------:R-:W-:Y:S01]  /*42d80*/  IADD3.X R59, P2, PT, R59, R54, RZ, P0, !PT ;  /* 0x000000363b3b7210 */ /* 0x000fe2000075e4ff */
[----:B------:R-:W-:Y:S01]  /*42d90*/  IMAD R19, R61, R11, R28 ;  /* 0x0000000b3d137224 */ /* 0x000fe200078e021c */
[----:B------:R-:W-:Y:S01]  /*42da0*/  SEL R65, RZ, 0x1, P1 ;  /* 0x00000001ff417807 */ /* 0x000fe20000800000 */
[----:B------:R-:W-:Y:S01]  /*42db0*/  IMAD.WIDE.U32.X R32, R25, R7, R32, P3 ;  /* 0x0000000719207225 */ /* 0x000fe200018e0420 */
[----:B------:R-:W-:Y:S02]  /*42dc0*/  IADD3.X R59, P1, PT, R59, R68, RZ, P6, !PT ;  /* 0x000000443b3b7210 */ /* 0x000fe4000373e4ff */
[----:B------:R-:W-:Y:S01]  /*42dd0*/  IADD3 R65, P0, PT, R65, R64, RZ ;  /* 0x0000004041417210 */ /* 0x000fe20007f1e0ff */
        /* <DEDUP_REMOVED lines=41> */
[C---:B------:R-:W-:Y:S01]  /*43070*/  IMAD.WIDE.U32.X R24, R19.reuse, R5, R24, P6 ;  /* 0x0000000513187225 */ /* 0x040fe200030e0418 */
[----:B------:R-:W-:Y:S02]  /*43080*/  IADD3.X R56, P2, PT, R18, R27, RZ, P2, !PT ;  /* 0x0000001b12387210 */ /* 0x000fe4000175e4ff */
[----:B------:R-:W-:Y:S01]  /*43090*/  IADD3.X R28, PT, PT, RZ, RZ, RZ, P5, P4 ;  /* 0x000000ffff1c7210 */ /* 0x000fe20002fe84ff */
[----:B------:R-:W-:Y:S01]  /*430a0*/  IMAD.WIDE.U32 R26, R19, R6, RZ ;  /* 0x00000006131a7225 */ /* 0x000fe200078e00ff */
[----:B------:R-:W-:-:S02]  /*430b0*/  IADD3 R51, P5, P4, R51, R60, R23 ;  /* 0x0000003c33337210 */ /* 0x000fc40007cbe017 */
[----:B------:R-:W-:Y:S02]  /*430c0*/  ISETP.GE.U32.AND.EX P3, PT, R67, R66, PT, P3 ;  /* 0x000000424300720c */ /* 0x000fe40003f66130 */
[----:B------:R-:W-:Y:S02]  /*430d0*/  SEL R23, RZ, 0x1, P0 ;  /* 0x00000001ff177807 */ /* 0x000fe40000000000 */
[----:B------:R-:W-:Y:S02]  /*430e0*/  ISETP.GE.U32.AND P0, PT, R58, R65, PT ;  /* 0x000000413a00720c */ /* 0x000fe40003f06070 */
[----:B------:R-:W-:Y:S02]  /*430f0*/  IADD3.X R21, P1, P2, R24, RZ, RZ, P2, P1 ;  /* 0x000000ff18157210 */ /* 0x000fe400012224ff */
[----:B------:R-:W-:Y:S01]  /*43100*/  SEL R32, RZ, 0x1, P3 ;  /* 0x00000001ff207807 */ /* 0x000fe20001800000 */
[----:B------:R-:W-:Y:S01]  /*43110*/  IMAD.WIDE.U32 R26, P3, R30, R7, R26 ;  /* 0x000000071e1a7225 */ /* 0x000fe2000786001a */
[----:B------:R-:W-:-:S02]  /*43120*/  ISETP.GE.U32.AND.EX P0, PT, R62, R67, PT, P0 ;  /* 0x000000433e00720c */ /* 0x000fc40003f06100 */
[----:B------:R-:W-:Y:S01]  /*43130*/  IADD3.X R18, PT, PT, R25, RZ, RZ, P1, P2 ;  /* 0x000000ff19127210 */ /* 0x000fe20000fe44ff */
[----:B------:R-:W-:Y:S01]  /*43140*/  IMAD.WIDE.U32 R24, R30, R6, RZ ;  /* 0x000000061e187225 */ /* 0x000fe200078e00ff */
[----:B------:R-:W-:Y:S02]  /*43150*/  IADD3.X R54, PT, PT, RZ, R22, RZ, P5, P4 ;  /* 0x00000016ff367210 */ /* 0x000fe40002fe84ff */
[----:B------:R-:W-:Y:S01]  /*43160*/  IADD3 R32, P4, PT, R32, R51, RZ ;  /* 0x0000003320207210 */ /* 0x000fe20007f9e0ff */
[----:B------:R-:W-:Y:S01]  /*43170*/  IMAD.MOV.U32 R22, RZ, RZ, R27 ;  /* 0x000000ffff167224 */ /* 0x000fe200078e001b */
[----:B------:R-:W-:Y:S02]  /*43180*/  IADD3 R21, P1, PT, R21, R52, RZ ;  /* 0x0000003415157210 */ /* 0x000fe40007f3e0ff */
[----:B------:R-:W-:Y:S01]  /*43190*/  SEL R29, RZ, 0x1, P0 ;  /* 0x00000001ff1d7807 */ /* 0x000fe20000000000 */
[----:B------:R-:W-:Y:S01]  /*431a0*/  IMAD.X R33, RZ, RZ, R54, P4 ;  /* 0x000000ffff217224 */ /* 0x000fe200020e0636 */
[----:B------:R-:W-:-:S02]  /*431b0*/  IADD3 R55, P5, PT, R25, R26, RZ ;  /* 0x0000001a19377210 */ /* 0x000fc40007fbe0ff */
[----:B------:R-:W-:Y:S01]  /*431c0*/  IADD3 R97, P0, PT, R21, R24, RZ ;  /* 0x0000001815617210 */ /* 0x000fe20007f1e0ff */
[----:B------:R-:W-:Y:S01]  /*431d0*/  IMAD.WIDE.U32 R24, R19, R8, RZ ;  /* 0x0000000813187225 */ /* 0x000fe200078e00ff */
[----:B------:R-:W-:Y:S02]  /*431e0*/  IADD3 R29, P4, PT, R29, R32, RZ ;  /* 0x000000201d1d7210 */ /* 0x000fe40007f9e0ff */
[----:B------:R-:W-:Y:S01]  /*431f0*/  IADD3 R50, P6, P2, R23, R50, R28 ;  /* 0x0000003217327210 */ /* 0x000fe20007ade01c */
[----:B------:R-:W-:Y:S01]  /*43200*/  IMAD.X R23, RZ, RZ, RZ, P3 ;  /* 0x000000ffff177224 */ /* 0x000fe200018e06ff */
[----:B------:R-:W-:Y:S01]  /*43210*/  IADD3.X R18, P1, PT, R18, R31, RZ, P1, !PT ;  /* 0x0000001f12127210 */ /* 0x000fe20000f3e4ff */
[----:B------:R-:W-:Y:S01]  /*43220*/  IMAD.X R28, RZ, RZ, R33, P4 ;  /* 0x000000ffff1c7224 */ /* 0x000fe200020e0621 */
[----:B------:R-:W-:Y:S01]  /*43230*/  ISETP.GE.U32.AND P3, PT, R32, R51, PT ;  /* 0x000000332000720c */ /* 0x000fe20003f66070 */
[----:B------:R-:W-:Y:S01]  /*43240*/  IMAD.WIDE.U32.X R22, R19, R7, R22, P5 ;  /* 0x0000000713167225 */ /* 0x000fe200028e0416 */
[----:B------:R-:W-:-:S02]  /*43250*/  IADD3.X R55, P0, PT, R18, R55, RZ, P0, !PT ;  /* 0x0000003712377210 */ /* 0x000fc4000071e4ff */
[----:B------:R-:W-:Y:S01]  /*43260*/  ISETP.GE.U32.AND.EX P3, PT, R33, R54, PT, P3 ;  /* 0x000000362100720c */ /* 0x000fe20003f66130 */
[----:B------:R-:W-:Y:S01]  /*43270*/  IMAD.WIDE.U32 R24, P4, R30, R9, R24 ;  /* 0x000000091e187225 */ /* 0x000fe20007880018 */
[----:B------:R-:W-:Y:S02]  /*43280*/  IADD3.X R21, P1, P0, R22, RZ, RZ, P0, P1 ;  /* 0x000000ff16157210 */ /* 0x000fe400000224ff */
[----:B------:R-:W-:Y:S01]  /*43290*/  ISETP.GE.U32.AND P5, PT, R29, R32, PT ;  /* 0x000000201d00720c */ /* 0x000fe20003fa6070 */
        /* <DEDUP_REMOVED lines=9> */
[----:B------:R-:W-:Y:S02]  /*43330*/  ISETP.GE.U32.AND.EX P5, PT, R28, R33, PT, P5 ;  /* 0x000000211c00720c */ /* 0x000fe40003fa6150 */
[----:B------:R-:W-:Y:S02]  /*43340*/  IADD3 R113, P3, PT, R21, R30, RZ ;  /* 0x0000001e15717210 */ /* 0x000fe40007f7e0ff */
[----:B------:R-:W-:Y:S01]  /*43350*/  ISETP.GE.U32.AND P4, PT, R18, R29, PT ;  /* 0x0000001d1200720c */ /* 0x000fe20003f86070 */
[----:B------:R-:W-:Y:S01]  /*43360*/  IMAD.WIDE.U32.X R18, R19, R9, R26, P1 ;  /* 0x0000000913127225 */ /* 0x000fe200008e041a */
        /* <DEDUP_REMOVED lines=44> */
.L_x_131:
        /* <DEDUP_REMOVED lines=21> */
.L_x_132:
[----:B------:R-:W-:Y:S01]  /*43780*/  ISETP.GE.U32.AND P0, PT, R24, R95, PT ;  /* 0x0000005f1800720c */ /* 0x000fe20003f06070 */
[----:B------:R-:W-:Y:S01]  /*43790*/  IMAD.MOV.U32 R31, RZ, RZ, RZ ;  /* 0x000000ffff1f7224 */ /* 0x000fe200078e00ff */
[----:B------:R-:W-:Y:S02]  /*437a0*/  IADD3 R95, P1, PT, -R95, R24, RZ ;  /* 0x000000185f5f7210 */ /* 0x000fe40007f3e1ff */
        /* <DEDUP_REMOVED lines=62> */
.L_x_133:
[----:B------:R-:W-:Y:S01]  /*43b90*/  IMAD.WIDE.U32 R20, R44, R95, RZ ;  /* 0x0000005f2c147225 */ /* 0x000fe200078e00ff */
[----:B------:R-:W-:-:S03]  /*43ba0*/  CS2R R32, SRZ ;  /* 0x0000000000207805 */ /* 0x000fc6000001ff00 */
        /* <DEDUP_REMOVED lines=10> */
[----:B------:R-:W-:Y:S01]  /*43c50*/  IMAD.IADD R19, R35, 0x1, R23 ;  /* 0x0000000123137824 */ /* 0x000fe200078e0217 */
[----:B------:R-:W-:Y:S01]  /*43c60*/  IADD3.X R23, PT, PT, RZ, RZ, RZ, P0, P2 ;  /* 0x000000ffff177210 */ /* 0x000fe200007e44ff */
[----:B------:R-:W-:-:S03]  /*43c70*/  IMAD.WIDE.U32 R38, R43, R97, RZ ;  /* 0x000000612b267225 */ /* 0x000fc600078e00ff */
[----:B------:R-:W-:Y:S01]  /*43c80*/  IADD3 R52, P1, P3, R28, R19, R52 ;  /* 0x000000131c347210 */ /* 0x000fe20007b3e034 */
[----:B------:R-:W-:Y:S01]  /*43c90*/  IMAD.IADD R34, R30, 0x1, R25 ;  /* 0x000000011e227824 */ /* 0x000fe200078e0219 */
[----:B------:R-:W-:Y:S01]  /*43ca0*/  IADD3 R38, P4, PT, R20, R38, RZ ;  /* 0x0000002614267210 */ /* 0x000fe20007f9e0ff */
[----:B------:R-:W-:Y:S02]  /*43cb0*/  IMAD.MOV.U32 R51, RZ, RZ, RZ ;  /* 0x000000ffff337224 */ /* 0x000fe400078e00ff */
[----:B------:R-:W-:-:S04]  /*43cc0*/  IMAD.WIDE.U32 R24, R49, R95, RZ ;  /* 0x0000005f31187225 */ /* 0x000fc800078e00ff */
[----:B------:R-:W-:Y:S02]  /*43cd0*/  IMAD.MOV.U32 R27, RZ, RZ, RZ ;  /* 0x000000ffff1b7224 */ /* 0x000fe400078e00ff */
[----:B------:R-:W-:Y:S02]  /*43ce0*/  IMAD.IADD R37, R31, 0x1, R39 ;  /* 0x000000011f257824 */ /* 0x000fe400078e0227 */
[----:B------:R-:W-:Y:S02]  /*43cf0*/  IMAD.IADD R21, R35, 0x1, R29 ;  /* 0x0000000123157824 */ /* 0x000fe400078e021d */
[----:B------:R-:W-:Y:S02]  /*43d00*/  IMAD.IADD R36, R51, 0x1, R53 ;  /* 0x0000000133247824 */ /* 0x000fe400078e0235 */
[----:B------:R-:W-:-:S04]  /*43d10*/  IMAD.WIDE.U32 R54, R49, R112, RZ ;  /* 0x0000007031367225 */ /* 0x000fc800078e00ff */
[----:B------:R-:W-:-:S04]  /*43d20*/  IMAD.WIDE.U32 R28, R48, R95, RZ ;  /* 0x0000005f301c7225 */ /* 0x000fc800078e00ff */
[----:B------:R-:W-:Y:S02]  /*43d30*/  IMAD.IADD R39, R33, 0x1, R25 ;  /* 0x0000000121277824 */ /* 0x000fe400078e0219 */
[----:B------:R-:W-:Y:S02]  /*43d40*/  IMAD.MOV.U32 R53, RZ, RZ, RZ ;  /* 0x000000ffff357224 */ /* 0x000fe400078e00ff */
[----:B------:R-:W-:Y:S01]  /*43d50*/  IMAD.WIDE.U32 R18, R45, R112, R26 ;  /* 0x000000702d127225 */ /* 0x000fe200078e001a */
[----:B------:R-:W-:-:S03]  /*43d60*/  IADD3 R39, P5, P6, R54, R39, R28 ;  /* 0x0000002736277210 */ /* 0x000fc60007ebe01c */
[----:B------:R-:W-:Y:S01]  /*43d70*/  IMAD.MOV.U32 R25, RZ, RZ, RZ ;  /* 0x000000ffff197224 */ /* 0x000fe200078e00ff */
[----:B------:R-:W-:Y:S01]  /*43d80*/  IADD3 R34, P0, P2, R23, R18, R34 ;  /* 0x0000001217227210 */ /* 0x000fe20007a1e022 */
[----:B------:R-:W-:Y:S01]  /*43d90*/  IMAD.WIDE.U32 R26, R42, R97, RZ ;  /* 0x000000612a1a7225 */ /* 0x000fe200078e00ff */
[----:B------:R-:W-:-:S03]  /*43da0*/  IADD3.X R23, PT, PT, RZ, RZ, RZ, P5, P6 ;  /* 0x000000ffff177210 */ /* 0x000fc60002fec4ff */
[----:B------:R-:W-:Y:S02]  /*43db0*/  IMAD.IADD R40, R53, 0x1, R29 ;  /* 0x0000000135287824 */ /* 0x000fe400078e021d */
[----:B------:R-:W-:Y:S02]  /*43dc0*/  IMAD.IADD R60, R32, 0x1, R19 ;  /* 0x00000001203c7824 */ /* 0x000fe400078e0213 */
[----:B------:R-:W-:-:S03]  /*43dd0*/  IMAD.WIDE.U32 R28, R43, R96, RZ ;  /* 0x000000602b1c7225 */ /* 0x000fc600078e00ff */
[----:B------:R-:W-:Y:S01]  /*43de0*/  IADD3.X R60, PT, PT, RZ, R60, RZ, P0, P2 ;  /* 0x0000003cff3c7210 */ /* 0x000fe200007e44ff */
[----:B------:R-:W-:Y:S01]  /*43df0*/  IMAD.IADD R49, R33, 0x1, R55 ;  /* 0x0000000121317824 */ /* 0x000fe200078e0237 */
[----:B------:R-:W-:Y:S01]  /*43e00*/  IADD3 R50, P2, P0, R28, R37, R26 ;  /* 0x000000251c327210 */ /* 0x000fe2000785e01a */
[----:B------:R-:W-:-:S04]  /*43e10*/  IMAD.WIDE.U32 R18, R44, R97, RZ ;  /* 0x000000612c127225 */ /* 0x000fc800078e00ff */
[----:B------:R-:W-:Y:S02]  /*43e20*/  IMAD.IADD R54, R25, 0x1, R27 ;  /* 0x0000000119367824 */ /* 0x000fe400078e021b */
[----:B------:R-:W-:Y:S02]  /*43e30*/  IMAD.MOV.U32 R55, RZ, RZ, RZ ;  /* 0x000000ffff377224 */ /* 0x000fe400078e00ff */
[----:B------:R-:W-:-:S04]  /*43e40*/  IMAD.WIDE.U32 R56, R45, R97, RZ ;  /* 0x000000612d387225 */ /* 0x000fc800078e00ff */
[----:B------:R-:W-:-:S04]  /*43e50*/  IMAD.WIDE.U32 R58, R44, R96, RZ ;  /* 0x000000602c3a7225 */ /* 0x000fc800078e00ff */
[----:B------:R-:W-:Y:S02]  /*43e60*/  IMAD.IADD R19, R30, 0x1, R19 ;  /* 0x000000011e137824 */ /* 0x000fe400078e0213 */
[----:B------:R-:W-:Y:S02]  /*43e70*/  IMAD.IADD R33, R31, 0x1, R29 ;  /* 0x000000011f217824 */ /* 0x000fe400078e021d */
[----:B------:R-:W-:-:S04]  /*43e80*/  IMAD.WIDE.U32 R26, R42, R96, R54 ;  /* 0x000000602a1a7225 */ /* 0x000fc800078e0036 */
[----:B------:R-:W-:Y:S01]  /*43e90*/  IMAD.IADD R28, R32, 0x1, R57 ;  /* 0x00000001201c7824 */ /* 0x000fe200078e0239 */
[----:B------:R-:W-:Y:S01]  /*43ea0*/  IADD3 R33, P5, P6, R34, R26, R33 ;  /* 0x0000001a22217210 */ /* 0x000fe20007ebe021 */
[----:B------:R-:W-:Y:S01]  /*43eb0*/  IMAD.IADD R57, R30, 0x1, R59 ;  /* 0x000000011e397824 */ /* 0x000fe200078e023b */
[----:B------:R-:W-:Y:S01]  /*43ec0*/  IADD3.X R59, PT, PT, RZ, RZ, RZ, P1, P3 ;  /* 0x000000ffff3b7210 */ /* 0x000fe20000fe64ff */
[----:B------:R-:W-:Y:S01]  /*43ed0*/  IMAD.MOV.U32 R37, RZ, RZ, RZ ;  /* 0x000000ffff257224 */ /* 0x000fe200078e00ff */
[----:B------:R-:W-:Y:S01]  /*43ee0*/  IADD3 R58, P1, P3, R58, R19, R56 ;  /* 0x000000133a3a7210 */ /* 0x000fe20007b3e038 */
[----:B------:R-:W-:Y:S02]  /*43ef0*/  IMAD.IADD R19, R25, 0x1, R27 ;  /* 0x0000000119137824 */ /* 0x000fe400078e021b */
[----:B------:R-:W-:Y:S01]  /*43f00*/  IMAD.X R50, R50, 0x1, R61, P4 ;  /* 0x0000000132327824 */ /* 0x000fe200020e063d */
[----:B------:R-:W-:Y:S01]  /*43f10*/  ISETP.GE.U32.AND P4, PT, R38, R20, PT ;  /* 0x000000142600720c */ /* 0x000fe20003f86070 */
[----:B------:R-:W-:Y:S01]  /*43f20*/  IMAD.WIDE.U32 R26, R46, R97, RZ ;  /* 0x000000612e1a7225 */ /* 0x000fe200078e00ff */
[----:B------:R-:W-:-:S02]  /*43f30*/  IADD3.X R55, PT, PT, RZ, RZ, RZ, P1, P3 ;  /* 0x000000ffff377210 */ /* 0x000fc40000fe64ff */
[----:B------:R-:W-:Y:S01]  /*43f40*/  ISETP.GE.U32.AND.EX P4, PT, R50, R61, PT, P4 ;  /* 0x0000003d3200720c */ /* 0x000fe20003f86140 */
[----:B------:R-:W-:-:S03]  /*43f50*/  IMAD.WIDE.U32 R36, R46, R112, R36 ;  /* 0x000000702e247225 */ /* 0x000fc600078e0024 */
[----:B------:R-:W-:Y:S01]  /*43f60*/  SEL R34, RZ, 0x1, P4 ;  /* 0x00000001ff227807 */ /* 0x000fe20002000000 */
[----:B------:R-:W-:Y:S02]  /*43f70*/  IMAD.MOV.U32 R41, RZ, RZ, RZ ;  /* 0x000000ffff297224 */ /* 0x000fe400078e00ff */
[C---:B------:R-:W-:Y:S01]  /*43f80*/  IMAD.IADD R20, R51.reuse, 0x1, R27 ;  /* 0x0000000133147824 */ /* 0x040fe200078e021b */
[----:B------:R-:W-:Y:S01]  /*43f90*/  IADD3.X R27, PT, PT, R60, R19, RZ, P5, P6 ;  /* 0x000000133c1b7210 */ /* 0x000fe20002fec4ff */
[----:B------:R-:W-:Y:S01]  /*43fa0*/  IMAD.IADD R60, R51, 0x1, R37 ;  /* 0x00000001333c7824 */ /* 0x000fe200078e0225 */
[----:B------:R-:W-:Y:S01]  /*43fb0*/  IADD3 R59, P5, P6, R59, R36, R21 ;  /* 0x000000243b3b7210 */ /* 0x000fe20007ebe015 */
[----:B------:R-:W-:-:S03]  /*43fc0*/  IMAD.WIDE.U32 R40, R48, R112, R40 ;  /* 0x0000007030287225 */ /* 0x000fc600078e0028 */
[----:B------:R-:W-:Y:S01]  /*43fd0*/  IADD3.X R60, PT, PT, RZ, R60, RZ, P5, P6 ;  /* 0x0000003cff3c7210 */ /* 0x000fe20002fec4ff */
[----:B------:R-:W-:Y:S01]  /*43fe0*/  IMAD.MOV.U32 R21, RZ, RZ, RZ ;  /* 0x000000ffff157224 */ /* 0x000fe200078e00ff */
[----:B------:R-:W-:Y:S01]  /*43ff0*/  IADD3 R40, P4, P5, R23, R40, R49 ;  /* 0x0000002817287210 */ /* 0x000fe20007d9e031 */
[----:B------:R-:W-:Y:S01]  /*44000*/  IMAD.WIDE.U32 R48, R43, R95, RZ ;  /* 0x0000005f2b307225 */ /* 0x000fe200078e00ff */
[----:B------:R-:W-:-:S03]  /*44010*/  IADD3 R23, P6, PT, R34, R22, RZ ;  /* 0x0000001622177210 */ /* 0x000fc60007fde0ff */
[----:B------:R-:W-:Y:S01]  /*44020*/  IMAD.WIDE.U32 R36, R46, R96, R20 ;  /* 0x000000602e247225 */ /* 0x000fe200078e0014 */
[----:B------:R-:W-:Y:S02]  /*44030*/  IADD3 R46, P3, PT, R23, R18, RZ ;  /* 0x00000012172e7210 */ /* 0x000fe40007f7e0ff */
[----:B------:R-:W-:Y:S01]  /*44040*/  ISETP.GT.U32.AND P1, PT, R22, R23, PT ;  /* 0x000000171600720c */ /* 0x000fe20003f24070 */
[----:B------:R-:W-:Y:S02]  /*44050*/  IMAD.IADD R54, R53, 0x1, R41 ;  /* 0x0000000135367824 */ /* 0x000fe400078e0229 */
[----:B------:R-:W-:-:S03]  /*44060*/  IMAD.WIDE.U32 R20, R42, R95, RZ ;  /* 0x0000005f2a147225 */ /* 0x000fc600078e00ff */
[----:B------:R-:W-:Y:S01]  /*44070*/  IADD3.X R54, PT, PT, RZ, R54, RZ, P4, P5 ;  /* 0x00000036ff367210 */ /* 0x000fe200027ea4ff */
[----:B------:R-:W-:-:S04]  /*44080*/  IMAD.WIDE.U32 R18, R43, R112, RZ ;  /* 0x000000702b127225 */ /* 0x000fc800078e00ff */
[----:B------:R-:W-:Y:S02]  /*44090*/  IMAD.IADD R65, R31, 0x1, R49 ;  /* 0x000000011f417824 */ /* 0x000fe400078e0231 */
[----:B------:R-:W-:Y:S02]  /*440a0*/  IMAD.MOV.U32 R29, RZ, RZ, RZ ;  /* 0x000000ffff1d7224 */ /* 0x000fe400078e00ff */
[----:B------:R-:W-:Y:S01]  /*440b0*/  IMAD.X R53, RZ, RZ, R52, P6 ;  /* 0x000000ffff357224 */ /* 0x000fe200030e0634 */
[----:B------:R-:W-:Y:S01]  /*440c0*/  IADD3 R65, P5, P4, R18, R65, R20 ;  /* 0x0000004112417210 */ /* 0x000fe20007cbe014 */
[----:B------:R-:W-:-:S03]  /*440d0*/  IMAD.WIDE.U32 R28, R45, R96, R28 ;  /* 0x000000602d1c7225 */ /* 0x000fc600078e001c */
[----:B------:R-:W-:Y:S01]  /*440e0*/  ISETP.GT.U32.AND.EX P1, PT, R52, R53, PT, P1 ;  /* 0x000000353400720c */ /* 0x000fe20003f24110 */
[----:B------:R-:W-:Y:S01]  /*440f0*/  IMAD.X R49, R53, 0x1, R58, P3 ;  /* 0x0000000135317824 */ /* 0x000fe200018e063a */
[----:B------:R-:W-:Y:S01]  /*44100*/  P2R R56, PR, RZ, 0x20 ;  /* 0x00000020ff387803 */ /* 0x000fe20000000000 */
[----:B------:R-:W-:Y:S01]  /*44110*/  IMAD R20, R65, R10, RZ ;  /* 0x0000000a41147224 */ /* 0x000fe200078e02ff */
[----:B------:R-:W-:Y:S01]  /*44120*/  IADD3 R18, P3, P5, R59, R28, R57 ;  /* 0x0000001c3b127210 */ /* 0x000fe20007d7e039 */
[----:B------:R-:W-:Y:S01]  /*44130*/  IMAD.IADD R63, R32, 0x1, R29 ;  /* 0x00000001203f7824 */ /* 0x000fe200078e021d */
[----:B------:R-:W-:Y:S01]  /*44140*/  SEL R41, R22, R23, P1 ;  /* 0x0000001716297207 */ /* 0x000fe20000800000 */
[----:B------:R-:W-:Y:S01]  /*44150*/  IMAD.WIDE.U32 R28, R47, R96, RZ ;  /* 0x000000602f1c7225 */ /* 0x000fe200078e00ff */
[----:B------:R-:W-:Y:S02]  /*44160*/  SEL R52, R52, R53, P1 ;  /* 0x0000003534347207 */ /* 0x000fe40000800000 */
[----:B------:R-:W-:Y:S01]  /*44170*/  ISETP.GT.U32.AND P1, PT, R41, R46, PT ;  /* 0x0000002e2900720c */ /* 0x000fe20003f24070 */
[----:B------:R-:W-:Y:S01]  /*44180*/  IMAD.WIDE.U32 R22, R48, R10, RZ ;  /* 0x0000000a30167225 */ /* 0x000fe200078e00ff */
[----:B------:R-:W-:-:S02]  /*44190*/  IADD3.X R63, PT, PT, R60, R63, RZ, P3, P5 ;  /* 0x0000003f3c3f7210 */ /* 0x000fc40001fea4ff */
[----:B------:R-:W-:Y:S01]  /*441a0*/  ISETP.GT.U32.AND.EX P1, PT, R52, R49, PT, P1 ;  /* 0x000000313400720c */ /* 0x000fe20003f24110 */
        /* <DEDUP_REMOVED lines=28> */
[----:B------:R-:W-:Y:S02]  /*44370*/  IADD3.X R20, PT, PT, R63, R20, RZ, P3, P5 ;  /* 0x000000143f147210 */ /* 0x000fe40001fea4ff */
[----:B------:R-:W-:Y:S01]  /*44380*/  IADD3 R37, P3, PT, R37, R38, RZ ;  /* 0x0000002625257210 */ /* 0x000fe20007f7e0ff */
[----:B------:R-:W-:-:S04]  /*44390*/  IMAD.WIDE.U32 R58, P5, R22, R5, R54 ;  /* 0x00000005163a7225 */ /* 0x000fc800078a0036 */
[----:B------:R-:W-:-:S04]  /*443a0*/  IMAD.WIDE.U32 R54, R22, R4, RZ ;  /* 0x0000000416367225 */ /* 0x000fc800078e00ff */
        /* <DEDUP_REMOVED lines=27> */
[----:B------:R-:W-:Y:S02]  /*44560*/  IMAD.IADD R35, R35, 0x1, R53 ;  /* 0x0000000123237824 */ /* 0x000fe400078e0235 */
[----:B------:R-:W-:Y:S01]  /*44570*/  IMAD.IADD R63, R31, 0x1, R19 ;  /* 0x000000011f3f7824 */ /* 0x000fe200078e0213 */
[----:B------:R-:W-:Y:S02]  /*44580*/  IADD3.X R50, P5, P6, R54, RZ, RZ, P6, P5 ;  /* 0x000000ff36327210 */ /* 0x000fe400036aa4ff */
[----:B------:R-:W-:Y:S02]  /*44590*/  IADD3.X R19, PT, PT, RZ, RZ, RZ, P1, P3 ;  /* 0x000000ffff137210 */ /* 0x000fe40000fe64ff */
[----:B------:R-:W-:Y:S01]  /*445a0*/  IADD3.X R48, PT, PT, R55, RZ, RZ, P5, P6 ;  /* 0x000000ff37307210 */ /* 0x000fe20002fec4ff */
[----:B------:R-:W-:Y:S01]  /*445b0*/  IMAD.MOV.U32 R55, RZ, RZ, RZ ;  /* 0x000000ffff377224 */ /* 0x000fe200078e00ff */
[----:B------:R-:W-:-:S04]  /*445c0*/  IADD3 R35, P5, P6, R28, R35, R26 ;  /* 0x000000231c237210 */ /* 0x000fc80007ebe01a */
[----:B------:R-:W-:Y:S02]  /*445d0*/  IADD3.X R28, PT, PT, RZ, RZ, RZ, P5, P6 ;  /* 0x000000ffff1c7210 */ /* 0x000fe40002fec4ff */
        /* <DEDUP_REMOVED lines=16> */
[----:B------:R-:W-:-:S04]  /*446e0*/  IMAD.IADD R54, R32, 0x1, R29 ;  /* 0x0000000120367824 */ /* 0x000fc800078e021d */
[----:B------:R-:W-:-:S04]  /*446f0*/  IMAD.WIDE.U32 R54, R45, R94, R54 ;  /* 0x0000005e2d367225 */ /* 0x000fc800078e0036 */
[----:B------:R-:W-:-:S04]  /*44700*/  IMAD.WIDE.U32 R44, R44, R113, RZ ;  /* 0x000000712c2c7225 */ /* 0x000fc800078e00ff */
[----:B------:R-:W-:Y:S01]  /*44710*/  IMAD.IADD R29, R32, 0x1, R55 ;  /* 0x00000001201d7824 */ /* 0x000fe200078e0237 */
[----:B------:R-:W-:Y:S01]  /*44720*/  IADD3 R32, P5, P6, R51, R54, R35 ;  /* 0x0000003633207210 */ /* 0x000fe20007ebe023 */
[----:B------:R-:W-:Y:S02]  /*44730*/  IMAD.IADD R35, R30, 0x1, R45 ;  /* 0x000000011e237824 */ /* 0x000fe400078e022d */
[----:B------:R-:W-:Y:S01]  /*44740*/  IMAD.WIDE.U32 R54, R23, R8, RZ ;  /* 0x0000000817367225 */ /* 0x000fe200078e00ff */
[----:B------:R-:W-:Y:S02]  /*44750*/  IADD3.X R29, PT, PT, R24, R29, RZ, P5, P6 ;  /* 0x0000001d181d7210 */ /* 0x000fe40002fec4ff */
[----:B------:R-:W-:Y:S01]  /*44760*/  IADD3 R26, P5, P6, R52, R35, R28 ;  /* 0x00000023341a7210 */ /* 0x000fe20007ebe01c */
[----:B------:R-:W-:-:S03]  /*44770*/  IMAD.WIDE.U32 R52, R43, R114, RZ ;  /* 0x000000722b347225 */ /* 0x000fc600078e00ff */
[----:B------:R-:W-:Y:S02]  /*44780*/  IADD3.X R28, PT, PT, RZ, RZ, RZ, P5, P6 ;  /* 0x000000ffff1c7210 */ /* 0x000fe40002fec4ff */
[----:B------:R-:W-:Y:S01]  /*44790*/  ISETP.GE.U32.AND P5, PT, R61, R46, PT ;  /* 0x0000002e3d00720c */ /* 0x000fe20003fa6070 */
[----:B------:R-:W-:-:S03]  /*447a0*/  IMAD.WIDE.U32 R46, R42, R115, RZ ;  /* 0x000000732a2e7225 */ /* 0x000fc600078e00ff */
[----:B------:R-:W-:Y:S01]  /*447b0*/  ISETP.GE.U32.AND.EX P5, PT, R36, R49, PT, P5 ;  /* 0x000000312400720c */ /* 0x000fe20003fa6150 */
[----:B------:R-:W-:-:S03]  /*447c0*/  IMAD R36, R41, R10, RZ ;  /* 0x0000000a29247224 */ /* 0x000fc600078e02ff */
        /* <DEDUP_REMOVED lines=13> */
[----:B------:R-:W-:Y:S02]  /*448a0*/  IMAD.IADD R28, R25, 0x1, R47 ;  /* 0x00000001191c7824 */ /* 0x000fe400078e022f */
[----:B------:R-:W-:Y:S01]  /*448b0*/  IMAD.IADD R39, R31, 0x1, R53 ;  /* 0x000000011f277824 */ /* 0x000fe200078e0235 */
[----:B------:R-:W-:Y:S01]  /*448c0*/  IADD3.X R45, PT, PT, RZ, R29, RZ, P5, P6 ;  /* 0x0000001dff2d7210 */ /* 0x000fe20002fec4ff */
        /* <DEDUP_REMOVED lines=8> */
[----:B------:R-:W-:Y:S01]  /*44950*/  IMAD R39, R37, R11, R36 ;  /* 0x0000000b25277224 */ /* 0x000fe200078e0224 */
[----:B------:R-:W-:Y:S01]  /*44960*/  IADD3.X R47, PT, PT, RZ, RZ, RZ, P6, P4 ;  /* 0x000000ffff2f7210 */ /* 0x000fe200037e84ff */
[----:B------:R-:W-:Y:S02]  /*44970*/  IMAD.IADD R43, R31, 0x1, R45 ;  /* 0x000000011f2b7824 */ /* 0x000fe400078e022d */
        /* <DEDUP_REMOVED lines=24> */
[----:B------:R-:W-:-:S04]  /*44b00*/  IADD3 RZ, P6, PT, R37, R50, RZ ;  /* 0x0000003225ff7210 */ /* 0x000fc80007fde0ff */
[----:B------:R-:W-:Y:S01]  /*44b10*/  IADD3.X RZ, P6, PT, R41, R46, RZ, P6, !PT ;  /* 0x0000002e29ff7210 */ /* 0x000fe200037de4ff */
[----:B------:R-:W-:Y:S01]  /*44b20*/  IMAD.MOV.U32 R41, RZ, RZ, RZ ;  /* 0x000000ffff297224 */ /* 0x000fe200078e00ff */
        /* <DEDUP_REMOVED lines=11> */
[----:B------:R-:W-:Y:S02]  /*44be0*/  IMAD.IADD R40, R25, 0x1, R21 ;  /* 0x0000000119287824 */ /* 0x000fe400078e0215 */
[----:B------:R-:W-:Y:S01]  /*44bf0*/  IMAD.WIDE.U32.X R22, R36, R5, R44, P6 ;  /* 0x0000000524167225 */ /* 0x000fe200030e042c */
[----:B------:R-:W-:-:S03]  /*44c00*/  IADD3.X R61, P0, PT, R38, R61, RZ, P0, !PT ;  /* 0x0000003d263d7210 */ /* 0x000fc6000071e4ff */
[----:B------:R-:W-:Y:S01]  /*44c10*/  IMAD.WIDE.U32 R48, R36, R6, RZ ;  /* 0x0000000624307225 */ /* 0x000fe200078e00ff */
[----:B------:R-:W-:-:S03]  /*44c20*/  IADD3.X R21, P0, P6, R22, RZ, RZ, P0, P2 ;  /* 0x000000ff16157210 */ /* 0x000fc600006044ff */
[C---:B------:R-:W-:Y:S01]  /*44c30*/  IMAD.WIDE.U32 R44, R28.reuse, R6, RZ ;  /* 0x000000061c2c7225 */ /* 0x040fe200078e00ff */
[----:B------:R-:W-:Y:S02]  /*44c40*/  IADD3.X R31, PT, PT, R23, RZ, RZ, P0, P6 ;  /* 0x000000ff171f7210 */ /* 0x000fe400007ec4ff */
[----:B------:R-:W-:Y:S01]  /*44c50*/  IADD3 R21, P0, PT, R21, R52, RZ ;  /* 0x0000003415157210 */ /* 0x000fe20007f1e0ff */
[----:B------:R-:W-:Y:S02]  /*44c60*/  IMAD R38, R61, R10, RZ ;  /* 0x0000000a3d267224 */ /* 0x000fe400078e02ff */
[----:B------:R-:W-:Y:S01]  /*44c70*/  IMAD.WIDE.U32 R48, P2, R28, R7, R48 ;  /* 0x000000071c307225 */ /* 0x000fe20007840030 */
[----:B------:R-:W-:-:S03]  /*44c80*/  IADD3.X R31, P0, PT, R31, R54, RZ, P0, !PT ;  /* 0x000000361f1f7210 */ /* 0x000fc6000071e4ff */
[----:B------:R-:W-:Y:S01]  /*44c90*/  IMAD.WIDE.U32 R52, R36, R8, RZ ;  /* 0x0000000824347225 */ /* 0x000fe200078e00ff */
[----:B------:R-:W-:-:S03]  /*44ca0*/  IADD3 R48, P3, PT, R45, R48, RZ ;  /* 0x000000302d307210 */ /* 0x000fc60007f7e0ff */
[----:B------:R-:W-:Y:S01]  /*44cb0*/  IMAD.WIDE.U32 R40, R42, R112, R40 ;  /* 0x000000702a287225 */ /* 0x000fe200078e0028 */
[----:B------:R-:W-:-:S03]  /*44cc0*/  IADD3 R42, P1, PT, R21, R44, RZ ;  /* 0x0000002c152a7210 */ /* 0x000fc60007f3e0ff */
[----:B------:R-:W-:-:S04]  /*44cd0*/  IMAD.WIDE.U32 R22, R59, R10, RZ ;  /* 0x0000000a3b167225 */ /* 0x000fc800078e00ff */
[----:B------:R-:W-:Y:S02]  /*44ce0*/  IMAD R21, R59, R11, R38 ;  /* 0x0000000b3b157224 */ /* 0x000fe400078e0226 */
[----:B------:R-:W-:Y:S02]  /*44cf0*/  IMAD.X R51, RZ, RZ, RZ, P2 ;  /* 0x000000ffff337224 */ /* 0x000fe400010e06ff */
[----:B------:R-:W-:-:S04]  /*44d00*/  IMAD.WIDE.U32 R52, P2, R28, R9, R52 ;  /* 0x000000091c347225 */ /* 0x000fc80007840034 */
[----:B------:R-:W-:Y:S01]  /*44d10*/  IMAD.WIDE.U32 R44, R28, R8, RZ ;  /* 0x000000081c2c7225 */ /* 0x000fe200078e00ff */
[----:B------:R-:W-:-:S03]  /*44d20*/  IADD3.X R28, P1, PT, R31, R48, RZ, P1, !PT ;  /* 0x000000301f1c7210 */ /* 0x000fc60000f3e4ff */
        /* <DEDUP_REMOVED lines=10> */
[----:B------:R-:W-:-:S04]  /*44dd0*/  IMAD.WIDE.U32.X R36, R36, R9, R54, P2 ;  /* 0x0000000924247225 */ /* 0x000fc800010e0436 */
[----:B------:R-:W-:-:S04]  /*44de0*/  IMAD.WIDE.U32 R56, P2, R22, R3, R56 ;  /* 0x0000000316387225 */ /* 0x000fc80007840038 */
[----:B------:R-:W-:Y:S01]  /*44df0*/  IMAD.IADD R53, R25, 0x1, R41 ;  /* 0x0000000119357824 */ /* 0x000fe200078e0229 */
[----:B------:R-:W-:Y:S01]  /*44e00*/  IADD3.X R25, PT, PT, R49, RZ, RZ, P0, P1 ;  /* 0x000000ff31197210 */ /* 0x000fe200007e24ff */
[----:B------:R-:W-:Y:S01]  /*44e10*/  IMAD.WIDE.U32 R48, R21, R4, RZ ;  /* 0x0000000415307225 */ /* 0x000fe200078e00ff */
[----:B------:R-:W-:Y:S02]  /*44e20*/  IADD3 RZ, P0, PT, R59, R50, RZ ;  /* 0x000000323bff7210 */ /* 0x000fe40007f1e0ff */
[----:B------:R-:W-:Y:S01]  /*44e30*/  IADD3 R50, P1, PT, R51, R56, RZ ;  /* 0x0000003833327210 */ /* 0x000fe20007f3e0ff */
[----:B------:R-:W-:Y:S01]  /*44e40*/  IMAD.X R41, RZ, RZ, RZ, P2 ;  /* 0x000000ffff297224 */ /* 0x000fe200010e06ff */
[----:B------:R-:W-:Y:S01]  /*44e50*/  IADD3.X R53, PT, PT, RZ, R53, RZ, P3, P6 ;  /* 0x00000035ff357210 */ /* 0x000fe20001fec4ff */
[----:B------:R-:W-:Y:S01]  /*44e60*/  IMAD.MOV.U32 R40, RZ, RZ, R57 ;  /* 0x000000ffff287224 */ /* 0x000fe200078e0039 */
[----:B------:R-:W-:Y:S02]  /*44e70*/  IADD3 R52, P3, PT, R58, R63, RZ ;  /* 0x0000003f3a347210 */ /* 0x000fe40007f7e0ff */
[----:B------:R-:W-:Y:S01]  /*44e80*/  IADD3.X RZ, P6, PT, R61, R50, RZ, P0, !PT ;  /* 0x000000323dff7210 */ /* 0x000fe200007de4ff */
[----:B------:R-:W-:Y:S01]  /*44e90*/  IMAD.WIDE.U32 R50, P2, R22, R5, R48 ;  /* 0x0000000516327225 */ /* 0x000fe20007840030 */
[----:B------:R-:W-:-:S03]  /*44ea0*/  IADD3 R23, P0, PT, R23, R52, RZ ;  /* 0x0000003417177210 */ /* 0x000fc60007f1e0ff */
[----:B------:R-:W-:-:S04]  /*44eb0*/  IMAD.WIDE.U32.X R40, R21, R3, R40, P1 ;  /* 0x0000000315287225 */ /* 0x000fc800008e0428 */
[----:B------:R-:W-:-:S04]  /*44ec0*/  IMAD.WIDE.U32 R48, R22, R4, RZ ;  /* 0x0000000416307225 */ /* 0x000fc800078e00ff */
[----:B------:R-:W-:Y:S01]  /*44ed0*/  IMAD.X R45, RZ, RZ, RZ, P2 ;  /* 0x000000ffff2d7224 */ /* 0x000fe200010e06ff */
[----:B------:R-:W-:Y:S01]  /*44ee0*/  IADD3 R38, P2, PT, R23, R44, RZ ;  /* 0x0000002c17267210 */ /* 0x000fe20007f5e0ff */
[----:B------:R-:W-:Y:S01]  /*44ef0*/  IMAD.X R54, R46, 0x1, R53, P3 ;  /* 0x000000012e367824 */ /* 0x000fe200018e0635 */
[----:B------:R-:W-:Y:S01]  /*44f00*/  IADD3.X R23, P3, PT, RZ, R40, RZ, P6, !PT ;  /* 0x00000028ff177210 */ /* 0x000fe2000377e4ff */
[----:B------:R-:W-:Y:S01]  /*44f10*/  IMAD.MOV.U32 R44, RZ, RZ, R51 ;  /* 0x000000ffff2c7224 */ /* 0x000fe200078e0033 */
[----:B------:R-:W-:Y:S01]  /*44f20*/  IADD3 R56, P6, PT, R49, R50, RZ ;  /* 0x0000003231387210 */ /* 0x000fe20007fde0ff */
[----:B------:R-:W-:Y:S01]  /*44f30*/  IMAD.WIDE.U32 R46, R21, R6, RZ ;  /* 0x00000006152e7225 */ /* 0x000fe200078e00ff */
[----:B------:R-:W-:Y:S02]  /*44f40*/  IADD3.X R50, P1, PT, R25, R54, RZ, P0, !PT ;  /* 0x0000003619327210 */ /* 0x000fe4000073e4ff */
[----:B------:R-:W-:Y:S01]  /*44f50*/  IADD3 R49, P0, PT, R23, R42, RZ ;  /* 0x0000002a17317210 */ /* 0x000fe20007f1e0ff */
[----:B------:R-:W-:Y:S01]  /*44f60*/  IMAD.X R31, RZ, RZ, R41, P3 ;  /* 0x000000ffff1f7224 */ /* 0x000fe200018e0629 */
[----:B------:R-:W-:Y:S01]  /*44f70*/  IADD3.X R50, P2, PT, R50, R65, RZ, P2, !PT ;  /* 0x0000004132327210 */ /* 0x000fe2000175e4ff */
[----:B------:R-:W-:Y:S01]  /*44f80*/  IMAD.WIDE.U32.X R40, R21, R5, R44, P6 ;  /* 0x0000000515287225 */ /* 0x000fe200030e042c */
[----:B------:R-:W-:-:S02]  /*44f90*/  IADD3 R49, P3, PT, R49, R48, RZ ;  /* 0x0000003031317210 */ /* 0x000fc40007f7e0ff */
[----:B------:R-:W-:Y:S01]  /*44fa0*/  IADD3.X R31, P0, PT, R31, R28, RZ, P0, !PT ;  /* 0x0000001c1f1f7210 */ /* 0x000fe2000071e4ff */
[----:B------:R-:W-:Y:S01]  /*44fb0*/  IMAD.WIDE.U32 R46, P6, R22, R7, R46 ;  /* 0x00000007162e7225 */ /* 0x000fe200078c002e */
[----:B------:R-:W-:Y:S02]  /*44fc0*/  IADD3.X R42, P1, P2, R36, RZ, RZ, P2, P1 ;  /* 0x000000ff242a7210 */ /* 0x000fe400012224ff */
[----:B------:R-:W-:Y:S01]  /*44fd0*/  IADD3.X R31, P3, PT, R31, R56, RZ, P3, !PT ;  /* 0x000000381f1f7210 */ /* 0x000fe20001f7e4ff */
[----:B------:R-:W-:Y:S01]  /*44fe0*/  IMAD.MOV.U32 R36, RZ, RZ, R47 ;  /* 0x000000ffff247224 */ /* 0x000fe200078e002f */
[----:B------:R-:W-:Y:S01]  /*44ff0*/  IADD3.X R44, PT, PT, R37, RZ, RZ, P1, P2 ;  /* 0x000000ff252c7210 */ /* 0x000fe20000fe44ff */
[----:B------:R-:W-:Y:S01]  /*45000*/  IMAD.X R37, RZ, RZ, RZ, P6 ;  /* 0x000000ffff257224 */ /* 0x000fe200030e06ff */
[----:B------:R-:W-:Y:S02]  /*45010*/  ISETP.GE.U32.AND P1, PT, R52, R63, PT ;  /* 0x0000003f3400720c */ /* 0x000fe40003f26070 */
[----:B------:R-:W-:-:S02]  /*45020*/  IADD3.X R23, P0, P3, R40, RZ, RZ, P3, P0 ;  /* 0x000000ff28177210 */ /* 0x000fc40001b004ff */
[----:B------:R-:W-:Y:S01]  /*45030*/  IADD3 R48, P6, P2, R34, R33, R29 ;  /* 0x0000002122307210 */ /* 0x000fe20007ade01d */
[----:B------:R-:W-:Y:S01]  /*45040*/  IMAD.WIDE.U32 R28, R22, R6, RZ ;  /* 0x00000006161c7225 */ /* 0x000fe200078e00ff */
[----:B------:R-:W-:Y:S02]  /*45050*/  ISETP.GE.U32.AND.EX P1, PT, R54, R53, PT, P1 ;  /* 0x000000353600720c */ /* 0x000fe40003f26110 */
[----:B------:R-:W-:Y:S01]  /*45060*/  IADD3.X R41, PT, PT, R41, RZ, RZ, P0, P3 ;  /* 0x000000ff29297210 */ /* 0x000fe200007e64ff */
[----:B------:R-:W-:Y:S01]  /*45070*/  IMAD R34, R31, R10, RZ ;  /* 0x0000000a1f227224 */ /* 0x000fe200078e02ff */
[----:B------:R-:W-:Y:S02]  /*45080*/  IADD3 R23, P0, PT, R23, R38, RZ ;  /* 0x0000002617177210 */ /* 0x000fe40007f1e0ff */
[----:B------:R-:W-:Y:S01]  /*45090*/  SEL R45, RZ, 0x1, P1 ;  /* 0x00000001ff2d7807 */ /* 0x000fe20000800000 */
[C---:B------:R-:W-:Y:S01]  /*450a0*/  IMAD R25, R49.reuse, R11, R34 ;  /* 0x0000000b31197224 */ /* 0x040fe200078e0222 */
[----:B------:R-:W-:Y:S01]  /*450b0*/  IADD3.X R52, PT, PT, RZ, R27, RZ, P6, P2 ;  /* 0x0000001bff347210 */ /* 0x000fe200037e44ff */
[----:B------:R-:W-:Y:S01]  /*450c0*/  IMAD.WIDE.U32 R10, R49, R10, RZ ;  /* 0x0000000a310a7225 */ /* 0x000fe200078e00ff */
[----:B------:R-:W-:-:S02]  /*450d0*/  IADD3 R38, P3, PT, R29, R46, RZ ;  /* 0x0000002e1d267210 */ /* 0x000fc40007f7e0ff */
[----:B------:R-:W-:Y:S01]  /*450e0*/  IADD3 R40, P6, PT, R23, R28, RZ ;  /* 0x0000001c17287210 */ /* 0x000fe20007fde0ff */
[----:B------:R-:W-:Y:S01]  /*450f0*/  IMAD.WIDE.U32 R28, R21, R8, RZ ;  /* 0x00000008151c7225 */ /* 0x000fe200078e00ff */
[----:B------:R-:W-:Y:S02]  /*45100*/  IADD3.X R41, P2, PT, R41, R50, RZ, P0, !PT ;  /* 0x0000003229297210 */ /* 0x000fe4000075e4ff */
[----:B------:R-:W-:Y:S01]  /*45110*/  IADD3 R45, P0, PT, R45, R48, RZ ;  /* 0x000000302d2d7210 */ /* 0x000fe20007f1e0ff */
[----:B------:R-:W-:Y:S01]  /*45120*/  IMAD.IADD R11, R11, 0x1, R25 ;  /* 0x000000010b0b7824 */ /* 0x000fe200078e0219 */
[----:B------:R-:W-:Y:S01]  /*45130*/  IADD3.X R41, P1, PT, R41, R38, RZ, P6, !PT ;  /* 0x0000002629297210 */ /* 0x000fe2000373e4ff */
[----:B------:R-:W-:-:S04]  /*45140*/  IMAD.WIDE.U32.X R36, R21, R7, R36, P3 ;  /* 0x0000000715247225 */ /* 0x000fc800018e0424 */
[----:B------:R-:W-:Y:S01]  /*45150*/  IMAD.WIDE.U32 R28, P6, R22, R9, R28 ;  /* 0x00000009161c7225 */ /* 0x000fe200078c001c */
[----:B------:R-:W-:-:S03]  /*45160*/  IADD3.X R27, P1, P2, R36, RZ, RZ, P1, P2 ;  /* 0x000000ff241b7210 */ /* 0x000fc60000a244ff */
[----:B------:R-:W-:Y:S01]  /*45170*/  IMAD.X R47, RZ, RZ, R52, P0 ;  /* 0x000000ffff2f7224 */ /* 0x000fe200000e0634 */
[----:B------:R-:W-:Y:S01]  /*45180*/  ISETP.GE.U32.AND P0, PT, R39, R24, PT ;  /* 0x000000182700720c */ /* 0x000fe20003f06070 */
[----:B------:R-:W-:Y:S01]  /*45190*/  IMAD.WIDE.U32 R22, R22, R8, RZ ;  /* 0x0000000816167225 */ /* 0x000fe200078e00ff */
[----:B------:R-:W-:Y:S02]  /*451a0*/  IADD3.X R37, PT, PT, R37, RZ, RZ, P1, P2 ;  /* 0x000000ff25257210 */ /* 0x000fe40000fe44ff */
[----:B------:R-:W-:Y:S01]  /*451b0*/  ISETP.GE.U32.AND.EX P0, PT, R43, R26, PT, P0 ;  /* 0x0000001a2b00720c */ /* 0x000fe20003f06100 */
[----:B------:R-:W-:Y:S01]  /*451c0*/  IMAD.WIDE.U32 R38, R11, R2, RZ ;  /* 0x000000020b267225 */ /* 0x000fe200078e00ff */
[----:B------:R-:W-:-:S03]  /*451d0*/  IADD3 R46, P3, PT, R23, R28, RZ ;  /* 0x0000001c172e7210 */ /* 0x000fc60007f7e0ff */
[----:B------:R-:W-:Y:S01]  /*451e0*/  IMAD.X R25, RZ, RZ, RZ, P6 ;  /* 0x000000ffff197224 */ /* 0x000fe200030e06ff */
[----:B------:R-:W-:Y:S01]  /*451f0*/  IADD3 R36, P6, PT, R42, R45, RZ ;  /* 0x0000002d2a247210 */ /* 0x000fe20007fde0ff */
[----:B------:R-:W-:Y:S02]  /*45200*/  IMAD.MOV.U32 R24, RZ, RZ, R29 ;  /* 0x000000ffff187224 */ /* 0x000fe400078e001d */
        /* <DEDUP_REMOVED lines=17> */
[----:B------:R-:W-:Y:S01]  /*45320*/  IMAD.WIDE.U32 R26, R10, R4, RZ ;  /* 0x000000040a1a7225 */ /* 0x000fe200078e00ff */
[----:B------:R-:W-:-:S03]  /*45330*/  IADD3.X R21, P2, PT, RZ, R22, RZ, P2, !PT ;  /* 0x00000016ff157210 */ /* 0x000fc6000175e4ff */
[----:B------:R-:W-:Y:S01]  /*45340*/  IMAD.WIDE.U32 R28, P3, R10, R5, R28 ;  /* 0x000000050a1c7225 */ /* 0x000fe2000786001c */
        /* <DEDUP_REMOVED lines=13> */
[----:B------:R-:W-:Y:S02]  /*45420*/  ISETP.GE.U32.AND.EX P3, PT, R47, R52, PT, P3 ;  /* 0x000000342f00720c */ /* 0x000fe40003f66130 */
        /* <DEDUP_REMOVED lines=11> */
[----:B------:R-:W-:Y:S02]  /*454e0*/  IADD3 R21, P1, PT, R21, R34, RZ ;  /* 0x0000002215157210 */ /* 0x000fe40007f3e0ff */
[----:B------:R-:W-:Y:S01]  /*454f0*/  SEL R26, RZ, 0x1, P0 ;  /* 0x00000001ff1a7807 */ /* 0x000fe20000000000 */
[----:B------:R-:W-:Y:S01]  /*45500*/  IMAD.X R29, RZ, RZ, R36, P4 ;  /* 0x000000ffff1d7224 */ /* 0x000fe200020e0624 */
[----:B------:R-:W-:Y:S01]  /*45510*/  IADD3 R34, P0, PT, R21, R18, RZ ;  /* 0x0000001215227210 */ /* 0x000fe20007f1e0ff */
[----:B------:R-:W-:Y:S01]  /*45520*/  IMAD.WIDE.U32 R20, R11, R8, RZ ;  /* 0x000000080b147225 */ /* 0x000fe200078e00ff */
[----:B------:R-:W-:-:S02]  /*45530*/  IADD3 R23, P5, PT, R19, R24, RZ ;  /* 0x0000001813177210 */ /* 0x000fc40007fbe0ff */
[----:B------:R-:W-:Y:S01]  /*45540*/  IADD3 R26, P4, PT, R26, R27, RZ ;  /* 0x0000001b1a1a7210 */ /* 0x000fe20007f9e0ff */
[----:B------:R-:W-:Y:S01]  /*45550*/  IMAD.X R19, RZ, RZ, RZ, P3 ;  /* 0x000000ffff137224 */ /* 0x000fe200018e06ff */
[----:B------:R-:W-:Y:S01]  /*45560*/  IADD3.X R22, P1, PT, R22, R37, RZ, P1, !PT ;  /* 0x0000002516167210 */ /* 0x000fe20000f3e4ff */
[----:B------:R-:W-:Y:S01]  /*45570*/  IMAD.MOV.U32 R18, RZ, RZ, R25 ;  /* 0x000000ffff127224 */ /* 0x000fe200078e0019 */
[----:B------:R-:W-:Y:S01]  /*45580*/  ISETP.GE.U32.AND P3, PT, R27, R28, PT ;  /* 0x0000001c1b00720c */ /* 0x000fe20003f66070 */
[----:B------:R-:W-:Y:S01]  /*45590*/  IMAD.X R28, RZ, RZ, R29, P4 ;  /* 0x000000ffff1c7224 */ /* 0x000fe200020e061d */
[----:B------:R-:W-:Y:S01]  /*455a0*/  IADD3.X R35, P0, PT, R22, R23, RZ, P0, !PT ;  /* 0x0000001716237210 */ /* 0x000fe2000071e4ff */
[----:B------:R-:W-:Y:S01]  /*455b0*/  IMAD.WIDE.U32.X R18, R11, R7, R18, P5 ;  /* 0x000000070b127225 */ /* 0x000fe200028e0412 */
[----:B------:R-:W-:Y:S02]  /*455c0*/  ISETP.GE.U32.AND P5, PT, R26, R27, PT ;  /* 0x0000001b1a00720c */ /* 0x000fe40003fa6070 */
[----:B------:R-:W-:Y:S01]  /*455d0*/  ISETP.GE.U32.AND.EX P3, PT, R29, R36, PT, P3 ;  /* 0x000000241d00720c */ /* 0x000fe20003f66130 */
[----:B------:R-:W-:Y:S01]  /*455e0*/  IMAD.WIDE.U32 R22, P4, R10, R9, R20 ;  /* 0x000000090a167225 */ /* 0x000fe20007880014 */
[----:B------:R-:W-:-:S03]  /*455f0*/  ISETP.GE.U32.AND.EX P5, PT, R28, R29, PT, P5 ;  /* 0x0000001d1c00720c */ /* 0x000fc60003fa6150 */
        /* <DEDUP_REMOVED lines=60> */
.L_x_134:
        /* <DEDUP_REMOVED lines=21> */
.L_x_135:
        /* <DEDUP_REMOVED lines=64> */
.L_x_136:
        /* <DEDUP_REMOVED lines=23> */
.L_x_19:
        /* <DEDUP_REMOVED lines=113> */
[----:B------:R-:W-:Y:S01]  /*46790*/  IMAD.MOV.U32 R128, RZ, RZ, RZ ;  /* 0x000000ffff807224 */ /* 0x000fe200078e00ff */
[----:B------:R-:W-:Y:S01]  /*467a0*/  CS2R R22, SRZ ;  /* 0x0000000000167805 */ /* 0x000fe2000001ff00 */
[----:B------:R-:W-:Y:S01]  /*467b0*/  IMAD.WIDE.U32 R70, R44, R43, RZ ;  /* 0x0000002b2c467225 */ /* 0x000fe200078e00ff */
[----:B------:R-:W-:-:S03]  /*467c0*/  CS2R R20, SRZ ;  /* 0x0000000000147805 */ /* 0x000fc6000001ff00 */
[----:B------:R-:W-:-:S04]  /*467d0*/  IMAD.WIDE.U32 R2, R44, R44, RZ ;  /* 0x0000002c2c027225 */ /* 0x000fc800078e00ff */
[----:B------:R-:W-:Y:S01]  /*467e0*/  IMAD.WIDE.U32 R104, R45, R43, RZ ;  /* 0x0000002b2d687225 */ /* 0x000fe200078e00ff */
[----:B------:R-:W-:-:S03]  /*467f0*/  LOP3.LUT R107, R2, 0xfffffffd, RZ, 0xc0, !PT ;  /* 0xfffffffd026b7812 */ /* 0x000fc600078ec0ff */
[----:B------:R-:W-:-:S04]  /*46800*/  IMAD.WIDE.U32 R24, R44, R42, RZ ;  /* 0x0000002a2c187225 */ /* 0x000fc800078e00ff */
[----:B------:R-:W-:Y:S02]  /*46810*/  IMAD.IADD R71, R71, 0x1, R128 ;  /* 0x0000000147477824 */ /* 0x000fe400078e0280 */
[----:B------:R-:W-:Y:S02]  /*46820*/  IMAD.IADD R18, R128, 0x1, R3 ;  /* 0x0000000180127824 */ /* 0x000fe400078e0203 */
[----:B------:R-:W-:Y:S01]  /*46830*/  IMAD.MOV.U32 R127, RZ, RZ, RZ ;  /* 0x000000ffff7f7224 */ /* 0x000fe200078e00ff */
[----:B------:R-:W-:Y:S01]  /*46840*/  IADD3 R71, P2, P3, R24, R71, R104 ;  /* 0x0000004718477210 */ /* 0x000fe20007b5e068 */
[----:B------:R-:W-:-:S03]  /*46850*/  IMAD.WIDE.U32 R10, R47, R43, RZ ;  /* 0x0000002b2f0a7225 */ /* 0x000fc600078e00ff */
[--C-:B------:R-:W-:Y:S01]  /*46860*/  SHF.R.U32.HI R119, RZ, 0x1f, R71.reuse ;  /* 0x0000001fff777819 */ /* 0x100fe20000011647 */
[-C--:B------:R-:W-:Y:S01]  /*46870*/  IMAD.WIDE.U32 R2, R43, R43.reuse, RZ ;  /* 0x0000002b2b027225 */ /* 0x080fe200078e00ff */
[----:B------:R-:W-:Y:S02]  /*46880*/  SHF.L.U64.HI R71, R70, 0x1, R71 ;  /* 0x0000000146477819 */ /* 0x000fe40000010247 */
[----:B------:R-:W-:Y:S01]  /*46890*/  IADD3 R69, P5, PT, R119, R10, RZ ;  /* 0x0000000a77457210 */ /* 0x000fe20007fbe0ff */
[----:B------:R-:W-:Y:S01]  /*468a0*/  IMAD.WIDE.U32 R6, R46, R43, RZ ;  /* 0x0000002b2e067225 */ /* 0x000fe200078e00ff */
[----:B------:R-:W-:-:S03]  /*468b0*/  IADD3.X R120, PT, PT, RZ, RZ, RZ, P2, P3 ;  /* 0x000000ffff787210 */ /* 0x000fc600017e64ff */
[----:B------:R-:W-:-:S04]  /*468c0*/  IMAD.WIDE.U32 R8, R47, R42, RZ ;  /* 0x0000002a2f087225 */ /* 0x000fc800078e00ff */
[----:B------:R-:W-:Y:S01]  /*468d0*/  IMAD.IADD R109, R11, 0x1, R127 ;  /* 0x000000010b6d7824 */ /* 0x000fe200078e027f */
[----:B------:R-:W-:Y:S01]  /*468e0*/  LOP3.LUT R11, R2, 0xfffffffd, RZ, 0xc0, !PT ;  /* 0xfffffffd020b7812 */ /* 0x000fe200078ec0ff */
[----:B------:R-:W-:Y:S02]  /*468f0*/  IMAD.IADD R111, R3, 0x1, R22 ;  /* 0x00000001036f7824 */ /* 0x000fe400078e0216 */
[----:B------:R-:W-:Y:S01]  /*46900*/  IMAD.WIDE.U32 R96, R49, R43, RZ ;  /* 0x0000002b31607225 */ /* 0x000fe200078e00ff */
[----:B------:R-:W-:-:S03]  /*46910*/  IADD3 R109, P6, P4, R8, R109, R6 ;  /* 0x0000006d086d7210 */ /* 0x000fc60007cde006 */
[----:B------:R-:W-:-:S04]  /*46920*/  IMAD.WIDE.U32 R2, R45, R44, RZ ;  /* 0x0000002c2d027225 */ /* 0x000fc800078e00ff */
[----:B------:R-:W-:Y:S02]  /*46930*/  IMAD.IADD R4, R7, 0x1, R23 ;  /* 0x0000000107047824 */ /* 0x000fe400078e0217 */
[----:B------:R-:W-:Y:S02]  /*46940*/  IMAD.IADD R7, R127, 0x1, R9 ;  /* 0x000000017f077824 */ /* 0x000fe400078e0209 */
[----:B------:R-:W-:-:S04]  /*46950*/  IMAD.WIDE.U32 R8, R48, R43, RZ ;  /* 0x0000002b30087225 */ /* 0x000fc800078e00ff */
[----:B------:R-:W-:-:S04]  /*46960*/  IMAD.WIDE.U32 R122, R49, R42, RZ ;  /* 0x0000002a317a7225 */ /* 0x000fc800078e00ff */
[----:B------:R-:W-:Y:S02]  /*46970*/  IMAD.IADD R5, R97, 0x1, R20 ;  /* 0x0000000161057824 */ /* 0x000fe400078e0214 */
[----:B------:R-:W-:Y:S02]  /*46980*/  IMAD.IADD R75, R21, 0x1, R3 ;  /* 0x00000001154b7824 */ /* 0x000fe400078e0203 */
[----:B------:R-:W-:Y:S01]  /*46990*/  IMAD.MOV.U32 R19, RZ, RZ, RZ ;  /* 0x000000ffff137224 */ /* 0x000fe200078e00ff */
[----:B------:R-:W-:Y:S01]  /*469a0*/  IADD3 R122, P0, P1, R122, R5, R8 ;  /* 0x000000057a7a7210 */ /* 0x000fe2000791e008 */
[C---:B------:R-:W-:Y:S01]  /*469b0*/  IMAD.SHL.U32 R3, R2.reuse, 0x2, RZ ;  /* 0x0000000202037824 */ /* 0x040fe200078e00ff */
[C---:B------:R-:W-:Y:S01]  /*469c0*/  SHF.L.U64.HI R68, R2.reuse, 0x1, R75 ;  /* 0x0000000102447819 */ /* 0x040fe2000001024b */
[----:B------:R-:W-:Y:S01]  /*469d0*/  IMAD.IADD R6, R9, 0x1, R19 ;  /* 0x0000000109067824 */ /* 0x000fe200078e0213 */
[----:B------:R-:W-:Y:S01]  /*469e0*/  SHF.R.U64 R72, R2, 0x1f, R75 ;  /* 0x0000001f02487819 */ /* 0x000fe2000000124b */
[----:B------:R-:W-:Y:S01]  /*469f0*/  IMAD.X R74, RZ, RZ, R109, P5 ;  /* 0x000000ffff4a7224 */ /* 0x000fe200028e066d */
[----:B------:R-:W-:Y:S01]  /*46a00*/  LOP3.LUT R5, R3, 0xfffffffe, RZ, 0xc0, !PT ;  /* 0xfffffffe03057812 */ /* 0x000fe200078ec0ff */
[----:B------:R-:W-:Y:S01]  /*46a10*/  IMAD.WIDE.U32 R8, R42, R43, RZ ;  /* 0x0000002b2a087225 */ /* 0x000fe200078e00ff */
[----:B------:R-:W-:-:S02]  /*46a20*/  ISETP.GT.U32.AND P5, PT, R10, R69, PT ;  /* 0x000000450a00720c */ /* 0x000fc40003fa4070 */
[----:B------:R-:W-:Y:S01]  /*46a30*/  IADD3.X R3, PT, PT, RZ, RZ, RZ, P6, P4 ;  /* 0x000000ffff037210 */ /* 0x000fe200037e84ff */
[----:B------:R-:W-:Y:S01]  /*46a40*/  IMAD.SHL.U32 R2, R8, 0x2, RZ ;  /* 0x0000000208027824 */ /* 0x000fe200078e00ff */
[----:B------:R-:W-:Y:S01]  /*46a50*/  IADD3 R18, P4, PT, R5, R18, RZ ;  /* 0x0000001205127210 */ /* 0x000fe20007f9e0ff */
[----:B------:R-:W-:Y:S01]  /*46a60*/  IMAD.MOV.U32 R5, RZ, RZ, RZ ;  /* 0x000000ffff057224 */ /* 0x000fe200078e00ff */
[----:B------:R-:W-:Y:S01]  /*46a70*/  ISETP.GT.U32.AND.EX P5, PT, R109, R74, PT, P5 ;  /* 0x0000004a6d00720c */ /* 0x000fe20003fa4150 */
[----:B------:R-:W-:Y:S01]  /*46a80*/  IMAD.IADD R73, R20, 0x1, R123 ;  /* 0x0000000114497824 */ /* 0x000fe200078e027b */
[----:B------:R-:W-:Y:S01]  /*46a90*/  IADD3 R107, P6, PT, R69, R107, RZ ;  /* 0x0000006b456b7210 */ /* 0x000fe20007fde0ff */
[----:B------:R-:W-:Y:S01]  /*46aa0*/  IMAD.WIDE.U32 R4, R46, R42, R4 ;  /* 0x0000002a2e047225 */ /* 0x000fe200078e0004 */
[----:B------:R-:W-:Y:S02]  /*46ab0*/  SEL R24, R10, R69, P5 ;  /* 0x000000450a187207 */ /* 0x000fe40002800000 */
[----:B------:R-:W-:Y:S01]  /*46ac0*/  LOP3.LUT R2, R2, 0xfffffffe, RZ, 0xc0, !PT ;  /* 0xfffffffe02027812 */ /* 0x000fe200078ec0ff */
[----:B------:R-:W-:Y:S01]  /*46ad0*/  IMAD.IADD R104, R105, 0x1, R21 ;  /* 0x0000000169687824 */ /* 0x000fe200078e0215 */
[----:B------:R-:W-:Y:S01]  /*46ae0*/  IADD3.X R108, PT, PT, RZ, RZ, RZ, P0, P1 ;  /* 0x000000ffff6c7210 */ /* 0x000fe200007e24ff */
[----:B------:R-:W-:Y:S01]  /*46af0*/  IMAD.MOV.U32 R105, RZ, RZ, RZ ;  /* 0x000000ffff697224 */ /* 0x000fe200078e00ff */
[----:B------:R-:W-:Y:S01]  /*46b00*/  ISETP.GT.U32.AND P0, PT, R24, R107, PT ;  /* 0x0000006b1800720c */ /* 0x000fe20003f04070 */
[----:B------:R-:W-:Y:S01]  /*46b10*/  IMAD.X R24, R74, 0x1, R18, P6 ;  /* 0x000000014a187824 */ /* 0x000fe200030e0612 */
[----:B------:R-:W-:Y:S01]  /*46b20*/  SHF.R.U32.HI R75, RZ, 0x1f, R75 ;  /* 0x0000001fff4b7819 */ /* 0x000fe2000001164b */
[----:B------:R-:W-:Y:S01]  /*46b30*/  IMAD.IADD R18, R23, 0x1, R5 ;  /* 0x0000000117127824 */ /* 0x000fe200078e0205 */
[----:B------:R-:W-:Y:S01]  /*46b40*/  SEL R77, R109, R74, P5 ;  /* 0x0000004a6d4d7207 */ /* 0x000fe20002800000 */
[----:B------:R-:W-:Y:S01]  /*46b50*/  IMAD.WIDE.U32 R104, R45, R42, R104 ;  /* 0x0000002a2d687225 */ /* 0x000fe200078e0068 */
[----:B------:R-:W-:-:S02]  /*46b60*/  IADD3 R111, P1, PT, R2, R111, RZ ;  /* 0x0000006f026f7210 */ /* 0x000fc40007f3e0ff */
[----:B------:R-:W-:Y:S01]  /*46b70*/  IADD3 R69, P5, P6, R3, R4, R7 ;  /* 0x0000000403457210 */ /* 0x000fe20007ebe007 */
[----:B------:R-:W-:Y:S01]  /*46b80*/  IMAD.MOV.U32 R7, RZ, RZ, RZ ;  /* 0x000000ffff077224 */ /* 0x000fe200078e00ff */
[----:B------:R-:W0:Y:S01]  /*46b90*/  LDC.64 R2, c[0x3][0xe0] ;  /* 0x00c03800ff027b82 */ /* 0x000e220000000a00 */
[----:B------:R-:W-:Y:S02]  /*46ba0*/  LOP3.LUT R68, R68, 0x1, RZ, 0xc0, !PT ;  /* 0x0000000144447812 */ /* 0x000fe400078ec0ff */
[----:B------:R-:W-:Y:S01]  /*46bb0*/  LOP3.LUT R4, R72, 0xfffffffe, RZ, 0xc0, !PT ;  /* 0xfffffffe48047812 */ /* 0x000fe200078ec0ff */
[----:B------:R-:W-:Y:S01]  /*46bc0*/  IMAD.WIDE.U32 R6, R48, R42, R6 ;  /* 0x0000002a30067225 */ /* 0x000fe200078e0006 */
[----:B------:R-:W-:Y:S02]  /*46bd0*/  LOP3.LUT R5, R75, 0x1, RZ, 0xc0, !PT ;  /* 0x000000014b057812 */ /* 0x000fe400078ec0ff */
[----:B------:R-:W-:Y:S01]  /*46be0*/  ISETP.GT.U32.AND.EX P0, PT, R77, R24, PT, P0 ;  /* 0x000000184d00720c */ /* 0x000fe20003f04100 */
[----:B------:R-:W-:Y:S01]  /*46bf0*/  IMAD.X R68, RZ, RZ, R68, P4 ;  /* 0x000000ffff447224 */ /* 0x000fe200020e0644 */
[----:B------:R-:W-:Y:S01]  /*46c00*/  IADD3.X R18, PT, PT, RZ, R18, RZ, P5, P6 ;  /* 0x00000012ff127210 */ /* 0x000fe20002fec4ff */
[----:B------:R-:W-:Y:S01]  /*46c10*/  IMAD.WIDE.U32 R4, R45, R45, R4 ;  /* 0x0000002d2d047225 */ /* 0x000fe200078e0004 */
[----:B------:R-:W-:-:S02]  /*46c20*/  SEL R76, RZ, 0x1, !P0 ;  /* 0x00000001ff4c7807 */ /* 0x000fc40004000000 */
[----:B------:R-:W-:Y:S01]  /*46c30*/  IADD3 R108, P5, P4, R108, R6, R73 ;  /* 0x000000066c6c7210 */ /* 0x000fe20007cbe049 */
[----:B------:R-:W-:Y:S01]  /*46c40*/  IMAD.IADD R77, R21, 0x1, R5 ;  /* 0x00000001154d7824 */ /* 0x000fe200078e0205 */
[----:B------:R-:W-:Y:S01]  /*46c50*/  IADD3 R68, P0, P6, R68, R4, R69 ;  /* 0x0000000444447210 */ /* 0x000fe20007e1e045 */
[----:B------:R-:W-:Y:S01]  /*46c60*/  IMAD.IADD R112, R19, 0x1, R7 ;  /* 0x0000000113707824 */ /* 0x000fe200078e0207 */
[----:B------:R-:W1:Y:S01]  /*46c70*/  LDC.64 R4, c[0x3][RZ] ;  /* 0x00c00000ff047b82 */ /* 0x000e620000000a00 */
[----:B------:R-:W-:Y:S01]  /*46c80*/  IMAD.WIDE.U32 R74, R47, R44, RZ ;  /* 0x0000002c2f4a7225 */ /* 0x000fe200078e00ff */
[----:B------:R-:W-:Y:S02]  /*46c90*/  IADD3.X R77, PT, PT, RZ, R77, R18, P0, P6 ;  /* 0x0000004dff4d7210 */ /* 0x000fe400007ec412 */
[----:B------:R-:W-:Y:S01]  /*46ca0*/  IADD3.X R112, PT, PT, RZ, R112, RZ, P5, P4 ;  /* 0x00000070ff707210 */ /* 0x000fe20002fe84ff */
[----:B------:R-:W-:Y:S01]  /*46cb0*/  IMAD.WIDE.U32 R72, R46, R44, RZ ;  /* 0x0000002c2e487225 */ /* 0x000fe200078e00ff */
[----:B------:R-:W-:-:S03]  /*46cc0*/  IADD3 R114, P4, P5, R69, R68, R76 ;  /* 0x0000004445727210 */ /* 0x000fc60007d9e04c */
[----:B------:R-:W-:Y:S01]  /*46cd0*/  IMAD.WIDE.U32 R6, R47, R45, RZ ;  /* 0x0000002d2f067225 */ /* 0x000fe200078e00ff */
[----:B------:R-:W-:Y:S02]  /*46ce0*/  IADD3.X R113, PT, PT, R18, R77, RZ, P4, P5 ;  /* 0x0000004d12717210 */ /* 0x000fe400027ea4ff */
[----:B------:R-:W-:Y:S01]  /*46cf0*/  IADD3 R77, P5, PT, R76, R96, RZ ;  /* 0x000000604c4d7210 */ /* 0x000fe20007fbe0ff */
[----:B------:R-:W-:Y:S02]  /*46d00*/  IMAD.IADD R115, R127, 0x1, R75 ;  /* 0x000000017f737824 */ /* 0x000fe400078e024b */
[----:B------:R-:W-:Y:S01]  /*46d10*/  IMAD.IADD R68, R23, 0x1, R73 ;  /* 0x0000000117447824 */ /* 0x000fe200078e0249 */
[----:B------:R-:W-:Y:S01]  /*46d20*/  ISETP.GT.U32.AND P4, PT, R96, R77, PT ;  /* 0x0000004d6000720c */ /* 0x000fe20003f84070 */
[----:B------:R-:W-:Y:S01]  /*46d30*/  IMAD.MOV.U32 R69, RZ, RZ, RZ ;  /* 0x000000ffff457224 */ /* 0x000fe200078e00ff */
[----:B------:R-:W-:Y:S01]  /*46d40*/  IADD3 R115, P0, P6, R6, R115, R72 ;  /* 0x0000007306737210 */ /* 0x000fe20007e1e048 */
[----:B0-----:R-:W-:-:S02]  /*46d50*/  IMAD R6, R111, R2, RZ ;  /* 0x000000026f067224 */ /* 0x001fc400078e02ff */
[----:B------:R-:W-:-:S04]  /*46d60*/  IMAD.WIDE.U32 R94, R11, R2, RZ ;  /* 0x000000020b5e7225 */ /* 0x000fc800078e00ff */
[----:B------:R-:W-:Y:S02]  /*46d70*/  IMAD R121, R11, R3, R6 ;  /* 0x000000030b797224 */ /* 0x000fe400078e0206 */
[----:B------:R-:W-:Y:S01]  /*46d80*/  IMAD.X R97, RZ, RZ, R122, P5 ;  /* 0x000000ffff617224 */ /* 0x000fe200028e067a */
[----:B------:R-:W-:Y:S01]  /*46d90*/  IADD3 R118, P5, PT, R77, R74, RZ ;  /* 0x0000004a4d767210 */ /* 0x000fe20007fbe0ff */
[----:B------:R-:W-:Y:S02]  /*46da0*/  IMAD.IADD R73, R127, 0x1, R7 ;  /* 0x000000017f497824 */ /* 0x000fe400078e0207 */
[----:B------:R-:W-:Y:S01]  /*46db0*/  IMAD.WIDE.U32 R68, R46, R45, R68 ;  /* 0x0000002d2e447225 */ /* 0x000fe200078e0044 */
[----:B------:R-:W0:Y:S01]  /*46dc0*/  LDC.64 R6, c[0x3][0x8] ;  /* 0x00c00200ff067b82 */ /* 0x000e220000000a00 */
[----:B------:R-:W-:Y:S02]  /*46dd0*/  ISETP.GT.U32.AND.EX P4, PT, R122, R97, PT, P4 ;  /* 0x000000617a00720c */ /* 0x000fe40003f84140 */
[----:B------:R-:W-:-:S02]  /*46de0*/  IMAD.IADD R121, R95, 0x1, R121 ;  /* 0x000000015f797824 */ /* 0x000fc400078e0279 */
        /* <DEDUP_REMOVED lines=8> */
[----:B------:R-:W-:Y:S02]  /*46e70*/  IADD3.X R97, PT, PT, RZ, RZ, RZ, P0, P6 ;  /* 0x000000ffff617210 */ /* 0x000fe400007ec4ff */
[----:B------:R-:W-:Y:S01]  /*46e80*/  ISETP.GT.U32.AND.EX P4, PT, R18, R75, PT, P4 ;  /* 0x0000004b1200720c */ /* 0x000fe20003f84140 */
[----:B------:R-:W-:-:S04]  /*46e90*/  IMAD.WIDE.U32 R76, R94, R4, RZ ;  /* 0x000000045e4c7225 */ /* 0x000fc800078e00ff */
[----:B------:R-:W-:Y:S01]  /*46ea0*/  IMAD.X R69, RZ, RZ, RZ, P5 ;  /* 0x000000ffff457224 */ /* 0x000fe200028e06ff */
[----:B------:R-:W-:Y:S01]  /*46eb0*/  IADD3 R72, P5, PT, R77, R72, RZ ;  /* 0x000000484d487210 */ /* 0x000fe20007fbe0ff */
[----:B------:R-:W-:Y:S01]  /*46ec0*/  IMAD.MOV.U32 R68, RZ, RZ, R73 ;  /* 0x000000ffff447224 */ /* 0x000fe200078e0049 */
[----:B------:R-:W-:Y:S02]  /*46ed0*/  IADD3 RZ, P0, PT, R11, R76, RZ ;  /* 0x0000004c0bff7210 */ /* 0x000fe40007f1e0ff */
[----:B------:R-:W-:Y:S01]  /*46ee0*/  SEL R11, RZ, 0x1, !P4 ;  /* 0x00000001ff0b7807 */ /* 0x000fe20006000000 */
[----:B------:R-:W-:Y:S01]  /*46ef0*/  IMAD.WIDE.U32.X R68, R121, R5, R68, P5 ;  /* 0x0000000579447225 */ /* 0x000fe200028e0444 */
[----:B------:R-:W-:Y:S02]  /*46f00*/  IADD3 R18, P4, P6, R97, R110, R108 ;  /* 0x0000006e61127210 */ /* 0x000fe40007e9e06c */
[----:B------:R-:W-:Y:S02]  /*46f10*/  IADD3.X RZ, P0, PT, R111, R72, RZ, P0, !PT ;  /* 0x000000486fff7210 */ /* 0x000fe4000071e4ff */
[----:B------:R-:W-:-:S02]  /*46f20*/  IADD3.X R72, PT, PT, RZ, R117, R112, P4, P6 ;  /* 0x00000075ff487210 */ /* 0x000fc400027ec470 */
[----:B------:R-:W-:Y:S02]  /*46f30*/  IADD3 R110, P5, P6, R110, R18, R11 ;  /* 0x000000126e6e7210 */ /* 0x000fe40007ebe00b */
[----:B------:R-:W-:Y:S01]  /*46f40*/  IADD3 R76, P4, PT, R107, R10, RZ ;  /* 0x0000000a6b4c7210 */ /* 0x000fe20007f9e0ff */
[----:B0-----:R-:W-:Y:S01]  /*46f50*/  IMAD.WIDE.U32 R10, R121, R6, RZ ;  /* 0x00000006790a7225 */ /* 0x001fe200078e00ff */
[----:B------:R-:W-:Y:S02]  /*46f60*/  IADD3.X R73, P0, PT, RZ, R68, RZ, P0, !PT ;  /* 0x00000044ff497210 */ /* 0x000fe4000071e4ff */
[----:B------:R-:W-:Y:S01]  /*46f70*/  IADD3.X R117, PT, PT, R117, R72, RZ, P5, P6 ;  /* 0x0000004875757210 */ /* 0x000fe20002fec4ff */
[----:B------:R-:W-:Y:S01]  /*46f80*/  IMAD.X R77, R24, 0x1, R109, P4 ;  /* 0x00000001184d7824 */ /* 0x000fe200020e066d */
[----:B------:R-:W-:Y:S01]  /*46f90*/  LEA R73, P6, R70, R73, 0x1 ;  /* 0x0000004946497211 */ /* 0x000fe200078c08ff */
[----:B------:R-:W-:Y:S02]  /*46fa0*/  IMAD.X R18, RZ, RZ, R69, P0 ;  /* 0x000000ffff127224 */ /* 0x000fe400000e0645 */
[----:B------:R-:W-:-:S03]  /*46fb0*/  IMAD.WIDE.U32 R68, R94, R6, RZ ;  /* 0x000000065e447225 */ /* 0x000fc600078e00ff */
[----:B------:R-:W-:Y:S01]  /*46fc0*/  IADD3.X R71, P0, PT, R18, R71, RZ, P6, !PT ;  /* 0x0000004712477210 */ /* 0x000fe2000371e4ff */
[----:B------:R-:W-:Y:S01]  /*46fd0*/  IMAD.WIDE.U32 R10, P5, R94, R7, R10 ;  /* 0x000000075e0a7225 */ /* 0x000fe200078a000a */
[----:B------:R-:W-:-:S03]  /*46fe0*/  IADD3 R129, P4, PT, R73, R68, RZ ;  /* 0x0000004449817210 */ /* 0x000fc60007f9e0ff */
[----:B------:R-:W-:Y:S01]  /*46ff0*/  IMAD.MOV.U32 R18, RZ, RZ, RZ ;  /* 0x000000ffff127224 */ /* 0x000fe200078e00ff */
[----:B------:R-:W-:Y:S01]  /*47000*/  IADD3 R10, P6, PT, R69, R10, RZ ;  /* 0x0000000a450a7210 */ /* 0x000fe20007fde0ff */
[----:B------:R-:W-:-:S03]  /*47010*/  IMAD.WIDE.U32 R72, R129, R2, RZ ;  /* 0x0000000281487225 */ /* 0x000fc600078e00ff */
[----:B------:R-:W-:Y:S01]  /*47020*/  IADD3.X R131, P4, PT, R71, R10, RZ, P4, !PT ;  /* 0x0000000a47837210 */ /* 0x000fe2000279e4ff */
[----:B------:R-:W-:Y:S02]  /*47030*/  IMAD.IADD R95, R9, 0x1, R18 ;  /* 0x00000001095f7824 */ /* 0x000fe400078e0212 */
[----:B------:R-:W-:Y:S01]  /*47040*/  IMAD.X R71, RZ, RZ, RZ, P5 ;  /* 0x000000ffff477224 */ /* 0x000fe200028e06ff */
[----:B------:R-:W-:Y:S01]  /*47050*/  ISETP.GE.U32.AND P5, PT, R76, R107, PT ;  /* 0x0000006b4c00720c */ /* 0x000fe20003fa6070 */
[----:B------:R-:W-:Y:S01]  /*47060*/  IMAD R10, R131, R2, RZ ;  /* 0x00000002830a7224 */ /* 0x000fe200078e02ff */
[C---:B------:R-:W-:Y:S01]  /*47070*/  SHF.L.U64.HI R107, R8.reuse, 0x1, R95 ;  /* 0x00000001086b7819 */ /* 0x040fe2000001025f */
[----:B------:R-:W-:Y:S01]  /*47080*/  IMAD.MOV.U32 R70, RZ, RZ, R11 ;  /* 0x000000ffff467224 */ /* 0x000fe200078e000b */
[----:B------:R-:W-:Y:S01]  /*47090*/  SHF.R.U64 R106, R8, 0x1f, R95 ;  /* 0x0000001f086a7819 */ /* 0x000fe2000000125f */
[----:B------:R-:W-:Y:S01]  /*470a0*/  IMAD R111, R129, R3, R10 ;  /* 0x00000003816f7224 */ /* 0x000fe200078e020a */
[----:B------:R-:W0:Y:S01]  /*470b0*/  LDC.64 R8, c[0x3][0x10] ;  /* 0x00c00400ff087b82 */ /* 0x000e220000000a00 */
[----:B------:R-:W-:Y:S01]  /*470c0*/  IMAD.WIDE.U32.X R70, R121, R7, R70, P6 ;  /* 0x0000000779467225 */ /* 0x000fe200030e0446 */
[----:B------:R-:W-:-:S02]  /*470d0*/  ISETP.GE.U32.AND.EX P5, PT, R77, R24, PT, P5 ;  /* 0x000000184d00720c */ /* 0x000fc40003fa6150 */
[----:B------:R-:W-:Y:S01]  /*470e0*/  LOP3.LUT R107, R107, 0x1, RZ, 0xc0, !PT ;  /* 0x000000016b6b7812 */ /* 0x000fe200078ec0ff */
[----:B------:R-:W-:Y:S01]  /*470f0*/  IMAD.IADD R111, R73, 0x1, R111 ;  /* 0x00000001496f7824 */ /* 0x000fe200078e026f */
[----:B------:R-:W-:Y:S01]  /*47100*/  IADD3.X R133, P0, P2, R70, RZ, RZ, P4, P0 ;  /* 0x000000ff46857210 */ /* 0x000fe200022004ff */
[----:B------:R-:W-:Y:S01]  /*47110*/  IMAD.IADD R109, R128, 0x1, R25 ;  /* 0x00000001806d7824 */ /* 0x000fe200078e0219 */
[----:B------:R-:W-:Y:S01]  /*47120*/  SEL R73, RZ, 0x1, P5 ;  /* 0x00000001ff497807 */ /* 0x000fe20002800000 */
[-C--:B------:R-:W-:Y:S01]  /*47130*/  IMAD.WIDE.U32 R24, R111, R4.reuse, RZ ;  /* 0x000000046f187225 */ /* 0x080fe200078e00ff */
[----:B------:R-:W1:Y:S01]  /*47140*/  LDC.64 R10, c[0x3][0x18] ;  /* 0x00c00600ff0a7b82 */ /* 0x000e620000000a00 */
[----:B------:R-:W-:Y:S02]  /*47150*/  IADD3.X R124, PT, PT, R71, RZ, RZ, P0, P2 ;  /* 0x000000ff477c7210 */ /* 0x000fe400007e44ff */
[----:B------:R-:W-:Y:S01]  /*47160*/  IMAD.WIDE.U32 R68, R72, R4, RZ ;  /* 0x0000000448447225 */ /* 0x000fe200078e00ff */
[----:B------:R-:W-:-:S02]  /*47170*/  IADD3 R123, P0, PT, R73, R118, RZ ;  /* 0x00000076497b7210 */ /* 0x000fc40007f1e0ff */
[----:B------:R-:W-:Y:S01]  /*47180*/  IADD3 R120, P5, P4, R120, R104, R109 ;  /* 0x0000006878787210 */ /* 0x000fe20007cbe06d */
        /* <DEDUP_REMOVED lines=9> */
[----:B0-----:R-:W-:Y:S01]  /*47220*/  IMAD.WIDE.U32 R24, R94, R8, RZ ;  /* 0x000000085e187225 */ /* 0x001fe200078e00ff */
[----:B------:R-:W-:-:S02]  /*47230*/  IADD3.X RZ, P2, PT, R131, R68, RZ, P2, !PT ;  /* 0x0000004483ff7210 */ /* 0x000fc4000175e4ff */
[----:B------:R-:W-:Y:S01]  /*47240*/  ISETP.GT.U32.AND.EX P0, PT, R75, R104, PT, P0 ;  /* 0x000000684b00720c */ /* 0x000fe20003f04100 */
[----:B------:R-:W-:-:S03]  /*47250*/  IMAD.WIDE.U32 R68, R121, R8, RZ ;  /* 0x0000000879447225 */ /* 0x000fc600078e00ff */
[----:B------:R-:W-:Y:S01]  /*47260*/  SEL R118, R118, R123, P0 ;  /* 0x0000007b76767207 */ /* 0x000fe20000000000 */
[----:B------:R-:W-:Y:S01]  /*47270*/  IMAD.WIDE.U32.X R70, R111, R5, R70, P3 ;  /* 0x000000056f467225 */ /* 0x000fe200018e0446 */
[----:B------:R-:W-:-:S03]  /*47280*/  IADD3 R133, P3, PT, R133, R76, RZ ;  /* 0x0000004c85857210 */ /* 0x000fc60007f7e0ff */
[----:B------:R-:W-:Y:S01]  /*47290*/  IMAD.X R115, R104, 0x1, R115, P6 ;  /* 0x0000000168737824 */ /* 0x000fe200030e0673 */
[----:B------:R-:W-:Y:S01]  /*472a0*/  SEL R104, R75, R104, P0 ;  /* 0x000000684b687207 */ /* 0x000fe20000000000 */
[----:B-1----:R-:W-:Y:S01]  /*472b0*/  IMAD.WIDE.U32 R74, R121, R10, RZ ;  /* 0x0000000a794a7225 */ /* 0x002fe200078e00ff */
[----:B------:R-:W-:Y:S02]  /*472c0*/  IADD3.X R130, P2, PT, RZ, R70, RZ, P2, !PT ;  /* 0x00000046ff827210 */ /* 0x000fe4000175e4ff */
[----:B------:R-:W-:Y:S01]  /*472d0*/  IADD3.X R129, P0, PT, R124, R77, RZ, P3, !PT ;  /* 0x0000004d7c817210 */ /* 0x000fe20001f1e4ff */
[----:B------:R-:W-:Y:S01]  /*472e0*/  IMAD.WIDE.U32 R68, P3, R94, R9, R68 ;  /* 0x000000095e447225 */ /* 0x000fe20007860044 */
[----:B------:R-:W-:-:S03]  /*472f0*/  SHF.R.U32.HI R70, RZ, 0x1f, R95 ;  /* 0x0000001fff467819 */ /* 0x000fc6000001165f */
[----:B------:R-:W-:Y:S01]  /*47300*/  IMAD.X R131, RZ, RZ, R71, P2 ;  /* 0x000000ffff837224 */ /* 0x000fe200010e0647 */
[----:B------:R-:W-:Y:S01]  /*47310*/  IADD3 R68, P2, PT, R25, R68, RZ ;  /* 0x0000004419447210 */ /* 0x000fe20007f5e0ff */
[----:B------:R-:W-:Y:S01]  /*47320*/  IMAD.X R77, RZ, RZ, RZ, P3 ;  /* 0x000000ffff4d7224 */ /* 0x000fe200018e06ff */
[----:B------:R-:W-:Y:S01]  /*47330*/  IADD3 R133, P3, PT, R133, R24, RZ ;  /* 0x0000001885857210 */ /* 0x000fe20007f7e0ff */
[----:B------:R-:W-:-:S03]  /*47340*/  IMAD.WIDE.U32 R24, R111, R6, RZ ;  /* 0x000000066f187225 */ /* 0x000fc600078e00ff */
[----:B------:R-:W-:Y:S01]  /*47350*/  IADD3.X R124, P3, PT, R129, R68, RZ, P3, !PT ;  /* 0x00000044817c7210 */ /* 0x000fe20001f7e4ff */
[----:B------:R-:W-:Y:S02]  /*47360*/  IMAD.MOV.U32 R76, RZ, RZ, R69 ;  /* 0x000000ffff4c7224 */ /* 0x000fe400078e0045 */
[----:B------:R-:W-:Y:S01]  /*47370*/  IMAD.X R123, RZ, RZ, R107, P1 ;  /* 0x000000ffff7b7224 */ /* 0x000fe200008e066b */
[----:B------:R-:W-:Y:S01]  /*47380*/  LOP3.LUT R107, R70, 0x1, RZ, 0xc0, !PT ;  /* 0x00000001466b7812 */ /* 0x000fe200078ec0ff */
[----:B------:R-:W-:-:S04]  /*47390*/  IMAD.WIDE.U32.X R76, R121, R9, R76, P2 ;  /* 0x00000009794c7225 */ /* 0x000fc800010e044c */
[----:B------:R-:W-:-:S04]  /*473a0*/  IMAD.WIDE.U32 R74, P1, R94, R11, R74 ;  /* 0x0000000b5e4a7225 */ /* 0x000fc8000782004a */
        /* <DEDUP_REMOVED lines=10> */
[----:B------:R-:W-:Y:S01]  /*47450*/  IADD3.X R69, P3, P0, R76, RZ, RZ, P3, P0 ;  /* 0x000000ff4c457210 */ /* 0x000fe200018604ff */
[----:B------:R-:W-:Y:S01]  /*47460*/  IMAD.IADD R124, R21, 0x1, R105 ;  /* 0x00000001157c7824 */ /* 0x000fe200078e0269 */
[----:B------:R-:W-:Y:S01]  /*47470*/  IADD3.X R131, P2, PT, R131, R24, RZ, P2, !PT ;  /* 0x0000001883837210 */ /* 0x000fe2000175e4ff */
[----:B------:R-:W-:Y:S01]  /*47480*/  IMAD.WIDE.U32.X R70, R111, R7, R70, P6 ;  /* 0x000000076f467225 */ /* 0x000fe200030e0446 */
[----:B------:R-:W-:-:S02]  /*47490*/  IADD3 R105, P6, PT, R123, R106, RZ ;  /* 0x0000006a7b697210 */ /* 0x000fc40007fde0ff */
[----:B------:R-:W-:Y:S01]  /*474a0*/  IADD3.X R77, PT, PT, R77, RZ, RZ, P3, P0 ;  /* 0x000000ff4d4d7210 */ /* 0x000fe20001fe04ff */
[----:B------:R-:W-:Y:S01]  /*474b0*/  IMAD.WIDE.U32 R24, R94, R10, RZ ;  /* 0x0000000a5e187225 */ /* 0x000fe200078e00ff */
[----:B------:R-:W-:Y:S02]  /*474c0*/  IADD3.X R130, P1, P2, R70, RZ, RZ, P2, P1 ;  /* 0x000000ff46827210 */ /* 0x000fe400012224ff */
[----:B------:R-:W-:Y:S01]  /*474d0*/  IADD3.X R124, PT, PT, RZ, R124, RZ, P5, P4 ;  /* 0x0000007cff7c7210 */ /* 0x000fe20002fe84ff */
[----:B------:R-:W-:Y:S01]  /*474e0*/  IMAD.X R123, R18, 0x1, R107, P6 ;  /* 0x00000001127b7824 */ /* 0x000fe200030e066b */
[----:B------:R-:W-:Y:S01]  /*474f0*/  IADD3 R96, P6, PT, R109, R96, RZ ;  /* 0x000000606d607210 */ /* 0x000fe20007fde0ff */
[----:B------:R-:W-:Y:S01]  /*47500*/  IMAD.MOV.U32 R94, RZ, RZ, R75 ;  /* 0x000000ffff5e7224 */ /* 0x000fe200078e004b */
[----:B------:R-:W-:Y:S02]  /*47510*/  IADD3.X R107, PT, PT, R71, RZ, RZ, P1, P2 ;  /* 0x000000ff476b7210 */ /* 0x000fe40000fe44ff */
[----:B------:R-:W-:Y:S01]  /*47520*/  IADD3 R70, P2, PT, R25, R74, RZ ;  /* 0x0000004a19467210 */ /* 0x000fe20007f5e0ff */
[----:B------:R-:W-:Y:S01]  /*47530*/  IMAD.X R122, R115, 0x1, R122, P6 ;  /* 0x00000001737a7824 */ /* 0x000fe200030e067a */
[----:B------:R-:W-:Y:S01]  /*47540*/  IADD3 R25, P1, PT, R69, R96, RZ ;  /* 0x0000006045197210 */ /* 0x000fe20007f3e0ff */
[----:B------:R-:W-:-:S02]  /*47550*/  IMAD R74, R131, R2, RZ ;  /* 0x00000002834a7224 */ /* 0x000fc400078e02ff */
        /* <DEDUP_REMOVED lines=12> */
[----:B------:R-:W-:-:S03]  /*47620*/  IADD3.X R130, PT, PT, R95, RZ, RZ, P1, P2 ;  /* 0x000000ff5f827210 */ /* 0x000fc60000fe44ff */
        /* <DEDUP_REMOVED lines=21> */
[----:B------:R-:W-:Y:S02]  /*47780*/  IADD3 R129, P0, PT, R129, R74, RZ ;  /* 0x0000004a81817210 */ /* 0x000fe40007f1e0ff */
[----:B------:R-:W-:Y:S01]  /*47790*/  IADD3.X RZ, P1, PT, R131, R76, RZ, P1, !PT ;  /* 0x0000004c83ff7210 */ /* 0x000fe20000f3e4ff */
[----:B------:R-:W-:Y:S01]  /*477a0*/  IMAD.MOV.U32 R94, RZ, RZ, R71 ;  /* 0x000000ffff5e7224 */ /* 0x000fe200078e0047 */
[----:B------:R-:W-:Y:S01]  /*477b0*/  IADD3 R106, P6, PT, R129, R106, RZ ;  /* 0x0000006a816a7210 */ /* 0x000fe20007fde0ff */
[----:B------:R-:W-:Y:S01]  /*477c0*/  IMAD.X R120, R130, 0x1, R123, P2 ;  /* 0x0000000182787824 */ /* 0x000fe200010e067b */
[----:B------:R-:W-:Y:S01]  /*477d0*/  IADD3 R70, P2, PT, R107, R68, RZ ;  /* 0x000000446b467210 */ /* 0x000fe20007f5e0ff */
[----:B------:R-:W-:-:S03]  /*477e0*/  IMAD.WIDE.U32.X R94, R25, R5, R94, P5 ;  /* 0x00000005195e7225 */ /* 0x000fc600028e045e */
        /* <DEDUP_REMOVED lines=23> */
[----:B------:R-:W-:Y:S01]  /*47960*/  IADD3.X R96, PT, PT, RZ, R124, R124, P4, P3 ;  /* 0x0000007cff607210 */ /* 0x000fe200027e647c */
[----:B------:R-:W-:Y:S01]  /*47970*/  IMAD.WIDE.U32 R68, R25, R8, RZ ;  /* 0x0000000819447225 */ /* 0x000fe200078e00ff */
[----:B------:R-:W-:-:S02]  /*47980*/  IADD3 R114, P5, PT, R114, R73, RZ ;  /* 0x0000004972727210 */ /* 0x000fc40007fbe0ff */
[----:B------:R-:W-:Y:S01]  /*47990*/  IADD3 R107, P4, P3, R107, R110, R97 ;  /* 0x0000006e6b6b7210 */ /* 0x000fe20007b9e061 */
[-C--:B------:R-:W-:Y:S01]  /*479a0*/  IMAD R76, R95, R2.reuse, RZ ;  /* 0x000000025f4c7224 */ /* 0x080fe200078e02ff */
[----:B------:R-:W-:Y:S01]  /*479b0*/  IADD3.X R77, P0, P6, R70, RZ, RZ, P0, P1 ;  /* 0x000000ff464d7210 */ /* 0x000fe200006024ff */
[----:B------:R-:W-:Y:S01]  /*479c0*/  IMAD.WIDE.U32 R72, R121, R2, RZ ;  /* 0x0000000279487225 */ /* 0x000fe200078e00ff */
[----:B------:R-:W-:Y:S02]  /*479d0*/  IADD3.X R117, PT, PT, RZ, R117, RZ, P4, P3 ;  /* 0x00000075ff757210 */ /* 0x000fe400027e64ff */
[----:B------:R-:W-:Y:S01]  /*479e0*/  IADD3.X R110, PT, PT, R71, RZ, RZ, P0, P6 ;  /* 0x000000ff476e7210 */ /* 0x000fe200007ec4ff */
[----:B------:R-:W-:Y:S01]  /*479f0*/  IMAD R97, R121, R3, R76 ;  /* 0x0000000379617224 */ /* 0x000fe200078e024c */
[----:B------:R-:W-:Y:S01]  /*47a00*/  ISETP.GE.U32.AND P0, PT, R74, R105, PT ;  /* 0x000000694a00720c */ /* 0x000fe20003f06070 */
[----:B------:R-:W-:Y:S01]  /*47a10*/  IMAD.WIDE.U32 R68, P1, R24, R9, R68 ;  /* 0x0000000918447225 */ /* 0x000fe20007820044 */
[----:B------:R-:W-:-:S02]  /*47a20*/  ISETP.GE.U32.AND.EX P2, PT, R122, R115, PT, P2 ;  /* 0x000000737a00720c */ /* 0x000fc40003f46120 */
[----:B------:R-:W-:Y:S01]  /*47a30*/  ISETP.GE.U32.AND.EX P0, PT, R120, R123, PT, P0 ;  /* 0x0000007b7800720c */ /* 0x000fe20003f06100 */
[----:B------:R-:W-:Y:S02]  /*47a40*/  IMAD.IADD R97, R73, 0x1, R97 ;  /* 0x0000000149617824 */ /* 0x000fe400078e0261 */
[----:B------:R-:W-:Y:S01]  /*47a50*/  IMAD.X R71, RZ, RZ, RZ, P1 ;  /* 0x000000ffff477224 */ /* 0x000fe200008e06ff */
[----:B------:R-:W-:Y:S01]  /*47a60*/  IADD3 R105, P1, PT, R77, R106, RZ ;  /* 0x0000006a4d697210 */ /* 0x000fe20007f3e0ff */
[----:B------:R-:W-:-:S03]  /*47a70*/  IMAD.WIDE.U32 R74, R24, R8, RZ ;  /* 0x00000008184a7225 */ /* 0x000fc600078e00ff */
[----:B------:R-:W-:Y:S01]  /*47a80*/  IADD3.X R110, P1, PT, R110, R111, RZ, P1, !PT ;  /* 0x0000006f6e6e7210 */ /* 0x000fe20000f3e4ff */
[----:B------:R-:W-:Y:S01]  /*47a90*/  IMAD.WIDE.U32 R76, R97, R4, RZ ;  /* 0x00000004614c7225 */ /* 0x000fe200078e00ff */
[----:B------:R-:W-:Y:S02]  /*47aa0*/  IADD3 R73, P4, PT, R75, R68, RZ ;  /* 0x000000444b497210 */ /* 0x000fe40007f9e0ff */
[----:B------:R-:W-:Y:S01]  /*47ab0*/  IADD3 R118, P3, PT, R105, R74, RZ ;  /* 0x0000004a69767210 */ /* 0x000fe20007f7e0ff */
[----:B------:R-:W-:Y:S01]  /*47ac0*/  IMAD.MOV.U32 R70, RZ, RZ, R69 ;  /* 0x000000ffff467224 */ /* 0x000fe200078e0045 */
[----:B------:R-:W-:Y:S01]  /*47ad0*/  SEL R74, RZ, 0x1, P0 ;  /* 0x00000001ff4a7807 */ /* 0x000fe20000000000 */
[----:B------:R-:W-:Y:S01]  /*47ae0*/  IMAD.WIDE.U32 R68, R72, R4, RZ ;  /* 0x0000000448447225 */ /* 0x000fe200078e00ff */
[----:B------:R-:W-:-:S03]  /*47af0*/  IADD3.X R110, P3, PT, R110, R73, RZ, P3, !PT ;  /* 0x000000496e6e7210 */ /* 0x000fc60001f7e4ff */
[----:B------:R-:W-:-:S04]  /*47b00*/  IMAD.WIDE.U32 R76, P6, R72, R5, R76 ;  /* 0x00000005484c7225 */ /* 0x000fc800078c004c */
[----:B------:R-:W-:Y:S01]  /*47b10*/  IMAD.WIDE.U32.X R70, R25, R9, R70, P4 ;  /* 0x0000000919467225 */ /* 0x000fe200020e0446 */
[----:B------:R-:W-:Y:S02]  /*47b20*/  IADD3 RZ, P4, PT, R121, R68, RZ ;  /* 0x0000004479ff7210 */ /* 0x000fe40007f9e0ff */
        /* <DEDUP_REMOVED lines=20> */
[----:B------:R-:W-:Y:S02]  /*47c70*/  IMAD.X R104, R104, 0x1, R109, P6 ;  /* 0x0000000168687824 */ /* 0x000fe400030e066d */
[----:B------:R-:W-:Y:S01]  /*47c80*/  IMAD.WIDE.U32.X R94, R25, R11, R94, P0 ;  /* 0x0000000b195e7225 */ /* 0x000fe200000e045e */
[----:B------:R-:W-:Y:S02]  /*47c90*/  IADD3 R74, P0, PT, R73, R70, RZ ;  /* 0x00000046494a7210 */ /* 0x000fe40007f1e0ff */
[----:B------:R-:W-:Y:S01]  /*47ca0*/  IADD3.X R111, P3, PT, R111, R104, RZ, P3, !PT ;  /* 0x000000686f6f7210 */ /* 0x000fe20001f7e4ff */
[----:B------:R-:W-:Y:S01]  /*47cb0*/  IMAD.X R77, RZ, RZ, R77, P4 ;  /* 0x000000ffff4d7224 */ /* 0x000fe200020e064d */
[----:B------:R-:W-:Y:S01]  /*47cc0*/  SEL R73, RZ, 0x1, P2 ;  /* 0x00000001ff497807 */ /* 0x000fe20001000000 */
[----:B------:R-:W-:Y:S01]  /*47cd0*/  IMAD.WIDE.U32 R68, P4, R72, R7, R68 ;  /* 0x0000000748447225 */ /* 0x000fe20007880044 */
[----:B------:R-:W-:-:S02]  /*47ce0*/  IADD3 R115, P2, PT, R115, R118, RZ ;  /* 0x0000007673737210 */ /* 0x000fc40007f5e0ff */
[----:B------:R-:W-:Y:S01]  /*47cf0*/  IADD3.X R111, P6, PT, R111, R24, RZ, P0, !PT ;  /* 0x000000186f6f7210 */ /* 0x000fe200007de4ff */
[----:B------:R-:W-:Y:S01]  /*47d00*/  IMAD.WIDE.U32 R70, R72, R6, RZ ;  /* 0x0000000648467225 */ /* 0x000fe200078e00ff */
[----:B------:R-:W-:Y:S02]  /*47d10*/  IADD3.X R110, P2, PT, R77, R110, RZ, P2, !PT ;  /* 0x0000006e4d6e7210 */ /* 0x000fe4000175e4ff */
[----:B------:R-:W-:Y:S01]  /*47d20*/  IADD3.X R77, P3, P6, R94, RZ, RZ, P6, P3 ;  /* 0x000000ff5e4d7210 */ /* 0x000fe200036664ff */
[----:B------:R-:W-:Y:S01]  /*47d30*/  IMAD.X R25, RZ, RZ, RZ, P4 ;  /* 0x000000ffff197224 */ /* 0x000fe200020e06ff */
[----:B------:R-:W-:Y:S01]  /*47d40*/  IADD3 R133, P4, PT, R71, R68, RZ ;  /* 0x0000004447857210 */ /* 0x000fe20007f9e0ff */
[----:B------:R-:W-:Y:S01]  /*47d50*/  IMAD.MOV.U32 R24, RZ, RZ, R69 ;  /* 0x000000ffff187224 */ /* 0x000fe200078e0045 */
[----:B------:R-:W-:Y:S01]  /*47d60*/  IADD3 R134, P0, PT, R115, R70, RZ ;  /* 0x0000004673867210 */ /* 0x000fe20007f1e0ff */
[----:B------:R-:W-:Y:S01]  /*47d70*/  IMAD.WIDE.U32 R68, R97, R8, RZ ;  /* 0x0000000861447225 */ /* 0x000fe200078e00ff */
[----:B------:R-:W-:-:S02]  /*47d80*/  IADD3.X R94, PT, PT, R95, RZ, RZ, P3, P6 ;  /* 0x000000ff5f5e7210 */ /* 0x000fc40001fec4ff */
[----:B------:R-:W-:Y:S01]  /*47d90*/  IADD3.X R133, P0, PT, R110, R133, RZ, P0, !PT ;  /* 0x000000856e857210 */ /* 0x000fe2000071e4ff */
[----:B------:R-:W-:Y:S01]  /*47da0*/  IMAD.WIDE.U32.X R24, R97, R7, R24, P4 ;  /* 0x0000000761187225 */ /* 0x000fe200020e0418 */
[----:B------:R-:W-:Y:S02]  /*47db0*/  ISETP.GE.U32.AND.EX P4, PT, R109, R96, PT, P1 ;  /* 0x000000606d00720c */ /* 0x000fe40003f86110 */
[----:B------:R-:W-:Y:S01]  /*47dc0*/  ISETP.GE.U32.AND P1, PT, R106, R105, PT ;  /* 0x000000696a00720c */ /* 0x000fe20003f26070 */
[----:B------:R-:W-:Y:S01]  /*47dd0*/  IMAD.X R113, RZ, RZ, R113, P5 ;  /* 0x000000ffff717224 */ /* 0x000fe200028e0671 */
[----:B------:R-:W-:Y:S02]  /*47de0*/  IADD3.X R75, P0, P2, R24, RZ, RZ, P0, P2 ;  /* 0x000000ff184b7210 */ /* 0x000fe400002044ff */
[----:B------:R-:W-:Y:S02]  /*47df0*/  SEL R71, RZ, 0x1, P4 ;  /* 0x00000001ff477807 */ /* 0x000fe40002000000 */
[----:B------:R-:W-:-:S02]  /*47e00*/  ISETP.GE.U32.AND.EX P1, PT, R104, R109, PT, P1 ;  /* 0x0000006d6800720c */ /* 0x000fc40003f26110 */
[----:B------:R-:W-:Y:S01]  /*47e10*/  IADD3.X R76, PT, PT, R25, RZ, RZ, P0, P2 ;  /* 0x000000ff194c7210 */ /* 0x000fe200007e44ff */
[C---:B------:R-:W-:Y:S01]  /*47e20*/  IMAD.WIDE.U32 R24, R72.reuse, R8, RZ ;  /* 0x0000000848187225 */ /* 0x040fe200078e00ff */
[----:B------:R-:W-:Y:S02]  /*47e30*/  IADD3 R107, P6, P3, R73, R108, R107 ;  /* 0x0000006c496b7210 */ /* 0x000fe40007bde06b */
[----:B------:R-:W-:Y:S01]  /*47e40*/  IADD3 R73, P4, PT, R71, R114, RZ ;  /* 0x0000007247497210 */ /* 0x000fe20007f9e0ff */
[----:B------:R-:W-:Y:S01]  /*47e50*/  IMAD.WIDE.U32 R68, P2, R72, R9, R68 ;  /* 0x0000000948447225 */ /* 0x000fe20007840044 */
[----:B------:R-:W-:Y:S02]  /*47e60*/  IADD3 R95, P0, PT, R75, R74, RZ ;  /* 0x0000004a4b5f7210 */ /* 0x000fe40007f1e0ff */
[----:B------:R-:W-:Y:S01]  /*47e70*/  SEL R70, RZ, 0x1, P1 ;  /* 0x00000001ff467807 */ /* 0x000fe20000800000 */
        /* <DEDUP_REMOVED lines=8> */
[----:B------:R-:W-:Y:S02]  /*47f00*/  IADD3.X R76, P1, PT, R76, R75, RZ, P1, !PT ;  /* 0x0000004b4c4c7210 */ /* 0x000fe40000f3e4ff */
[----:B------:R-:W-:Y:S01]  /*47f10*/  ISETP.GE.U32.AND P2, PT, R73, R114, PT ;  /* 0x000000724900720c */ /* 0x000fe20003f46070 */
[----:B------:R-:W-:Y:S01]  /*47f20*/  IMAD.X R75, RZ, RZ, R68, P4 ;  /* 0x000000ffff4b7224 */ /* 0x000fe200020e0644 */
[----:B------:R-:W-:Y:S01]  /*47f30*/  IADD3.X R117, PT, PT, RZ, R112, R117, P6, P3 ;  /* 0x00000070ff757210 */ /* 0x000fe200037e6475 */
        /* <DEDUP_REMOVED lines=61> */
.L_x_138:
        /* <DEDUP_REMOVED lines=21> */
.L_x_139:
[----:B------:R-:W-:-:S04]  /*48460*/  IMAD.WIDE.U32 R24, R15, R15, RZ ;  /* 0x0000000f0f187225 */ /* 0x000fc800078e00ff */
[----:B------:R-:W-:Y:S01]  /*48470*/  IMAD.MOV.U32 R137, RZ, RZ, RZ ;  /* 0x000000ffff897224 */ /* 0x000fe200078e00ff */
[----:B------:R-:W-:Y:S01]  /*48480*/  LOP3.LUT R104, R24, 0xfffffffd, RZ, 0xc0, !PT ;  /* 0xfffffffd18687812 */ /* 0x000fe200078ec0ff */
[----:B------:R-:W-:Y:S02]  /*48490*/  IMAD.MOV.U32 R73, RZ, RZ, RZ ;  /* 0x000000ffff497224 */ /* 0x000fe400078e00ff */
[----:B------:R-:W-:-:S04]  /*484a0*/  IMAD.WIDE.U32 R76, R16, R12, RZ ;  /* 0x0000000c104c7225 */ /* 0x000fc800078e00ff */
[----:B------:R-:W-:Y:S02]  /*484b0*/  IMAD.IADD R105, R137, 0x1, R25 ;  /* 0x0000000189697824 */ /* 0x000fe400078e0219 */
[----:B------:R-:W-:-:S04]  /*484c0*/  IMAD.WIDE.U32 R70, R12, R12, RZ ;  /* 0x0000000c0c467225 */ /* 0x000fc800078e00ff */
[----:B------:R-:W-:Y:S02]  /*484d0*/  IMAD.MOV.U32 R121, RZ, RZ, RZ ;  /* 0x000000ffff797224 */ /* 0x000fe400078e00ff */
[----:B------:R-:W-:-:S04]  /*484e0*/  IMAD.WIDE.U32 R68, R17, R12, RZ ;  /* 0x0000000c11447225 */ /* 0x000fc800078e00ff */
[----:B------:R-:W-:-:S04]  /*484f0*/  IMAD.WIDE.U32 R24, R16, R13, RZ ;  /* 0x0000000d10187225 */ /* 0x000fc800078e00ff */
[----:B------:R-:W-:Y:S01]  /*48500*/  IMAD.IADD R117, R77, 0x1, R73 ;  /* 0x000000014d757824 */ /* 0x000fe200078e0249 */
[----:B------:R-:W-:Y:S01]  /*48510*/  LOP3.LUT R77, R70, 0xfffffffd, RZ, 0xc0, !PT ;  /* 0xfffffffd464d7812 */ /* 0x000fe200078ec0ff */
[----:B------:R-:W-:Y:S02]  /*48520*/  IMAD.IADD R121, R71, 0x1, R121 ;  /* 0x0000000147797824 */ /* 0x000fe400078e0279 */
[----:B------:R-:W-:Y:S01]  /*48530*/  IMAD.MOV.U32 R97, RZ, RZ, RZ ;  /* 0x000000ffff617224 */ /* 0x000fe200078e00ff */
[----:B------:R-:W-:Y:S01]  /*48540*/  IADD3 R117, P0, P2, R24, R117, R68 ;  /* 0x0000007518757210 */ /* 0x000fe20007a1e044 */
[----:B------:R-:W-:Y:S02]  /*48550*/  IMAD.IADD R139, R73, 0x1, R25 ;  /* 0x00000001498b7824 */ /* 0x000fe400078e0219 */
[----:B------:R-:W-:-:S04]  /*48560*/  IMAD.WIDE.U32 R70, R125, R12, RZ ;  /* 0x0000000c7d467225 */ /* 0x000fc800078e00ff */
[----:B------:R-:W-:Y:S02]  /*48570*/  IMAD.MOV.U32 R111, RZ, RZ, RZ ;  /* 0x000000ffff6f7224 */ /* 0x000fe400078e00ff */
[----:B------:R-:W-:-:S04]  /*48580*/  IMAD.WIDE.U32 R24, R125, R13, RZ ;  /* 0x0000000d7d187225 */ /* 0x000fc800078e00ff */
[----:B------:R-:W-:-:S04]  /*48590*/  IMAD.WIDE.U32 R112, R16, R15, RZ ;  /* 0x0000000f10707225 */ /* 0x000fc800078e00ff */
[----:B------:R-:W-:Y:S02]  /*485a0*/  IMAD.IADD R74, R69, 0x1, R97 ;  /* 0x00000001454a7824 */ /* 0x000fe400078e0261 */
[----:B------:R-:W-:Y:S02]  /*485b0*/  IMAD.IADD R145, R71, 0x1, R111 ;  /* 0x0000000147917824 */ /* 0x000fe400078e026f */
[----:B------:R-:W-:-:S04]  /*485c0*/  IMAD.WIDE.U32 R68, R126, R12, RZ ;  /* 0x0000000c7e447225 */ /* 0x000fc800078e00ff */
[----:B------:R-:W-:Y:S01]  /*485d0*/  IMAD.IADD R111, R111, 0x1, R25 ;  /* 0x000000016f6f7824 */ /* 0x000fe200078e0219 */
[----:B------:R-:W-:Y:S01]  /*485e0*/  IADD3 R145, P1, P6, R24, R145, R68 ;  /* 0x0000009118917210 */ /* 0x000fe20007e3e044 */
[----:B------:R-:W-:-:S04]  /*485f0*/  IMAD.WIDE.U32 R118, R16, R14, RZ ;  /* 0x0000000e10767225 */ /* 0x000fc800078e00ff */
[----:B------:R-:W-:-:S04]  /*48600*/  IMAD.WIDE.U32 R94, R17, R15, RZ ;  /* 0x0000000f115e7225 */ /* 0x000fc800078e00ff */
[----:B------:R-:W-:Y:S01]  /*48610*/  IMAD.IADD R25, R73, 0x1, R113 ;  /* 0x0000000149197824 */ /* 0x000fe200078e0271 */
[----:B------:R-:W-:Y:S01]  /*48620*/  IADD3.X R113, PT, PT, RZ, RZ, RZ, P0, P2 ;  /* 0x000000ffff717210 */ /* 0x000fe200007e44ff */
[----:B------:R-:W-:Y:S02]  /*48630*/  IMAD.MOV.U32 R107, RZ, RZ, RZ ;  /* 0x000000ffff6b7224 */ /* 0x000fe400078e00ff */
[----:B------:R-:W-:Y:S01]  /*48640*/  IMAD.IADD R24, R97, 0x1, R95 ;  /* 0x0000000161187824 */ /* 0x000fe200078e025f */
[----:B------:R-:W-:Y:S01]  /*48650*/  IADD3 R118, P3, P5, R118, R25, R94 ;  /* 0x0000001976767210 */ /* 0x000fe20007d7e05e */
[----:B------:R-:W-:Y:S02]  /*48660*/  IMAD.MOV.U32 R75, RZ, RZ, RZ ;  /* 0x000000ffff4b7224 */ /* 0x000fe400078e00ff */
[----:B------:R-:W-:Y:S01]  /*48670*/  IMAD.WIDE.U32 R94, R13, R12, RZ ;  /* 0x0000000c0d5e7225 */ /* 0x000fe200078e00ff */
[----:B------:R-:W-:-:S03]  /*48680*/  IADD3.X R108, PT, PT, RZ, RZ, RZ, P3, P5 ;  /* 0x000000ffff6c7210 */ /* 0x000fc60001fea4ff */
[----:B------:R-:W-:Y:S02]  /*48690*/  IMAD.IADD R72, R69, 0x1, R107 ;  /* 0x0000000145487824 */ /* 0x000fe400078e026b */
[----:B------:R-:W-:-:S04]  /*486a0*/  IMAD.WIDE.U32 R74, R17, R13, R74 ;  /* 0x0000000d114a7225 */ /* 0x000fc800078e004a */
[----:B------:R-:W-:Y:S01]  /*486b0*/  IMAD.WIDE.U32 R68, R14, R15, RZ ;  /* 0x0000000f0e447225 */ /* 0x000fe200078e00ff */
[----:B------:R-:W-:-:S03]  /*486c0*/  IADD3 R113, P0, P4, R113, R74, R139 ;  /* 0x0000004a71717210 */ /* 0x000fc60007c1e08b */
[----:B------:R-:W-:Y:S02]  /*486d0*/  IMAD.MOV.U32 R124, RZ, RZ, RZ ;  /* 0x000000ffff7c7224 */ /* 0x000fe400078e00ff */
[----:B------:R-:W-:Y:S02]  /*486e0*/  IMAD.SHL.U32 R25, R94, 0x2, RZ ;  /* 0x000000025e197824 */ /* 0x000fe400078e00ff */
[----:B------:R-:W-:Y:S02]  /*486f0*/  IMAD.IADD R109, R124, 0x1, R69 ;  /* 0x000000017c6d7824 */ /* 0x000fe400078e0245 */
[----:B------:R-:W-:Y:S01]  /*48700*/  IMAD.IADD R119, R73, 0x1, R119 ;  /* 0x0000000149777824 */ /* 0x000fe200078e0277 */
[----:B------:R-:W-:Y:S01]  /*48710*/  LOP3.LUT R74, R25, 0xfffffffe, RZ, 0xc0, !PT ;  /* 0xfffffffe194a7812 */ /* 0x000fe200078ec0ff */
[C---:B------:R-:W-:Y:S01]  /*48720*/  IMAD.SHL.U32 R69, R68.reuse, 0x2, RZ ;  /* 0x0000000244457824 */ /* 0x040fe200078e00ff */
[C-C-:B------:R-:W-:Y:S01]  /*48730*/  SHF.L.U64.HI R96, R68.reuse, 0x1, R109.reuse ;  /* 0x0000000144607819 */ /* 0x140fe2000001026d */
[----:B------:R-:W-:Y:S01]  /*48740*/  IMAD.MOV.U32 R25, RZ, RZ, RZ ;  /* 0x000000ffff197224 */ /* 0x000fe200078e00ff */
[----:B------:R-:W-:Y:S01]  /*48750*/  SHF.R.U64 R114, R68, 0x1f, R109 ;  /* 0x0000001f44727819 */ /* 0x000fe2000000126d */
[----:B------:R-:W-:Y:S01]  /*48760*/  IMAD.MOV.U32 R73, RZ, RZ, RZ ;  /* 0x000000ffff497224 */ /* 0x000fe200078e00ff */
[----:B------:R-:W-:Y:S01]  /*48770*/  LOP3.LUT R68, R69, 0xfffffffe, RZ, 0xc0, !PT ;  /* 0xfffffffe45447812 */ /* 0x000fe200078ec0ff */
[----:B------:R-:W-:Y:S01]  /*48780*/  IMAD.IADD R120, R97, 0x1, R75 ;  /* 0x0000000161787824 */ /* 0x000fe200078e024b */
[----:B------:R-:W-:Y:S01]  /*48790*/  IADD3.X R75, PT, PT, RZ, RZ, RZ, P1, P6 ;  /* 0x000000ffff4b7210 */ /* 0x000fe20000fec4ff */
[----:B------:R-:W-:Y:S01]  /*487a0*/  IMAD.MOV.U32 R71, RZ, RZ, RZ ;  /* 0x000000ffff477224 */ /* 0x000fe200078e00ff */
[----:B------:R-:W-:Y:S01]  /*487b0*/  IADD3 R105, P2, PT, R68, R105, RZ ;  /* 0x0000006944697210 */ /* 0x000fe20007f5e0ff */
[----:B------:R-:W-:Y:S01]  /*487c0*/  IMAD.WIDE.U32 R24, R17, R14, R24 ;  /* 0x0000000e11187225 */ /* 0x000fe200078e0018 */
[----:B------:R-:W-:-:S02]  /*487d0*/  IADD3.X R120, PT, PT, RZ, R120, RZ, P0, P4 ;  /* 0x00000078ff787210 */ /* 0x000fc400007e84ff */
[----:B------:R-:W-:Y:S01]  /*487e0*/  IADD3 R121, P0, PT, R74, R121, RZ ;  /* 0x000000794a797210 */ /* 0x000fe20007f1e0ff */
[----:B------:R-:W-:Y:S01]  /*487f0*/  IMAD.WIDE.U32 R72, R126, R13, R72 ;  /* 0x0000000d7e487225 */ /* 0x000fe200078e0048 */
[----:B------:R-:W-:Y:S02]  /*48800*/  IADD3 R119, P1, PT, R119, R24, RZ ;  /* 0x0000001877777210 */ /* 0x000fe40007f3e0ff */
[----:B------:R-:W-:Y:S01]  /*48810*/  SHF.R.U32.HI R109, RZ, 0x1f, R109 ;  /* 0x0000001fff6d7819 */ /* 0x000fe2000001166d */
[----:B------:R-:W-:Y:S01]  /*48820*/  IMAD.IADD R123, R95, 0x1, R71 ;  /* 0x000000015f7b7824 */ /* 0x000fe200078e0247 */
[----:B------:R-:W-:Y:S01]  /*48830*/  IADD3 R111, P4, P6, R75, R72, R111 ;  /* 0x000000484b6f7210 */ /* 0x000fe20007e9e06f */
[----:B------:R-:W-:-:S03]  /*48840*/  IMAD.WIDE.U32 R68, R77, R2, RZ ;  /* 0x000000024d447225 */ /* 0x000fc600078e00ff */
[C-C-:B------:R-:W-:Y:S01]  /*48850*/  SHF.L.U64.HI R115, R94.reuse, 0x1, R123.reuse ;  /* 0x000000015e737819 */ /* 0x140fe2000001027b */
[-C--:B------:R-:W-:Y:S01]  /*48860*/  IMAD.WIDE.U32 R74, R15, R12.reuse, RZ ;  /* 0x0000000c0f4a7225 */ /* 0x080fe200078e00ff */
[--C-:B------:R-:W-:Y:S02]  /*48870*/  SHF.R.U64 R122, R94, 0x1f, R123.reuse ;  /* 0x0000001f5e7a7819 */ /* 0x100fe4000000127b */
[----:B------:R-:W-:Y:S01]  /*48880*/  SHF.R.U32.HI R123, RZ, 0x1f, R123 ;  /* 0x0000001fff7b7819 */ /* 0x000fe2000001167b */
[----:B------:R-:W-:Y:S01]  /*48890*/  IMAD.IADD R138, R107, 0x1, R73 ;  /* 0x000000016b8a7824 */ /* 0x000fe200078e0249 */
[----:B------:R-:W-:Y:S01]  /*488a0*/  LOP3.LUT R115, R115, 0x1, RZ, 0xc0, !PT ;  /* 0x0000000173737812 */ /* 0x000fe200078ec0ff */
[----:B------:R-:W-:Y:S01]  /*488b0*/  IMAD.X R110, R97, 0x1, R25, P1 ;  /* 0x00000001616e7824 */ /* 0x000fe200008e0619 */
[----:B------:R-:W-:Y:S01]  /*488c0*/  LOP3.LUT R73, R123, 0x1, RZ, 0xc0, !PT ;  /* 0x000000017b497812 */ /* 0x000fe200078ec0ff */
[----:B------:R-:W-:Y:S01]  /*488d0*/  IMAD.WIDE.U32 R94, R14, R12, RZ ;  /* 0x0000000c0e5e7225 */ /* 0x000fe200078e00ff */
[----:B------:R-:W-:-:S03]  /*488e0*/  LOP3.LUT R97, R109, 0x1, RZ, 0xc0, !PT ;  /* 0x000000016d617812 */ /* 0x000fc600078ec0ff */
[----:B------:R-:W-:-:S04]  /*488f0*/  IMAD.WIDE.U32 R106, R15, R13, RZ ;  /* 0x0000000d0f6a7225 */ /* 0x000fc800078e00ff */
[----:B------:R-:W-:Y:S02]  /*48900*/  IMAD.IADD R75, R75, 0x1, R137 ;  /* 0x000000014b4b7824 */ /* 0x000fe400078e0289 */
[----:B------:R-:W-:-:S03]  /*48910*/  IMAD.WIDE.U32 R24, R68, R4, RZ ;  /* 0x0000000444187225 */ /* 0x000fc600078e00ff */
[----:B------:R-:W-:Y:S01]  /*48920*/  IADD3 R75, P5, P3, R106, R75, R94 ;  /* 0x0000004b6a4b7210 */ /* 0x000fe20007bbe05e */
[----:B------:R-:W-:Y:S01]  /*48930*/  IMAD R72, R121, R2, RZ ;  /* 0x0000000279487224 */ /* 0x000fe200078e02ff */
[C---:B------:R-:W-:Y:S01]  /*48940*/  IADD3 RZ, P1, PT, R77.reuse, R24, RZ ;  /* 0x000000184dff7210 */ /* 0x040fe20007f3e0ff */
[----:B------:R-:W-:Y:S01]  /*48950*/  IMAD.X R109, RZ, RZ, R115, P0 ;  /* 0x000000ffff6d7224 */ /* 0x000fe200000e0673 */
[----:B------:R-:W-:Y:S01]  /*48960*/  LOP3.LUT R24, R96, 0x1, RZ, 0xc0, !PT ;  /* 0x0000000160187812 */ /* 0x000fe200078ec0ff */
[----:B------:R-:W-:Y:S01]  /*48970*/  IMAD R77, R77, R3, R72 ;  /* 0x000000034d4d7224 */ /* 0x000fe200078e0248 */
[----:B------:R-:W-:Y:S01]  /*48980*/  LOP3.LUT R72, R122, 0xfffffffe, RZ, 0xc0, !PT ;  /* 0xfffffffe7a487812 */ /* 0x000fe200078ec0ff */
[----:B------:R-:W-:Y:S01]  /*48990*/  IMAD.IADD R137, R137, 0x1, R107 ;  /* 0x0000000189897824 */ /* 0x000fe200078e026b */
[----:B------:R-:W-:Y:S01]  /*489a0*/  SHF.R.U32.HI R122, RZ, 0x1f, R75 ;  /* 0x0000001fff7a7819 */ /* 0x000fe2000001164b */
[----:B------:R-:W-:Y:S01]  /*489b0*/  IMAD.X R24, RZ, RZ, R24, P2 ;  /* 0x000000ffff187224 */ /* 0x000fe200010e0618 */
[----:B------:R-:W-:Y:S01]  /*489c0*/  LOP3.LUT R96, R114, 0xfffffffe, RZ, 0xc0, !PT ;  /* 0xfffffffe72607812 */ /* 0x000fe200078ec0ff */
[----:B------:R-:W-:Y:S01]  /*489d0*/  IMAD.WIDE.U32 R72, R13, R13, R72 ;  /* 0x0000000d0d487225 */ /* 0x000fe200078e0048 */
[----:B------:R-:W-:-:S02]  /*489e0*/  IADD3 R123, P2, PT, R122, R76, RZ ;  /* 0x0000004c7a7b7210 */ /* 0x000fc40007f5e0ff */
[----:B------:R-:W-:Y:S01]  /*489f0*/  IADD3.X R115, PT, PT, RZ, R138, RZ, P4, P6 ;  /* 0x0000008aff737210 */ /* 0x000fe200027ec4ff */
[----:B------:R-:W-:Y:S01]  /*48a00*/  IMAD.WIDE.U32 R96, R14, R14, R96 ;  /* 0x0000000e0e607225 */ /* 0x000fe200078e0060 */
[----:B------:R-:W-:-:S03]  /*48a10*/  ISETP.GT.U32.AND P0, PT, R76, R123, PT ;  /* 0x0000007b4c00720c */ /* 0x000fc60003f04070 */
[----:B------:R-:W-:Y:S01]  /*48a20*/  IMAD.X R106, RZ, RZ, R117, P2 ;  /* 0x000000ffff6a7224 */ /* 0x000fe200010e0675 */
[----:B------:R-:W-:Y:S01]  /*48a30*/  IADD3 R139, P2, PT, R123, R104, RZ ;  /* 0x000000687b8b7210 */ /* 0x000fe20007f5e0ff */
[----:B------:R-:W-:Y:S01]  /*48a40*/  IMAD.IADD R77, R69, 0x1, R77 ;  /* 0x00000001454d7824 */ /* 0x000fe200078e024d */
[----:B------:R-:W-:Y:S01]  /*48a50*/  IADD3 R24, P6, P4, R24, R96, R113 ;  /* 0x0000006018187210 */ /* 0x000fe20007cde071 */
[----:B------:R-:W-:Y:S01]  /*48a60*/  IMAD.IADD R97, R124, 0x1, R97 ;  /* 0x000000017c617824 */ /* 0x000fe200078e0261 */
[----:B------:R-:W-:Y:S01]  /*48a70*/  ISETP.GT.U32.AND.EX P0, PT, R117, R106, PT, P0 ;  /* 0x0000006a7500720c */ /* 0x000fe20003f04100 */
[----:B------:R-:W-:Y:S01]  /*48a80*/  IMAD.X R94, R106, 0x1, R105, P2 ;  /* 0x000000016a5e7824 */ /* 0x000fe200010e0669 */
[----:B------:R-:W-:Y:S01]  /*48a90*/  IADD3 R109, P2, PT, R109, R72, RZ ;  /* 0x000000486d6d7210 */ /* 0x000fe20007f5e0ff */
[----:B------:R-:W-:Y:S01]  /*48aa0*/  IMAD.WIDE.U32 R104, R77, R4, RZ ;  /* 0x000000044d687225 */ /* 0x000fe200078e00ff */
[----:B------:R-:W-:Y:S02]  /*48ab0*/  SEL R96, R76, R123, P0 ;  /* 0x0000007b4c607207 */ /* 0x000fe40000000000 */
[----:B------:R-:W-:Y:S01]  /*48ac0*/  SEL R69, R117, R106, P0 ;  /* 0x0000006a75457207 */ /* 0x000fe20000000000 */
[----:B------:R-:W-:Y:S01]  /*48ad0*/  IMAD.X R114, R71, 0x1, R73, P2 ;  /* 0x0000000147727824 */ /* 0x000fe200010e0649 */
[----:B------:R-:W-:Y:S01]  /*48ae0*/  ISETP.GT.U32.AND P0, PT, R96, R139, PT ;  /* 0x0000008b6000720c */ /* 0x000fe20003f04070 */
[----:B------:R-:W-:Y:S01]  /*48af0*/  IMAD.WIDE.U32 R72, R77, R6, RZ ;  /* 0x000000064d487225 */ /* 0x000fe200078e00ff */
[----:B------:R-:W-:-:S02]  /*48b00*/  IADD3.X R123, PT, PT, RZ, R97, R120, P6, P4 ;  /* 0x00000061ff7b7210 */ /* 0x000fc400037e8478 */
[----:B------:R-:W-:Y:S01]  /*48b10*/  ISETP.GT.U32.AND.EX P0, PT, R69, R94, PT, P0 ;  /* 0x0000005e4500720c */ /* 0x000fe20003f04100 */
[C---:B------:R-:W-:Y:S01]  /*48b20*/  IMAD.WIDE.U32 R104, P4, R68.reuse, R5, R104 ;  /* 0x0000000544687225 */ /* 0x040fe20007880068 */
[----:B------:R-:W-:Y:S02]  /*48b30*/  IADD3 R106, P2, PT, R139, R76, RZ ;  /* 0x0000004c8b6a7210 */ /* 0x000fe40007f5e0ff */
[----:B------:R-:W-:Y:S01]  /*48b40*/  SEL R69, RZ, 0x1, !P0 ;  /* 0x00000001ff457807 */ /* 0x000fe20004000000 */
[----:B------:R-:W-:Y:S01]  /*48b50*/  IMAD.WIDE.U32 R72, P6, R68, R7, R72 ;  /* 0x0000000744487225 */ /* 0x000fe200078c0048 */
[----:B------:R-:W-:-:S03]  /*48b60*/  ISETP.GE.U32.AND P0, PT, R106, R139, PT ;  /* 0x0000008b6a00720c */ /* 0x000fc60003f06070 */
[----:B------:R-:W-:Y:S02]  /*48b70*/  IMAD.X R97, RZ, RZ, RZ, P4 ;  /* 0x000000ffff617224 */ /* 0x000fe400020e06ff */
[----:B------:R-:W-:Y:S01]  /*48b80*/  IMAD.X R141, RZ, RZ, RZ, P6 ;  /* 0x000000ffff8d7224 */ /* 0x000fe200030e06ff */
[----:B------:R-:W-:Y:S01]  /*48b90*/  IADD3 R113, P4, P6, R113, R24, R69 ;  /* 0x0000001871717210 */ /* 0x000fe20007e9e045 */
[----:B------:R-:W-:Y:S01]  /*48ba0*/  IMAD.X R71, R94, 0x1, R117, P2 ;  /* 0x000000015e477824 */ /* 0x000fe200010e0675 */
[----:B------:R-:W-:Y:S01]  /*48bb0*/  IADD3 R76, P2, PT, R25, R104, RZ ;  /* 0x00000068194c7210 */ /* 0x000fe20007f5e0ff */
[----:B------:R-:W-:Y:S01]  /*48bc0*/  IMAD.WIDE.U32 R24, R68, R6, RZ ;  /* 0x0000000644187225 */ /* 0x000fe200078e00ff */
[----:B------:R-:W-:Y:S02]  /*48bd0*/  IADD3.X R117, PT, PT, R120, R123, RZ, P4, P6 ;  /* 0x0000007b78757210 */ /* 0x000fe400027ec4ff */
[----:B------:R-:W-:Y:S01]  /*48be0*/  ISETP.GE.U32.AND.EX P0, PT, R71, R94, PT, P0 ;  /* 0x0000005e4700720c */ /* 0x000fe20003f06100 */
[----:B------:R-:W-:Y:S01]  /*48bf0*/  IMAD.MOV.U32 R96, RZ, RZ, R105 ;  /* 0x000000ffff607224 */ /* 0x000fe200078e0069 */
[----:B------:R-:W-:Y:S01]  /*48c00*/  IADD3 R105, P6, PT, R69, R70, RZ ;  /* 0x0000004645697210 */ /* 0x000fe20007fde0ff */
[----:B------:R-:W-:Y:S01]  /*48c10*/  IMAD.MOV.U32 R140, RZ, RZ, R73 ;  /* 0x000000ffff8c7224 */ /* 0x000fe200078e0049 */
[----:B------:R-:W-:Y:S01]  /*48c20*/  IADD3 R139, P4, PT, R25, R72, RZ ;  /* 0x00000048198b7210 */ /* 0x000fe20007f9e0ff */
[----:B------:R-:W-:Y:S01]  /*48c30*/  IMAD.WIDE.U32.X R72, R77, R5, R96, P2 ;  /* 0x000000054d487225 */ /* 0x000fe200010e0460 */
[----:B------:R-:W-:-:S02]  /*48c40*/  IADD3.X RZ, P1, PT, R121, R76, RZ, P1, !PT ;  /* 0x0000004c79ff7210 */ /* 0x000fc40000f3e4ff */
[----:B------:R-:W-:Y:S01]  /*48c50*/  IADD3 R69, P2, PT, R105, R112, RZ ;  /* 0x0000007069457210 */ /* 0x000fe20007f5e0ff */
[----:B------:R-:W-:Y:S01]  /*48c60*/  IMAD.X R94, RZ, RZ, R145, P6 ;  /* 0x000000ffff5e7224 */ /* 0x000fe200030e0691 */
[----:B------:R-:W-:Y:S01]  /*48c70*/  SEL R120, RZ, 0x1, P0 ;  /* 0x00000001ff787807 */ /* 0x000fe20000000000 */
[----:B------:R-:W-:Y:S01]  /*48c80*/  IMAD.WIDE.U32.X R140, R77, R7, R140, P4 ;  /* 0x000000074d8c7225 */ /* 0x000fe200020e048c */
[----:B------:R-:W-:Y:S02]  /*48c90*/  SHF.L.U64.HI R25, R74, 0x1, R75 ;  /* 0x000000014a197819 */ /* 0x000fe4000001024b */
[----:B------:R-:W-:Y:S01]  /*48ca0*/  IADD3.X R75, P1, PT, RZ, R72, RZ, P1, !PT ;  /* 0x00000048ff4b7210 */ /* 0x000fe20000f3e4ff */
[----:B------:R-:W-:Y:S01]  /*48cb0*/  IMAD.X R76, R94, 0x1, R118, P2 ;  /* 0x000000015e4c7824 */ /* 0x000fe200010e0676 */
[----:B------:R-:W-:Y:S01]  /*48cc0*/  ISETP.GT.U32.AND P6, PT, R70, R105, PT ;  /* 0x000000694600720c */ /* 0x000fe20003fc4070 */
[----:B------:R-:W-:Y:S01]  /*48cd0*/  IMAD.MOV.U32 R107, RZ, RZ, RZ ;  /* 0x000000ffff6b7224 */ /* 0x000fe200078e00ff */
[----:B------:R-:W-:Y:S01]  /*48ce0*/  IADD3 R72, P2, PT, R120, R69, RZ ;  /* 0x0000004578487210 */ /* 0x000fe20007f5e0ff */
[----:B------:R-:W-:Y:S01]  /*48cf0*/  IMAD.X R96, RZ, RZ, R73, P1 ;  /* 0x000000ffff607224 */ /* 0x000fe200008e0649 */
[----:B------:R-:W-:-:S02]  /*48d00*/  ISETP.GT.U32.AND.EX P6, PT, R145, R94, PT, P6 ;  /* 0x0000005e9100720c */ /* 0x000fc40003fc4160 */
[----:B------:R-:W-:Y:S01]  /*48d10*/  LEA R143, P0, R74, R75, 0x1 ;  /* 0x0000004b4a8f7211 */ /* 0x000fe200078008ff */
[----:B------:R-:W-:Y:S01]  /*48d20*/  IMAD.X R123, RZ, RZ, R76, P2 ;  /* 0x000000ffff7b7224 */ /* 0x000fe200010e064c */
[----:B------:R-:W-:Y:S01]  /*48d30*/  IADD3 R112, P1, PT, R72, R112, RZ ;  /* 0x0000007048707210 */ /* 0x000fe20007f3e0ff */
[----:B------:R-:W-:Y:S01]  /*48d40*/  IMAD.WIDE.U32 R74, R77, R8, RZ ;  /* 0x000000084d4a7225 */ /* 0x000fe200078e00ff */
[----:B------:R-:W-:Y:S02]  /*48d50*/  SEL R147, R145, R94, P6 ;  /* 0x0000005e91937207 */ /* 0x000fe40003000000 */
[----:B------:R-:W-:Y:S01]  /*48d60*/  IADD3 R143, P2, PT, R143, R24, RZ ;  /* 0x000000188f8f7210 */ /* 0x000fe20007f5e0ff */
[----:B------:R-:W-:Y:S01]  /*48d70*/  IMAD.X R118, R123, 0x1, R118, P1 ;  /* 0x000000017b767824 */ /* 0x000fe200008e0676 */
[----:B------:R-:W-:Y:S01]  /*48d80*/  IADD3.X R94, P0, PT, R96, R25, RZ, P0, !PT ;  /* 0x00000019605e7210 */ /* 0x000fe2000071e4ff */
[----:B------:R-:W-:Y:S01]  /*48d90*/  IMAD.WIDE.U32 R24, R77, R10, RZ ;  /* 0x0000000a4d187225 */ /* 0x000fe200078e00ff */
[----:B------:R-:W-:-:S02]  /*48da0*/  ISETP.GT.U32.AND P1, PT, R69, R72, PT ;  /* 0x000000484500720c */ /* 0x000fc40003f24070 */
[----:B------:R-:W-:Y:S01]  /*48db0*/  SEL R104, R70, R105, P6 ;  /* 0x0000006946687207 */ /* 0x000fe20003000000 */
[----:B------:R-:W-:Y:S01]  /*48dc0*/  IMAD.WIDE.U32 R74, P6, R68, R9, R74 ;  /* 0x00000009444a7225 */ /* 0x000fe200078c004a */
[----:B------:R-:W-:Y:S02]  /*48dd0*/  IADD3.X R139, P2, PT, R94, R139, RZ, P2, !PT ;  /* 0x0000008b5e8b7210 */ /* 0x000fe4000175e4ff */
[----:B------:R-:W-:Y:S01]  /*48de0*/  ISETP.GT.U32.AND.EX P1, PT, R76, R123, PT, P1 ;  /* 0x0000007b4c00720c */ /* 0x000fe20003f24110 */
[----:B------:R-:W-:Y:S01]  /*48df0*/  IMAD.WIDE.U32 R96, R68, R8, RZ ;  /* 0x0000000844607225 */ /* 0x000fe200078e00ff */
[----:B------:R-:W-:Y:S02]  /*48e00*/  ISETP.GT.U32.AND P4, PT, R104, R69, PT ;  /* 0x000000456800720c */ /* 0x000fe40003f84070 */
[----:B------:R-:W-:Y:S01]  /*48e10*/  SEL R121, R69, R72, P1 ;  /* 0x0000004845797207 */ /* 0x000fe20000800000 */
[----:B------:R-:W-:Y:S01]  /*48e20*/  IMAD.X R73, RZ, RZ, RZ, P6 ;  /* 0x000000ffff497224 */ /* 0x000fe200030e06ff */
[----:B------:R-:W-:Y:S01]  /*48e30*/  SEL R123, R76, R123, P1 ;  /* 0x0000007b4c7b7207 */ /* 0x000fe20000800000 */
[----:B------:R-:W-:Y:S01]  /*48e40*/  IMAD R104, R139, R2, RZ ;  /* 0x000000028b687224 */ /* 0x000fe200078e02ff */
[----:B------:R-:W-:Y:S01]  /*48e50*/  IADD3 R94, P1, PT, R97, R74, RZ ;  /* 0x0000004a615e7210 */ /* 0x000fe20007f3e0ff */
[----:B------:R-:W-:Y:S01]  /*48e60*/  IMAD.WIDE.U32 R24, P6, R68, R11, R24 ;  /* 0x0000000b44187225 */ /* 0x000fe200078c0018 */
[----:B------:R-:W-:-:S02]  /*48e70*/  ISETP.GT.U32.AND.EX P4, PT, R147, R76, PT, P4 ;  /* 0x0000004c9300720c */ /* 0x000fc40003f84140 */
[----:B------:R-:W-:Y:S01]  /*48e80*/  IADD3.X R147, P2, P0, R140, RZ, RZ, P2, P0 ;  /* 0x000000ff8c937210 */ /* 0x000fe200010404ff */
[----:B------:R-:W-:Y:S01]  /*48e90*/  IMAD.WIDE.U32 R68, R68, R10, RZ ;  /* 0x0000000a44447225 */ /* 0x000fe200078e00ff */
[----:B------:R-:W-:Y:S02]  /*48ea0*/  SEL R76, RZ, 0x1, !P4 ;  /* 0x00000001ff4c7807 */ /* 0x000fe40006000000 */
[----:B------:R-:W-:Y:S01]  /*48eb0*/  IADD3.X R140, PT, PT, R141, RZ, RZ, P2, P0 ;  /* 0x000000ff8d8c7210 */ /* 0x000fe200017e04ff */
[----:B------:R-:W-:Y:S01]  /*48ec0*/  IMAD.MOV.U32 R72, RZ, RZ, R75 ;  /* 0x000000ffff487224 */ /* 0x000fe200078e004b */
[----:B------:R-:W-:Y:S01]  /*48ed0*/  IADD3 R147, P0, PT, R147, R106, RZ ;  /* 0x0000006a93937210 */ /* 0x000fe20007f1e0ff */
[----:B------:R-:W-:-:S03]  /*48ee0*/  IMAD.WIDE.U32 R74, R143, R2, RZ ;  /* 0x000000028f4a7225 */ /* 0x000fc600078e00ff */
[----:B------:R-:W-:Y:S01]  /*48ef0*/  IADD3.X R71, P0, PT, R140, R71, RZ, P0, !PT ;  /* 0x000000478c477210 */ /* 0x000fe2000071e4ff */
[----:B------:R-:W-:Y:S02]  /*48f00*/  IMAD R97, R143, R3, R104 ;  /* 0x000000038f617224 */ /* 0x000fe400078e0268 */
[----:B------:R-:W-:Y:S01]  /*48f10*/  IMAD.X R105, RZ, RZ, RZ, P6 ;  /* 0x000000ffff697224 */ /* 0x000fe200030e06ff */
[----:B------:R-:W-:Y:S01]  /*48f20*/  IADD3 R138, P6, PT, R69, R24, RZ ;  /* 0x00000018458a7210 */ /* 0x000fe20007fde0ff */
[----:B------:R-:W-:Y:S02]  /*48f30*/  IMAD.IADD R69, R75, 0x1, R97 ;  /* 0x000000014b457824 */ /* 0x000fe400078e0261 */
[----:B------:R-:W-:Y:S02]  /*48f40*/  IMAD.MOV.U32 R104, RZ, RZ, R25 ;  /* 0x000000ffff687224 */ /* 0x000fe400078e0019 */
[----:B------:R-:W-:Y:S01]  /*48f50*/  IMAD.WIDE.U32.X R24, R77, R9, R72, P1 ;  /* 0x000000094d187225 */ /* 0x000fe200008e0448 */
[----:B------:R-:W-:-:S03]  /*48f60*/  IADD3 R75, P1, P4, R108, R119, R111 ;  /* 0x000000776c4b7210 */ /* 0x000fc60007c3e06f */
[----:B------:R-:W-:Y:S01]  /*48f70*/  IMAD.WIDE.U32 R72, R69, R4, RZ ;  /* 0x0000000445487225 */ /* 0x000fe200078e00ff */
[----:B------:R-:W-:Y:S02]  /*48f80*/  IADD3.X R97, PT, PT, RZ, R110, R115, P1, P4 ;  /* 0x0000006eff617210 */ /* 0x000fe40000fe8473 */
[----:B------:R-:W-:Y:S01]  /*48f90*/  IADD3 R119, P1, P4, R119, R75, R76 ;  /* 0x0000004b77777210 */ /* 0x000fe20007c3e04c */
[----:B------:R-:W-:-:S03]  /*48fa0*/  IMAD.WIDE.U32.X R104, R77, R11, R104, P6 ;  /* 0x0000000b4d687225 */ /* 0x000fc600030e0468 */
[----:B------:R-:W-:Y:S01]  /*48fb0*/  IADD3.X R110, PT, PT, R110, R97, RZ, P1, P4 ;  /* 0x000000616e6e7210 */ /* 0x000fe20000fe84ff */
        /* <DEDUP_REMOVED lines=8> */
[----:B------:R-:W-:Y:S01]  /*49040*/  IADD3.X R142, P0, P4, R24, RZ, RZ, P4, P0 ;  /* 0x000000ff188e7210 */ /* 0x000fe200024004ff */
[----:B------:R-:W-:Y:S01]  /*49050*/  IMAD.WIDE.U32 R106, R14, R13, R106 ;  /* 0x0000000d0e6a7225 */ /* 0x000fe200078e006a */
[----:B------:R-:W-:Y:S02]  /*49060*/  IADD3.X RZ, P2, PT, R139, R76, RZ, P1, !PT ;  /* 0x0000004c8bff7210 */ /* 0x000fe40000f5e4ff */
[----:B------:R-:W-:Y:S01]  /*49070*/  IADD3.X R140, PT, PT, R25, RZ, RZ, P0, P4 ;  /* 0x000000ff198c7210 */ /* 0x000fe200007e84ff */
[----:B------:R-:W-:Y:S01]  /*49080*/  IMAD.MOV.U32 R76, RZ, RZ, R73 ;  /* 0x000000ffff4c7224 */ /* 0x000fe200078e0049 */
[----:B------:R-:W-:Y:S01]  /*49090*/  IADD3 R139, P1, PT, R112, R70, RZ ;  /* 0x00000046708b7210 */ /* 0x000fe20007f3e0ff */
        /* <DEDUP_REMOVED lines=10> */
[----:B------:R-:W-:Y:S01]  /*49140*/  IMAD.WIDE.U32 R70, R69, R8, RZ ;  /* 0x0000000845467225 */ /* 0x000fe200078e00ff */
[----:B------:R-:W-:-:S03]  /*49150*/  IADD3.X R72, P4, PT, R77, R94, RZ, P4, !PT ;  /* 0x0000005e4d487210 */ /* 0x000fc6000279e4ff */
[----:B------:R-:W-:Y:S01]  /*49160*/  IMAD.WIDE.U32 R94, R74, R8, RZ ;  /* 0x000000084a5e7225 */ /* 0x000fe200078e00ff */
[----:B------:R-:W-:-:S03]  /*49170*/  IADD3.X R143, P2, PT, R72, R143, RZ, P2, !PT ;  /* 0x0000008f488f7210 */ /* 0x000fc6000175e4ff */
[----:B------:R-:W-:-:S04]  /*49180*/  IMAD.WIDE.U32 R70, P6, R74, R9, R70 ;  /* 0x000000094a467225 */ /* 0x000fc800078c0046 */
[----:B------:R-:W-:Y:S02]  /*49190*/  IMAD.MOV.U32 R96, RZ, RZ, R73 ;  /* 0x000000ffff607224 */ /* 0x000fe400078e0049 */
[----:B------:R-:W-:-:S04]  /*491a0*/  IMAD.WIDE.U32 R24, R69, R10, RZ ;  /* 0x0000000a45187225 */ /* 0x000fc800078e00ff */
[----:B------:R-:W-:Y:S01]  /*491b0*/  IMAD.X R145, R118, 0x1, R145, P1 ;  /* 0x0000000176917824 */ /* 0x000fe200008e0691 */
[----:B------:R-:W-:Y:S01]  /*491c0*/  IADD3 R95, P1, PT, R95, R70, RZ ;  /* 0x000000465f5f7210 */ /* 0x000fe20007f3e0ff */
[----:B------:R-:W-:Y:S02]  /*491d0*/  IMAD R72, R143, R2, RZ ;  /* 0x000000028f487224 */ /* 0x000fe400078e02ff */
[----:B------:R-:W-:Y:S02]  /*491e0*/  IMAD.X R77, RZ, RZ, RZ, P6 ;  /* 0x000000ffff4d7224 */ /* 0x000fe400030e06ff */
[----:B------:R-:W-:Y:S02]  /*491f0*/  IMAD.MOV.U32 R76, RZ, RZ, R71 ;  /* 0x000000ffff4c7224 */ /* 0x000fe400078e0047 */
[----:B------:R-:W-:Y:S01]  /*49200*/  IMAD.WIDE.U32.X R96, R69, R7, R96, P0 ;  /* 0x0000000745607225 */ /* 0x000fe200000e0460 */
[----:B------:R-:W-:-:S03]  /*49210*/  IADD3 R147, P0, PT, R142, R139, RZ ;  /* 0x0000008b8e937210 */ /* 0x000fc60007f1e0ff */
[----:B------:R-:W-:Y:S01]  /*49220*/  IMAD.WIDE.U32 R70, R141, R2, RZ ;  /* 0x000000028d467225 */ /* 0x000fe200078e00ff */
[----:B------:R-:W-:-:S03]  /*49230*/  IADD3.X R149, P0, PT, R140, R145, RZ, P0, !PT ;  /* 0x000000918c957210 */ /* 0x000fc6000071e4ff */
[----:B------:R-:W-:Y:S02]  /*49240*/  IMAD R151, R141, R3, R72 ;  /* 0x000000038d977224 */ /* 0x000fe400078e0248 */
[----:B------:R-:W-:-:S04]  /*49250*/  IMAD.WIDE.U32 R24, P6, R74, R11, R24 ;  /* 0x0000000b4a187225 */ /* 0x000fc800078c0018 */
        /* <DEDUP_REMOVED lines=15> */
[C---:B------:R-:W-:Y:S01]  /*49350*/  IMAD.WIDE.U32 R68, R70.reuse, R4, RZ ;  /* 0x0000000446447225 */ /* 0x040fe200078e00ff */
[----:B------:R-:W-:Y:S02]  /*49360*/  IADD3 R96, P6, PT, R75, R94, RZ ;  /* 0x0000005e4b607210 */ /* 0x000fe40007fde0ff */
[----:B------:R-:W-:Y:S01]  /*49370*/  IADD3.X R138, P2, PT, R97, R138, RZ, P2, !PT ;  /* 0x0000008a618a7210 */ /* 0x000fe2000175e4ff */
[----:B------:R-:W-:Y:S01]  /*49380*/  IMAD.WIDE.U32 R24, P4, R70, R5, R24 ;  /* 0x0000000546187225 */ /* 0x000fe20007880018 */
[----:B------:R-:W-:Y:S02]  /*49390*/  IADD3 RZ, P0, PT, R141, R68, RZ ;  /* 0x000000448dff7210 */ /* 0x000fe40007f1e0ff */
[----:B------:R-:W-:Y:S01]  /*493a0*/  IADD3.X R95, P6, PT, R138, R95, RZ, P6, !PT ;  /* 0x0000005f8a5f7210 */ /* 0x000fe200037de4ff */
[----:B------:R-:W-:Y:S01]  /*493b0*/  IMAD.IADD R107, R124, 0x1, R107 ;  /* 0x000000017c6b7824 */ /* 0x000fe200078e026b */
[----:B------:R-:W-:Y:S01]  /*493c0*/  IADD3 R68, P1, PT, R69, R24, RZ ;  /* 0x0000001845447210 */ /* 0x000fe20007f3e0ff */
[----:B------:R-:W-:Y:S01]  /*493d0*/  IMAD.X R69, RZ, RZ, RZ, P4 ;  /* 0x000000ffff457224 */ /* 0x000fe200020e06ff */
[----:B------:R-:W-:-:S02]  /*493e0*/  IADD3.X R75, PT, PT, RZ, RZ, RZ, P5, P3 ;  /* 0x000000ffff4b7210 */ /* 0x000fc40002fe64ff */
[----:B------:R-:W-:Y:S01]  /*493f0*/  IADD3.X RZ, P0, PT, R143, R68, RZ, P0, !PT ;  /* 0x000000448fff7210 */ /* 0x000fe2000071e4ff */
[----:B------:R-:W-:Y:S01]  /*49400*/  IMAD.MOV.U32 R68, RZ, RZ, R25 ;  /* 0x000000ffff447224 */ /* 0x000fe200078e0019 */
[----:B------:R-:W-:Y:S01]  /*49410*/  IADD3.X R97, P2, P6, R76, RZ, RZ, P6, P2 ;  /* 0x000000ff4c617210 */ /* 0x000fe200036444ff */
[----:B------:R-:W-:Y:S01]  /*49420*/  IMAD.WIDE.U32 R24, R147, R6, RZ ;  /* 0x0000000693187225 */ /* 0x000fe200078e00ff */
[----:B------:R-:W-:Y:S02]  /*49430*/  IADD3 R94, P5, PT, R104, R109, RZ ;  /* 0x0000006d685e7210 */ /* 0x000fe40007fbe0ff */
[----:B------:R-:W-:Y:S01]  /*49440*/  IADD3.X R104, PT, PT, R77, RZ, RZ, P2, P6 ;  /* 0x000000ff4d687210 */ /* 0x000fe200017ec4ff */
[----:B------:R-:W-:Y:S01]  /*49450*/  IMAD.WIDE.U32.X R68, R147, R5, R68, P1 ;  /* 0x0000000593447225 */ /* 0x000fe200008e0444 */
[----:B------:R-:W-:Y:S02]  /*49460*/  IADD3 R97, P3, PT, R97, R94, RZ ;  /* 0x0000005e61617210 */ /* 0x000fe40007f7e0ff */
[----:B------:R-:W-:Y:S01]  /*49470*/  IADD3 R137, P4, P1, R75, R106, R137 ;  /* 0x0000006a4b897210 */ /* 0x000fe2000799e089 */
[----:B------:R-:W-:Y:S01]  /*49480*/  IMAD.X R105, R105, 0x1, R114, P5 ;  /* 0x0000000169697824 */ /* 0x000fe200028e0672 */
[----:B------:R-:W-:Y:S01]  /*49490*/  IADD3.X R77, P0, PT, RZ, R68, RZ, P0, !PT ;  /* 0x00000044ff4d7210 */ /* 0x000fe2000071e4ff */
[----:B------:R-:W-:Y:S01]  /*494a0*/  IMAD.WIDE.U32 R24, P2, R70, R7, R24 ;  /* 0x0000000746187225 */ /* 0x000fe20007840018 */
[----:B------:R-:W-:-:S02]  /*494b0*/  IADD3 R76, P6, PT, R97, R74, RZ ;  /* 0x0000004a614c7210 */ /* 0x000fc40007fde0ff */
[----:B------:R-:W-:Y:S01]  /*494c0*/  IADD3.X R104, P3, PT, R104, R105, RZ, P3, !PT ;  /* 0x0000006968687210 */ /* 0x000fe20001f7e4ff */
[----:B------:R-:W-:Y:S01]  /*494d0*/  IMAD.WIDE.U32 R74, R70, R6, RZ ;  /* 0x00000006464a7225 */ /* 0x000fe200078e00ff */
[----:B------:R-:W-:Y:S02]  /*494e0*/  IADD3.X R107, PT, PT, RZ, R107, RZ, P4, P1 ;  /* 0x0000006bff6b7210 */ /* 0x000fe400027e24ff */
[----:B------:R-:W-:Y:S01]  /*494f0*/  IADD3.X R106, P6, PT, R104, R71, RZ, P6, !PT ;  /* 0x00000047686a7210 */ /* 0x000fe200037de4ff */
[----:B------:R-:W-:Y:S01]  /*49500*/  IMAD.X R68, RZ, RZ, R69, P0 ;  /* 0x000000ffff447224 */ /* 0x000fe200000e0645 */
[----:B------:R-:W-:Y:S01]  /*49510*/  IADD3 R77, P0, PT, R77, R96, RZ ;  /* 0x000000604d4d7210 */ /* 0x000fe20007f1e0ff */
[----:B------:R-:W-:Y:S01]  /*49520*/  IMAD.X R69, RZ, RZ, RZ, P2 ;  /* 0x000000ffff457224 */ /* 0x000fe200010e06ff */
[----:B------:R-:W-:Y:S02]  /*49530*/  IADD3 R24, P5, PT, R75, R24, RZ ;  /* 0x000000184b187210 */ /* 0x000fe40007fbe0ff */
[----:B------:R-:W-:Y:S01]  /*49540*/  IADD3.X R95, P0, PT, R68, R95, RZ, P0, !PT ;  /* 0x0000005f445f7210 */ /* 0x000fe2000071e4ff */
[----:B------:R-:W-:Y:S01]  /*49550*/  IMAD.MOV.U32 R68, RZ, RZ, R25 ;  /* 0x000000ffff447224 */ /* 0x000fe200078e0019 */
[----:B------:R-:W-:-:S02]  /*49560*/  IADD3 R97, P2, PT, R77, R74, RZ ;  /* 0x0000004a4d617210 */ /* 0x000fc40007f5e0ff */
[----:B------:R-:W-:Y:S01]  /*49570*/  IADD3.X R96, P3, P6, R72, RZ, RZ, P6, P3 ;  /* 0x000000ff48607210 */ /* 0x000fe200036664ff */
[----:B------:R-:W-:Y:S01]  /*49580*/  IMAD.WIDE.U32.X R68, R147, R7, R68, P5 ;  /* 0x0000000793447225 */ /* 0x000fe200028e0444 */
[----:B------:R-:W-:Y:S02]  /*49590*/  IADD3.X R71, P2, PT, R95, R24, RZ, P2, !PT ;  /* 0x000000185f477210 */ /* 0x000fe4000175e4ff */
[----:B------:R-:W-:Y:S01]  /*495a0*/  IADD3.X R95, PT, PT, R73, RZ, RZ, P3, P6 ;  /* 0x000000ff495f7210 */ /* 0x000fe20001fec4ff */
[----:B------:R-:W-:Y:S01]  /*495b0*/  IMAD.WIDE.U32 R24, R147, R8, RZ ;  /* 0x0000000893187225 */ /* 0x000fe200078e00ff */
[----:B------:R-:W-:Y:S02]  /*495c0*/  ISETP.GT.U32.AND P1, PT, R121, R112, PT ;  /* 0x000000707900720c */ /* 0x000fe40003f24070 */
[----:B------:R-:W-:Y:S01]  /*495d0*/  IADD3.X R77, P2, P6, R68, RZ, RZ, P2, P0 ;  /* 0x000000ff444d7210 */ /* 0x000fe200016404ff */
[----:B------:R-:W-:Y:S01]  /*495e0*/  IMAD R74, R71, R2, RZ ;  /* 0x00000002474a7224 */ /* 0x000fe200078e02ff */
[----:B------:R-:W-:-:S02]  /*495f0*/  ISETP.GT.U32.AND.EX P1, PT, R123, R118, PT, P1 ;  /* 0x000000767b00720c */ /* 0x000fc40003f24110 */
[----:B------:R-:W-:Y:S01]  /*49600*/  IADD3.X R121, PT, PT, R69, RZ, RZ, P2, P6 ;  /* 0x000000ff45797210 */ /* 0x000fe200017ec4ff */
[C---:B------:R-:W-:Y:S01]  /*49610*/  IMAD.WIDE.U32 R68, R97.reuse, R2, RZ ;  /* 0x0000000261447225 */ /* 0x040fe200078e00ff */
[----:B------:R-:W-:Y:S02]  /*49620*/  IADD3 R122, P4, P5, R122, R137, R137 ;  /* 0x000000897a7a7210 */ /* 0x000fe40007d9e089 */
[----:B------:R-:W-:Y:S01]  /*49630*/  ISETP.GE.U32.AND P2, PT, R94, R109, PT ;  /* 0x0000006d5e00720c */ /* 0x000fe20003f46070 */
[----:B------:R-:W-:Y:S01]  /*49640*/  IMAD R73, R97, R3, R74 ;  /* 0x0000000361497224 */ /* 0x000fe200078e024a */
[----:B------:R-:W-:Y:S01]  /*49650*/  SEL R72, RZ, 0x1, !P1 ;  /* 0x00000001ff487807 */ /* 0x000fe20004800000 */
[----:B------:R-:W-:Y:S01]  /*49660*/  IMAD.WIDE.U32 R24, P6, R70, R9, R24 ;  /* 0x0000000946187225 */ /* 0x000fe200078c0018 */
[----:B------:R-:W-:Y:S02]  /*49670*/  IADD3.X R94, PT, PT, RZ, R107, R107, P4, P5 ;  /* 0x0000006bff5e7210 */ /* 0x000fe400027ea46b */
[----:B------:R-:W-:Y:S01]  /*49680*/  ISETP.GE.U32.AND.EX P1, PT, R105, R114, PT, P2 ;  /* 0x000000726900720c */ /* 0x000fe20003f26120 */
[----:B------:R-:W-:Y:S01]  /*49690*/  IMAD.IADD R69, R69, 0x1, R73 ;  /* 0x0000000145457824 */ /* 0x000fe200078e0249 */
[----:B------:R-:W-:Y:S01]  /*496a0*/  IADD3 R108, P4, P5, R72, R119, R108 ;  /* 0x00000077486c7210 */ /* 0x000fe20007d9e06c */
[----:B------:R-:W-:Y:S01]  /*496b0*/  IMAD.WIDE.U32 R74, R70, R8, RZ ;  /* 0x00000008464a7225 */ /* 0x000fe200078e00ff */
[----:B------:R-:W-:-:S02]  /*496c0*/  IADD3 R107, P2, PT, R77, R76, RZ ;  /* 0x0000004c4d6b7210 */ /* 0x000fc40007f5e0ff */
[----:B------:R-:W-:Y:S01]  /*496d0*/  IADD3.X R110, PT, PT, RZ, R110, RZ, P4, P5 ;  /* 0x0000006eff6e7210 */ /* 0x000fe200027ea4ff */
[----:B------:R-:W-:Y:S01]  /*496e0*/  IMAD.WIDE.U32 R76, R69, R4, RZ ;  /* 0x00000004454c7225 */ /* 0x000fe200078e00ff */
[----:B------:R-:W-:Y:S02]  /*496f0*/  IADD3 R105, P4, PT, R75, R24, RZ ;  /* 0x000000184b697210 */ /* 0x000fe40007f9e0ff */
[----:B------:R-:W-:Y:S01]  /*49700*/  IADD3.X R106, P2, PT, R121, R106, RZ, P2, !PT ;  /* 0x0000006a796a7210 */ /* 0x000fe2000175e4ff */
[----:B------:R-:W-:Y:S01]  /*49710*/  IMAD.MOV.U32 R72, RZ, RZ, R25 ;  /* 0x000000ffff487224 */ /* 0x000fe200078e0019 */
[----:B------:R-:W-:Y:S01]  /*49720*/  SEL R75, RZ, 0x1, P1 ;  /* 0x00000001ff4b7807 */ /* 0x000fe20000800000 */
[C---:B------:R-:W-:Y:S01]  /*49730*/  IMAD.WIDE.U32 R24, R68.reuse, R4, RZ ;  /* 0x0000000444187225 */ /* 0x040fe200078e00ff */
[----:B------:R-:W-:Y:S02]  /*49740*/  ISETP.GE.U32.AND P0, PT, R139, R112, PT ;  /* 0x000000708b00720c */ /* 0x000fe40003f06070 */
[----:B------:R-:W-:Y:S01]  /*49750*/  IADD3 R113, P3, PT, R113, R120, RZ ;  /* 0x0000007871717210 */ /* 0x000fe20007f7e0ff */
[----:B------:R-:W-:Y:S01]  /*49760*/  IMAD.X R73, RZ, RZ, RZ, P6 ;  /* 0x000000ffff497224 */ /* 0x000fe200030e06ff */
[----:B------:R-:W-:Y:S01]  /*49770*/  IADD3 R104, P6, PT, R107, R74, RZ ;  /* 0x0000004a6b687210 */ /* 0x000fe20007fde0ff */
        /* <DEDUP_REMOVED lines=48> */
[----:B------:R-:W-:Y:S01]  /*49a80*/  SEL R72, RZ, 0x1, P5 ;  /* 0x00000001ff487807 */ /* 0x000fe20002800000 */
[C---:B------:R-:W-:Y:S01]  /*49a90*/  IMAD.WIDE.U32 R70, P5, R68.reuse, R9, R70 ;  /* 0x0000000944467225 */ /* 0x040fe200078a0046 */
[----:B------:R-:W-:Y:S02]  /*49aa0*/  IADD3.X R73, PT, PT, R25, RZ, RZ, P0, P1 ;  /* 0x000000ff19497210 */ /* 0x000fe400007e24ff */
[----:B------:R-:W-:Y:S01]  /*49ab0*/  ISETP.GE.U32.AND.EX P2, PT, R95, R106, PT, P2 ;  /* 0x0000006a5f00720c */ /* 0x000fe20003f46120 */
[----:B------:R-:W-:Y:S01]  /*49ac0*/  IMAD.WIDE.U32 R24, R68, R8, RZ ;  /* 0x0000000844187225 */ /* 0x000fe200078e00ff */
[----:B------:R-:W-:Y:S02]  /*49ad0*/  IADD3 R107, P0, PT, R96, R107, RZ ;  /* 0x0000006b606b7210 */ /* 0x000fe40007f1e0ff */
[----:B------:R-:W-:-:S02]  /*49ae0*/  IADD3.X R94, PT, PT, R77, RZ, RZ, P4, P6 ;  /* 0x000000ff4d5e7210 */ /* 0x000fc400027ec4ff */
[----:B------:R-:W-:Y:S02]  /*49af0*/  SEL R75, RZ, 0x1, P2 ;  /* 0x00000001ff4b7807 */ /* 0x000fe40001000000 */
[----:B------:R-:W-:Y:S02]  /*49b00*/  IADD3 R108, P6, P4, R74, R111, R108 ;  /* 0x0000006f4a6c7210 */ /* 0x000fe40007cde06c */
[----:B------:R-:W-:Y:S02]  /*49b10*/  IADD3 R95, P2, PT, R25, R70, RZ ;  /* 0x00000046195f7210 */ /* 0x000fe40007f5e0ff */
        /* <DEDUP_REMOVED lines=10> */
[----:B------:R-:W-:Y:S01]  /*49bc0*/  IMAD.WIDE.U32.X R72, R69, R9, R72, P2 ;  /* 0x0000000945487225 */ /* 0x000fe200010e0448 */
[----:B------:R-:W-:-:S02]  /*49bd0*/  IADD3.X R110, PT, PT, RZ, R115, R110, P6, P4 ;  /* 0x00000073ff6e7210 */ /* 0x000fc400037e846e */
        /* <DEDUP_REMOVED lines=10> */
[----:B------:R-:W-:Y:S01]  /*49c80*/  IMAD.X R94, R94, 0x1, R95, P2 ;  /* 0x000000015e5e7824 */ /* 0x000fe200010e065f */
[----:B------:R-:W-:Y:S01]  /*49c90*/  ISETP.GE.U32.AND.EX P5, PT, R95, R70, PT, P5 ;  /* 0x000000465f00720c */ /* 0x000fe20003fa6150 */
[----:B------:R-:W-:Y:S01]  /*49ca0*/  IMAD.MOV.U32 R70, RZ, RZ, R25 ;  /* 0x000000ffff467224 */ /* 0x000fe200078e0019 */
        /* <DEDUP_REMOVED lines=48> */
.L_x_140:
        /* <DEDUP_REMOVED lines=21> */
.L_x_141:
[----:B------:R-:W-:Y:S01]  /*4a100*/  CS2R R140, SRZ ;  /* 0x00000000008c7805 */ /* 0x000fe2000001ff00 */
[-C--:B------:R-:W-:Y:S01]  /*4a110*/  IMAD.WIDE.U32 R76, R107, R27.reuse, RZ ;  /* 0x0000001b6b4c7225 */ /* 0x080fe200078e00ff */
[----:B------:R-:W-:Y:S02]  /*4a120*/  CS2R R138, SRZ ;  /* 0x00000000008a7805 */ /* 0x000fe4000001ff00 */
[----:B------:R-:W-:Y:S01]  /*4a130*/  LOP3.LUT R0, R0, 0xfffffffe, RZ, 0xc0, !PT ;  /* 0xfffffffe00007812 */ /* 0x000fe200078ec0ff */
[----:B------:R-:W-:-:S04]  /*4a140*/  IMAD.WIDE.U32 R70, R106, R27, RZ ;  /* 0x0000001b6a467225 */ /* 0x000fc800078e00ff */
[----:B------:R-:W-:-:S04]  /*4a150*/  IMAD.WIDE.U32 R24, R107, R26, RZ ;  /* 0x0000001a6b187225 */ /* 0x000fc800078e00ff */
[----:B------:R-:W-:Y:S02]  /*4a160*/  IMAD.IADD R73, R77, 0x1, R141 ;  /* 0x000000014d497824 */ /* 0x000fe400078e028d */
[----:B------:R-:W-:-:S03]  /*4a170*/  IMAD.WIDE.U32 R68, R109, R29, RZ ;  /* 0x0000001d6d447225 */ /* 0x000fc600078e00ff */
[----:B------:R-:W-:Y:S01]  /*4a180*/  IADD3 R118, P2, P3, R24, R73, R70 ;  /* 0x0000004918767210 */ /* 0x000fe20007b5e046 */
[----:B------:R-:W-:Y:S01]  /*4a190*/  IMAD.MOV.U32 R137, RZ, RZ, RZ ;  /* 0x000000ffff897224 */ /* 0x000fe200078e00ff */
[----:B------:R-:W-:Y:S01]  /*4a1a0*/  IADD3 R119, P0, PT, R76, R68, RZ ;  /* 0x000000444c777210 */ /* 0x000fe20007f1e0ff */
[----:B------:R-:W-:Y:S01]  /*4a1b0*/  IMAD.MOV.U32 R143, RZ, RZ, RZ ;  /* 0x000000ffff8f7224 */ /* 0x000fe200078e00ff */
[----:B------:R-:W-:Y:S01]  /*4a1c0*/  IADD3.X R77, PT, PT, RZ, RZ, RZ, P2, P3 ;  /* 0x000000ffff4d7210 */ /* 0x000fe200017e64ff */
[----:B------:R-:W-:Y:S02]  /*4a1d0*/  IMAD.IADD R112, R141, 0x1, R25 ;  /* 0x000000018d707824 */ /* 0x000fe400078e0219 */
[----:B------:R-:W-:-:S04]  /*4a1e0*/  IMAD.WIDE.U32 R24, R105, R27, RZ ;  /* 0x0000001b69187225 */ /* 0x000fc800078e00ff */
[----:B------:R-:W-:Y:S02]  /*4a1f0*/  IMAD.IADD R117, R137, 0x1, R69 ;  /* 0x0000000189757824 */ /* 0x000fe400078e0245 */
[----:B------:R-:W-:Y:S02]  /*4a200*/  IMAD.IADD R68, R71, 0x1, R143 ;  /* 0x0000000147447824 */ /* 0x000fe400078e028f */
        /* <DEDUP_REMOVED lines=8> */
[----:B------:R-:W-:Y:S01]  /*4a290*/  IADD3 R117, P6, P4, R74, R117, R94 ;  /* 0x000000754a757210 */ /* 0x000fe20007cde05e */
[----:B------:R-:W-:-:S03]  /*4a2a0*/  IMAD.WIDE.U32 R68, R26, R106, R68 ;  /* 0x0000006a1a447225 */ /* 0x000fc600078e0044 */
[----:B------:R-:W-:Y:S01]  /*4a2b0*/  P2R R123, PR, RZ, 0x10 ;  /* 0x00000010ff7b7803 */ /* 0x000fe20000000000 */
[----:B------:R-:W-:Y:S01]  /*4a2c0*/  IMAD.MOV.U32 R75, RZ, RZ, RZ ;  /* 0x000000ffff4b7224 */ /* 0x000fe200078e00ff */
[----:B------:R-:W-:Y:S01]  /*4a2d0*/  IADD3 R77, P2, P3, R77, R68, R112 ;  /* 0x000000444d4d7210 */ /* 0x000fe20007b5e070 */
[----:B------:R-:W-:-:S04]  /*4a2e0*/  IMAD.WIDE.U32 R114, R111, R27, RZ ;  /* 0x0000001b6f727225 */ /* 0x000fc800078e00ff */
[----:B------:R-:W-:Y:S02]  /*4a2f0*/  IMAD.IADD R145, R140, 0x1, R71 ;  /* 0x000000018c917824 */ /* 0x000fe400078e0247 */
[----:B------:R-:W-:Y:S01]  /*4a300*/  IMAD.IADD R70, R139, 0x1, R95 ;  /* 0x000000018b467824 */ /* 0x000fe200078e025f */
[----:B------:R-:W-:Y:S01]  /*4a310*/  @P6 LOP3.LUT R0, R0, 0x1, RZ, 0xfc, !PT ;  /* 0x0000000100006812 */ /* 0x000fe200078efcff */
[----:B------:R-:W-:Y:S02]  /*4a320*/  IMAD.MOV.U32 R71, RZ, RZ, RZ ;  /* 0x000000ffff477224 */ /* 0x000fe400078e00ff */
[----:B------:R-:W-:Y:S01]  /*4a330*/  IMAD.IADD R72, R97, 0x1, R138 ;  /* 0x0000000161487824 */ /* 0x000fe200078e028a */
[----:B------:R-:W-:Y:S01]  /*4a340*/  LOP3.LUT R0, R0, 0xfffffffb, RZ, 0xc0, !PT ;  /* 0xfffffffb00007812 */ /* 0x000fe200078ec0ff */
[----:B------:R-:W-:-:S04]  /*4a350*/  IMAD.WIDE.U32 R94, R111, R26, RZ ;  /* 0x0000001a6f5e7225 */ /* 0x000fc800078e00ff */
[----:B------:R-:W-:Y:S02]  /*4a360*/  IMAD.IADD R74, R143, 0x1, R69 ;  /* 0x000000018f4a7824 */ /* 0x000fe400078e0245 */
[----:B------:R-:W-:-:S04]  /*4a370*/  IMAD.WIDE.U32 R96, R110, R27, RZ ;  /* 0x0000001b6e607225 */ /* 0x000fc800078e00ff */
[----:B------:R-:W-:Y:S02]  /*4a380*/  IMAD.IADD R69, R115, 0x1, R75 ;  /* 0x0000000173457824 */ /* 0x000fe400078e024b */
[----:B------:R-:W-:Y:S02]  /*4a390*/  IMAD.MOV.U32 R153, RZ, RZ, RZ ;  /* 0x000000ffff997224 */ /* 0x000fe400078e00ff */
[----:B------:R-:W-:-:S04]  /*4a3a0*/  IMAD.WIDE.U32 R70, R28, R108, R70 ;  /* 0x0000006c1c467225 */ /* 0x000fc800078e0046 */
[----:B------:R-:W-:Y:S01]  /*4a3b0*/  IMAD.IADD R121, R75, 0x1, R95 ;  /* 0x000000014b797824 */ /* 0x000fe200078e025f */
[----:B------:R-:W-:Y:S01]  /*4a3c0*/  IADD3.X R95, PT, PT, RZ, R74, RZ, P2, P3 ;  /* 0x0000004aff5f7210 */ /* 0x000fe200017e64ff */
[----:B------:R-:W-:Y:S01]  /*4a3d0*/  IMAD.IADD R68, R97, 0x1, R153 ;  /* 0x0000000161447824 */ /* 0x000fe200078e0299 */
[----:B------:R-:W-:Y:S01]  /*4a3e0*/  IADD3 R74, P2, P3, R94, R69, R96 ;  /* 0x000000455e4a7210 */ /* 0x000fe20007b5e060 */
[----:B------:R-:W-:Y:S01]  /*4a3f0*/  IMAD.X R117, R117, 0x1, R118, P0 ;  /* 0x0000000175757824 */ /* 0x000fe200000e0676 */
[----:B------:R-:W-:Y:S01]  /*4a400*/  IADD3.X R69, PT, PT, RZ, RZ, RZ, P1, P5 ;  /* 0x000000ffff457210 */ /* 0x000fe20000fea4ff */
[----:B------:R-:W-:Y:S01]  /*4a410*/  IMAD.IADD R120, R139, 0x1, R71 ;  /* 0x000000018b787824 */ /* 0x000fe200078e0247 */
[----:B------:R-:W-:Y:S01]  /*4a420*/  ISETP.GE.U32.AND P0, PT, R119, R76, PT ;  /* 0x0000004c7700720c */ /* 0x000fe20003f06070 */
[-C--:B------:R-:W-:Y:S01]  /*4a430*/  IMAD.WIDE.U32 R112, R106, R29.reuse, RZ ;  /* 0x0000001d6a707225 */ /* 0x080fe200078e00ff */
        /* <DEDUP_REMOVED lines=18> */
[----:B------:R-:W-:Y:S02]  /*4a560*/  ISETP.GT.U32.AND P0, PT, R24, R69, PT ;  /* 0x000000451800720c */ /* 0x000fe40003f04070 */
[----:B------:R-:W-:Y:S01]  /*4a570*/  IADD3 R113, P1, PT, R69, R76, RZ ;  /* 0x0000004c45717210 */ /* 0x000fe20007f3e0ff */
[----:B------:R-:W-:-:S02]  /*4a580*/  IMAD.X R94, RZ, RZ, R25, P2 ;  /* 0x000000ffff5e7224 */ /* 0x000fc400010e0619 */
[----:B------:R-:W-:-:S03]  /*4a590*/  IMAD.WIDE.U32 R144, R109, R27, RZ ;  /* 0x0000001b6d907225 */ /* 0x000fc600078e00ff */
[----:B------:R-:W-:Y:S01]  /*4a5a0*/  ISETP.GT.U32.AND.EX P0, PT, R25, R94, PT, P0 ;  /* 0x0000005e1900720c */ /* 0x000fe20003f04100 */
[----:B------:R-:W-:Y:S02]  /*4a5b0*/  IMAD.IADD R122, R138, 0x1, R73 ;  /* 0x000000018a7a7824 */ /* 0x000fe400078e0249 */
[----:B------:R-:W-:Y:S01]  /*4a5c0*/  IMAD.X R115, R94, 0x1, R115, P1 ;  /* 0x000000015e737824 */ /* 0x000fe200008e0673 */
[----:B------:R-:W-:Y:S01]  /*4a5d0*/  IADD3 R112, P1, P2, R112, R70, R95 ;  /* 0x0000004670707210 */ /* 0x000fe20007a3e05f */
[----:B------:R-:W-:Y:S01]  /*4a5e0*/  IMAD.IADD R73, R143, 0x1, R71 ;  /* 0x000000018f497824 */ /* 0x000fe200078e0247 */
[----:B------:R-:W-:Y:S01]  /*4a5f0*/  SEL R72, R24, R69, P0 ;  /* 0x0000004518487207 */ /* 0x000fe20000000000 */
[----:B------:R-:W-:Y:S01]  /*4a600*/  IMAD.WIDE.U32 R70, R109, R26, RZ ;  /* 0x0000001a6d467225 */ /* 0x000fe200078e00ff */
[----:B------:R-:W-:Y:S02]  /*4a610*/  SEL R76, R25, R94, P0 ;  /* 0x0000005e194c7207 */ /* 0x000fe40000000000 */
[----:B------:R-:W-:Y:S01]  /*4a620*/  IADD3.X R122, PT, PT, RZ, R122, RZ, P3, P5 ;  /* 0x0000007aff7a7210 */ /* 0x000fe20001fea4ff */
[----:B------:R-:W-:Y:S01]  /*4a630*/  IMAD.WIDE.U32 R24, R108, R27, RZ ;  /* 0x0000001b6c187225 */ /* 0x000fe200078e00ff */
[----:B------:R-:W-:-:S03]  /*4a640*/  ISETP.GT.U32.AND P0, PT, R72, R113, PT ;  /* 0x000000714800720c */ /* 0x000fc60003f04070 */
[----:B------:R-:W-:Y:S01]  /*4a650*/  IMAD.IADD R145, R145, 0x1, R137 ;  /* 0x0000000191917824 */ /* 0x000fe200078e0289 */
[----:B------:R-:W-:Y:S01]  /*4a660*/  ISETP.GT.U32.AND.EX P0, PT, R76, R115, PT, P0 ;  /* 0x000000734c00720c */ /* 0x000fe20003f04100 */
        /* <DEDUP_REMOVED lines=14> */
[----:B------:R-:W-:-:S03]  /*4a750*/  IADD3.X R147, PT, PT, RZ, R147, RZ, P1, P2 ;  /* 0x00000093ff937210 */ /* 0x000fc60000fe44ff */
        /* <DEDUP_REMOVED lines=40> */
[----:B------:R-:W-:-:S04]  /*4a9e0*/  IMAD.WIDE.U32.X R68, R159, R7, R68, P2 ;  /* 0x000000079f447225 */ /* 0x000fc800010e0444 */
[----:B------:R-:W-:Y:S01]  /*4a9f0*/  IMAD.IADD R117, R137, 0x1, R149 ;  /* 0x0000000189757824 */ /* 0x000fe200078e0295 */
[----:B------:R-:W-:-:S04]  /*4aa00*/  IADD3.X R73, P0, P1, R68, RZ, RZ, P1, P0 ;  /* 0x000000ff44497210 */ /* 0x000fc800009004ff */
[----:B------:R-:W-:Y:S02]  /*4aa10*/  IADD3.X R77, PT, PT, R69, RZ, RZ, P0, P1 ;  /* 0x000000ff454d7210 */ /* 0x000fe400007e24ff */
[----:B------:R-:W-:Y:S01]  /*4aa20*/  IADD3 R142, P1, P3, R144, R117, R146 ;  /* 0x00000075908e7210 */ /* 0x000fe20007b3e092 */
[----:B------:R-:W-:Y:S01]  /*4aa30*/  IMAD.WIDE.U32 R146, R159, R8, RZ ;  /* 0x000000089f927225 */ /* 0x000fe200078e00ff */
[----:B------:R-:W-:-:S03]  /*4aa40*/  IADD3 R148, P0, PT, R113, R148, RZ ;  /* 0x0000009471947210 */ /* 0x000fc60007f1e0ff */
        /* <DEDUP_REMOVED lines=59> */
[----:B------:R-:W-:Y:S01]  /*4ae00*/  IMAD.IADD R68, R139, 0x1, R95 ;  /* 0x000000018b447824 */ /* 0x000fe200078e025f */
[----:B------:R-:W-:Y:S02]  /*4ae10*/  IADD3 R114, P5, PT, R115, R144, RZ ;  /* 0x0000009073727210 */ /* 0x000fe40007fbe0ff */
        /* <DEDUP_REMOVED lines=8> */
[----:B------:R-:W-:-:S04]  /*4aea0*/  IADD3 R119, P0, P2, R24, R68, R119 ;  /* 0x0000004418777210 */ /* 0x000fc80007a1e077 */
        /* <DEDUP_REMOVED lines=39> */
[----:B------:R-:W-:Y:S01]  /*4b120*/  IADD3.X R124, P5, PT, R145, R124, RZ, P5, !PT ;  /* 0x0000007c917c7210 */ /* 0x000fe20002fbe4ff */
[----:B------:R-:W-:Y:S01]  /*4b130*/  IMAD.WIDE.U32 R144, R68, R8, RZ ;  /* 0x0000000844907225 */ /* 0x000fe200078e00ff */
[----:B------:R-:W-:-:S03]  /*4b140*/  IADD3 R69, P6, PT, R69, R76, RZ ;  /* 0x0000004c45457210 */ /* 0x000fc60007fde0ff */
[----:B------:R-:W-:Y:S01]  /*4b150*/  IMAD.WIDE.U32 R76, R147, R8, RZ ;  /* 0x00000008934c7225 */ /* 0x000fe200078e00ff */
[----:B------:R-:W-:-:S03]  /*4b160*/  IADD3.X R155, P6, PT, R124, R155, RZ, P6, !PT ;  /* 0x0000009b7c9b7210 */ /* 0x000fc600037de4ff */
[----:B------:R-:W-:Y:S01]  /*4b170*/  IMAD.IADD R124, R137, 0x1, R71 ;  /* 0x00000001897c7824 */ /* 0x000fe200078e0247 */
        /* <DEDUP_REMOVED lines=80> */
[----:B------:R-:W-:Y:S01]  /*4b680*/  SEL R124, RZ, 0x1, P4 ;  /* 0x00000001ff7c7807 */ /* 0x000fe20002000000 */
[----:B------:R-:W-:Y:S01]  /*4b690*/  IMAD.WIDE.U32 R68, R77, R10, RZ ;  /* 0x0000000a4d447225 */ /* 0x000fe200078e00ff */
[----:B------:R-:W-:Y:S02]  /*4b6a0*/  IADD3 R94, P5, PT, R73, R24, RZ ;  /* 0x00000018495e7210 */ /* 0x000fe40007fbe0ff */
[----:B------:R-:W-:Y:S01]  /*4b6b0*/  IADD3.X R123, P3, PT, R123, R150, RZ, P1, !PT ;  /* 0x000000967b7b7210 */ /* 0x000fe20000f7e4ff */
[----:B------:R-:W-:Y:S01]  /*4b6c0*/  IMAD.WIDE.U32 R24, R144, R2, RZ ;  /* 0x0000000290187225 */ /* 0x000fe200078e00ff */
[----:B------:R-:W-:Y:S02]  /*4b6d0*/  IADD3 R124, P1, PT, R124, R97, RZ ;  /* 0x000000617c7c7210 */ /* 0x000fe40007f3e0ff */
[----:B------:R-:W-:Y:S01]  /*4b6e0*/  IADD3.X R123, P4, PT, R123, R94, RZ, P6, !PT ;  /* 0x0000005e7b7b7210 */ /* 0x000fe2000379e4ff */
[----:B------:R-:W-:-:S02]  /*4b6f0*/  IMAD R95, R144, R3, R72 ;  /* 0x00000003905f7224 */ /* 0x000fc400078e0248 */
[----:B------:R-:W-:-:S04]  /*4b700*/  IMAD.WIDE.U32.X R70, R77, R9, R70, P5 ;  /* 0x000000094d467225 */ /* 0x000fc800028e0446 */
[----:B------:R-:W-:Y:S01]  /*4b710*/  IMAD.IADD R25, R25, 0x1, R95 ;  /* 0x0000000119197824 */ /* 0x000fe200078e025f */
[----:B------:R-:W-:Y:S01]  /*4b720*/  IADD3.X R70, P3, P4, R70, RZ, RZ, P4, P3 ;  /* 0x000000ff46467210 */ /* 0x000fe200024664ff */
[----:B------:R-:W-:-:S03]  /*4b730*/  IMAD.WIDE.U32 R68, P6, R76, R11, R68 ;  /* 0x0000000b4c447225 */ /* 0x000fc600078c0044 */
[----:B------:R-:W-:Y:S01]  /*4b740*/  IADD3.X R155, PT, PT, R71, RZ, RZ, P3, P4 ;  /* 0x000000ff479b7210 */ /* 0x000fe20001fe84ff */
        /* <DEDUP_REMOVED lines=29> */
[----:B------:R-:W-:Y:S01]  /*4b920*/  IADD3 R96, P2, P0, R121, R96, R145 ;  /* 0x0000006079607210 */ /* 0x000fe2000785e091 */
        /* <DEDUP_REMOVED lines=11> */
[----:B------:R-:W-:-:S02]  /*4b9e0*/  ISETP.GE.U32.AND.EX P5, PT, R149, R120, PT, P5 ;  /* 0x000000789500720c */ /* 0x000fc40003fa6150 */
[----:B------:R-:W-:Y:S01]  /*4b9f0*/  IADD3.X R120, PT, PT, RZ, R112, RZ, P2, P0 ;  /* 0x00000070ff787210 */ /* 0x000fe200017e04ff */
[----:B------:R-:W-:Y:S01]  /*4ba00*/  IMAD.WIDE.U32 R68, R25, R8, RZ ;  /* 0x0000000819447225 */ /* 0x000fe200078e00ff */
[----:B------:R-:W-:Y:S02]  /*4ba10*/  IADD3.X R73, P3, P4, R70, RZ, RZ, P4, P3 ;  /* 0x000000ff46497210 */ /* 0x000fe400024664ff */
[----:B------:R-:W-:Y:S02]  /*4ba20*/  SEL R70, RZ, 0x1, P1 ;  /* 0x00000001ff467807 */ /* 0x000fe40000800000 */
[----:B------:R-:W-:Y:S02]  /*4ba30*/  ISETP.GE.U32.AND P1, PT, R151, R124, PT ;  /* 0x0000007c9700720c */ /* 0x000fe40003f26070 */
[----:B------:R-:W-:Y:S02]  /*4ba40*/  IADD3.X R72, PT, PT, R71, RZ, RZ, P3, P4 ;  /* 0x000000ff47487210 */ /* 0x000fe40001fe84ff */
[----:B------:R-:W-:Y:S01]  /*4ba50*/  IADD3 R119, P4, P3, R70, R119, R94 ;  /* 0x0000007746777210 */ /* 0x000fe20007b9e05e */
[----:B------:R-:W-:Y:S01]  /*4ba60*/  IMAD.WIDE.U32 R70, R24, R8, RZ ;  /* 0x0000000818467225 */ /* 0x000fe200078e00ff */
[----:B------:R-:W-:-:S02]  /*4ba70*/  ISETP.GE.U32.AND.EX P1, PT, R148, R149, PT, P1 ;  /* 0x000000959400720c */ /* 0x000fc40003f26110 */
[----:B------:R-:W-:Y:S01]  /*4ba80*/  SEL R95, RZ, 0x1, P5 ;  /* 0x00000001ff5f7807 */ /* 0x000fe20002800000 */
[----:B------:R-:W-:Y:S01]  /*4ba90*/  IMAD.WIDE.U32 R68, P5, R24, R9, R68 ;  /* 0x0000000918447225 */ /* 0x000fe200078a0044 */
[----:B------:R-:W-:Y:S02]  /*4baa0*/  IADD3 R73, P0, PT, R73, R76, RZ ;  /* 0x0000004c49497210 */ /* 0x000fe40007f1e0ff */
[----:B------:R-:W-:Y:S02]  /*4bab0*/  IADD3 R95, P2, PT, R95, R96, RZ ;  /* 0x000000605f5f7210 */ /* 0x000fe40007f5e0ff */
[----:B------:R-:W-:Y:S02]  /*4bac0*/  SEL R94, RZ, 0x1, P1 ;  /* 0x00000001ff5e7807 */ /* 0x000fe40000800000 */
[----:B------:R-:W-:Y:S01]  /*4bad0*/  IADD3 R112, P1, PT, R73, R70, RZ ;  /* 0x0000004649707210 */ /* 0x000fe20007f3e0ff */
        /* <DEDUP_REMOVED lines=72> */
.L_x_142:
        /* <DEDUP_REMOVED lines=21> */
.L_x_143:
[----:B------:R-:W-:Y:S01]  /*4c0b0*/  CS2R R150, SRZ ;  /* 0x0000000000967805 */ /* 0x000fe2000001ff00 */
[-C--:B------:R-:W-:Y:S01]  /*4c0c0*/  IMAD.WIDE.U32 R72, R132, R78.reuse, RZ ;  /* 0x0000004e84487225 */ /* 0x080fe200078e00ff */
[----:B------:R-:W-:Y:S02]  /*4c0d0*/  CS2R R148, SRZ ;  /* 0x0000000000947805 */ /* 0x000fe4000001ff00 */
[----:B------:R-:W-:Y:S02]  /*4c0e0*/  CS2R R146, SRZ ;  /* 0x0000000000927805 */ /* 0x000fe4000001ff00 */
[----:B------:R-:W-:Y:S01]  /*4c0f0*/  LOP3.LUT R0, R0, 0xfffffffe, RZ, 0xc0, !PT ;  /* 0xfffffffe00007812 */ /* 0x000fe200078ec0ff */
[----:B------:R-:W-:-:S04]  /*4c100*/  IMAD.WIDE.U32 R68, R131, R78, RZ ;  /* 0x0000004e83447225 */ /* 0x000fc800078e00ff */
[----:B------:R-:W-:-:S04]  /*4c110*/  IMAD.WIDE.U32 R24, R132, R79, RZ ;  /* 0x0000004f84187225 */ /* 0x000fc800078e00ff */
[----:B------:R-:W-:Y:S02]  /*4c120*/  IMAD.IADD R117, R73, 0x1, R150 ;  /* 0x0000000149757824 */ /* 0x000fe400078e0296 */
[----:B------:R-:W-:Y:S02]  /*4c130*/  IMAD.IADD R70, R69, 0x1, R149 ;  /* 0x0000000145467824 */ /* 0x000fe400078e0295 */
[----:B------:R-:W-:Y:S01]  /*4c140*/  IMAD.WIDE.U32 R144, R134, R80, RZ ;  /* 0x0000005086907225 */ /* 0x000fe200078e00ff */
[----:B------:R-:W-:-:S03]  /*4c150*/  IADD3 R117, P2, P5, R24, R117, R68 ;  /* 0x0000007518757210 */ /* 0x000fc60007d5e044 */
[----:B------:R-:W-:Y:S01]  /*4c160*/  IMAD.WIDE.U32 R68, R130, R78, RZ ;  /* 0x0000004e82447225 */ /* 0x000fe200078e00ff */
[----:B------:R-:W-:-:S03]  /*4c170*/  IADD3 R144, P3, PT, R72, R144, RZ ;  /* 0x0000009048907210 */ /* 0x000fc60007f7e0ff */
[----:B------:R-:W-:-:S04]  /*4c180*/  IMAD.WIDE.U32 R122, R129, R78, RZ ;  /* 0x0000004e817a7225 */ /* 0x000fc800078e00ff */
        /* <DEDUP_REMOVED lines=15> */
[----:B------:R-:W-:Y:S01]  /*4c280*/  IMAD.IADD R120, R148, 0x1, R119 ;  /* 0x0000000194787824 */ /* 0x000fe200078e0277 */
[----:B------:R-:W-:Y:S01]  /*4c290*/  @P6 LOP3.LUT R0, R0, 0x1, RZ, 0xfc, !PT ;  /* 0x0000000100006812 */ /* 0x000fe200078efcff */
[----:B------:R-:W-:Y:S01]  /*4c2a0*/  IMAD.IADD R119, R151, 0x1, R77 ;  /* 0x0000000197777824 */ /* 0x000fe200078e024d */
[----:B------:R-:W-:Y:S01]  /*4c2b0*/  IADD3.X R77, PT, PT, RZ, RZ, RZ, P2, P5 ;  /* 0x000000ffff4d7210 */ /* 0x000fe200017ea4ff */
[----:B------:R-:W-:Y:S01]  /*4c2c0*/  IMAD.X R142, R142, 0x1, R117, P3 ;  /* 0x000000018e8e7824 */ /* 0x000fe200018e0675 */
[----:B------:R-:W-:Y:S01]  /*4c2d0*/  IADD3 R122, P3, P5, R122, R24, R121 ;  /* 0x000000187a7a7210 */ /* 0x000fe20007d7e079 */
[----:B------:R-:W-:Y:S01]  /*4c2e0*/  IMAD.WIDE.U32 R70, R79, R131, R70 ;  /* 0x000000834f467225 */ /* 0x000fe200078e0046 */
[----:B------:R-:W-:Y:S02]  /*4c2f0*/  ISETP.GE.U32.AND P2, PT, R144, R72, PT ;  /* 0x000000489000720c */ /* 0x000fe40003f46070 */
[----:B------:R-:W-:Y:S01]  /*4c300*/  LOP3.LUT R0, R0, 0xfffffffb, RZ, 0xc0, !PT ;  /* 0xfffffffb00007812 */ /* 0x000fe200078ec0ff */
[----:B------:R-:W-:Y:S01]  /*4c310*/  IMAD.MOV.U32 R121, RZ, RZ, RZ ;  /* 0x000000ffff797224 */ /* 0x000fe200078e00ff */
[----:B------:R-:W-:Y:S01]  /*4c320*/  IADD3 R77, P0, P1, R77, R70, R73 ;  /* 0x000000464d4d7210 */ /* 0x000fe2000791e049 */
[----:B------:R-:W-:Y:S01]  /*4c330*/  IMAD.IADD R124, R149, 0x1, R71 ;  /* 0x00000001957c7824 */ /* 0x000fe200078e0247 */
[----:B------:R-:W-:Y:S01]  /*4c340*/  ISETP.GE.U32.AND.EX P2, PT, R142, R117, PT, P2 ;  /* 0x000000758e00720c */ /* 0x000fe20003f46120 */
[----:B------:R-:W-:-:S03]  /*4c350*/  IMAD.WIDE.U32 R120, R81, R133, R120 ;  /* 0x0000008551787225 */ /* 0x000fc600078e0078 */
[----:B------:R-:W-:Y:S01]  /*4c360*/  IADD3.X R124, PT, PT, RZ, R124, RZ, P0, P1 ;  /* 0x0000007cff7c7210 */ /* 0x000fe200007e24ff */
[----:B------:R-:W-:Y:S01]  /*4c370*/  IMAD.WIDE.U32 R72, R131, R80, RZ ;  /* 0x0000005083487225 */ /* 0x000fe200078e00ff */
[----:B------:R-:W-:-:S03]  /*4c380*/  IADD3 R119, P0, P1, R77, R120, R119 ;  /* 0x000000784d777210 */ /* 0x000fc6000791e077 */
[----:B------:R-:W-:Y:S02]  /*4c390*/  IMAD.IADD R74, R146, 0x1, R25 ;  /* 0x00000001924a7824 */ /* 0x000fe400078e0219 */
[----:B------:R-:W-:Y:S02]  /*4c3a0*/  IMAD.IADD R76, R149, 0x1, R73 ;  /* 0x00000001954c7824 */ /* 0x000fe400078e0249 */
[----:B------:R-:W-:Y:S01]  /*4c3b0*/  IMAD.WIDE.U32 R70, R132, R81, RZ ;  /* 0x0000005184467225 */ /* 0x000fe200078e00ff */
[----:B------:R-:W-:Y:S02]  /*4c3c0*/  IADD3.X R120, PT, PT, RZ, R74, RZ, P3, P5 ;  /* 0x0000004aff787210 */ /* 0x000fe40001fea4ff */
[----:B------:R-:W-:Y:S01]  /*4c3d0*/  SEL R74, RZ, 0x1, P2 ;  /* 0x00000001ff4a7807 */ /* 0x000fe20001000000 */
[----:B------:R-:W-:Y:S02]  /*4c3e0*/  IMAD.MOV.U32 R77, RZ, RZ, RZ ;  /* 0x000000ffff4d7224 */ /* 0x000fe400078e00ff */
[----:B------:R-:W-:Y:S01]  /*4c3f0*/  IMAD.IADD R155, R150, 0x1, R71 ;  /* 0x00000001969b7824 */ /* 0x000fe200078e0247 */
[----:B------:R-:W-:Y:S01]  /*4c400*/  IADD3 R71, P5, PT, R74, R68, RZ ;  /* 0x000000444a477210 */ /* 0x000fe20007fbe0ff */
[----:B------:R-:W-:-:S04]  /*4c410*/  IMAD.WIDE.U32 R76, R81, R131, R76 ;  /* 0x00000083514c7225 */ /* 0x000fc800078e004c */
[----:B------:R-:W-:Y:S01]  /*4c420*/  IMAD.IADD R117, R148, 0x1, R121 ;  /* 0x0000000194757824 */ /* 0x000fe200078e0279 */
[----:B------:R-:W-:Y:S01]  /*4c430*/  IADD3 R155, P2, P3, R122, R76, R155 ;  /* 0x0000004c7a9b7210 */ /* 0x000fe20007b5e09b */
[----:B------:R-:W-:Y:S02]  /*4c440*/  IMAD.IADD R121, R149, 0x1, R77 ;  /* 0x0000000195797824 */ /* 0x000fe400078e024d */
[----:B------:R-:W-:Y:S01]  /*4c450*/  IMAD.WIDE.U32 R24, R132, R80, RZ ;  /* 0x0000005084187225 */ /* 0x000fe200078e00ff */
[----:B------:R-:W-:Y:S02]  /*4c460*/  IADD3.X R117, PT, PT, R124, R117, RZ, P0, P1 ;  /* 0x000000757c757210 */ /* 0x000fe400007e24ff */
[----:B------:R-:W-:Y:S01]  /*4c470*/  IADD3.X R121, PT, PT, R120, R121, RZ, P2, P3 ;  /* 0x0000007978797210 */ /* 0x000fe200017e64ff */
[----:B------:R-:W-:Y:S01]  /*4c480*/  IMAD.IADD R157, R150, 0x1, R25 ;  /* 0x00000001969d7824 */ /* 0x000fe200078e0219 */
[----:B------:R-:W-:Y:S01]  /*4c490*/  ISETP.GT.U32.AND P3, PT, R68, R71, PT ;  /* 0x000000474400720c */ /* 0x000fe20003f64070 */
[----:B------:R-:W-:Y:S01]  /*4c4a0*/  IMAD.X R122, RZ, RZ, R69, P5 ;  /* 0x000000ffff7a7224 */ /* 0x000fe200028e0645 */
[----:B------:R-:W-:Y:S01]  /*4c4b0*/  IADD3 R123, P2, PT, R71, R24, RZ ;  /* 0x00000018477b7210 */ /* 0x000fe20007f5e0ff */
[----:B------:R-:W-:Y:S01]  /*4c4c0*/  IMAD.MOV.U32 R145, RZ, RZ, RZ ;  /* 0x000000ffff917224 */ /* 0x000fe200078e00ff */
[----:B------:R-:W-:Y:S01]  /*4c4d0*/  IADD3 R157, P0, P1, R70, R157, R72 ;  /* 0x0000009d469d7210 */ /* 0x000fe2000791e048 */
[----:B------:R-:W-:Y:S01]  /*4c4e0*/  IMAD.WIDE.U32 R76, R135, R78, RZ ;  /* 0x0000004e874c7225 */ /* 0x000fe200078e00ff */
[----:B------:R-:W-:-:S03]  /*4c4f0*/  ISETP.GT.U32.AND.EX P5, PT, R69, R122, PT, P3 ;  /* 0x0000007a4500720c */ /* 0x000fc60003fa4130 */
[----:B------:R-:W-:Y:S01]  /*4c500*/  IMAD.WIDE.U32 R72, R136, R78, RZ ;  /* 0x0000004e88487225 */ /* 0x000fe200078e00ff */
[----:B------:R-:W-:-:S03]  /*4c510*/  SEL R68, R68, R71, P5 ;  /* 0x0000004744447207 */ /* 0x000fc60002800000 */
[----:B------:R-:W-:-:S04]  /*4c520*/  IMAD.WIDE.U32 R24, R135, R79, RZ ;  /* 0x0000004f87187225 */ /* 0x000fc800078e00ff */
[----:B------:R-:W-:Y:S02]  /*4c530*/  IMAD.IADD R159, R77, 0x1, R145 ;  /* 0x000000014d9f7824 */ /* 0x000fe400078e0291 */
[----:B------:R-:W-:Y:S02]  /*4c540*/  IMAD.X R77, R122, 0x1, R157, P2 ;  /* 0x000000017a4d7824 */ /* 0x000fe400010e069d */
[----:B------:R-:W-:Y:S01]  /*4c550*/  IMAD.WIDE.U32 R70, R130, R80, RZ ;  /* 0x0000005082467225 */ /* 0x000fe200078e00ff */
[----:B------:R-:W-:Y:S02]  /*4c560*/  IADD3 R120, P2, P3, R24, R159, R72 ;  /* 0x0000009f18787210 */ /* 0x000fe40007b5e048 */
[----:B------:R-:W-:Y:S01]  /*4c570*/  SEL R72, R69, R122, P5 ;  /* 0x0000007a45487207 */ /* 0x000fe20002800000 */
[----:B------:R-:W-:Y:S01]  /*4c580*/  IMAD.IADD R157, R145, 0x1, R25 ;  /* 0x00000001919d7824 */ /* 0x000fe200078e0219 */
[----:B------:R-:W-:Y:S01]  /*4c590*/  ISETP.GT.U32.AND P5, PT, R68, R123, PT ;  /* 0x0000007b4400720c */ /* 0x000fe20003fa4070 */
[----:B------:R-:W-:Y:S01]  /*4c5a0*/  IMAD.WIDE.U32 R24, R129, R80, RZ ;  /* 0x0000005081187225 */ /* 0x000fe200078e00ff */
[----:B------:R-:W-:-:S02]  /*4c5b0*/  IADD3.X R122, PT, PT, RZ, RZ, RZ, P0, P1 ;  /* 0x000000ffff7a7210 */ /* 0x000fc400007e24ff */
[----:B------:R-:W-:Y:S01]  /*4c5c0*/  ISETP.GT.U32.AND.EX P5, PT, R72, R77, PT, P5 ;  /* 0x0000004d4800720c */ /* 0x000fe20003fa4150 */
[----:B------:R-:W-:Y:S02]  /*4c5d0*/  IMAD.IADD R71, R147, 0x1, R71 ;  /* 0x0000000193477824 */ /* 0x000fe400078e0247 */
[----:B------:R-:W-:-:S04]  /*4c5e0*/  IMAD.WIDE.U32 R68, R130, R81, RZ ;  /* 0x0000005182447225 */ /* 0x000fc800078e00ff */
[----:B------:R-:W-:Y:S01]  /*4c5f0*/  IMAD.MOV.U32 R152, RZ, RZ, RZ ;  /* 0x000000ffff987224 */ /* 0x000fe200078e00ff */
[----:B------:R-:W-:Y:S01]  /*4c600*/  IADD3 R80, P0, P1, R68, R71, R24 ;  /* 0x0000004744507210 */ /* 0x000fe2000791e018 */
[----:B------:R-:W-:Y:S01]  /*4c610*/  IMAD.IADD R24, R146, 0x1, R25 ;  /* 0x0000000192187824 */ /* 0x000fe200078e0219 */
[----:B------:R-:W-:Y:S01]  /*4c620*/  SEL R68, RZ, 0x1, !P5 ;  /* 0x00000001ff447807 */ /* 0x000fe20006800000 */
[----:B------:R-:W-:Y:S01]  /*4c630*/  IMAD.IADD R72, R73, 0x1, R152 ;  /* 0x0000000149487824 */ /* 0x000fe200078e0298 */
[----:B------:R-:W-:Y:S01]  /*4c640*/  IADD3.X R25, PT, PT, RZ, RZ, RZ, P2, P3 ;  /* 0x000000ffff197210 */ /* 0x000fe200017e64ff */
[----:B------:R-:W-:Y:S01]  /*4c650*/  IMAD.MOV.U32 R73, RZ, RZ, RZ ;  /* 0x000000ffff497224 */ /* 0x000fe200078e00ff */
[----:B------:R-:W-:Y:S02]  /*4c660*/  IADD3 R155, P2, P3, R68, R155, R122 ;  /* 0x0000009b449b7210 */ /* 0x000fe40007b5e07a */
[----:B------:R-:W-:Y:S01]  /*4c670*/  IADD3.X R122, PT, PT, RZ, RZ, RZ, P0, P1 ;  /* 0x000000ffff7a7210 */ /* 0x000fe200007e24ff */
[----:B------:R-:W-:Y:S01]  /*4c680*/  IMAD.WIDE.U32 R72, R79, R136, R72 ;  /* 0x000000884f487225 */ /* 0x000fe200078e0048 */
[----:B------:R-:W-:-:S02]  /*4c690*/  IADD3.X R121, PT, PT, RZ, R121, RZ, P2, P3 ;  /* 0x00000079ff797210 */ /* 0x000fc400017e64ff */
[----:B------:R-:W-:Y:S02]  /*4c6a0*/  IADD3 R159, P2, PT, R68, R76, RZ ;  /* 0x0000004c449f7210 */ /* 0x000fe40007f5e0ff */
[----:B------:R-:W-:Y:S01]  /*4c6b0*/  IADD3 R157, P3, P5, R25, R72, R157 ;  /* 0x00000048199d7210 */ /* 0x000fe20007d7e09d */
[----:B------:R-:W-:Y:S02]  /*4c6c0*/  IMAD.MOV.U32 R25, RZ, RZ, RZ ;  /* 0x000000ffff197224 */ /* 0x000fe400078e00ff */
[----:B------:R-:W-:Y:S02]  /*4c6d0*/  IMAD.IADD R72, R152, 0x1, R73 ;  /* 0x0000000198487824 */ /* 0x000fe400078e0249 */
[----:B------:R-:W-:-:S03]  /*4c6e0*/  IMAD.WIDE.U32 R24, R81, R129, R24 ;  /* 0x0000008151187225 */ /* 0x000fc600078e0018 */
[----:B------:R-:W-:Y:S01]  /*4c6f0*/  IADD3.X R68, PT, PT, RZ, R72, RZ, P3, P5 ;  /* 0x00000048ff447210 */ /* 0x000fe20001fea4ff */
[----:B------:R-:W-:Y:S02]  /*4c700*/  IMAD.IADD R81, R147, 0x1, R69 ;  /* 0x0000000193517824 */ /* 0x000fe400078e0245 */
[----:B------:R-:W-:-:S03]  /*4c710*/  IMAD.IADD R73, R146, 0x1, R25 ;  /* 0x0000000192497824 */ /* 0x000fc600078e0219 */
[----:B------:R-:W-:Y:S01]  /*4c720*/  IADD3 R81, P5, P3, R157, R24, R81 ;  /* 0x000000189d517210 */ /* 0x000fe20007bbe051 */
[----:B------:R-:W-:Y:S01]  /*4c730*/  IMAD.X R157, RZ, RZ, R120, P2 ;  /* 0x000000ffff9d7224 */ /* 0x000fe200010e0678 */
[----:B------:R-:W-:Y:S01]  /*4c740*/  ISETP.GT.U32.AND P2, PT, R76, R159, PT ;  /* 0x0000009f4c00720c */ /* 0x000fe20003f44070 */
[-C--:B------:R-:W-:Y:S01]  /*4c750*/  IMAD.WIDE.U32 R24, R134, R82.reuse, RZ ;  /* 0x0000005286187225 */ /* 0x080fe200078e00ff */
[----:B------:R-:W-:Y:S02]  /*4c760*/  IADD3.X R73, PT, PT, R68, R73, RZ, P5, P3 ;  /* 0x0000004944497210 */ /* 0x000fe40002fe64ff */
[----:B------:R-:W-:Y:S01]  /*4c770*/  ISETP.GT.U32.AND.EX P2, PT, R120, R157, PT, P2 ;  /* 0x0000009d7800720c */ /* 0x000fe20003f44120 */
[----:B------:R-:W-:Y:S01]  /*4c780*/  IMAD.WIDE.U32 R68, R133, R82, RZ ;  /* 0x0000005285447225 */ /* 0x000fe200078e00ff */
[----:B------:R-:W-:Y:S02]  /*4c790*/  IADD3 R72, P3, PT, R159, R70, RZ ;  /* 0x000000469f487210 */ /* 0x000fe40007f7e0ff */
[----:B------:R-:W-:Y:S01]  /*4c7a0*/  SEL R159, R76, R159, P2 ;  /* 0x0000009f4c9f7207 */ /* 0x000fe20001000000 */
[----:B------:R-:W-:Y:S01]  /*4c7b0*/  IMAD.WIDE.U32 R70, R134, R83, RZ ;  /* 0x0000005386467225 */ /* 0x000fe200078e00ff */
[----:B------:R-:W-:-:S03]  /*4c7c0*/  IADD3 R124, P5, PT, R123, R24, RZ ;  /* 0x000000187b7c7210 */ /* 0x000fc60007fbe0ff */
[----:B------:R-:W-:Y:S02]  /*4c7d0*/  IMAD.IADD R25, R151, 0x1, R25 ;  /* 0x0000000197197824 */ /* 0x000fe400078e0219 */
[----:B------:R-:W-:Y:S01]  /*4c7e0*/  IMAD.X R76, R157, 0x1, R80, P3 ;  /* 0x000000019d4c7824 */ /* 0x000fe200018e0650 */
[----:B------:R-:W-:Y:S01]  /*4c7f0*/  SEL R157, R120, R157, P2 ;  /* 0x0000009d789d7207 */ /* 0x000fe20001000000 */
[----:B------:R-:W-:Y:S01]  /*4c800*/  IMAD.IADD R120, R151, 0x1, R71 ;  /* 0x0000000197787824 */ /* 0x000fe200078e0247 */
[----:B------:R-:W-:Y:S01]  /*4c810*/  IADD3 R160, P1, P0, R70, R25, R68 ;  /* 0x0000001946a07210 */ /* 0x000fe2000783e044 */
[----:B------:R-:W-:Y:S01]  /*4c820*/  IMAD.IADD R68, R148, 0x1, R69 ;  /* 0x0000000194447824 */ /* 0x000fe200078e0245 */
[----:B------:R-:W-:Y:S01]  /*4c830*/  ISETP.GT.U32.AND P3, PT, R159, R72, PT ;  /* 0x000000489f00720c */ /* 0x000fe20003f64070 */
[----:B------:R-:W-:Y:S01]  /*4c840*/  IMAD.MOV.U32 R69, RZ, RZ, RZ ;  /* 0x000000ffff457224 */ /* 0x000fe200078e00ff */
[----:B------:R-:W-:Y:S01]  /*4c850*/  ISETP.GE.U32.AND P2, PT, R124, R123, PT ;  /* 0x0000007b7c00720c */ /* 0x000fe20003f46070 */
[----:B------:R-:W-:Y:S01]  /*4c860*/  IMAD.X R160, R160, 0x1, R77, P5 ;  /* 0x00000001a0a07824 */ /* 0x000fe200028e064d */
[----:B------:R-:W-:Y:S01]  /*4c870*/  ISETP.GT.U32.AND.EX P3, PT, R157, R76, PT, P3 ;  /* 0x0000004c9d00720c */ /* 0x000fe20003f64130 */
[----:B------:R-:W-:-:S03]  /*4c880*/  IMAD.WIDE.U32 R68, R83, R133, R68 ;  /* 0x0000008553447225 */ /* 0x000fc600078e0044 */
[----:B------:R-:W-:Y:S01]  /*4c890*/  SEL R25, RZ, 0x1, !P3 ;  /* 0x00000001ff197807 */ /* 0x000fe20005800000 */
[----:B------:R-:W-:Y:S01]  /*4c8a0*/  IMAD.IADD R24, R148, 0x1, R69 ;  /* 0x0000000194187824 */ /* 0x000fe200078e0245 */
[----:B------:R-:W-:Y:S01]  /*4c8b0*/  IADD3 R120, P3, P5, R155, R68, R120 ;  /* 0x000000449b787210 */ /* 0x000fe20007d7e078 */
[----:B------:R-:W-:Y:S01]  /*4c8c0*/  IMAD.WIDE.U32 R70, R132, R82, RZ ;  /* 0x0000005284467225 */ /* 0x000fe200078e00ff */
        /* <DEDUP_REMOVED lines=8> */
[----:B------:R-:W-:Y:S02]  /*4c950*/  IMAD.IADD R71, R150, 0x1, R71 ;  /* 0x0000000196477824 */ /* 0x000fe400078e0247 */
[----:B------:R-:W-:Y:S01]  /*4c960*/  IMAD.WIDE.U32 R158, R134, R78, RZ ;  /* 0x0000004e869e7225 */ /* 0x000fe200078e00ff */
[----:B------:R-:W-:-:S03]  /*4c970*/  IADD3 R122, P2, PT, R73, R70, RZ ;  /* 0x00000046497a7210 */ /* 0x000fc60007f5e0ff */
[----:B------:R-:W-:Y:S01]  /*4c980*/  IMAD.X R77, RZ, RZ, R76, P3 ;  /* 0x000000ffff4d7224 */ /* 0x000fe200018e064c */
[----:B------:R-:W-:Y:S01]  /*4c990*/  IADD3 R82, P5, P3, R68, R71, R24 ;  /* 0x0000004744527210 */ /* 0x000fe20007bbe018 */
[----:B------:R-:W-:Y:S02]  /*4c9a0*/  IMAD.IADD R24, R149, 0x1, R25 ;  /* 0x0000000195187824 */ /* 0x000fe400078e0219 */
[----:B------:R-:W-:Y:S02]  /*4c9b0*/  IMAD.MOV.U32 R25, RZ, RZ, RZ ;  /* 0x000000ffff197224 */ /* 0x000fe400078e00ff */
        /* <DEDUP_REMOVED lines=8> */
[----:B------:R-:W-:-:S03]  /*4ca40*/  IMAD.WIDE.U32 R70, R83, R131, R24 ;  /* 0x0000008353467225 */ /* 0x000fc600078e0018 */
[----:B------:R-:W-:Y:S01]  /*4ca50*/  ISETP.GT.U32.AND.EX P2, PT, R77, R82, PT, P2 ;  /* 0x000000524d00720c */ /* 0x000fe20003f44120 */
[----:B------:R-:W-:Y:S01]  /*4ca60*/  IMAD.IADD R24, R148, 0x1, R73 ;  /* 0x0000000194187824 */ /* 0x000fe200078e0249 */
[----:B------:R-:W-:Y:S01]  /*4ca70*/  IADD3.X R73, PT, PT, RZ, RZ, RZ, P5, P3 ;  /* 0x000000ffff497210 */ /* 0x000fe20002fe64ff */
[----:B------:R-:W-:Y:S01]  /*4ca80*/  IMAD.IADD R71, R149, 0x1, R71 ;  /* 0x0000000195477824 */ /* 0x000fe200078e0247 */
        /* <DEDUP_REMOVED lines=8> */
[----:B------:R-:W-:Y:S02]  /*4cb10*/  IMAD.IADD R70, R148, 0x1, R25 ;  /* 0x0000000194467824 */ /* 0x000fe400078e0219 */
[----:B------:R-:W-:Y:S01]  /*4cb20*/  IMAD.IADD R73, R159, 0x1, R151 ;  /* 0x000000019f497824 */ /* 0x000fe200078e0297 */
[----:B------:R-:W-:Y:S01]  /*4cb30*/  IADD3 R83, P2, P3, R68, R24, R83 ;  /* 0x0000001844537210 */ /* 0x000fe20007b5e053 */
[----:B------:R-:W-:-:S03]  /*4cb40*/  IMAD.WIDE.U32 R68, R133, R78, RZ ;  /* 0x0000004e85447225 */ /* 0x000fc600078e00ff */
[----:B------:R-:W-:Y:S01]  /*4cb50*/  IADD3.X R78, PT, PT, R71, R70, RZ, P2, P3 ;  /* 0x00000046474e7210 */ /* 0x000fe200017e64ff */
[----:B------:R-:W-:-:S04]  /*4cb60*/  IMAD.WIDE.U32 R24, R134, R79, RZ ;  /* 0x0000004f86187225 */ /* 0x000fc800078e00ff */
[----:B------:R-:W-:Y:S01]  /*4cb70*/  IMAD.WIDE.U32 R70, R158, R2, RZ ;  /* 0x000000029e467225 */ /* 0x000fe200078e00ff */
[----:B------:R-:W-:-:S03]  /*4cb80*/  IADD3 R73, P2, P4, R24, R73, R68 ;  /* 0x0000004918497210 */ /* 0x000fc60007c5e044 */
[----:B------:R-:W-:-:S04]  /*4cb90*/  IMAD.WIDE.U32 R84, R134, R84, RZ ;  /* 0x0000005486547225 */ /* 0x000fc800078e00ff */
[----:B------:R-:W-:Y:S02]  /*4cba0*/  IMAD R24, R73, R2, RZ ;  /* 0x0000000249187224 */ /* 0x000fe400078e02ff */
[----:B------:R-:W-:-:S04]  /*4cbb0*/  IMAD.WIDE.U32 R156, R70, R4, RZ ;  /* 0x00000004469c7225 */ /* 0x000fc800078e00ff */
[----:B------:R-:W-:Y:S01]  /*4cbc0*/  IMAD R77, R158, R3, R24 ;  /* 0x000000039e4d7224 */ /* 0x000fe200078e0218 */
[----:B------:R-:W-:Y:S01]  /*4cbd0*/  @P2 LOP3.LUT R0, R0, 0x4, RZ, 0xfc, !PT ;  /* 0x0000000400002812 */ /* 0x000fe200078efcff */
[----:B------:R-:W-:Y:S02]  /*4cbe0*/  IMAD.IADD R85, R151, 0x1, R85 ;  /* 0x0000000197557824 */ /* 0x000fe400078e0255 */
[----:B------:R-:W-:Y:S02]  /*4cbf0*/  IMAD.IADD R71, R71, 0x1, R77 ;  /* 0x0000000147477824 */ /* 0x000fe400078e024d */
        /* <DEDUP_REMOVED lines=42> */
[----:B------:R-:W-:Y:S01]  /*4cea0*/  IMAD.MOV.U32 R160, RZ, RZ, R155 ;  /* 0x000000ffffa07224 */ /* 0x000fe200078e009b */
[----:B------:R-:W-:-:S03]  /*4ceb0*/  IADD3 R155, P5, PT, R122, R84, RZ ;  /* 0x000000547a9b7210 */ /* 0x000fc60007fbe0ff */
[----:B------:R-:W-:Y:S01]  /*4cec0*/  IMAD.WIDE.U32.X R70, R71, R11, R160, P2 ;  /* 0x0000000b47467225 */ /* 0x000fe200010e04a0 */
        /* <DEDUP_REMOVED lines=36> */
[----:B------:R-:W-:Y:S01]  /*4d110*/  IADD3.X R159, P5, P6, R70, RZ, RZ, P6, P5 ;  /* 0x000000ff469f7210 */ /* 0x000fe200036aa4ff */
[----:B------:R-:W-:Y:S02]  /*4d120*/  IMAD.IADD R68, R69, 0x1, R148 ;  /* 0x0000000145447824 */ /* 0x000fe400078e0294 */
[----:B------:R-:W-:Y:S01]  /*4d130*/  IMAD.MOV.U32 R69, RZ, RZ, RZ ;  /* 0x000000ffff457224 */ /* 0x000fe200078e00ff */
[----:B------:R-:W-:Y:S01]  /*4d140*/  IADD3.X R161, PT, PT, R71, RZ, RZ, P5, P6 ;  /* 0x000000ff47a17210 */ /* 0x000fe20002fec4ff */
[----:B------:R-:W-:-:S04]  /*4d150*/  IMAD.WIDE.U32 R72, P5, R80, R9, R72 ;  /* 0x0000000950487225 */ /* 0x000fc800078a0048 */
[----:B------:R-:W-:Y:S02]  /*4d160*/  IMAD.X R71, RZ, RZ, RZ, P5 ;  /* 0x000000ffff477224 */ /* 0x000fe400028e06ff */
[----:B------:R-:W-:Y:S01]  /*4d170*/  IMAD.MOV.U32 R70, RZ, RZ, R73 ;  /* 0x000000ffff467224 */ /* 0x000fe200078e0049 */
[----:B------:R-:W-:Y:S01]  /*4d180*/  IADD3 R73, P5, PT, R77, R72, RZ ;  /* 0x000000484d497210 */ /* 0x000fe20007fbe0ff */
[----:B------:R-:W-:-:S04]  /*4d190*/  IMAD.WIDE.U32 R68, R79, R133, R68 ;  /* 0x000000854f447225 */ /* 0x000fc800078e0044 */
[----:B------:R-:W-:Y:S01]  /*4d1a0*/  IMAD.WIDE.U32.X R70, R81, R9, R70, P5 ;  /* 0x0000000951467225 */ /* 0x000fe200028e0446 */
[----:B------:R-:W-:-:S03]  /*4d1b0*/  IADD3 R159, P5, PT, R159, R144, RZ ;  /* 0x000000909f9f7210 */ /* 0x000fc60007fbe0ff */
[----:B------:R-:W-:Y:S01]  /*4d1c0*/  IMAD.IADD R79, R148, 0x1, R69 ;  /* 0x00000001944f7824 */ /* 0x000fe200078e0245 */
[----:B------:R-:W-:Y:S02]  /*4d1d0*/  IADD3.X R72, P5, PT, R161, R84, RZ, P5, !PT ;  /* 0x00000054a1487210 */ /* 0x000fe40002fbe4ff */
[----:B------:R-:W-:Y:S01]  /*4d1e0*/  IADD3 R76, P6, PT, R159, R76, RZ ;  /* 0x0000004c9f4c7210 */ /* 0x000fe20007fde0ff */
[----:B------:R-:W-:-:S03]  /*4d1f0*/  IMAD.WIDE.U32 R158, R80, R10, RZ ;  /* 0x0000000a509e7225 */ /* 0x000fc600078e00ff */
[----:B------:R-:W-:-:S04]  /*4d200*/  IADD3.X R72, P6, PT, R72, R73, RZ, P6, !PT ;  /* 0x0000004948487210 */ /* 0x000fc800037de4ff */
[----:B------:R-:W-:-:S04]  /*4d210*/  IADD3.X R73, P5, P6, R70, RZ, RZ, P6, P5 ;  /* 0x000000ff46497210 */ /* 0x000fc800036aa4ff */
[----:B------:R-:W-:Y:S02]  /*4d220*/  IADD3.X R77, PT, PT, R71, RZ, RZ, P5, P6 ;  /* 0x000000ff474d7210 */ /* 0x000fe40002fec4ff */
[C---:B------:R-:W-:Y:S02]  /*4d230*/  LOP3.LUT P5, RZ, R0.reuse, 0x4, RZ, 0xc0, !PT ;  /* 0x0000000400ff7812 */ /* 0x040fe400078ac0ff */
[----:B------:R-:W-:Y:S02]  /*4d240*/  LOP3.LUT P6, RZ, R0, 0x1, RZ, 0xc0, !PT ;  /* 0x0000000100ff7812 */ /* 0x000fe400078cc0ff */
[----:B------:R-:W-:Y:S02]  /*4d250*/  IADD3.X R71, PT, PT, RZ, RZ, RZ, P5, P4 ;  /* 0x000000ffff477210 */ /* 0x000fe40002fe84ff */
[----:B------:R-:W-:-:S04]  /*4d260*/  ISETP.NE.AND P4, PT, R118, RZ, PT ;  /* 0x000000ff7600720c */ /* 0x000fc80003f85270 */
[----:B------:R-:W-:Y:S02]  /*4d270*/  IADD3.X R70, PT, PT, RZ, RZ, RZ, P6, P4 ;  /* 0x000000ffff467210 */ /* 0x000fe400037e84ff */
[----:B------:R-:W-:Y:S01]  /*4d280*/  IADD3 R25, P4, P5, R71, R68, R25 ;  /* 0x0000004447197210 */ /* 0x000fe20007d9e019 */
[----:B------:R-:W-:-:S03]  /*4d290*/  IMAD.WIDE.U32 R68, R81, R10, RZ ;  /* 0x0000000a51447225 */ /* 0x000fc600078e00ff */
[----:B------:R-:W-:Y:S02]  /*4d2a0*/  IADD3.X R79, PT, PT, RZ, R79, RZ, P4, P5 ;  /* 0x0000004fff4f7210 */ /* 0x000fe400027ea4ff */
[----:B------:R-:W-:Y:S01]  /*4d2b0*/  IADD3 R74, P4, P5, R74, R119, R70 ;  /* 0x000000774a4a7210 */ /* 0x000fe20007d9e046 */
[-C--:B------:R-:W-:Y:S02]  /*4d2c0*/  IMAD R70, R157, R2.reuse, RZ ;  /* 0x000000029d467224 */ /* 0x080fe400078e02ff */
        /* <DEDUP_REMOVED lines=37> */
[C---:B------:R-:W-:Y:S01]  /*4d520*/  IMAD.WIDE.U32.X R68, R71.reuse, R7, R68, P6 ;  /* 0x0000000747447225 */ /* 0x040fe200030e0444 */
        /* <DEDUP_REMOVED lines=9> */
[----:B------:R-:W-:Y:S01]  /*4d5c0*/  IMAD.WIDE.U32 R24, P6, R70, R9, R24 ;  /* 0x0000000946187225 */ /* 0x000fe200078c0018 */
[----:B------:R-:W-:Y:S02]  /*4d5d0*/  IADD3 R76, P4, PT, R79, R68, RZ ;  /* 0x000000444f4c7210 */ /* 0x000fe40007f9e0ff */
[----:B------:R-:W-:Y:S01]  /*4d5e0*/  IADD3.X R79, P5, PT, R119, R84, RZ, P5, !PT ;  /* 0x00000054774f7210 */ /* 0x000fe20002fbe4ff */
[----:B------:R-:W-:Y:S01]  /*4d5f0*/  IMAD.X R157, RZ, RZ, RZ, P6 ;  /* 0x000000ffff9d7224 */ /* 0x000fe200030e06ff */
[----:B------:R-:W-:Y:S01]  /*4d600*/  IADD3 R68, P6, PT, R69, R24, RZ ;  /* 0x0000001845447210 */ /* 0x000fe20007fde0ff */
[----:B------:R-:W-:Y:S02]  /*4d610*/  IMAD.MOV.U32 R156, RZ, RZ, R25 ;  /* 0x000000ffff9c7224 */ /* 0x000fe400078e0019 */
[----:B------:R-:W-:Y:S01]  /*4d620*/  IMAD.WIDE.U32 R24, R71, R10, RZ ;  /* 0x0000000a47187225 */ /* 0x000fe200078e00ff */
[----:B------:R-:W-:-:S03]  /*4d630*/  IADD3.X R79, P4, PT, R79, R68, RZ, P4, !PT ;  /* 0x000000444f4f7210 */ /* 0x000fc6000279e4ff */
[----:B------:R-:W-:-:S03]  /*4d640*/  IMAD.WIDE.U32.X R156, R71, R9, R156, P6 ;  /* 0x00000009479c7225 */ /* 0x000fc600030e049c */
        /* <DEDUP_REMOVED lines=35> */
[----:B------:R-:W-:-:S03]  /*4d880*/  IMAD.WIDE.U32 R68, R157, R6, RZ ;  /* 0x000000069d447225 */ /* 0x000fc600078e00ff */
[----:B------:R-:W-:Y:S01]  /*4d890*/  IADD3 R120, P3, P2, R123, R120, R82 ;  /* 0x000000787b787210 */ /* 0x000fe20007a7e052 */
[----:B------:R-:W-:-:S04]  /*4d8a0*/  IMAD.WIDE.U32.X R70, R157, R5, R70, P6 ;  /* 0x000000059d467225 */ /* 0x000fc800030e0446 */
[----:B------:R-:W-:Y:S01]  /*4d8b0*/  IMAD.WIDE.U32 R68, P1, R24, R7, R68 ;  /* 0x0000000718447225 */ /* 0x000fe20007820044 */
[----:B------:R-:W-:-:S04]  /*4d8c0*/  IADD3.X R77, P5, PT, RZ, R70, RZ, P5, !PT ;  /* 0x00000046ff4d7210 */ /* 0x000fc80002fbe4ff */
[----:B------:R-:W-:Y:S01]  /*4d8d0*/  IADD3 R77, P0, PT, R77, R76, RZ ;  /* 0x0000004c4d4d7210 */ /* 0x000fe20007f1e0ff */
[----:B------:R-:W-:Y:S01]  /*4d8e0*/  IMAD.X R70, RZ, RZ, R71, P5 ;  /* 0x000000ffff467224 */ /* 0x000fe200028e0647 */
[----:B------:R-:W-:Y:S01]  /*4d8f0*/  ISETP.GE.U32.AND P5, PT, R81, R74, PT ;  /* 0x0000004a5100720c */ /* 0x000fe20003fa6070 */
[----:B------:R-:W-:Y:S01]  /*4d900*/  IMAD.X R71, RZ, RZ, RZ, P1 ;  /* 0x000000ffff477224 */ /* 0x000fe200008e06ff */
[----:B------:R-:W-:Y:S02]  /*4d910*/  IADD3 R77, P1, PT, R77, R154, RZ ;  /* 0x0000009a4d4d7210 */ /* 0x000fe40007f3e0ff */
[----:B------:R-:W-:Y:S02]  /*4d920*/  IADD3 R154, P6, PT, R155, R68, RZ ;  /* 0x000000449b9a7210 */ /* 0x000fe40007fde0ff */
[----:B------:R-:W-:Y:S01]  /*4d930*/  IADD3.X R79, P0, PT, R70, R79, RZ, P0, !PT ;  /* 0x0000004f464f7210 */ /* 0x000fe2000071e4ff */
[----:B------:R-:W-:Y:S01]  /*4d940*/  IMAD.MOV.U32 R70, RZ, RZ, R69 ;  /* 0x000000ffff467224 */ /* 0x000fe200078e0045 */
[----:B------:R-:W-:Y:S01]  /*4d950*/  ISETP.GE.U32.AND.EX P5, PT, R84, R117, PT, P5 ;  /* 0x000000755400720c */ /* 0x000fe20003fa6150 */
[----:B------:R-:W-:Y:S01]  /*4d960*/  IMAD.WIDE.U32 R68, R157, R8, RZ ;  /* 0x000000089d447225 */ /* 0x000fe200078e00ff */
[----:B------:R-:W-:-:S02]  /*4d970*/  IADD3.X R74, P1, PT, R79, R154, RZ, P1, !PT ;  /* 0x0000009a4f4a7210 */ /* 0x000fc40000f3e4ff */
[----:B------:R-:W-:Y:S01]  /*4d980*/  SEL R85, RZ, 0x1, P5 ;  /* 0x00000001ff557807 */ /* 0x000fe20002800000 */
[----:B------:R-:W-:Y:S01]  /*4d990*/  IMAD.WIDE.U32.X R70, R157, R7, R70, P6 ;  /* 0x000000079d467225 */ /* 0x000fe200030e0446 */
[----:B------:R-:W-:Y:S02]  /*4d9a0*/  IADD3.X R117, PT, PT, RZ, R121, RZ, P3, P2 ;  /* 0x00000079ff757210 */ /* 0x000fe40001fe44ff */
[----:B------:R-:W-:Y:S01]  /*4d9b0*/  IADD3 R85, P2, PT, R85, R120, RZ ;  /* 0x0000007855557210 */ /* 0x000fe20007f5e0ff */
[----:B------:R-:W-:Y:S01]  /*4d9c0*/  IMAD.WIDE.U32 R68, P5, R24, R9, R68 ;  /* 0x0000000918447225 */ /* 0x000fe200078a0044 */
[----:B------:R-:W-:Y:S02]  /*4d9d0*/  IADD3.X R79, P1, P6, R70, RZ, RZ, P1, P0 ;  /* 0x000000ff464f7210 */ /* 0x000fe40000e204ff */
[----:B------:R-:W-:Y:S01]  /*4d9e0*/  SEL R70, RZ, 0x1, P4 ;  /* 0x00000001ff467807 */ /* 0x000fe20002000000 */
[----:B------:R-:W-:Y:S01]  /*4d9f0*/  IMAD.X R82, RZ, RZ, R117, P2 ;  /* 0x000000ffff527224 */ /* 0x000fe200010e0675 */
[----:B------:R-:W-:Y:S01]  /*4da00*/  ISETP.GE.U32.AND P0, PT, R124, R81, PT ;  /* 0x000000517c00720c */ /* 0x000fe20003f06070 */
[----:B------:R-:W-:Y:S01]  /*4da10*/  IMAD.X R81, RZ, RZ, RZ, P5 ;  /* 0x000000ffff517224 */ /* 0x000fe200028e06ff */
[----:B------:R-:W-:-:S02]  /*4da20*/  IADD3.X R76, PT, PT, R71, RZ, RZ, P1, P6 ;  /* 0x000000ff474c7210 */ /* 0x000fc40000fec4ff */
[----:B------:R-:W-:Y:S01]  /*4da30*/  IADD3 R83, P6, P4, R70, R83, R80 ;  /* 0x0000005346537210 */ /* 0x000fe20007cde050 */
[----:B------:R-:W-:Y:S01]  /*4da40*/  IMAD.WIDE.U32 R70, R24, R8, RZ ;  /* 0x0000000818467225 */ /* 0x000fe200078e00ff */
[----:B------:R-:W-:Y:S02]  /*4da50*/  ISETP.GE.U32.AND.EX P0, PT, R119, R84, PT, P0 ;  /* 0x000000547700720c */ /* 0x000fe40003f06100 */
[----:B------:R-:W-:Y:S01]  /*4da60*/  IADD3 R121, P1, PT, R79, R72, RZ ;  /* 0x000000484f797210 */ /* 0x000fe20007f3e0ff */
[----:B------:R-:W-:Y:S01]  /*4da70*/  IMAD.MOV.U32 R80, RZ, RZ, R69 ;  /* 0x000000ffff507224 */ /* 0x000fe200078e0045 */
[----:B------:R-:W-:Y:S02]  /*4da80*/  SEL R72, RZ, 0x1, P0 ;  /* 0x00000001ff487807 */ /* 0x000fe40000000000 */
[----:B------:R-:W-:Y:S02]  /*4da90*/  IADD3 R122, P3, PT, R71, R68, RZ ;  /* 0x00000044477a7210 */ /* 0x000fe40007f7e0ff */
[----:B------:R-:W-:Y:S01]  /*4daa0*/  IADD3 R121, P0, PT, R121, R70, RZ ;  /* 0x0000004679797210 */ /* 0x000fe20007f1e0ff */
[----:B------:R-:W-:Y:S01]  /*4dab0*/  IMAD.WIDE.U32 R70, R157, R10, RZ ;  /* 0x0000000a9d467225 */ /* 0x000fe200078e00ff */
[----:B------:R-:W-:-:S02]  /*4dac0*/  IADD3.X R25, P1, PT, R76, R25, RZ, P1, !PT ;  /* 0x000000194c197210 */ /* 0x000fc40000f3e4ff */
[----:B------:R-:W-:Y:S01]  /*4dad0*/  IADD3 R76, P5, PT, R72, R85, RZ ;  /* 0x00000055484c7210 */ /* 0x000fe20007fbe0ff */
[----:B------:R-:W-:Y:S01]  /*4dae0*/  IMAD.WIDE.U32.X R68, R157, R9, R80, P3 ;  /* 0x000000099d447225 */ /* 0x000fe200018e0450 */
[----:B------:R-:W-:Y:S02]  /*4daf0*/  IADD3.X R122, P0, PT, R25, R122, RZ, P0, !PT ;  /* 0x0000007a197a7210 */ /* 0x000fe4000071e4ff */
[----:B------:R-:W-:Y:S01]  /*4db00*/  ISETP.GE.U32.AND P2, PT, R85, R120, PT ;  /* 0x000000785500720c */ /* 0x000fe20003f46070 */
[----:B------:R-:W-:Y:S01]  /*4db10*/  IMAD.WIDE.U32 R70, P3, R24, R11, R70 ;  /* 0x0000000b18467225 */ /* 0x000fe20007860046 */
[----:B------:R-:W-:Y:S02]  /*4db20*/  IADD3.X R68, P1, P0, R68, RZ, RZ, P0, P1 ;  /* 0x000000ff44447210 */ /* 0x000fe400000224ff */
[----:B------:R-:W-:Y:S01]  /*4db30*/  ISETP.GE.U32.AND.EX P2, PT, R82, R117, PT, P2 ;  /* 0x000000755200720c */ /* 0x000fe20003f46120 */
[----:B------:R-:W-:Y:S01]  /*4db40*/  IMAD.X R25, RZ, RZ, RZ, P3 ;  /* 0x000000ffff197224 */ /* 0x000fe200018e06ff */
[----:B------:R-:W-:Y:S01]  /*4db50*/  IADD3 R73, P3, PT, R73, R76, RZ ;  /* 0x0000004c49497210 */ /* 0x000fe20007f7e0ff */
[----:B------:R-:W-:Y:S01]  /*4db60*/  IMAD.X R79, RZ, RZ, R82, P5 ;  /* 0x000000ffff4f7224 */ /* 0x000fe200028e0652 */
[----:B------:R-:W-:Y:S01]  /*4db70*/  ISETP.GE.U32.AND P5, PT, R76, R85, PT ;  /* 0x000000554c00720c */ /* 0x000fe20003fa6070 */
[----:B------:R-:W-:Y:S01]  /*4db80*/  IMAD.WIDE.U32 R80, R24, R10, RZ ;  /* 0x0000000a18507225 */ /* 0x000fe200078e00ff */
[----:B------:R-:W-:-:S02]  /*4db90*/  IADD3.X R72, PT, PT, R69, RZ, RZ, P1, P0 ;  /* 0x000000ff45487210 */ /* 0x000fc40000fe04ff */
[----:B------:R-:W-:Y:S01]  /*4dba0*/  IADD3 R69, P0, PT, R68, R73, RZ ;  /* 0x0000004944457210 */ /* 0x000fe20007f1e0ff */
[----:B------:R-:W-:Y:S01]  /*4dbb0*/  IMAD.MOV.U32 R24, RZ, RZ, R71 ;  /* 0x000000ffff187224 */ /* 0x000fe200078e0047 */
[----:B------:R-:W-:Y:S01]  /*4dbc0*/  IADD3 R85, P1, PT, R81, R70, RZ ;  /* 0x0000004651557210 */ /* 0x000fe20007f3e0ff */
[----:B------:R-:W-:Y:S01]  /*4dbd0*/  IMAD.X R71, R118, 0x1, R79, P3 ;  /* 0x0000000176477824 */ /* 0x000fe200018e064f */
[----:B------:R-:W-:Y:S02]  /*4dbe0*/  ISETP.GE.U32.AND.EX P5, PT, R79, R82, PT, P5 ;  /* 0x000000524f00720c */ /* 0x000fe40003fa6150 */
        /* <DEDUP_REMOVED lines=48> */
.L_x_144:
        /* <DEDUP_REMOVED lines=21> */
.L_x_145:
        /* <DEDUP_REMOVED lines=10> */
[----:B------:R-:W-:-:S03]  /*4e0e0*/  IMAD.WIDE.U32 R72, R107, R13, RZ ;  /* 0x0000000d6b487225 */ /* 0x000fc600078e00ff */
[----:B------:R-:W-:Y:S01]  /*4e0f0*/  P2R R79, PR, RZ, 0x10 ;  /* 0x00000010ff4f7803 */ /* 0x000fe20000000000 */
[----:B------:R-:W-:Y:S01]  /*4e100*/  IMAD.IADD R74, R141, 0x1, R73 ;  /* 0x000000018d4a7824 */ /* 0x000fe200078e0249 */
[----:B------:R-:W-:Y:S01]  /*4e110*/  IADD3 R81, P1, P2, R72, R81, R76 ;  /* 0x0000005148517210 */ /* 0x000fe20007a3e04c */
[----:B------:R-:W-:-:S04]  /*4e120*/  IMAD.WIDE.U32 R84, R104, R12, RZ ;  /* 0x0000000c68547225 */ /* 0x000fc800078e00ff */
[----:B------:R-:W-:Y:S02]  /*4e130*/  IMAD.X R80, R80, 0x1, R81, P3 ;  /* 0x0000000150507824 */ /* 0x000fe400018e0651 */
[----:B------:R-:W-:Y:S01]  /*4e140*/  @P0 LOP3.LUT R0, R0, 0x1, RZ, 0xfc, !PT ;  /* 0x0000000100000812 */ /* 0x000fe200078efcff */
[C---:B------:R-:W-:Y:S01]  /*4e150*/  IMAD.WIDE.U32 R72, R105.reuse, R13, RZ ;  /* 0x0000000d69487225 */ /* 0x040fe200078e00ff */
[----:B------:R-:W-:Y:S02]  /*4e160*/  ISETP.GE.U32.AND P0, PT, R82, R68, PT ;  /* 0x000000445200720c */ /* 0x000fe40003f06070 */
[----:B------:R-:W-:Y:S01]  /*4e170*/  LOP3.LUT R0, R0, 0xfffffffb, RZ, 0xc0, !PT ;  /* 0xfffffffb00007812 */ /* 0x000fe200078ec0ff */
[----:B------:R-:W-:Y:S01]  /*4e180*/  IMAD.WIDE.U32 R68, R105, R12, RZ ;  /* 0x0000000c69447225 */ /* 0x000fe200078e00ff */
[----:B------:R-:W-:Y:S02]  /*4e190*/  ISETP.GE.U32.AND.EX P0, PT, R80, R81, PT, P0 ;  /* 0x000000515000720c */ /* 0x000fe40003f06100 */
[----:B------:R-:W-:Y:S01]  /*4e1a0*/  IADD3.X R81, PT, PT, RZ, RZ, RZ, P1, P2 ;  /* 0x000000ffff517210 */ /* 0x000fe20000fe44ff */
[----:B------:R-:W-:Y:S01]  /*4e1b0*/  IMAD.IADD R83, R140, 0x1, R69 ;  /* 0x000000018c537824 */ /* 0x000fe200078e0245 */
[----:B------:R-:W-:Y:S01]  /*4e1c0*/  SEL R78, RZ, 0x1, P0 ;  /* 0x00000001ff4e7807 */ /* 0x000fe20000000000 */
[----:B------:R-:W-:-:S02]  /*4e1d0*/  IMAD.IADD R76, R143, 0x1, R77 ;  /* 0x000000018f4c7824 */ /* 0x000fc400078e024d */
[----:B------:R-:W-:Y:S01]  /*4e1e0*/  IMAD.MOV.U32 R77, RZ, RZ, RZ ;  /* 0x000000ffff4d7224 */ /* 0x000fe200078e00ff */
[----:B------:R-:W-:Y:S01]  /*4e1f0*/  IADD3 R83, P0, P3, R72, R83, R84 ;  /* 0x0000005348537210 */ /* 0x000fe20007b1e054 */
[----:B------:R-:W-:Y:S01]  /*4e200*/  IMAD.IADD R70, R139, 0x1, R25 ;  /* 0x000000018b467824 */ /* 0x000fe200078e0219 */
[----:B------:R-:W-:Y:S01]  /*4e210*/  IADD3 R155, P2, PT, R78, R68, RZ ;  /* 0x000000444e9b7210 */ /* 0x000fe20007f5e0ff */
[----:B------:R-:W-:-:S04]  /*4e220*/  IMAD.WIDE.U32 R76, R13, R106, R76 ;  /* 0x0000006a0d4c7225 */ /* 0x000fc800078e004c */
[----:B------:R-:W-:Y:S01]  /*4e230*/  IMAD.IADD R24, R138, 0x1, R85 ;  /* 0x000000018a187824 */ /* 0x000fe200078e0255 */
[----:B------:R-:W-:Y:S01]  /*4e240*/  IADD3.X R85, PT, PT, RZ, RZ, RZ, P0, P3 ;  /* 0x000000ffff557210 */ /* 0x000fe200007e64ff */
[----:B------:R-:W-:Y:S01]  /*4e250*/  IMAD.MOV.U32 R25, RZ, RZ, RZ ;  /* 0x000000ffff197224 */ /* 0x000fe200078e00ff */
[----:B------:R-:W-:Y:S01]  /*4e260*/  ISETP.GT.U32.AND P0, PT, R68, R155, PT ;  /* 0x0000009b4400720c */ /* 0x000fe20003f04070 */
[----:B------:R-:W-:Y:S01]  /*4e270*/  IMAD.X R84, RZ, RZ, R83, P2 ;  /* 0x000000ffff547224 */ /* 0x000fe200010e0653 */
[----:B------:R-:W-:Y:S01]  /*4e280*/  IADD3 R81, P1, P5, R81, R76, R74 ;  /* 0x0000004c51517210 */ /* 0x000fe20007d3e04a */
[----:B------:R-:W-:Y:S02]  /*4e290*/  IMAD.IADD R69, R140, 0x1, R73 ;  /* 0x000000018c457824 */ /* 0x000fe400078e0249 */
[----:B------:R-:W-:Y:S01]  /*4e2a0*/  IMAD.IADD R142, R143, 0x1, R77 ;  /* 0x000000018f8e7824 */ /* 0x000fe200078e024d */
[----:B------:R-:W-:Y:S01]  /*4e2b0*/  ISETP.GT.U32.AND.EX P0, PT, R83, R84, PT, P0 ;  /* 0x000000545300720c */ /* 0x000fe20003f04100 */
[----:B------:R-:W-:-:S03]  /*4e2c0*/  IMAD.WIDE.U32 R72, R107, R15, RZ ;  /* 0x0000000f6b487225 */ /* 0x000fc600078e00ff */
[----:B------:R-:W-:Y:S01]  /*4e2d0*/  IADD3.X R142, PT, PT, RZ, R142, RZ, P1, P5 ;  /* 0x0000008eff8e7210 */ /* 0x000fe20000fea4ff */
[----:B------:R-:W-:Y:S01]  /*4e2e0*/  IMAD.WIDE.U32 R24, R13, R104, R24 ;  /* 0x000000680d187225 */ /* 0x000fe200078e0018 */
[----:B------:R-:W-:Y:S02]  /*4e2f0*/  IADD3 R144, P1, PT, R155, R72, RZ ;  /* 0x000000489b907210 */ /* 0x000fe40007f3e0ff */
[----:B------:R-:W-:Y:S01]  /*4e300*/  SEL R155, R68, R155, P0 ;  /* 0x0000009b449b7207 */ /* 0x000fe20000000000 */
[----:B------:R-:W-:Y:S01]  /*4e310*/  IMAD.WIDE.U32 R76, R111, R12, RZ ;  /* 0x0000000c6f4c7225 */ /* 0x000fe200078e00ff */
[----:B------:R-:W-:Y:S02]  /*4e320*/  IADD3 R85, P2, P3, R85, R24, R69 ;  /* 0x0000001855557210 */ /* 0x000fe40007b5e045 */
[----:B------:R-:W-:Y:S01]  /*4e330*/  SEL R83, R83, R84, P0 ;  /* 0x0000005453537207 */ /* 0x000fe20000000000 */
[----:B------:R-:W-:Y:S01]  /*4e340*/  IMAD.IADD R74, R138, 0x1, R25 ;  /* 0x000000018a4a7824 */ /* 0x000fe200078e0219 */
[----:B------:R-:W-:Y:S01]  /*4e350*/  ISETP.GT.U32.AND P0, PT, R155, R144, PT ;  /* 0x000000909b00720c */ /* 0x000fe20003f04070 */
[----:B------:R-:W-:-:S02]  /*4e360*/  IMAD.IADD R157, R141, 0x1, R73 ;  /* 0x000000018d9d7824 */ /* 0x000fc400078e0249 */
        /* <DEDUP_REMOVED lines=10> */
[----:B------:R-:W-:Y:S02]  /*4e410*/  IMAD.IADD R74, R153, 0x1, R75 ;  /* 0x00000001994a7824 */ /* 0x000fe400078e024b */
[----:B------:R-:W-:Y:S01]  /*4e420*/  IMAD.IADD R75, R137, 0x1, R71 ;  /* 0x00000001894b7824 */ /* 0x000fe200078e0247 */
[----:B------:R-:W-:Y:S01]  /*4e430*/  ISETP.GT.U32.AND.EX P0, PT, R83, R24, PT, P0 ;  /* 0x000000185300720c */ /* 0x000fe20003f04100 */
[----:B------:R-:W-:Y:S02]  /*4e440*/  IMAD.MOV.U32 R71, RZ, RZ, RZ ;  /* 0x000000ffff477224 */ /* 0x000fe400078e00ff */
[----:B------:R-:W-:Y:S01]  /*4e450*/  IMAD.IADD R154, R141, 0x1, R25 ;  /* 0x000000018d9a7824 */ /* 0x000fe200078e0219 */
[----:B------:R-:W-:Y:S01]  /*4e460*/  IADD3.X R25, PT, PT, RZ, RZ, RZ, P1, P5 ;  /* 0x000000ffff197210 */ /* 0x000fe20000fea4ff */
[----:B------:R-:W-:Y:S01]  /*4e470*/  IMAD.WIDE.U32 R70, R14, R108, R70 ;  /* 0x0000006c0e467225 */ /* 0x000fe200078e0046 */
[----:B------:R-:W-:-:S03]  /*4e480*/  SEL R84, RZ, 0x1, !P0 ;  /* 0x00000001ff547807 */ /* 0x000fc60004000000 */
[----:B------:R-:W-:Y:S01]  /*4e490*/  IMAD.IADD R68, R143, 0x1, R69 ;  /* 0x000000018f447824 */ /* 0x000fe200078e0245 */
[----:B------:R-:W-:Y:S01]  /*4e4a0*/  IADD3 R81, P1, P5, R81, R70, R75 ;  /* 0x0000004651517210 */ /* 0x000fe20007d3e04b */
[----:B------:R-:W-:Y:S02]  /*4e4b0*/  IMAD.MOV.U32 R75, RZ, RZ, RZ ;  /* 0x000000ffff4b7224 */ /* 0x000fe400078e00ff */
[----:B------:R-:W-:Y:S02]  /*4e4c0*/  IMAD.MOV.U32 R69, RZ, RZ, RZ ;  /* 0x000000ffff457224 */ /* 0x000fe400078e00ff */
[----:B------:R-:W-:Y:S02]  /*4e4d0*/  IMAD.IADD R71, R139, 0x1, R71 ;  /* 0x000000018b477824 */ /* 0x000fe400078e0247 */
[----:B------:R-:W-:-:S03]  /*4e4e0*/  IMAD.WIDE.U32 R74, R13, R110, R74 ;  /* 0x0000006e0d4a7225 */ /* 0x000fc600078e004a */
[----:B------:R-:W-:Y:S01]  /*4e4f0*/  IADD3.X R142, PT, PT, R142, R71, RZ, P1, P5 ;  /* 0x000000478e8e7210 */ /* 0x000fe20000fea4ff */
[----:B------:R-:W-:Y:S01]  /*4e500*/  IMAD.WIDE.U32 R68, R14, R106, R68 ;  /* 0x0000006a0e447225 */ /* 0x000fe200078e0044 */
[----:B------:R-:W-:Y:S02]  /*4e510*/  IADD3.X R71, PT, PT, RZ, RZ, RZ, P2, P3 ;  /* 0x000000ffff477210 */ /* 0x000fe400017e64ff */
[----:B------:R-:W-:Y:S01]  /*4e520*/  IADD3 R73, P2, P3, R25, R74, R73 ;  /* 0x0000004a19497210 */ /* 0x000fe20007b5e049 */
[----:B------:R-:W-:Y:S01]  /*4e530*/  IMAD.IADD R70, R143, 0x1, R69 ;  /* 0x000000018f467824 */ /* 0x000fe200078e0245 */
[----:B------:R-:W-:Y:S01]  /*4e540*/  IADD3 R83, P1, P5, R85, R68, R154 ;  /* 0x0000004455537210 */ /* 0x000fe20007d3e09a */
[----:B------:R-:W-:Y:S02]  /*4e550*/  IMAD.IADD R25, R153, 0x1, R75 ;  /* 0x0000000199197824 */ /* 0x000fe400078e024b */
[----:B------:R-:W-:Y:S01]  /*4e560*/  IMAD.WIDE.U32 R68, R105, R15, RZ ;  /* 0x0000000f69447225 */ /* 0x000fe200078e00ff */
[----:B------:R-:W-:-:S02]  /*4e570*/  IADD3.X R85, PT, PT, R77, R70, RZ, P1, P5 ;  /* 0x000000464d557210 */ /* 0x000fc40000fea4ff */
[----:B------:R-:W-:Y:S01]  /*4e580*/  IADD3.X R25, PT, PT, RZ, R25, RZ, P2, P3 ;  /* 0x00000019ff197210 */ /* 0x000fe200017e64ff */
[----:B------:R-:W-:Y:S01]  /*4e590*/  IMAD.IADD R77, R140, 0x1, R69 ;  /* 0x000000018c4d7824 */ /* 0x000fe200078e0245 */
[----:B------:R-:W-:Y:S01]  /*4e5a0*/  IADD3 R69, P2, PT, R84, R76, RZ ;  /* 0x0000004c54457210 */ /* 0x000fe20007f5e0ff */
        /* <DEDUP_REMOVED lines=14> */
[----:B------:R-:W-:Y:S01]  /*4e690*/  IMAD.X R71, R153, 0x1, R154, P0 ;  /* 0x0000000199477824 */ /* 0x000fe200000e069a */
[----:B------:R-:W-:Y:S01]  /*4e6a0*/  ISETP.GT.U32.AND P2, PT, R84, R155, PT ;  /* 0x0000009b5400720c */ /* 0x000fe20003f44070 */
[----:B------:R-:W-:-:S02]  /*4e6b0*/  IMAD.IADD R74, R138, 0x1, R75 ;  /* 0x000000018a4a7824 */ /* 0x000fc400078e024b */
[----:B------:R-:W-:Y:S01]  /*4e6c0*/  IMAD.WIDE.U32 R76, R108, R16, RZ ;  /* 0x000000106c4c7225 */ /* 0x000fe200078e00ff */
[----:B------:R-:W-:Y:S02]  /*4e6d0*/  ISETP.GT.U32.AND.EX P2, PT, R72, R71, PT, P2 ;  /* 0x000000474800720c */ /* 0x000fe40003f44120 */
[----:B------:R-:W-:Y:S01]  /*4e6e0*/  IADD3.X R72, PT, PT, RZ, RZ, RZ, P3, P5 ;  /* 0x000000ffff487210 */ /* 0x000fe20001fea4ff */
[----:B------:R-:W-:Y:S01]  /*4e6f0*/  IMAD.WIDE.U32 R68, R109, R17, RZ ;  /* 0x000000116d447225 */ /* 0x000fe200078e00ff */
[----:B------:R-:W-:Y:S02]  /*4e700*/  IADD3 R153, P3, PT, R144, R70, RZ ;  /* 0x0000004690997210 */ /* 0x000fe40007f7e0ff */
[----:B------:R-:W-:Y:S01]  /*4e710*/  SEL R70, RZ, 0x1, !P2 ;  /* 0x00000001ff467807 */ /* 0x000fe20005000000 */
[----:B------:R-:W-:Y:S01]  /*4e720*/  IMAD.MOV.U32 R75, RZ, RZ, RZ ;  /* 0x000000ffff4b7224 */ /* 0x000fe200078e00ff */
[----:B------:R-:W-:Y:S01]  /*4e730*/  IADD3 R161, P1, P0, R68, R161, R76 ;  /* 0x000000a144a17210 */ /* 0x000fe2000783e04c */
[----:B------:R-:W-:-:S02]  /*4e740*/  IMAD.IADD R76, R137, 0x1, R69 ;  /* 0x00000001894c7824 */ /* 0x000fc400078e0245 */
        /* <DEDUP_REMOVED lines=13> */
[----:B------:R-:W-:-:S02]  /*4e820*/  IADD3.X R74, PT, PT, RZ, R25, RZ, P3, P5 ;  /* 0x00000019ff4a7210 */ /* 0x000fc40001fea4ff */
        /* <DEDUP_REMOVED lines=8> */
[C---:B------:R-:W-:Y:S02]  /*4e8b0*/  IMAD.IADD R73, R141.reuse, 0x1, R73 ;  /* 0x000000018d497824 */ /* 0x040fe400078e0249 */
[----:B------:R-:W-:Y:S02]  /*4e8c0*/  IMAD.X R72, RZ, RZ, R71, P3 ;  /* 0x000000ffff487224 */ /* 0x000fe400018e0647 */
[----:B------:R-:W-:Y:S01]  /*4e8d0*/  IMAD.IADD R25, R141, 0x1, R25 ;  /* 0x000000018d197824 */ /* 0x000fe200078e0219 */
[----:B------:R-:W-:-:S05]  /*4e8e0*/  IADD3 R73, P5, P3, R24, R73, R68 ;  /* 0x0000004918497210 */ /* 0x000fca0007bbe044 */
[----:B------:R-:W-:Y:S01]  /*4e8f0*/  IMAD.X R84, R72, 0x1, R73, P2 ;  /* 0x0000000148547824 */ /* 0x000fe200010e0649 */
[----:B------:R-:W-:-:S04]  /*4e900*/  ISETP.GT.U32.AND P2, PT, R155, R70, PT ;  /* 0x000000469b00720c */ /* 0x000fc80003f44070 */
[----:B------:R-:W-:-:S04]  /*4e910*/  ISETP.GT.U32.AND.EX P2, PT, R71, R72, PT, P2 ;  /* 0x000000484700720c */ /* 0x000fc80003f44120 */
[----:B------:R-:W-:Y:S01]  /*4e920*/  SEL R155, R155, R70, P2 ;  /* 0x000000469b9b7207 */ /* 0x000fe20001000000 */
[----:B------:R-:W-:Y:S01]  /*4e930*/  IMAD.IADD R70, R143, 0x1, R69 ;  /* 0x000000018f467824 */ /* 0x000fe200078e0245 */
[----:B------:R-:W-:Y:S01]  /*4e940*/  SEL R73, R71, R72, P2 ;  /* 0x0000004847497207 */ /* 0x000fe20001000000 */
[----:B------:R-:W-:Y:S01]  /*4e950*/  IMAD.MOV.U32 R71, RZ, RZ, RZ ;  /* 0x000000ffff477224 */ /* 0x000fe200078e00ff */
[----:B------:R-:W-:Y:S01]  /*4e960*/  ISETP.GT.U32.AND P2, PT, R155, R138, PT ;  /* 0x0000008a9b00720c */ /* 0x000fe20003f44070 */
[----:B------:R-:W-:-:S03]  /*4e970*/  IMAD.WIDE.U32 R68, R108, R125, RZ ;  /* 0x0000007d6c447225 */ /* 0x000fc600078e00ff */
[----:B------:R-:W-:Y:S01]  /*4e980*/  ISETP.GT.U32.AND.EX P2, PT, R73, R84, PT, P2 ;  /* 0x000000544900720c */ /* 0x000fe20003f44120 */
[----:B------:R-:W-:Y:S01]  /*4e990*/  IMAD.WIDE.U32 R70, R17, R106, R70 ;  /* 0x0000006a11467225 */ /* 0x000fe200078e0046 */
[----:B------:R-:W-:Y:S02]  /*4e9a0*/  IADD3.X R73, PT, PT, RZ, RZ, RZ, P5, P3 ;  /* 0x000000ffff497210 */ /* 0x000fe40002fe64ff */
[----:B------:R-:W-:Y:S01]  /*4e9b0*/  SEL R76, RZ, 0x1, !P2 ;  /* 0x00000001ff4c7807 */ /* 0x000fe20005000000 */
[----:B------:R-:W-:Y:S01]  /*4e9c0*/  IMAD.IADD R24, R139, 0x1, R69 ;  /* 0x000000018b187824 */ /* 0x000fe200078e0245 */
[----:B------:R-:W-:Y:S01]  /*4e9d0*/  IADD3 R69, P3, P5, R75, R70, R25 ;  /* 0x000000464b457210 */ /* 0x000fe20007d7e019 */
[----:B------:R-:W-:Y:S02]  /*4e9e0*/  IMAD.IADD R143, R143, 0x1, R71 ;  /* 0x000000018f8f7824 */ /* 0x000fe400078e0247 */
        /* <DEDUP_REMOVED lines=11> */
[----:B------:R-:W-:-:S04]  /*4eaa0*/  IMAD.WIDE.U32 R74, R109, R13, RZ ;  /* 0x0000000d6d4a7225 */ /* 0x000fc800078e00ff */
        /* <DEDUP_REMOVED lines=209> */
[----:B------:R-:W-:-:S04]  /*4f7c0*/  IMAD.WIDE.U32 R68, R137, R6, RZ ;  /* 0x0000000689447225 */ /* 0x000fc800078e00ff */
[----:B------:R-:W-:-:S04]  /*4f7d0*/  IMAD.WIDE.U32.X R70, R137, R5, R70, P6 ;  /* 0x0000000589467225 */ /* 0x000fc800030e0446 */
        /* <DEDUP_REMOVED lines=18> */
[----:B------:R-:W-:Y:S02]  /*4f900*/  IADD3.X R76, PT, PT, R71, RZ, RZ, P1, P6 ;  /* 0x000000ff474c7210 */ /* 0x000fe40000fec4ff */
[----:B------:R-:W-:-:S02]  /*4f910*/  IADD3 R83, P3, P2, R140, R83, R84 ;  /* 0x000000538c537210 */ /* 0x000fc40007a7e054 */
        /* <DEDUP_REMOVED lines=8> */
[----:B------:R-:W-:-:S02]  /*4f9a0*/  IADD3 R79, P2, PT, R78, R83, RZ ;  /* 0x000000534e4f7210 */ /* 0x000fc40007f5e0ff */
[----:B------:R-:W-:Y:S02]  /*4f9b0*/  SEL R82, RZ, 0x1, P0 ;  /* 0x00000001ff527807 */ /* 0x000fe40000000000 */
[----:B------:R-:W-:Y:S01]  /*4f9c0*/  IADD3 R68, P3, PT, R71, R68, RZ ;  /* 0x0000004447447210 */ /* 0x000fe20007f7e0ff */
[----:B------:R-:W-:Y:S01]  /*4f9d0*/  IMAD.X R72, RZ, RZ, R85, P2 ;  /* 0x000000ffff487224 */ /* 0x000fe200010e0655 */
[----:B------:R-:W-:Y:S01]  /*4f9e0*/  IADD3 R78, P0, PT, R75, R70, RZ ;  /* 0x000000464b4e7210 */ /* 0x000fe20007f1e0ff */
[----:B------:R-:W-:Y:S01]  /*4f9f0*/  IMAD.WIDE.U32 R70, R137, R10, RZ ;  /* 0x0000000a89467225 */ /* 0x000fe200078e00ff */
[----:B------:R-:W-:Y:S02]  /*4fa00*/  IADD3.X R25, P1, PT, R76, R25, RZ, P1, !PT ;  /* 0x000000194c197210 */ /* 0x000fe40000f3e4ff */
        /* <DEDUP_REMOVED lines=64> */
.L_x_146:
        /* <DEDUP_REMOVED lines=21> */
.L_x_147:
[----:B------:R-:W-:Y:S01]  /*4ff60*/  IMAD.MOV.U32 R83, RZ, RZ, RZ ;  /* 0x000000ffff537224 */ /* 0x000fe200078e00ff */
[----:B------:R-:W-:Y:S01]  /*4ff70*/  LOP3.LUT R0, R0, 0xfffffffe, RZ, 0xc0, !PT ;  /* 0xfffffffe00007812 */ /* 0x000fe200078ec0ff */
[----:B------:R-:W-:-:S04]  /*4ff80*/  IMAD.WIDE.U32 R74, R78, R35, RZ ;  /* 0x000000234e4a7225 */ /* 0x000fc800078e00ff */
[----:B------:R-:W-:Y:S02]  /*4ff90*/  IMAD.MOV.U32 R79, RZ, RZ, RZ ;  /* 0x000000ffff4f7224 */ /* 0x000fe400078e00ff */
[----:B------:R-:W-:-:S04]  /*4ffa0*/  IMAD.WIDE.U32 R76, R81, R35, RZ ;  /* 0x00000023514c7225 */ /* 0x000fc800078e00ff */
[----:B------:R-:W-:-:S04]  /*4ffb0*/  IMAD.WIDE.U32 R70, R78, R34, RZ ;  /* 0x000000224e467225 */ /* 0x000fc800078e00ff */
[----:B------:R-:W-:Y:S02]  /*4ffc0*/  IMAD.IADD R69, R75, 0x1, R83 ;  /* 0x000000014b457824 */ /* 0x000fe400078e0253 */
[----:B------:R-:W-:Y:S02]  /*4ffd0*/  IMAD.IADD R68, R77, 0x1, R79 ;  /* 0x000000014d447824 */ /* 0x000fe400078e024f */
[----:B------:R-:W-:Y:S01]  /*4ffe0*/  IMAD.MOV.U32 R139, RZ, RZ, RZ ;  /* 0x000000ffff8b7224 */ /* 0x000fe200078e00ff */
[----:B------:R-:W-:Y:S01]  /*4fff0*/  IADD3 R77, P0, P2, R70, R69, R76 ;  /* 0x00000045464d7210 */ /* 0x000fe20007a1e04c */
[----:B------:R-:W-:-:S03]  /*50000*/  IMAD.WIDE.U32 R72, R85, R35, RZ ;  /* 0x0000002355487225 */ /* 0x000fc600078e00ff */
[----:B------:R-:W-:Y:S01]  /*50010*/  IADD3.X R159, PT, PT, RZ, RZ, RZ, P0, P2 ;  /* 0x000000ffff9f7210 */ /* 0x000fe200007e44ff */
[----:B------:R-:W-:-:S04]  /*50020*/  IMAD.WIDE.U32 R24, R144, R36, RZ ;  /* 0x0000002490187225 */ /* 0x000fc800078e00ff */
[----:B------:R-:W-:Y:S01]  /*50030*/  IMAD.MOV.U32 R69, RZ, RZ, RZ ;  /* 0x000000ffff457224 */ /* 0x000fe200078e00ff */
[----:B------:R-:W-:Y:S01]  /*50040*/  IADD3 R153, P1, PT, R74, R24, RZ ;  /* 0x000000184a997210 */ /* 0x000fe20007f3e0ff */
[----:B------:R-:W-:Y:S02]  /*50050*/  IMAD.IADD R137, R83, 0x1, R71 ;  /* 0x0000000153897824 */ /* 0x000fe400078e0247 */
[----:B------:R-:W-:Y:S01]  /*50060*/  IMAD.WIDE.U32 R84, R85, R34, RZ ;  /* 0x0000002255547225 */ /* 0x000fe200078e00ff */
[----:B------:R-:W-:-:S03]  /*50070*/  ISETP.GE.U32.AND P0, PT, R153, R74, PT ;  /* 0x0000004a9900720c */ /* 0x000fc60003f06070 */
[----:B------:R-:W-:-:S04]  /*50080*/  IMAD.WIDE.U32 R70, R154, R35, RZ ;  /* 0x000000239a467225 */ /* 0x000fc800078e00ff */
[----:B------:R-:W-:Y:S02]  /*50090*/  IMAD.IADD R75, R73, 0x1, R139 ;  /* 0x00000001494b7824 */ /* 0x000fe400078e028b */
[----:B------:R-:W-:-:S03]  /*500a0*/  IMAD.WIDE.U32 R68, R34, R81, R68 ;  /* 0x0000005122447225 */ /* 0x000fc600078e0044 */
[----:B------:R-:W-:Y:S01]  /*500b0*/  IADD3 R84, P3, P2, R84, R75, R70 ;  /* 0x0000004b54547210 */ /* 0x000fe20007a7e046 */
[----:B------:R-:W-:Y:S01]  /*500c0*/  IMAD.WIDE.U32 R74, R82, R35, RZ ;  /* 0x00000023524a7225 */ /* 0x000fe200078e00ff */
[----:B------:R-:W-:-:S03]  /*500d0*/  IADD3 R159, P4, P5, R159, R68, R137 ;  /* 0x000000449f9f7210 */ /* 0x000fc60007d9e089 */
[----:B------:R-:W-:Y:S02]  /*500e0*/  IMAD.MOV.U32 R137, RZ, RZ, RZ ;  /* 0x000000ffff897224 */ /* 0x000fe400078e00ff */
        /* <DEDUP_REMOVED lines=9> */
[----:B------:R-:W-:Y:S01]  /*50180*/  IMAD.MOV.U32 R138, RZ, RZ, RZ ;  /* 0x000000ffff8a7224 */ /* 0x000fe200078e00ff */
[----:B------:R-:W-:Y:S01]  /*50190*/  IADD3.X R70, PT, PT, RZ, RZ, RZ, P4, P5 ;  /* 0x000000ffff467210 */ /* 0x000fe200027ea4ff */
[----:B------:R-:W-:Y:S02]  /*501a0*/  IMAD.IADD R139, R137, 0x1, R139 ;  /* 0x00000001898b7824 */ /* 0x000fe400078e028b */
[----:B------:R-:W-:Y:S02]  /*501b0*/  IMAD.IADD R68, R69, 0x1, R138 ;  /* 0x0000000145447824 */ /* 0x000fe400078e028a */
[----:B------:R-:W-:Y:S02]  /*501c0*/  IMAD.IADD R69, R157, 0x1, R25 ;  /* 0x000000019d457824 */ /* 0x000fe400078e0219 */
[----:B------:R-:W-:-:S04]  /*501d0*/  IMAD.WIDE.U32 R24, R144, R37, RZ ;  /* 0x0000002590187225 */ /* 0x000fc800078e00ff */
[----:B------:R-:W-:Y:S01]  /*501e0*/  IMAD.MOV.U32 R85, RZ, RZ, RZ ;  /* 0x000000ffff557224 */ /* 0x000fe200078e00ff */
[----:B------:R-:W-:Y:S01]  /*501f0*/  IADD3 R156, P5, P4, R24, R69, R160 ;  /* 0x00000045189c7210 */ /* 0x000fe20007cbe0a0 */
[----:B------:R-:W-:Y:S02]  /*50200*/  IMAD.MOV.U32 R69, RZ, RZ, RZ ;  /* 0x000000ffff457224 */ /* 0x000fe400078e00ff */
[----:B------:R-:W-:Y:S01]  /*50210*/  IMAD.IADD R24, R85, 0x1, R161 ;  /* 0x0000000155187824 */ /* 0x000fe200078e02a1 */
[----:B------:R-:W-:Y:S01]  /*50220*/  P2R R140, PR, RZ, 0x10 ;  /* 0x00000010ff8c7803 */ /* 0x000fe20000000000 */
[----:B------:R-:W-:-:S04]  /*50230*/  IMAD.WIDE.U32 R68, R34, R80, R68 ;  /* 0x0000005022447225 */ /* 0x000fc800078e0044 */
[----:B------:R-:W-:Y:S02]  /*50240*/  IMAD.X R156, R156, 0x1, R77, P1 ;  /* 0x000000019c9c7824 */ /* 0x000fe400008e064d */
[----:B------:R-:W-:Y:S02]  /*50250*/  IMAD.IADD R143, R138, 0x1, R69 ;  /* 0x000000018a8f7824 */ /* 0x000fe400078e0245 */
[----:B------:R-:W-:Y:S01]  /*50260*/  @P5 LOP3.LUT R0, R0, 0x1, RZ, 0xfc, !PT ;  /* 0x0000000100005812 */ /* 0x000fe200078efcff */
[----:B------:R-:W-:Y:S01]  /*50270*/  IMAD.MOV.U32 R155, RZ, RZ, RZ ;  /* 0x000000ffff9b7224 */ /* 0x000fe200078e00ff */
[----:B------:R-:W-:Y:S01]  /*50280*/  IADD3 R139, P1, P5, R70, R68, R139 ;  /* 0x00000044468b7210 */ /* 0x000fe20007d3e08b */
[----:B------:R-:W-:Y:S01]  /*50290*/  IMAD.IADD R68, R157, 0x1, R25 ;  /* 0x000000019d447824 */ /* 0x000fe200078e0219 */
[----:B------:R-:W-:Y:S01]  /*502a0*/  ISETP.GE.U32.AND.EX P0, PT, R156, R77, PT, P0 ;  /* 0x0000004d9c00720c */ /* 0x000fe20003f06100 */
[----:B------:R-:W-:Y:S01]  /*502b0*/  IMAD.MOV.U32 R25, RZ, RZ, RZ ;  /* 0x000000ffff197224 */ /* 0x000fe200078e00ff */
[----:B------:R-:W-:Y:S01]  /*502c0*/  IADD3.X R143, PT, PT, RZ, R143, RZ, P1, P5 ;  /* 0x0000008fff8f7210 */ /* 0x000fe20000fea4ff */
[----:B------:R-:W-:Y:S01]  /*502d0*/  IMAD.WIDE.U32 R76, R81, R36, RZ ;  /* 0x00000024514c7225 */ /* 0x000fe200078e00ff */
[----:B------:R-:W-:-:S02]  /*502e0*/  SEL R158, RZ, 0x1, P0 ;  /* 0x00000001ff9e7807 */ /* 0x000fc40000000000 */
[----:B------:R-:W-:Y:S01]  /*502f0*/  LOP3.LUT R0, R0, 0xfffffffb, RZ, 0xc0, !PT ;  /* 0xfffffffb00007812 */ /* 0x000fe200078ec0ff */
[----:B------:R-:W-:-:S04]  /*50300*/  IMAD.WIDE.U32 R24, R37, R141, R24 ;  /* 0x0000008d25187225 */ /* 0x000fc800078e0018 */
[----:B------:R-:W-:Y:S01]  /*50310*/  IMAD.IADD R25, R85, 0x1, R25 ;  /* 0x0000000155197824 */ /* 0x000fe200078e0219 */
[----:B------:R-:W-:Y:S01]  /*50320*/  IADD3 R159, P1, P5, R159, R24, R68 ;  /* 0x000000189f9f7210 */ /* 0x000fe20007d3e044 */
[----:B------:R-:W-:-:S03]  /*50330*/  IMAD.WIDE.U32 R68, R78, R36, RZ ;  /* 0x000000244e447225 */ /* 0x000fc600078e00ff */
[----:B------:R-:W-:Y:S01]  /*50340*/  IADD3.X R142, PT, PT, R142, R25, RZ, P1, P5 ;  /* 0x000000198e8e7210 */ /* 0x000fe20000fea4ff */
[----:B------:R-:W-:Y:S02]  /*50350*/  IMAD.IADD R69, R83, 0x1, R69 ;  /* 0x0000000153457824 */ /* 0x000fe400078e0245 */
[----:B------:R-:W-:-:S04]  /*50360*/  IMAD.WIDE.U32 R24, R78, R37, RZ ;  /* 0x000000254e187225 */ /* 0x000fc800078e00ff */
[----:B------:R-:W-:Y:S01]  /*50370*/  IMAD.IADD R70, R71, 0x1, R155 ;  /* 0x0000000147467824 */ /* 0x000fe200078e029b */
[----:B------:R-:W-:Y:S01]  /*50380*/  IADD3 R69, P5, P1, R24, R69, R76 ;  /* 0x0000004518457210 */ /* 0x000fe200079be04c */
[----:B------:R-:W-:Y:S01]  /*50390*/  IMAD.IADD R24, R79, 0x1, R77 ;  /* 0x000000014f187824 */ /* 0x000fe200078e024d */
[----:B------:R-:W-:Y:S01]  /*503a0*/  IADD3.X R77, PT, PT, RZ, RZ, RZ, P3, P2 ;  /* 0x000000ffff4d7210 */ /* 0x000fe20001fe44ff */
[----:B------:R-:W-:Y:S01]  /*503b0*/  IMAD.MOV.U32 R71, RZ, RZ, RZ ;  /* 0x000000ffff477224 */ /* 0x000fe200078e00ff */
[----:B------:R-:W-:Y:S01]  /*503c0*/  IADD3 R161, P3, PT, R158, R74, RZ ;  /* 0x0000004a9ea17210 */ /* 0x000fe20007f7e0ff */
[----:B------:R-:W-:-:S03]  /*503d0*/  IMAD.WIDE.U32 R70, R34, R154, R70 ;  /* 0x0000009a22467225 */ /* 0x000fc600078e0046 */
[----:B------:R-:W-:Y:S02]  /*503e0*/  ISETP.GT.U32.AND P0, PT, R74, R161, PT ;  /* 0x000000a14a00720c */ /* 0x000fe40003f04070 */
[----:B------:R-:W-:Y:S01]  /*503f0*/  IADD3 R68, P2, PT, R161, R68, RZ ;  /* 0x00000044a1447210 */ /* 0x000fe20007f5e0ff */
[----:B------:R-:W-:Y:S02]  /*50400*/  IMAD.X R76, RZ, RZ, R75, P3 ;  /* 0x000000ffff4c7224 */ /* 0x000fe400018e064b */
[----:B------:R-:W-:Y:S02]  /*50410*/  IMAD.IADD R154, R83, 0x1, R25 ;  /* 0x00000001539a7824 */ /* 0x000fe400078e0219 */
[----:B------:R-:W-:Y:S01]  /*50420*/  IMAD.MOV.U32 R25, RZ, RZ, RZ ;  /* 0x000000ffff197224 */ /* 0x000fe200078e00ff */
[----:B------:R-:W-:Y:S01]  /*50430*/  ISETP.GT.U32.AND.EX P0, PT, R75, R76, PT, P0 ;  /* 0x0000004c4b00720c */ /* 0x000fe20003f04100 */
[----:B------:R-:W-:Y:S01]  /*50440*/  IMAD.X R69, R76, 0x1, R69, P2 ;  /* 0x000000014c457824 */ /* 0x000fe200010e0645 */
[----:B------:R-:W-:Y:S01]  /*50450*/  IADD3 R73, P2, P3, R77, R70, R73 ;  /* 0x000000464d497210 */ /* 0x000fe20007b5e049 */
[----:B------:R-:W-:Y:S01]  /*50460*/  IMAD.WIDE.U32 R24, R37, R81, R24 ;  /* 0x0000005125187225 */ /* 0x000fe200078e0018 */
[----:B------:R-:W-:-:S02]  /*50470*/  SEL R161, R74, R161, P0 ;  /* 0x000000a14aa17207 */ /* 0x000fc40000000000 */
[----:B------:R-:W-:Y:S01]  /*50480*/  IADD3.X R77, PT, PT, RZ, RZ, RZ, P5, P1 ;  /* 0x000000ffff4d7210 */ /* 0x000fe20002fe24ff */
[----:B------:R-:W-:Y:S01]  /*50490*/  IMAD.IADD R70, R79, 0x1, R25 ;  /* 0x000000014f467824 */ /* 0x000fe200078e0219 */
[----:B------:R-:W-:Y:S02]  /*504a0*/  IADD3 R154, P1, P5, R139, R24, R154 ;  /* 0x000000188b9a7210 */ /* 0x000fe40007d3e09a */
[----:B------:R-:W-:Y:S01]  /*504b0*/  SEL R24, R75, R76, P0 ;  /* 0x0000004c4b187207 */ /* 0x000fe20000000000 */
[----:B------:R-:W-:Y:S01]  /*504c0*/  IMAD.IADD R76, R155, 0x1, R71 ;  /* 0x000000019b4c7824 */ /* 0x000fe200078e0247 */
[----:B------:R-:W-:Y:S01]  /*504d0*/  ISETP.GT.U32.AND P0, PT, R161, R68, PT ;  /* 0x00000044a100720c */ /* 0x000fe20003f04070 */
[----:B------:R-:W-:Y:S01]  /*504e0*/  IMAD.WIDE.U32 R74, R80, R36, RZ ;  /* 0x00000024504a7225 */ /* 0x000fe200078e00ff */
[----:B------:R-:W-:Y:S02]  /*504f0*/  IADD3.X R143, PT, PT, R143, R70, RZ, P1, P5 ;  /* 0x000000468f8f7210 */ /* 0x000fe40000fea4ff */
[----:B------:R-:W-:Y:S01]  /*50500*/  ISETP.GT.U32.AND.EX P5, PT, R24, R69, PT, P0 ;  /* 0x000000451800720c */ /* 0x000fe20003fa4100 */
[----:B------:R-:W-:Y:S01]  /*50510*/  IMAD.WIDE.U32 R24, R82, R36, RZ ;  /* 0x0000002452187225 */ /* 0x000fe200078e00ff */
[----:B------:R-:W-:-:S03]  /*50520*/  IADD3.X R76, PT, PT, RZ, R76, RZ, P2, P3 ;  /* 0x0000004cff4c7210 */ /* 0x000fc600017e64ff */
[----:B------:R-:W-:-:S04]  /*50530*/  IMAD.WIDE.U32 R70, R82, R37, RZ ;  /* 0x0000002552467225 */ /* 0x000fc800078e00ff */
[C---:B------:R-:W-:Y:S02]  /*50540*/  IMAD.IADD R25, R137.reuse, 0x1, R25 ;  /* 0x0000000189197824 */ /* 0x040fe400078e0219 */
[----:B------:R-:W-:-:S03]  /*50550*/  IMAD.IADD R137, R137, 0x1, R71 ;  /* 0x0000000189897824 */ /* 0x000fc600078e0247 */
[----:B------:R-:W-:Y:S01]  /*50560*/  IADD3 R70, P0, P1, R70, R25, R74 ;  /* 0x0000001946467210 */ /* 0x000fe2000791e04a */
[C---:B------:R-:W-:Y:S01]  /*50570*/  IMAD.IADD R74, R138.reuse, 0x1, R75 ;  /* 0x000000018a4a7824 */ /* 0x040fe200078e024b */
[----:B------:R-:W-:Y:S01]  /*50580*/  SEL R25, RZ, 0x1, !P5 ;  /* 0x00000001ff197807 */ /* 0x000fe20006800000 */
[----:B------:R-:W-:Y:S01]  /*50590*/  IMAD.MOV.U32 R75, RZ, RZ, RZ ;  /* 0x000000ffff4b7224 */ /* 0x000fe200078e00ff */
[----:B------:R-:W-:Y:S02]  /*505a0*/  IADD3.X R160, PT, PT, RZ, RZ, RZ, P0, P1 ;  /* 0x000000ffffa07210 */ /* 0x000fe400007e24ff */
        /* <DEDUP_REMOVED lines=12> */
[----:B------:R-:W-:-:S03]  /*50670*/  IMAD.IADD R71, R157, 0x1, R71 ;  /* 0x000000019d477824 */ /* 0x000fc600078e0247 */
        /* <DEDUP_REMOVED lines=17> */
[----:B------:R-:W-:Y:S01]  /*50790*/  IADD3 R84, P3, P5, R77, R24, R84 ;  /* 0x000000184d547210 */ /* 0x000fe20007d7e054 */
[----:B------:R-:W-:Y:S01]  /*507a0*/  IMAD.WIDE.U32 R70, R78, R39, RZ ;  /* 0x000000274e467225 */ /* 0x000fe200078e00ff */
[----:B------:R-:W-:Y:S02]  /*507b0*/  ISETP.GE.U32.AND.EX P2, PT, R154, R69, PT, P2 ;  /* 0x000000459a00720c */ /* 0x000fe40003f46120 */
[----:B------:R-:W-:Y:S01]  /*507c0*/  IADD3.X R138, PT, PT, R82, R25, RZ, P3, P5 ;  /* 0x00000019528a7210 */ /* 0x000fe20001fea4ff */
[----:B------:R-:W-:Y:S01]  /*507d0*/  IMAD.WIDE.U32 R24, R78, R38, RZ ;  /* 0x000000264e187225 */ /* 0x000fe200078e00ff */
[----:B------:R-:W-:-:S02]  /*507e0*/  IADD3 R73, P3, P5, R73, R137, R160 ;  /* 0x0000008949497210 */ /* 0x000fc40007d7e0a0 */
[----:B------:R-:W-:Y:S01]  /*507f0*/  SEL R155, RZ, 0x1, P2 ;  /* 0x00000001ff9b7807 */ /* 0x000fe20001000000 */
[----:B------:R-:W-:Y:S01]  /*50800*/  IMAD.WIDE.U32 R68, R81, R39, RZ ;  /* 0x0000002751447225 */ /* 0x000fe200078e00ff */
[----:B------:R-:W-:Y:S02]  /*50810*/  IADD3.X R72, PT, PT, RZ, R72, RZ, P3, P5 ;  /* 0x00000048ff487210 */ /* 0x000fe40001fea4ff */
[----:B------:R-:W-:Y:S01]  /*50820*/  IADD3 R75, P3, PT, R155, R80, RZ ;  /* 0x000000509b4b7210 */ /* 0x000fe20007f7e0ff */
[C---:B------:R-:W-:Y:S02]  /*50830*/  IMAD.IADD R77, R83.reuse, 0x1, R71 ;  /* 0x00000001534d7824 */ /* 0x040fe400078e0247 */
[----:B------:R-:W-:Y:S01]  /*50840*/  IMAD.IADD R25, R83, 0x1, R25 ;  /* 0x0000000153197824 */ /* 0x000fe200078e0219 */
[----:B------:R-:W-:Y:S01]  /*50850*/  IADD3 R143, P2, PT, R75, R70, RZ ;  /* 0x000000464b8f7210 */ /* 0x000fe20007f5e0ff */
[----:B------:R-:W-:Y:S01]  /*50860*/  IMAD.X R71, RZ, RZ, R74, P3 ;  /* 0x000000ffff477224 */ /* 0x000fe200018e064a */
[----:B------:R-:W-:Y:S01]  /*50870*/  IADD3 R24, P5, P3, R24, R77, R68 ;  /* 0x0000004d18187210 */ /* 0x000fe20007bbe044 */
[----:B------:R-:W-:-:S02]  /*50880*/  IMAD.IADD R68, R79, 0x1, R69 ;  /* 0x000000014f447824 */ /* 0x000fc400078e0245 */
[----:B------:R-:W-:Y:S02]  /*50890*/  IMAD.MOV.U32 R69, RZ, RZ, RZ ;  /* 0x000000ffff457224 */ /* 0x000fe400078e00ff */
[----:B------:R-:W-:Y:S01]  /*508a0*/  IMAD.X R137, R71, 0x1, R24, P2 ;  /* 0x0000000147897824 */ /* 0x000fe200010e0618 */
[----:B------:R-:W-:Y:S01]  /*508b0*/  ISETP.GT.U32.AND P2, PT, R80, R75, PT ;  /* 0x0000004b5000720c */ /* 0x000fe20003f44070 */
[----:B------:R-:W-:-:S03]  /*508c0*/  IMAD.WIDE.U32 R68, R38, R81, R68 ;  /* 0x0000005126447225 */ /* 0x000fc600078e0044 */
[----:B------:R-:W-:Y:S01]  /*508d0*/  ISETP.GT.U32.AND.EX P2, PT, R74, R71, PT, P2 ;  /* 0x000000474a00720c */ /* 0x000fe20003f44120 */
[----:B------:R-:W-:-:S03]  /*508e0*/  IMAD.WIDE.U32 R76, R141, R41, RZ ;  /* 0x000000298d4c7225 */ /* 0x000fc600078e00ff */
[----:B------:R-:W-:Y:S01]  /*508f0*/  SEL R80, R80, R75, P2 ;  /* 0x0000004b50507207 */ /* 0x000fe20001000000 */
[----:B------:R-:W-:Y:S01]  /*50900*/  IMAD.IADD R79, R79, 0x1, R69 ;  /* 0x000000014f4f7824 */ /* 0x000fe200078e0245 */
[----:B------:R-:W-:Y:S01]  /*50910*/  SEL R74, R74, R71, P2 ;  /* 0x000000474a4a7207 */ /* 0x000fe20001000000 */
[----:B------:R-:W-:Y:S01]  /*50920*/  IMAD.IADD R24, R85, 0x1, R77 ;  /* 0x0000000155187824 */ /* 0x000fe200078e024d */
[----:B------:R-:W-:Y:S01]  /*50930*/  ISETP.GT.U32.AND P2, PT, R80, R143, PT ;  /* 0x0000008f5000720c */ /* 0x000fe20003f44070 */
[----:B------:R-:W-:Y:S01]  /*50940*/  IMAD.WIDE.U32 R82, R144, R35, RZ ;  /* 0x0000002390527225 */ /* 0x000fe200078e00ff */
[----:B------:R-:W-:Y:S02]  /*50950*/  IADD3.X R71, PT, PT, RZ, RZ, RZ, P5, P3 ;  /* 0x000000ffff477210 */ /* 0x000fe40002fe64ff */
[----:B------:R-:W-:Y:S01]  /*50960*/  ISETP.GT.U32.AND.EX P2, PT, R74, R137, PT, P2 ;  /* 0x000000894a00720c */ /* 0x000fe20003f44120 */
[----:B------:R-:W-:Y:S01]  /*50970*/  IMAD.WIDE.U32 R74, R144, R40, RZ ;  /* 0x00000028904a7225 */ /* 0x000fe200078e00ff */
[----:B------:R-:W-:-:S02]  /*50980*/  IADD3 R68, P3, P5, R73, R68, R25 ;  /* 0x0000004449447210 */ /* 0x000fc40007d7e019 */
[----:B------:R-:W-:Y:S01]  /*50990*/  SEL R69, RZ, 0x1, !P2 ;  /* 0x00000001ff457807 */ /* 0x000fe20005000000 */
[----:B------:R-:W-:Y:S01]  /*509a0*/  IMAD.MOV.U32 R25, RZ, RZ, RZ ;  /* 0x000000ffff197224 */ /* 0x000fe200078e00ff */
[----:B------:R-:W-:Y:S01]  /*509b0*/  IADD3.X R70, PT, PT, R72, R79, RZ, P3, P5 ;  /* 0x0000004f48467210 */ /* 0x000fe20001fea4ff */
        /* <DEDUP_REMOVED lines=234> */
[----:B------:R-:W-:Y:S02]  /*51860*/  IADD3.X R81, PT, PT, RZ, RZ, RZ, P3, P2 ;  /* 0x000000ffff517210 */ /* 0x000fe40001fe44ff */
[----:B------:R-:W-:Y:S02]  /*51870*/  IADD3.X R141, P1, P6, R70, RZ, RZ, P1, P0 ;  /* 0x000000ff468d7210 */ /* 0x000fe40000e204ff */
[----:B------:R-:W-:Y:S02]  /*51880*/  ISETP.GE.U32.AND P0, PT, R85, R82, PT ;  /* 0x000000525500720c */ /* 0x000fe40003f06070 */
[----:B------:R-:W-:Y:S02]  /*51890*/  IADD3 R84, P3, P2, R155, R84, R76 ;  /* 0x000000549b547210 */ /* 0x000fe40007a7e04c */
[----:B------:R-:W-:Y:S02]  /*518a0*/  ISETP.GE.U32.AND.EX P0, PT, R78, R83, PT, P0 ;  /* 0x000000534e00720c */ /* 0x000fe40003f06100 */
[----:B------:R-:W-:Y:S01]  /*518b0*/  IADD3.X R76, PT, PT, R71, RZ, RZ, P1, P6 ;  /* 0x000000ff474c7210 */ /* 0x000fe20000fec4ff */
[----:B------:R-:W-:Y:S01]  /*518c0*/  IMAD.WIDE.U32 R70, R24, R8, RZ ;  /* 0x0000000818467225 */ /* 0x000fe200078e00ff */
[----:B------:R-:W-:-:S02]  /*518d0*/  SEL R83, RZ, 0x1, P5 ;  /* 0x00000001ff537807 */ /* 0x000fc40002800000 */
[----:B------:R-:W-:Y:S01]  /*518e0*/  IADD3 R141, P1, PT, R141, R72, RZ ;  /* 0x000000488d8d7210 */ /* 0x000fe20007f3e0ff */
[----:B------:R-:W-:Y:S01]  /*518f0*/  IMAD.WIDE.U32 R68, P5, R24, R9, R68 ;  /* 0x0000000918447225 */ /* 0x000fe200078a0044 */
[----:B------:R-:W-:Y:S02]  /*51900*/  SEL R80, RZ, 0x1, P4 ;  /* 0x00000001ff507807 */ /* 0x000fe40002000000 */
[----:B------:R-:W-:Y:S02]  /*51910*/  IADD3.X R85, PT, PT, RZ, R138, RZ, P3, P2 ;  /* 0x0000008aff557210 */ /* 0x000fe40001fe44ff */
[----:B------:R-:W-:Y:S02]  /*51920*/  SEL R78, RZ, 0x1, P0 ;  /* 0x00000001ff4e7807 */ /* 0x000fe40000000000 */
[----:B------:R-:W-:Y:S02]  /*51930*/  IADD3 R142, P3, PT, R71, R68, RZ ;  /* 0x00000044478e7210 */ /* 0x000fe40007f7e0ff */
[----:B------:R-:W-:Y:S01]  /*51940*/  IADD3 R141, P0, PT, R141, R70, RZ ;  /* 0x000000468d8d7210 */ /* 0x000fe20007f1e0ff */
[----:B------:R-:W-:Y:S01]  /*51950*/  IMAD.WIDE.U32 R70, R139, R10, RZ ;  /* 0x0000000a8b467225 */ /* 0x000fe200078e00ff */
[----:B------:R-:W-:-:S02]  /*51960*/  IADD3 R80, P6, P4, R80, R77, R81 ;  /* 0x0000004d50507210 */ /* 0x000fc40007cde051 */
[----:B------:R-:W-:Y:S01]  /*51970*/  IADD3.X R25, P1, PT, R76, R25, RZ, P1, !PT ;  /* 0x000000194c197210 */ /* 0x000fe20000f3e4ff */
[----:B------:R-:W-:Y:S01]  /*51980*/  IMAD.X R77, RZ, RZ, RZ, P5 ;  /* 0x000000ffff4d7224 */ /* 0x000fe200028e06ff */
[----:B------:R-:W-:Y:S01]  /*51990*/  IADD3 R83, P2, PT, R83, R84, RZ ;  /* 0x0000005453537210 */ /* 0x000fe20007f5e0ff */
[----:B------:R-:W-:Y:S01]  /*519a0*/  IMAD.MOV.U32 R76, RZ, RZ, R69 ;  /* 0x000000ffff4c7224 */ /* 0x000fe200078e0045 */
[----:B------:R-:W-:Y:S02]  /*519b0*/  IADD3.X R142, P0, PT, R25, R142, RZ, P0, !PT ;  /* 0x0000008e198e7210 */ /* 0x000fe4000071e4ff */
[----:B------:R-:W-:Y:S01]  /*519c0*/  IADD3 R78, P5, PT, R78, R83, RZ ;  /* 0x000000534e4e7210 */ /* 0x000fe20007fbe0ff */
[----:B------:R-:W-:-:S04]  /*519d0*/  IMAD.WIDE.U32.X R68, R139, R9, R76, P3 ;  /* 0x000000098b447225 */ /* 0x000fc800018e044c */
[----:B------:R-:W-:Y:S01]  /*519e0*/  IMAD.X R72, RZ, RZ, R85, P2 ;  /* 0x000000ffff487224 */ /* 0x000fe200010e0655 */
[----:B------:R-:W-:Y:S01]  /*519f0*/  ISETP.GE.U32.AND P2, PT, R83, R84, PT ;  /* 0x000000545300720c */ /* 0x000fe20003f46070 */
        /* <DEDUP_REMOVED lines=8> */
[----:B------:R-:W-:-:S02]  /*51a80*/  ISETP.GE.U32.AND.EX P5, PT, R81, R72, PT, P5 ;  /* 0x000000485100720c */ /* 0x000fc40003fa6150 */
[----:B------:R-:W-:Y:S01]  /*51a90*/  IADD3.X R72, PT, PT, R69, RZ, RZ, P1, P0 ;  /* 0x000000ff45487210 */ /* 0x000fe20000fe04ff */
[----:B------:R-:W-:Y:S01]  /*51aa0*/  IMAD.MOV.U32 R24, RZ, RZ, R71 ;  /* 0x000000ffff187224 */ /* 0x000fe200078e0047 */
        /* <DEDUP_REMOVED lines=51> */
.L_x_148:
        /* <DEDUP_REMOVED lines=21> */
.L_x_149:
        /* <DEDUP_REMOVED lines=19> */
[----:B------:R-:W-:Y:S01]  /*52060*/  IMAD.WIDE.U32 R70, R129, R43, RZ ;  /* 0x0000002b81467225 */ /* 0x000fe200078e00ff */
[----:B------:R-:W-:-:S02]  /*52070*/  ISETP.GE.U32.AND P0, PT, R81, R68, PT ;  /* 0x000000445100720c */ /* 0x000fc40003f06070 */
[----:B------:R-:W-:Y:S01]  /*52080*/  LOP3.LUT R0, R0, 0xfffffffb, RZ, 0xc0, !PT ;  /* 0xfffffffb00007812 */ /* 0x000fe200078ec0ff */
[----:B------:R-:W-:Y:S01]  /*52090*/  IMAD.WIDE.U32 R68, R130, R43, RZ ;  /* 0x0000002b82447225 */ /* 0x000fe200078e00ff */
[----:B------:R-:W-:-:S03]  /*520a0*/  ISETP.GE.U32.AND.EX P0, PT, R80, R77, PT, P0 ;  /* 0x0000004d5000720c */ /* 0x000fc60003f06100 */
[----:B------:R-:W-:Y:S01]  /*520b0*/  IMAD.WIDE.U32 R156, R130, R42, RZ ;  /* 0x0000002a829c7225 */ /* 0x000fe200078e00ff */
[----:B------:R-:W-:-:S03]  /*520c0*/  SEL R78, RZ, 0x1, P0 ;  /* 0x00000001ff4e7807 */ /* 0x000fc60000000000 */
[----:B------:R-:W-:Y:S01]  /*520d0*/  IMAD.IADD R69, R147, 0x1, R69 ;  /* 0x0000000193457824 */ /* 0x000fe200078e0245 */
[----:B------:R-:W-:Y:S01]  /*520e0*/  IADD3 R85, P2, PT, R78, R68, RZ ;  /* 0x000000444e557210 */ /* 0x000fe20007f5e0ff */
[----:B------:R-:W-:-:S03]  /*520f0*/  IMAD.WIDE.U32 R74, R42, R131, R74 ;  /* 0x000000832a4a7225 */ /* 0x000fc600078e004a */
[----:B------:R-:W-:Y:S01]  /*52100*/  IADD3 R156, P0, P3, R156, R69, R70 ;  /* 0x000000459c9c7210 */ /* 0x000fe20007b1e046 */
[----:B------:R-:W-:Y:S01]  /*52110*/  IMAD.IADD R24, R148, 0x1, R73 ;  /* 0x0000000194187824 */ /* 0x000fe200078e0249 */
[----:B------:R-:W-:Y:S01]  /*52120*/  IADD3 R83, P1, P5, R83, R74, R76 ;  /* 0x0000004a53537210 */ /* 0x000fe20007d3e04c */
[----:B------:R-:W-:Y:S01]  /*52130*/  IMAD.IADD R72, R146, 0x1, R71 ;  /* 0x0000000192487824 */ /* 0x000fe200078e0247 */
[----:B------:R-:W-:Y:S01]  /*52140*/  IADD3.X R69, PT, PT, RZ, RZ, RZ, P0, P3 ;  /* 0x000000ffff457210 */ /* 0x000fe200007e64ff */
[----:B------:R-:W-:Y:S01]  /*52150*/  IMAD.MOV.U32 R73, RZ, RZ, RZ ;  /* 0x000000ffff497224 */ /* 0x000fe200078e00ff */
[----:B------:R-:W-:Y:S01]  /*52160*/  ISETP.GT.U32.AND P0, PT, R68, R85, PT ;  /* 0x000000554400720c */ /* 0x000fe20003f04070 */
[----:B------:R-:W-:Y:S02]  /*52170*/  IMAD.IADD R154, R149, 0x1, R75 ;  /* 0x00000001959a7824 */ /* 0x000fe400078e024b */
[----:B------:R-:W-:-:S03]  /*52180*/  IMAD.WIDE.U32 R70, R132, R44, RZ ;  /* 0x0000002c84467225 */ /* 0x000fc600078e00ff */
[----:B------:R-:W-:Y:S01]  /*52190*/  IADD3.X R154, PT, PT, RZ, R154, RZ, P1, P5 ;  /* 0x0000009aff9a7210 */ /* 0x000fe20000fea4ff */
[----:B------:R-:W-:Y:S01]  /*521a0*/  IMAD.IADD R84, R147, 0x1, R157 ;  /* 0x0000000193547824 */ /* 0x000fe200078e029d */
[----:B------:R-:W-:Y:S01]  /*521b0*/  IADD3 R82, P1, PT, R85, R70, RZ ;  /* 0x0000004655527210 */ /* 0x000fe20007f3e0ff */
[----:B------:R-:W-:-:S04]  /*521c0*/  IMAD.WIDE.U32 R72, R42, R129, R72 ;  /* 0x000000812a487225 */ /* 0x000fc800078e0048 */
[----:B------:R-:W-:Y:S01]  /*521d0*/  IMAD.X R153, RZ, RZ, R156, P2 ;  /* 0x000000ffff997224 */ /* 0x000fe200010e069c */
[----:B------:R-:W-:Y:S01]  /*521e0*/  IADD3 R84, P2, P3, R69, R72, R84 ;  /* 0x0000004845547210 */ /* 0x000fe20007b5e054 */
[----:B------:R-:W-:Y:S02]  /*521f0*/  IMAD.IADD R77, R150, 0x1, R71 ;  /* 0x00000001964d7824 */ /* 0x000fe400078e0247 */
[----:B------:R-:W-:Y:S01]  /*52200*/  IMAD.WIDE.U32 R70, R135, R43, RZ ;  /* 0x0000002b87467225 */ /* 0x000fe200078e00ff */
[----:B------:R-:W-:-:S03]  /*52210*/  ISETP.GT.U32.AND.EX P0, PT, R156, R153, PT, P0 ;  /* 0x000000999c00720c */ /* 0x000fc60003f04100 */
[----:B------:R-:W-:Y:S01]  /*52220*/  IMAD.IADD R76, R146, 0x1, R73 ;  /* 0x00000001924c7824 */ /* 0x000fe200078e0249 */
[----:B------:R-:W-:Y:S01]  /*52230*/  SEL R85, R68, R85, P0 ;  /* 0x0000005544557207 */ /* 0x000fe20000000000 */
[----:B------:R-:W-:Y:S01]  /*52240*/  IMAD.WIDE.U32 R74, R131, R44, RZ ;  /* 0x0000002c834a7225 */ /* 0x000fe200078e00ff */
[----:B------:R-:W-:Y:S02]  /*52250*/  SEL R156, R156, R153, P0 ;  /* 0x000000999c9c7207 */ /* 0x000fe40000000000 */
        /* <DEDUP_REMOVED lines=20> */
[----:B------:R-:W-:Y:S02]  /*523a0*/  IMAD.MOV.U32 R77, RZ, RZ, RZ ;  /* 0x000000ffff4d7224 */ /* 0x000fe400078e00ff */
[----:B------:R-:W-:Y:S02]  /*523b0*/  IMAD.IADD R25, R148, 0x1, R25 ;  /* 0x0000000194197824 */ /* 0x000fe400078e0219 */
[----:B------:R-:W-:Y:S02]  /*523c0*/  IMAD.IADD R73, R150, 0x1, R73 ;  /* 0x0000000196497824 */ /* 0x000fe400078e0249 */
[----:B------:R-:W-:Y:S01]  /*523d0*/  IMAD.WIDE.U32 R74, R45, R131, R74 ;  /* 0x000000832d4a7225 */ /* 0x000fe200078e004a */
[----:B------:R-:W-:-:S03]  /*523e0*/  IADD3.X R154, PT, PT, R154, R25, RZ, P1, P5 ;  /* 0x000000199a9a7210 */ /* 0x000fc60000fea4ff */
[----:B------:R-:W-:Y:S01]  /*523f0*/  IMAD.WIDE.U32 R76, R42, R136, R76 ;  /* 0x000000882a4c7225 */ /* 0x000fe200078e004c */
[----:B------:R-:W-:Y:S02]  /*52400*/  IADD3 R73, P1, P5, R84, R74, R73 ;  /* 0x0000004a54497210 */ /* 0x000fe40007d3e049 */
[----:B------:R-:W-:Y:S01]  /*52410*/  IADD3.X R74, PT, PT, RZ, RZ, RZ, P2, P3 ;  /* 0x000000ffff4a7210 */ /* 0x000fe200017e64ff */
[----:B------:R-:W-:Y:S01]  /*52420*/  IMAD.IADD R24, R149, 0x1, R75 ;  /* 0x0000000195187824 */ /* 0x000fe200078e024b */
[----:B------:R-:W-:Y:S01]  /*52430*/  IADD3 R145, P2, P3, R72, R76, R145 ;  /* 0x0000004c48917210 */ /* 0x000fe20007b5e091 */
[----:B------:R-:W-:Y:S02]  /*52440*/  IMAD.IADD R77, R152, 0x1, R77 ;  /* 0x00000001984d7824 */ /* 0x000fe400078e024d */
[----:B------:R-:W-:Y:S01]  /*52450*/  IMAD.WIDE.U32 R160, R134, R43, RZ ;  /* 0x0000002b86a07225 */ /* 0x000fe200078e00ff */
[----:B------:R-:W-:Y:S02]  /*52460*/  IADD3.X R71, PT, PT, R71, R24, RZ, P1, P5 ;  /* 0x0000001847477210 */ /* 0x000fe40000fea4ff */
[----:B------:R-:W-:Y:S01]  /*52470*/  IADD3 R76, P0, P1, R157, R73, R74 ;  /* 0x000000499d4c7210 */ /* 0x000fe2000791e04a */
[----:B------:R-:W-:Y:S01]  /*52480*/  IMAD.WIDE.U32 R24, R130, R44, RZ ;  /* 0x0000002c82187225 */ /* 0x000fe200078e00ff */
[----:B------:R-:W-:-:S02]  /*52490*/  IADD3.X R77, PT, PT, RZ, R77, RZ, P2, P3 ;  /* 0x0000004dff4d7210 */ /* 0x000fc400017e64ff */
[----:B------:R-:W-:Y:S01]  /*524a0*/  IADD3 R157, P2, PT, R157, R70, RZ ;  /* 0x000000469d9d7210 */ /* 0x000fe20007f5e0ff */
[----:B------:R-:W-:Y:S01]  /*524b0*/  IMAD.WIDE.U32 R72, R130, R45, RZ ;  /* 0x0000002d82487225 */ /* 0x000fe200078e00ff */
[----:B------:R-:W-:Y:S02]  /*524c0*/  IADD3.X R85, PT, PT, RZ, R71, RZ, P0, P1 ;  /* 0x00000047ff557210 */ /* 0x000fe400007e24ff */
[----:B------:R-:W-:Y:S01]  /*524d0*/  IADD3 R152, P0, PT, R157, R24, RZ ;  /* 0x000000189d987210 */ /* 0x000fe20007f1e0ff */
[----:B------:R-:W-:-:S04]  /*524e0*/  IMAD.WIDE.U32 R74, R129, R44, RZ ;  /* 0x0000002c814a7225 */ /* 0x000fc800078e00ff */
[C---:B------:R-:W-:Y:S02]  /*524f0*/  IMAD.IADD R25, R147.reuse, 0x1, R25 ;  /* 0x0000000193197824 */ /* 0x040fe400078e0219 */
        /* <DEDUP_REMOVED lines=29> */
[----:B------:R-:W-:-:S02]  /*526d0*/  ISETP.GE.U32.AND.EX P2, PT, R156, R69, PT, P3 ;  /* 0x000000459c00720c */ /* 0x000fc40003f46130 */
[----:B------:R-:W-:Y:S01]  /*526e0*/  IADD3 R75, P3, P5, R68, R75, R70 ;  /* 0x0000004b444b7210 */ /* 0x000fe20007d7e046 */
[----:B------:R-:W-:Y:S01]  /*526f0*/  IMAD.WIDE.U32 R24, R46, R133, R24 ;  /* 0x000000852e187225 */ /* 0x000fe200078e0018 */
[----:B------:R-:W-:Y:S02]  /*52700*/  SEL R147, RZ, 0x1, P2 ;  /* 0x00000001ff937807 */ /* 0x000fe40001000000 */
[----:B------:R-:W-:Y:S01]  /*52710*/  IADD3.X R72, PT, PT, RZ, R72, RZ, P3, P5 ;  /* 0x00000048ff487210 */ /* 0x000fe20001fea4ff */
        /* <DEDUP_REMOVED lines=24> */
[----:B------:R-:W-:-:S03]  /*528a0*/  IMAD.WIDE.U32 R76, R133, R43, RZ ;  /* 0x0000002b854c7225 */ /* 0x000fc600078e00ff */
[----:B------:R-:W-:Y:S02]  /*528b0*/  ISETP.GT.U32.AND.EX P2, PT, R73, R84, PT, P2 ;  /* 0x000000544900720c */ /* 0x000fe40003f44120 */
[----:B------:R-:W-:Y:S02]  /*528c0*/  IADD3.X R73, PT, PT, RZ, RZ, RZ, P5, P3 ;  /* 0x000000ffff497210 */ /* 0x000fe40002fe64ff */
[----:B------:R-:W-:Y:S01]  /*528d0*/  IADD3 R69, P3, P5, R75, R70, R25 ;  /* 0x000000464b457210 */ /* 0x000fe20007d7e019 */
[----:B------:R-:W-:Y:S01]  /*528e0*/  IMAD.MOV.U32 R25, RZ, RZ, RZ ;  /* 0x000000ffff197224 */ /* 0x000fe200078e00ff */
[----:B------:R-:W-:Y:S01]  /*528f0*/  SEL R74, RZ, 0x1, !P2 ;  /* 0x00000001ff4a7807 */ /* 0x000fe20005000000 */
[----:B------:R-:W-:Y:S01]  /*52900*/  IMAD.WIDE.U32 R70, R134, R48, RZ ;  /* 0x0000003086467225 */ /* 0x000fe200078e00ff */
[----:B------:R-:W-:Y:S02]  /*52910*/  IADD3.X R72, PT, PT, R72, R149, RZ, P3, P5 ;  /* 0x0000009548487210 */ /* 0x000fe40001fea4ff */
[----:B------:R-:W-:Y:S01]  /*52920*/  IADD3 R69, P2, P3, R74, R69, R73 ;  /* 0x000000454a457210 */ /* 0x000fe20007b5e049 */
[----:B------:R-:W-:-:S04]  /*52930*/  IMAD.WIDE.U32 R24, R48, R133, R24 ;  /* 0x0000008530187225 */ /* 0x000fc800078e0018 */
[----:B------:R-:W-:Y:S02]  /*52940*/  IMAD.IADD R149, R151, 0x1, R71 ;  /* 0x0000000197957824 */ /* 0x000fe400078e0247 */
[----:B------:R-:W-:Y:S01]  /*52950*/  IMAD.IADD R146, R148, 0x1, R25 ;  /* 0x0000000194927824 */ /* 0x000fe200078e0219 */
[----:B------:R-:W-:Y:S01]  /*52960*/  IADD3.X R25, PT, PT, RZ, R72, RZ, P2, P3 ;  /* 0x00000048ff197210 */ /* 0x000fe200017e64ff */
[----:B------:R-:W-:Y:S01]  /*52970*/  IMAD.WIDE.U32 R74, R134, R42, RZ ;  /* 0x0000002a864a7225 */ /* 0x000fe200078e00ff */
[----:B------:R-:W-:-:S03]  /*52980*/  IADD3 R149, P2, P3, R69, R24, R149 ;  /* 0x0000001845957210 */ /* 0x000fc60007b5e095 */
[----:B------:R-:W-:Y:S01]  /*52990*/  IMAD.IADD R69, R151, 0x1, R161 ;  /* 0x0000000197457824 */ /* 0x000fe200078e02a1 */
[----:B------:R-:W-:Y:S01]  /*529a0*/  IADD3.X R146, PT, PT, R25, R146, RZ, P2, P3 ;  /* 0x0000009219927210 */ /* 0x000fe200017e64ff */
        /* <DEDUP_REMOVED lines=225> */
[----:B------:R-:W-:Y:S02]  /*537c0*/  ISETP.GE.U32.AND.EX P5, PT, R151, R154, PT, P5 ;  /* 0x0000009a9700720c */ /* 0x000fe40003fa6150 */
[----:B------:R-:W-:Y:S02]  /*537d0*/  IADD3.X R79, P1, P6, R70, RZ, RZ, P1, P0 ;  /* 0x000000ff464f7210 */ /* 0x000fe40000e204ff */
[----:B------:R-:W-:Y:S02]  /*537e0*/  SEL R74, RZ, 0x1, P4 ;  /* 0x00000001ff4a7807 */ /* 0x000fe40002000000 */
[----:B------:R-:W-:Y:S02]  /*537f0*/  ISETP.GE.U32.AND P0, PT, R152, R77, PT ;  /* 0x0000004d9800720c */ /* 0x000fe40003f06070 */
[----:B------:R-:W-:Y:S01]  /*53800*/  IADD3.X R76, PT, PT, R71, RZ, RZ, P1, P6 ;  /* 0x000000ff474c7210 */ /* 0x000fe20000fec4ff */
[----:B------:R-:W-:Y:S01]  /*53810*/  IMAD.WIDE.U32 R70, R24, R8, RZ ;  /* 0x0000000818467225 */ /* 0x000fe200078e00ff */
[----:B------:R-:W-:-:S02]  /*53820*/  SEL R83, RZ, 0x1, P5 ;  /* 0x00000001ff537807 */ /* 0x000fc40002800000 */
[----:B------:R-:W-:Y:S01]  /*53830*/  IADD3 R74, P6, P4, R74, R149, R80 ;  /* 0x000000954a4a7210 */ /* 0x000fe20007cde050 */
[----:B------:R-:W-:Y:S01]  /*53840*/  IMAD.WIDE.U32 R68, P5, R24, R9, R68 ;  /* 0x0000000918447225 */ /* 0x000fe200078a0044 */
[----:B------:R-:W-:Y:S02]  /*53850*/  ISETP.GE.U32.AND.EX P0, PT, R148, R151, PT, P0 ;  /* 0x000000979400720c */ /* 0x000fe40003f06100 */
[----:B------:R-:W-:Y:S01]  /*53860*/  IADD3 R149, P1, PT, R79, R72, RZ ;  /* 0x000000484f957210 */ /* 0x000fe20007f3e0ff */
[----:B------:R-:W-:Y:S01]  /*53870*/  IMAD.X R77, RZ, RZ, RZ, P5 ;  /* 0x000000ffff4d7224 */ /* 0x000fe200028e06ff */
[----:B------:R-:W-:Y:S02]  /*53880*/  IADD3.X R85, PT, PT, RZ, R85, RZ, P3, P2 ;  /* 0x00000055ff557210 */ /* 0x000fe40001fe44ff */
[----:B------:R-:W-:Y:S02]  /*53890*/  SEL R80, RZ, 0x1, P0 ;  /* 0x00000001ff507807 */ /* 0x000fe40000000000 */
[----:B------:R-:W-:-:S02]  /*538a0*/  IADD3 R68, P3, PT, R71, R68, RZ ;  /* 0x0000004447447210 */ /* 0x000fc40007f7e0ff */
[----:B------:R-:W-:Y:S01]  /*538b0*/  IADD3 R149, P0, PT, R149, R70, RZ ;  /* 0x0000004695957210 */ /* 0x000fe20007f1e0ff */
[----:B------:R-:W-:Y:S01]  /*538c0*/  IMAD.WIDE.U32 R70, R153, R10, RZ ;  /* 0x0000000a99467225 */ /* 0x000fe200078e00ff */
[----:B------:R-:W-:Y:S02]  /*538d0*/  IADD3.X R25, P1, PT, R76, R25, RZ, P1, !PT ;  /* 0x000000194c197210 */ /* 0x000fe40000f3e4ff */
        /* <DEDUP_REMOVED lines=66> */
.L_x_150:
        /* <DEDUP_REMOVED lines=21> */
.L_x_151:
        /* <DEDUP_REMOVED lines=13> */
[----:B------:R-:W-:Y:S01]  /*53f20*/  IMAD.MOV.U32 R159, RZ, RZ, RZ ;  /* 0x000000ffff9f7224 */ /* 0x000fe200078e00ff */
[----:B------:R-:W-:Y:S01]  /*53f30*/  ISETP.GE.U32.AND P0, PT, R158, R72, PT ;  /* 0x000000489e00720c */ /* 0x000fe20003f06070 */
[----:B------:R-:W-:-:S04]  /*53f40*/  IMAD.WIDE.U32 R68, R81, R86, RZ ;  /* 0x0000005651447225 */ /* 0x000fc800078e00ff */
[----:B------:R-:W-:Y:S02]  /*53f50*/  IMAD.IADD R83, R157, 0x1, R153 ;  /* 0x000000019d537824 */ /* 0x000fe400078e0299 */
[----:B------:R-:W-:-:S04]  /*53f60*/  IMAD.WIDE.U32 R80, R81, R87, RZ ;  /* 0x0000005751507225 */ /* 0x000fc800078e00ff */
[----:B------:R-:W-:-:S04]  /*53f70*/  IMAD.WIDE.U32 R74, R87, R79, R74 ;  /* 0x0000004f574a7225 */ /* 0x000fc800078e004a */
[----:B------:R-:W-:-:S04]  /*53f80*/  IMAD.WIDE.U32 R70, R82, R86, RZ ;  /* 0x0000005652467225 */ /* 0x000fc800078e00ff */
[----:B------:R-:W-:Y:S02]  /*53f90*/  IMAD.IADD R69, R69, 0x1, R159 ;  /* 0x0000000145457824 */ /* 0x000fe400078e029f */
[----:B------:R-:W-:Y:S01]  /*53fa0*/  IMAD.IADD R159, R159, 0x1, R81 ;  /* 0x000000019f9f7824 */ /* 0x000fe200078e0251 */
[----:B------:R-:W-:Y:S01]  /*53fb0*/  IADD3 R81, P2, P4, R73, R74, R83 ;  /* 0x0000004a49517210 */ /* 0x000fe20007c5e053 */
[----:B------:R-:W-:Y:S01]  /*53fc0*/  IMAD.WIDE.U32 R72, R84, R86, RZ ;  /* 0x0000005654487225 */ /* 0x000fe200078e00ff */
[----:B------:R-:W-:-:S03]  /*53fd0*/  IADD3 R76, P5, P3, R80, R69, R70 ;  /* 0x00000045504c7210 */ /* 0x000fc60007bbe046 */
[----:B------:R-:W-:Y:S02]  /*53fe0*/  IMAD.MOV.U32 R83, RZ, RZ, RZ ;  /* 0x000000ffff537224 */ /* 0x000fe400078e00ff */
        /* <DEDUP_REMOVED lines=30> */
[----:B------:R-:W-:Y:S01]  /*541d0*/  IMAD.IADD R25, R147, 0x1, R25 ;  /* 0x0000000193197824 */ /* 0x000fe200078e0219 */
[----:B------:R-:W-:Y:S01]  /*541e0*/  IADD3 R146, P1, P2, R81, R24, R146 ;  /* 0x0000001851927210 */ /* 0x000fe20007a3e092 */
[-C--:B------:R-:W-:Y:S01]  /*541f0*/  IMAD.WIDE.U32 R74, R149, R88.reuse, RZ ;  /* 0x00000058954a7225 */ /* 0x080fe200078e00ff */
[----:B------:R-:W-:Y:S02]  /*54200*/  SEL R153, RZ, 0x1, P0 ;  /* 0x00000001ff997807 */ /* 0x000fe40000000000 */
[----:B------:R-:W-:Y:S01]  /*54210*/  IADD3.X R152, PT, PT, R70, R25, RZ, P1, P2 ;  /* 0x0000001946987210 */ /* 0x000fe20000fe44ff */
[----:B------:R-:W-:Y:S01]  /*54220*/  IMAD.IADD R161, R157, 0x1, R75 ;  /* 0x000000019da17824 */ /* 0x000fe200078e024b */
[----:B------:R-:W-:Y:S01]  /*54230*/  IADD3.X R75, PT, PT, RZ, RZ, RZ, P5, P3 ;  /* 0x000000ffff4b7210 */ /* 0x000fe20002fe64ff */
[----:B------:R-:W-:-:S04]  /*54240*/  IMAD.WIDE.U32 R162, R79, R88, RZ ;  /* 0x000000584fa27225 */ /* 0x000fc800078e00ff */
[----:B------:R-:W-:-:S04]  /*54250*/  IMAD.WIDE.U32 R24, R149, R89, RZ ;  /* 0x0000005995187225 */ /* 0x000fc800078e00ff */
[----:B------:R-:W-:Y:S01]  /*54260*/  IMAD.MOV.U32 R81, RZ, RZ, RZ ;  /* 0x000000ffff517224 */ /* 0x000fe200078e00ff */
[----:B------:R-:W-:Y:S01]  /*54270*/  IADD3 R161, P2, P1, R24, R161, R162 ;  /* 0x000000a118a17210 */ /* 0x000fe2000795e0a2 */
[----:B------:R-:W-:Y:S01]  /*54280*/  IMAD.IADD R24, R77, 0x1, R163 ;  /* 0x000000014d187824 */ /* 0x000fe200078e02a3 */
[----:B------:R-:W-:Y:S01]  /*54290*/  IADD3 R163, P3, PT, R153, R72, RZ ;  /* 0x0000004899a37210 */ /* 0x000fe20007f7e0ff */
[----:B------:R-:W-:Y:S02]  /*542a0*/  IMAD.IADD R70, R71, 0x1, R81 ;  /* 0x0000000147467824 */ /* 0x000fe400078e0251 */
[----:B------:R-:W-:Y:S01]  /*542b0*/  IMAD.MOV.U32 R71, RZ, RZ, RZ ;  /* 0x000000ffff477224 */ /* 0x000fe200078e00ff */
[----:B------:R-:W-:Y:S01]  /*542c0*/  IADD3 R155, P0, PT, R163, R74, RZ ;  /* 0x0000004aa39b7210 */ /* 0x000fe20007f1e0ff */
[----:B------:R-:W-:Y:S01]  /*542d0*/  IMAD.X R74, RZ, RZ, R73, P3 ;  /* 0x000000ffff4a7224 */ /* 0x000fe200018e0649 */
[----:B------:R-:W-:Y:S01]  /*542e0*/  ISETP.GT.U32.AND P5, PT, R72, R163, PT ;  /* 0x000000a34800720c */ /* 0x000fe20003fa4070 */
[----:B------:R-:W-:Y:S01]  /*542f0*/  IMAD.WIDE.U32 R70, R87, R82, R70 ;  /* 0x0000005257467225 */ /* 0x000fe200078e0046 */
[----:B------:R-:W-:-:S02]  /*54300*/  IADD3.X R82, PT, PT, RZ, RZ, RZ, P2, P1 ;  /* 0x000000ffff527210 */ /* 0x000fc400017e24ff */
[----:B------:R-:W-:Y:S01]  /*54310*/  ISETP.GT.U32.AND.EX P5, PT, R73, R74, PT, P5 ;  /* 0x0000004a4900720c */ /* 0x000fe20003fa4150 */
[----:B------:R-:W-:Y:S01]  /*54320*/  IMAD.X R156, R74, 0x1, R161, P0 ;  /* 0x000000014a9c7824 */ /* 0x000fe200000e06a1 */
[----:B------:R-:W-:Y:S01]  /*54330*/  IADD3 R70, P0, P3, R75, R70, R159 ;  /* 0x000000464b467210 */ /* 0x000fe20007b1e09f */
[----:B------:R-:W-:Y:S01]  /*54340*/  IMAD.IADD R75, R157, 0x1, R25 ;  /* 0x000000019d4b7824 */ /* 0x000fe200078e0219 */
[----:B------:R-:W-:Y:S01]  /*54350*/  SEL R72, R72, R163, P5 ;  /* 0x000000a348487207 */ /* 0x000fe20002800000 */
[----:B------:R-:W-:Y:S01]  /*54360*/  IMAD.MOV.U32 R25, RZ, RZ, RZ ;  /* 0x000000ffff197224 */ /* 0x000fe200078e00ff */
[----:B------:R-:W-:Y:S01]  /*54370*/  SEL R73, R73, R74, P5 ;  /* 0x0000004a49497207 */ /* 0x000fe20002800000 */
[----:B------:R-:W-:Y:S01]  /*54380*/  IMAD.IADD R81, R81, 0x1, R71 ;  /* 0x0000000151517824 */ /* 0x000fe200078e0247 */
[----:B------:R-:W-:Y:S01]  /*54390*/  ISETP.GT.U32.AND P5, PT, R72, R155, PT ;  /* 0x0000009b4800720c */ /* 0x000fe20003fa4070 */
[----:B------:R-:W-:-:S03]  /*543a0*/  IMAD.WIDE.U32 R24, R89, R79, R24 ;  /* 0x0000004f59187225 */ /* 0x000fc600078e0018 */
[----:B------:R-:W-:Y:S01]  /*543b0*/  ISETP.GT.U32.AND.EX P5, PT, R73, R156, PT, P5 ;  /* 0x0000009c4900720c */ /* 0x000fe20003fa4150 */
[----:B------:R-:W-:Y:S01]  /*543c0*/  IMAD.IADD R25, R77, 0x1, R25 ;  /* 0x000000014d197824 */ /* 0x000fe200078e0219 */
[----:B------:R-:W-:Y:S01]  /*543d0*/  IADD3 R85, P1, P2, R85, R24, R75 ;  /* 0x0000001855557210 */ /* 0x000fe20007a3e04b */
[----:B------:R-:W-:-:S03]  /*543e0*/  IMAD.WIDE.U32 R74, R84, R88, RZ ;  /* 0x00000058544a7225 */ /* 0x000fc600078e00ff */
[----:B------:R-:W-:Y:S01]  /*543f0*/  IADD3.X R80, PT, PT, R80, R25, RZ, P1, P2 ;  /* 0x0000001950507210 */ /* 0x000fe20000fe44ff */
[----:B------:R-:W-:-:S04]  /*54400*/  IMAD.WIDE.U32 R72, R84, R89, RZ ;  /* 0x0000005954487225 */ /* 0x000fc800078e00ff */
[----:B------:R-:W-:-:S04]  /*54410*/  IMAD.WIDE.U32 R24, R78, R88, RZ ;  /* 0x000000584e187225 */ /* 0x000fc800078e00ff */
[C---:B------:R-:W-:Y:S02]  /*54420*/  IMAD.IADD R75, R83.reuse, 0x1, R75 ;  /* 0x00000001534b7824 */ /* 0x040fe400078e024b */
[----:B------:R-:W-:Y:S02]  /*54430*/  IMAD.IADD R83, R83, 0x1, R73 ;  /* 0x0000000153537824 */ /* 0x000fe400078e0249 */
[----:B------:R-:W-:Y:S01]  /*54440*/  IMAD.WIDE.U32 R162, R148, R86, RZ ;  /* 0x0000005694a27225 */ /* 0x000fe200078e00ff */
[----:B------:R-:W-:Y:S02]  /*54450*/  IADD3 R72, P1, P2, R72, R75, R24 ;  /* 0x0000004b48487210 */ /* 0x000fe40007a3e018 */
[----:B------:R-:W-:Y:S01]  /*54460*/  SEL R75, RZ, 0x1, !P5 ;  /* 0x00000001ff4b7807 */ /* 0x000fe20006800000 */
[----:B------:R-:W-:Y:S02]  /*54470*/  IMAD.IADD R24, R69, 0x1, R25 ;  /* 0x0000000145187824 */ /* 0x000fe400078e0219 */
[----:B------:R-:W-:Y:S01]  /*54480*/  IMAD.MOV.U32 R25, RZ, RZ, RZ ;  /* 0x000000ffff197224 */ /* 0x000fe200078e00ff */
[----:B------:R-:W-:-:S05]  /*54490*/  IADD3 R73, P5, PT, R75, R68, RZ ;  /* 0x000000444b497210 */ /* 0x000fca0007fbe0ff */
[----:B------:R-:W-:Y:S01]  /*544a0*/  IMAD.X R161, RZ, RZ, R76, P5 ;  /* 0x000000ffffa17224 */ /* 0x000fe200028e064c */
[----:B------:R-:W-:-:S05]  /*544b0*/  IADD3 R88, P5, PT, R73, R74, RZ ;  /* 0x0000004a49587210 */ /* 0x000fca0007fbe0ff */
[----:B------:R-:W-:Y:S01]  /*544c0*/  IMAD.X R159, R161, 0x1, R72, P5 ;  /* 0x00000001a19f7824 */ /* 0x000fe200028e0648 */
[----:B------:R-:W-:-:S04]  /*544d0*/  ISETP.GT.U32.AND P5, PT, R68, R73, PT ;  /* 0x000000494400720c */ /* 0x000fc80003fa4070 */
[----:B------:R-:W-:-:S04]  /*544e0*/  ISETP.GT.U32.AND.EX P5, PT, R76, R161, PT, P5 ;  /* 0x000000a14c00720c */ /* 0x000fc80003fa4150 */
[----:B------:R-:W-:Y:S01]  /*544f0*/  SEL R71, R68, R73, P5 ;  /* 0x0000004944477207 */ /* 0x000fe20002800000 */
[----:B------:R-:W-:Y:S01]  /*54500*/  IMAD.WIDE.U32 R72, R89, R78, R24 ;  /* 0x0000004e59487225 */ /* 0x000fe200078e0018 */
[----:B------:R-:W-:Y:S02]  /*54510*/  IADD3.X R78, PT, PT, RZ, R81, RZ, P0, P3 ;  /* 0x00000051ff4e7210 */ /* 0x000fe400007e64ff */
[----:B------:R-:W-:Y:S01]  /*54520*/  SEL R76, R76, R161, P5 ;  /* 0x000000a14c4c7207 */ /* 0x000fe20002800000 */
[----:B------:R-:W-:Y:S01]  /*54530*/  IMAD.WIDE.U32 R24, R79, R90, RZ ;  /* 0x0000005a4f187225 */ /* 0x000fe200078e00ff */
[----:B------:R-:W-:Y:S02]  /*54540*/  ISETP.GT.U32.AND P0, PT, R71, R88, PT ;  /* 0x000000584700720c */ /* 0x000fe40003f04070 */
[----:B------:R-:W-:Y:S01]  /*54550*/  IADD3 R74, P3, P5, R70, R72, R83 ;  /* 0x00000048464a7210 */ /* 0x000fe20007d7e053 */
[----:B------:R-:W-:Y:S01]  /*54560*/  IMAD.IADD R81, R69, 0x1, R73 ;  /* 0x0000000145517824 */ /* 0x000fe200078e0249 */
[----:B------:R-:W-:Y:S01]  /*54570*/  ISETP.GT.U32.AND.EX P0, PT, R76, R159, PT, P0 ;  /* 0x0000009f4c00720c */ /* 0x000fe20003f04100 */
[----:B------:R-:W-:Y:S01]  /*54580*/  IMAD.IADD R70, R77, 0x1, R25 ;  /* 0x000000014d467824 */ /* 0x000fe200078e0219 */
[----:B------:R-:W-:Y:S01]  /*54590*/  IADD3.X R76, PT, PT, RZ, RZ, RZ, P1, P2 ;  /* 0x000000ffff4c7210 */ /* 0x000fe20000fe44ff */
[----:B------:R-:W-:Y:S01]  /*545a0*/  IMAD.WIDE.U32 R68, R149, R91, RZ ;  /* 0x0000005b95447225 */ /* 0x000fe200078e00ff */
[----:B------:R-:W-:-:S02]  /*545b0*/  SEL R25, RZ, 0x1, !P0 ;  /* 0x00000001ff197807 */ /* 0x000fc40004000000 */
[----:B------:R-:W-:Y:S01]  /*545c0*/  IADD3.X R81, PT, PT, R78, R81, RZ, P3, P5 ;  /* 0x000000514e517210 */ /* 0x000fe20001fea4ff */
[----:B------:R-:W-:Y:S01]  /*545d0*/  IMAD.MOV.U32 R71, RZ, RZ, RZ ;  /* 0x000000ffff477224 */ /* 0x000fe200078e00ff */
[----:B------:R-:W-:Y:S01]  /*545e0*/  IADD3 R74, P0, P3, R25, R74, R76 ;  /* 0x0000004a194a7210 */ /* 0x000fe20007b1e04c */
[----:B------:R-:W-:Y:S01]  /*545f0*/  IMAD.IADD R25, R157, 0x1, R69 ;  /* 0x000000019d197824 */ /* 0x000fe200078e0245 */
[----:B------:R-:W-:Y:S01]  /*54600*/  IADD3 R85, P1, P2, R75, R85, R82 ;  /* 0x000000554b557210 */ /* 0x000fe20007a3e052 */
[----:B------:R-:W-:Y:S01]  /*54610*/  IMAD.WIDE.U32 R72, R91, R79, R70 ;  /* 0x0000004f5b487225 */ /* 0x000fe200078e0046 */
[----:B------:R-:W-:Y:S02]  /*54620*/  IADD3.X R81, PT, PT, RZ, R81, RZ, P0, P3 ;  /* 0x00000051ff517210 */ /* 0x000fe400007e64ff */
[----:B------:R-:W-:Y:S01]  /*54630*/  IADD3.X R76, PT, PT, RZ, R80, RZ, P1, P2 ;  /* 0x00000050ff4c7210 */ /* 0x000fe20000fe44ff */
[----:B------:R-:W-:Y:S01]  /*54640*/  IMAD.WIDE.U32 R70, R150, R90, RZ ;  /* 0x0000005a96467225 */ /* 0x000fe200078e00ff */
[----:B------:R-:W-:-:S03]  /*54650*/  IADD3 R25, P1, P2, R74, R72, R25 ;  /* 0x000000484a197210 */ /* 0x000fc60007a3e019 */
[----:B------:R-:W-:Y:S02]  /*54660*/  IMAD.IADD R80, R77, 0x1, R73 ;  /* 0x000000014d507824 */ /* 0x000fe400078e0249 */
[----:B------:R-:W-:Y:S02]  /*54670*/  IMAD.IADD R74, R147, 0x1, R71 ;  /* 0x00000001934a7824 */ /* 0x000fe400078e0247 */
[----:B------:R-:W-:-:S04]  /*54680*/  IMAD.WIDE.U32 R72, R148, R91, RZ ;  /* 0x0000005b94487225 */ /* 0x000fc800078e00ff */
        /* <DEDUP_REMOVED lines=8> */
[----:B------:R-:W-:-:S04]  /*54710*/  IMAD.WIDE.U32 R76, R148, R87, RZ ;  /* 0x00000057944c7225 */ /* 0x000fc800078e00ff */
[----:B------:R-:W-:Y:S01]  /*54720*/  IMAD.WIDE.U32 R78, R162, R2, RZ ;  /* 0x00000002a24e7225 */ /* 0x000fe200078e00ff */
[----:B------:R-:W-:-:S03]  /*54730*/  IADD3 R89, P3, P4, R76, R89, R74 ;  /* 0x000000594c597210 */ /* 0x000fc60007c7e04a */
[----:B------:R-:W-:-:S04]  /*54740*/  IMAD.WIDE.U32 R160, R148, R90, RZ ;  /* 0x0000005a94a07225 */ /* 0x000fc800078e00ff */
[----:B------:R-:W-:Y:S01]  /*54750*/  IMAD R74, R89, R2, RZ ;  /* 0x00000002594a7224 */ /* 0x000fe200078e02ff */
[----:B------:R-:W-:Y:S01]  /*54760*/  IADD3 R160, P0, PT, R155, R160, RZ ;  /* 0x000000a09ba07210 */ /* 0x000fe20007f1e0ff */
[----:B------:R-:W-:-:S04]  /*54770*/  IMAD.WIDE.U32 R84, R78, R4, RZ ;  /* 0x000000044e547225 */ /* 0x000fc800078e00ff */
[----:B------:R-:W-:Y:S01]  /*54780*/  IMAD R83, R162, R3, R74 ;  /* 0x00000003a2537224 */ /* 0x000fe200078e024a */
[----:B------:R-:W-:Y:S01]  /*54790*/  IADD3.X R74, PT, PT, R81, R80, RZ, P1, P2 ;  /* 0x00000050514a7210 */ /* 0x000fe20000fe44ff */
[----:B------:R-:W-:Y:S01]  /*547a0*/  IMAD.IADD R73, R151, 0x1, R161 ;  /* 0x0000000197497824 */ /* 0x000fe200078e02a1 */
[----:B------:R-:W-:Y:S01]  /*547b0*/  @P3 LOP3.LUT R0, R0, 0x4, RZ, 0xfc, !PT ;  /* 0x0000000400003812 */ /* 0x000fe200078efcff */
[----:B------:R-:W-:Y:S02]  /*547c0*/  IMAD.IADD R79, R79, 0x1, R83 ;  /* 0x000000014f4f7824 */ /* 0x000fe400078e0253 */
[----:B------:R-:W-:Y:S02]  /*547d0*/  IMAD.IADD R77, R151, 0x1, R77 ;  /* 0x00000001974d7824 */ /* 0x000fe400078e024d */
[----:B------:R-:W-:-:S04]  /*547e0*/  IMAD.WIDE.U32 R80, R79, R4, RZ ;  /* 0x000000044f507225 */ /* 0x000fc800078e00ff */
[----:B------:R-:W-:-:S04]  /*547f0*/  IMAD.WIDE.U32 R80, P1, R78, R5, R80 ;  /* 0x000000054e507225 */ /* 0x000fc80007820050 */
[----:B------:R-:W-:Y:S01]  /*54800*/  IMAD.X R83, RZ, RZ, RZ, P1 ;  /* 0x000000ffff537224 */ /* 0x000fe200008e06ff */
[----:B------:R-:W-:Y:S01]  /*54810*/  IADD3 R80, P2, PT, R85, R80, RZ ;  /* 0x0000005055507210 */ /* 0x000fe20007f5e0ff */
[----:B------:R-:W-:Y:S01]  /*54820*/  IMAD.MOV.U32 R82, RZ, RZ, R81 ;  /* 0x000000ffff527224 */ /* 0x000fe200078e0051 */
[----:B------:R-:W-:Y:S01]  /*54830*/  IADD3 RZ, P1, PT, R162, R84, RZ ;  /* 0x00000054a2ff7210 */ /* 0x000fe20007f3e0ff */
[----:B------:R-:W-:-:S03]  /*54840*/  IMAD.WIDE.U32 R84, R78, R6, RZ ;  /* 0x000000064e547225 */ /* 0x000fc600078e00ff */
[----:B------:R-:W-:Y:S01]  /*54850*/  IADD3.X RZ, P1, PT, R89, R80, RZ, P1, !PT ;  /* 0x0000005059ff7210 */ /* 0x000fe20000f3e4ff */
[----:B------:R-:W-:-:S03]  /*54860*/  IMAD.WIDE.U32.X R82, R79, R5, R82, P2 ;  /* 0x000000054f527225 */ /* 0x000fc600010e0452 */
[----:B------:R-:W-:-:S05]  /*54870*/  IADD3.X R89, P1, PT, RZ, R82, RZ, P1, !PT ;  /* 0x00000052ff597210 */ /* 0x000fca0000f3e4ff */
[----:B------:R-:W-:Y:S01]  /*54880*/  IMAD.X R82, RZ, RZ, R83, P1 ;  /* 0x000000ffff527224 */ /* 0x000fe200008e0653 */
[----:B------:R-:W-:-:S04]  /*54890*/  IADD3 R89, P1, PT, R89, R158, RZ ;  /* 0x0000009e59597210 */ /* 0x000fc80007f3e0ff */
[----:B------:R-:W-:Y:S01]  /*548a0*/  IADD3.X R145, P1, PT, R82, R145, RZ, P1, !PT ;  /* 0x0000009152917210 */ /* 0x000fe20000f3e4ff */
[----:B------:R-:W-:-:S04]  /*548b0*/  IMAD.WIDE.U32 R82, R79, R6, RZ ;  /* 0x000000064f527225 */ /* 0x000fc800078e00ff */
[----:B------:R-:W-:-:S04]  /*548c0*/  IMAD.WIDE.U32 R82, P2, R78, R7, R82 ;  /* 0x000000074e527225 */ /* 0x000fc80007840052 */
        /* <DEDUP_REMOVED lines=41> */
[----:B------:R-:W-:-:S03]  /*54b60*/  IMAD.WIDE.U32 R148, R148, R92, RZ ;  /* 0x0000005c94947225 */ /* 0x000fc600078e00ff */
[----:B------:R-:W-:Y:S02]  /*54b70*/  ISETP.GT.U32.AND.EX P0, PT, R24, R85, PT, P0 ;  /* 0x000000551800720c */ /* 0x000fe40003f04100 */
[----:B------:R-:W-:Y:S02]  /*54b80*/  IADD3 R148, P5, PT, R83, R148, RZ ;  /* 0x0000009453947210 */ /* 0x000fe40007fbe0ff */
[----:B------:R-:W-:-:S04]  /*54b90*/  SEL R86, RZ, 0x1, !P0 ;  /* 0x00000001ff567807 */ /* 0x000fc80004000000 */
[----:B------:R-:W-:Y:S01]  /*54ba0*/  IADD3 R86, P0, P2, R86, R25, R80 ;  /* 0x0000001956567210 */ /* 0x000fe20007a1e050 */
[----:B------:R-:W-:-:S03]  /*54bb0*/  IMAD.WIDE.U32 R80, R150, R92, RZ ;  /* 0x0000005c96507225 */ /* 0x000fc600078e00ff */
[----:B------:R-:W-:Y:S01]  /*54bc0*/  IADD3.X R88, PT, PT, RZ, R74, RZ, P0, P2 ;  /* 0x0000004aff587210 */ /* 0x000fe200007e44ff */
[----:B------:R-:W-:Y:S02]  /*54bd0*/  IMAD.IADD R24, R147, 0x1, R81 ;  /* 0x0000000193187824 */ /* 0x000fe400078e0251 */
[----:B------:R-:W-:Y:S02]  /*54be0*/  IMAD.MOV.U32 R25, RZ, RZ, RZ ;  /* 0x000000ffff197224 */ /* 0x000fe400078e00ff */
[----:B------:R-:W-:Y:S02]  /*54bf0*/  IMAD.IADD R81, R151, 0x1, R73 ;  /* 0x0000000197517824 */ /* 0x000fe400078e0249 */
[----:B------:R-:W-:-:S04]  /*54c00*/  IMAD.WIDE.U32 R24, R93, R150, R24 ;  /* 0x000000965d187225 */ /* 0x000fc800078e0018 */
[----:B------:R-:W-:Y:S01]  /*54c10*/  IMAD.IADD R73, R147, 0x1, R25 ;  /* 0x0000000193497824 */ /* 0x000fe200078e0219 */
[----:B------:R-:W-:Y:S01]  /*54c20*/  IADD3 R74, P0, P2, R86, R24, R81 ;  /* 0x00000018564a7210 */ /* 0x000fe20007a1e051 */
[----:B------:R-:W-:-:S03]  /*54c30*/  IMAD.WIDE.U32 R24, R79, R10, RZ ;  /* 0x0000000a4f187225 */ /* 0x000fc600078e00ff */
[----:B------:R-:W-:Y:S01]  /*54c40*/  IADD3.X R73, PT, PT, R88, R73, RZ, P0, P2 ;  /* 0x0000004958497210 */ /* 0x000fe200007e44ff */
[----:B------:R-:W-:-:S04]  /*54c50*/  IMAD.WIDE.U32 R24, P0, R78, R11, R24 ;  /* 0x0000000b4e187225 */ /* 0x000fc80007800018 */
[----:B------:R-:W-:Y:S01]  /*54c60*/  IMAD.X R93, RZ, RZ, RZ, P0 ;  /* 0x000000ffff5d7224 */ /* 0x000fe200000e06ff */
[----:B------:R-:W-:Y:S01]  /*54c70*/  IADD3 R81, P0, PT, R91, R24, RZ ;  /* 0x000000185b517210 */ /* 0x000fe20007f1e0ff */
[----:B------:R-:W-:Y:S02]  /*54c80*/  IMAD.MOV.U32 R92, RZ, RZ, R25 ;  /* 0x000000ffff5c7224 */ /* 0x000fe400078e0019 */
[----:B------:R-:W-:Y:S02]  /*54c90*/  IMAD.IADD R25, R151, 0x1, R149 ;  /* 0x0000000197197824 */ /* 0x000fe400078e0295 */
[----:B------:R-:W-:-:S03]  /*54ca0*/  IMAD.WIDE.U32.X R92, R79, R11, R92, P0 ;  /* 0x0000000b4f5c7225 */ /* 0x000fc600000e045c */
[----:B------:R-:W-:Y:S01]  /*54cb0*/  IADD3 R72, P0, P2, R72, R25, R80 ;  /* 0x0000001948487210 */ /* 0x000fe20007a1e050 */
[----:B------:R-:W-:-:S04]  /*54cc0*/  IMAD R24, R145, R2, RZ ;  /* 0x0000000291187224 */ /* 0x000fc800078e02ff */
[----:B------:R-:W-:Y:S01]  /*54cd0*/  IMAD.X R72, R72, 0x1, R85, P5 ;  /* 0x0000000148487824 */ /* 0x000fe200028e0655 */
[----:B------:R-:W-:-:S04]  /*54ce0*/  IADD3 R25, P5, PT, R70, R148, RZ ;  /* 0x0000009446197210 */ /* 0x000fc80007fbe0ff */
[----:B------:R-:W-:Y:S01]  /*54cf0*/  IADD3 R86, P6, PT, R25, R90, RZ ;  /* 0x0000005a19567210 */ /* 0x000fe20007fde0ff */
[----:B------:R-:W-:Y:S01]  /*54d00*/  IMAD.WIDE.U32 R90, R89, R2, RZ ;  /* 0x00000002595a7225 */ /* 0x000fe200078e00ff */
[----:B------:R-:W-:-:S03]  /*54d10*/  IADD3.X R70, P5, PT, R82, R72, RZ, P5, !PT ;  /* 0x0000004852467210 */ /* 0x000fc60002fbe4ff */
[----:B------:R-:W-:Y:S01]  /*54d20*/  IMAD R25, R89, R3, R24 ;  /* 0x0000000359197224 */ /* 0x000fe200078e0218 */
[----:B------:R-:W-:Y:S01]  /*54d30*/  IADD3.X R70, P6, PT, R70, R81, RZ, P6, !PT ;  /* 0x0000005146467210 */ /* 0x000fe200037de4ff */
[----:B------:R-:W-:-:S03]  /*54d40*/  IMAD.WIDE.U32 R80, R90, R4, RZ ;  /* 0x000000045a507225 */ /* 0x000fc600078e00ff */
[----:B------:R-:W-:Y:S01]  /*54d50*/  IADD3.X R82, P5, P6, R92, RZ, RZ, P6, P5 ;  /* 0x000000ff5c527210 */ /* 0x000fe200036aa4ff */
[----:B------:R-:W-:-:S03]  /*54d60*/  IMAD.IADD R91, R91, 0x1, R25 ;  /* 0x000000015b5b7824 */ /* 0x000fc600078e0219 */
[----:B------:R-:W-:Y:S01]  /*54d70*/  IADD3.X R92, PT, PT, R93, RZ, RZ, P5, P6 ;  /* 0x000000ff5d5c7210 */ /* 0x000fe20002fec4ff */
        /* <DEDUP_REMOVED lines=34> */
[----:B------:R-:W-:Y:S01]  /*54fa0*/  IADD3.X R88, P5, P6, R24, RZ, RZ, P6, P5 ;  /* 0x000000ff18587210 */ /* 0x000fe200036aa4ff */
[----:B------:R-:W-:Y:S01]  /*54fb0*/  IMAD.IADD R24, R75, 0x1, R147 ;  /* 0x000000014b187824 */ /* 0x000fe200078e0293 */
[----:B------:R-:W-:Y:S02]  /*54fc0*/  IADD3.X R75, PT, PT, RZ, RZ, RZ, P3, P1 ;  /* 0x000000ffff4b7210 */ /* 0x000fe40001fe24ff */
[----:B------:R-:W-:Y:S01]  /*54fd0*/  IADD3.X R145, PT, PT, R25, RZ, RZ, P5, P6 ;  /* 0x000000ff19917210 */ /* 0x000fe20002fec4ff */
[----:B------:R-:W-:Y:S01]  /*54fe0*/  IMAD.MOV.U32 R25, RZ, RZ, RZ ;  /* 0x000000ffff197224 */ /* 0x000fe200078e00ff */
[C---:B------:R-:W-:Y:S02]  /*54ff0*/  LOP3.LUT P5, RZ, R0.reuse, 0x4, RZ, 0xc0, !PT ;  /* 0x0000000400ff7812 */ /* 0x040fe400078ac0ff */
[----:B------:R-:W-:Y:S01]  /*55000*/  LOP3.LUT P6, RZ, R0, 0x1, RZ, 0xc0, !PT ;  /* 0x0000000100ff7812 */ /* 0x000fe200078cc0ff */
[----:B------:R-:W-:Y:S01]  /*55010*/  IMAD.WIDE.U32 R24, R87, R150, R24 ;  /* 0x0000009657187225 */ /* 0x000fe200078e0018 */
[----:B------:R-:W-:-:S02]  /*55020*/  IADD3.X R79, PT, PT, RZ, RZ, RZ, P5, P4 ;  /* 0x000000ffff4f7210 */ /* 0x000fc40002fe84ff */
[----:B------:R-:W-:Y:S01]  /*55030*/  ISETP.NE.AND P4, PT, R154, RZ, PT ;  /* 0x000000ff9a00720c */ /* 0x000fe20003f85270 */
[----:B------:R-:W-:Y:S02]  /*55040*/  IMAD.IADD R149, R147, 0x1, R25 ;  /* 0x0000000193957824 */ /* 0x000fe400078e0219 */
[----:B------:R-:W-:Y:S01]  /*55050*/  IMAD.WIDE.U32 R86, R90, R10, RZ ;  /* 0x0000000a5a567225 */ /* 0x000fe200078e00ff */
[----:B------:R-:W-:Y:S02]  /*55060*/  IADD3.X R78, PT, PT, RZ, RZ, RZ, P6, P4 ;  /* 0x000000ffff4e7210 */ /* 0x000fe400037e84ff */
[----:B------:R-:W-:Y:S01]  /*55070*/  IADD3 R77, P4, P5, R79, R24, R77 ;  /* 0x000000184f4d7210 */ /* 0x000fe20007d9e04d */
[----:B------:R-:W-:Y:S01]  /*55080*/  IMAD.WIDE.U32 R24, R76, R2, RZ ;  /* 0x000000024c187225 */ /* 0x000fe200078e00ff */
[----:B------:R-:W-:Y:S02]  /*55090*/  IADD3 R153, P6, P3, R153, R146, R78 ;  /* 0x0000009299997210 */ /* 0x000fe40007bde04e */
[----:B------:R-:W-:Y:S01]  /*550a0*/  IADD3.X R149, PT, PT, RZ, R149, RZ, P4, P5 ;  /* 0x00000095ff957210 */ /* 0x000fe200027ea4ff */
[----:B------:R-:W-:Y:S01]  /*550b0*/  IMAD R78, R89, R2, RZ ;  /* 0x00000002594e7224 */ /* 0x000fe200078e02ff */
[----:B------:R-:W-:Y:S01]  /*550c0*/  IADD3 R82, P1, PT, R82, R77, RZ ;  /* 0x0000004d52527210 */ /* 0x000fe20007f3e0ff */
[----:B------:R-:W-:Y:S01]  /*550d0*/  IMAD.WIDE.U32 R146, R24, R4, RZ ;  /* 0x0000000418927225 */ /* 0x000fe200078e00ff */
[----:B------:R-:W-:-:S03]  /*550e0*/  IADD3.X R152, PT, PT, RZ, R152, RZ, P6, P3 ;  /* 0x00000098ff987210 */ /* 0x000fc600037e64ff */
[----:B------:R-:W-:Y:S02]  /*550f0*/  IMAD R81, R76, R3, R78 ;  /* 0x000000034c517224 */ /* 0x000fe400078e024e */
[----:B------:R-:W-:-:S04]  /*55100*/  IMAD.WIDE.U32 R78, R91, R10, RZ ;  /* 0x0000000a5b4e7225 */ /* 0x000fc800078e00ff */
[----:B------:R-:W-:Y:S02]  /*55110*/  IMAD.IADD R25, R25, 0x1, R81 ;  /* 0x0000000119197824 */ /* 0x000fe400078e0251 */
[----:B------:R-:W-:-:S04]  /*55120*/  IMAD.WIDE.U32 R78, P4, R90, R11, R78 ;  /* 0x0000000b5a4e7225 */ /* 0x000fc8000788004e */
        /* <DEDUP_REMOVED lines=33> */
[----:B------:R-:W-:Y:S01]  /*55340*/  IMAD.WIDE.U32 R88, P1, R24, R9, R88 ;  /* 0x0000000918587225 */ /* 0x000fe20007820058 */
[----:B------:R-:W-:-:S03]  /*55350*/  IADD3.X R78, P4, P5, R78, RZ, RZ, P5, P4 ;  /* 0x000000ff4e4e7210 */ /* 0x000fc60002d884ff */
[----:B------:R-:W-:Y:S01]  /*55360*/  IMAD.X R81, RZ, RZ, RZ, P1 ;  /* 0x000000ffff517224 */ /* 0x000fe200008e06ff */
[----:B------:R-:W-:Y:S01]  /*55370*/  ISETP.GE.U32.AND P1, PT, R82, R77, PT ;  /* 0x0000004d5200720c */ /* 0x000fe20003f26070 */
[----:B------:R-:W-:-:S03]  /*55380*/  IMAD.WIDE.U32 R76, R24, R8, RZ ;  /* 0x00000008184c7225 */ /* 0x000fc600078e00ff */
[----:B------:R-:W-:Y:S01]  /*55390*/  ISETP.GE.U32.AND.EX P1, PT, R90, R149, PT, P1 ;  /* 0x000000955a00720c */ /* 0x000fe20003f26110 */
[----:B------:R-:W-:Y:S01]  /*553a0*/  IMAD R86, R147, R2, RZ ;  /* 0x0000000293567224 */ /* 0x000fe200078e02ff */
[----:B------:R-:W-:Y:S01]  /*553b0*/  IADD3.X R90, PT, PT, R79, RZ, RZ, P4, P5 ;  /* 0x000000ff4f5a7210 */ /* 0x000fe200027ea4ff */
[----:B------:R-:W-:Y:S01]  /*553c0*/  IMAD.MOV.U32 R80, RZ, RZ, R89 ;  /* 0x000000ffff507224 */ /* 0x000fe200078e0059 */
[----:B------:R-:W-:Y:S01]  /*553d0*/  IADD3 R91, P4, PT, R78, R91, RZ ;  /* 0x0000005b4e5b7210 */ /* 0x000fe20007f9e0ff */
[C---:B------:R-:W-:Y:S01]  /*553e0*/  IMAD R89, R70.reuse, R3, R86 ;  /* 0x0000000346597224 */ /* 0x040fe200078e0256 */
[----:B------:R-:W-:Y:S01]  /*553f0*/  SEL R82, RZ, 0x1, P1 ;  /* 0x00000001ff527807 */ /* 0x000fe20000800000 */
[----:B------:R-:W-:Y:S01]  /*55400*/  IMAD.WIDE.U32 R78, R25, R10, RZ ;  /* 0x0000000a194e7225 */ /* 0x000fe200078e00ff */
[----:B------:R-:W-:Y:S02]  /*55410*/  IADD3 R87, P5, PT, R77, R88, RZ ;  /* 0x000000584d577210 */ /* 0x000fe40007fbe0ff */
[----:B------:R-:W-:Y:S01]  /*55420*/  IADD3 R84, P3, PT, R91, R76, RZ ;  /* 0x0000004c5b547210 */ /* 0x000fe20007f7e0ff */
[----:B------:R-:W-:Y:S01]  /*55430*/  IMAD.WIDE.U32 R76, R70, R2, RZ ;  /* 0x00000002464c7225 */ /* 0x000fe200078e00ff */
[----:B------:R-:W-:-:S02]  /*55440*/  IADD3.X R90, P4, PT, R90, R145, RZ, P4, !PT ;  /* 0x000000915a5a7210 */ /* 0x000fc4000279e4ff */
[----:B------:R-:W-:Y:S01]  /*55450*/  IADD3 R91, P1, PT, R82, R153, RZ ;  /* 0x00000099525b7210 */ /* 0x000fe20007f3e0ff */
[----:B------:R-:W-:Y:S01]  /*55460*/  IMAD.IADD R77, R77, 0x1, R89 ;  /* 0x000000014d4d7824 */ /* 0x000fe200078e0259 */
[----:B------:R-:W-:Y:S01]  /*55470*/  IADD3.X R90, P3, PT, R90, R87, RZ, P3, !PT ;  /* 0x000000575a5a7210 */ /* 0x000fe20001f7e4ff */
[----:B------:R-:W-:-:S04]  /*55480*/  IMAD.WIDE.U32.X R80, R25, R9, R80, P5 ;  /* 0x0000000919507225 */ /* 0x000fc800028e0450 */
[----:B------:R-:W-:Y:S01]  /*55490*/  IMAD.X R145, RZ, RZ, R152, P1 ;  /* 0x000000ffff917224 */ /* 0x000fe200008e0698 */
[----:B------:R-:W-:Y:S01]  /*554a0*/  ISETP.GE.U32.AND P1, PT, R148, R83, PT ;  /* 0x000000539400720c */ /* 0x000fe20003f26070 */
[----:B------:R-:W-:Y:S01]  /*554b0*/  IMAD.WIDE.U32 R78, P6, R24, R11, R78 ;  /* 0x0000000b184e7225 */ /* 0x000fe200078c004e */
[----:B------:R-:W-:Y:S02]  /*554c0*/  IADD3.X R149, P3, P4, R80, RZ, RZ, P3, P4 ;  /* 0x000000ff50957210 */ /* 0x000fe40001c684ff */
[----:B------:R-:W-:Y:S01]  /*554d0*/  ISETP.GE.U32.AND.EX P1, PT, R72, R85, PT, P1 ;  /* 0x000000554800720c */ /* 0x000fe20003f26110 */
[----:B------:R-:W-:-:S04]  /*554e0*/  IMAD.WIDE.U32 R86, R24, R10, RZ ;  /* 0x0000000a18567225 */ /* 0x000fc800078e00ff */
[----:B------:R-:W-:Y:S01]  /*554f0*/  IMAD.WIDE.U32 R82, R77, R4, RZ ;  /* 0x000000044d527225 */ /* 0x000fe200078e00ff */
[----:B------:R-:W-:Y:S02]  /*55500*/  IADD3 R151, P5, PT, R87, R78, RZ ;  /* 0x0000004e57977210 */ /* 0x000fe40007fbe0ff */
[----:B------:R-:W-:Y:S01]  /*55510*/  IADD3.X R87, PT, PT, R81, RZ, RZ, P3, P4 ;  /* 0x000000ff51577210 */ /* 0x000fe20001fe84ff */
        /* <DEDUP_REMOVED lines=34> */
[----:B------:R-:W-:Y:S01]  /*55740*/  IADD3 R90, P2, P0, R68, R69, R75 ;  /* 0x00000045445a7210 */ /* 0x000fe2000785e04b */
[----:B------:R-:W-:Y:S01]  /*55750*/  IMAD.WIDE.U32 R68, R77, R8, RZ ;  /* 0x000000084d447225 */ /* 0x000fe200078e00ff */
[----:B------:R-:W-:-:S02]  /*55760*/  IADD3.X R79, P3, P4, R24, RZ, RZ, P4, P3 ;  /* 0x000000ff184f7210 */ /* 0x000fc400024664ff */
[----:B------:R-:W-:Y:S02]  /*55770*/  SEL R83, RZ, 0x1, P1 ;  /* 0x00000001ff537807 */ /* 0x000fe40000800000 */
[----:B------:R-:W-:Y:S02]  /*55780*/  ISETP.GE.U32.AND.EX P5, PT, R145, R152, PT, P5 ;  /* 0x000000989100720c */ /* 0x000fe40003fa6150 */
[----:B------:R-:W-:Y:S02]  /*55790*/  ISETP.GE.U32.AND P1, PT, R92, R91, PT ;  /* 0x0000005b5c00720c */ /* 0x000fe40003f26070 */
[----:B------:R-:W-:Y:S01]  /*557a0*/  IADD3.X R75, PT, PT, R25, RZ, RZ, P3, P4 ;  /* 0x000000ff194b7210 */ /* 0x000fe20001fe84ff */
[----:B------:R-:W-:Y:S01]  /*557b0*/  IMAD.WIDE.U32 R24, R76, R8, RZ ;  /* 0x000000084c187225 */ /* 0x000fe200078e00ff */
[----:B------:R-:W-:Y:S02]  /*557c0*/  IADD3 R82, P4, P3, R83, R74, R82 ;  /* 0x0000004a53527210 */ /* 0x000fe40007b9e052 */
[----:B------:R-:W-:-:S02]  /*557d0*/  ISETP.GE.U32.AND.EX P1, PT, R146, R145, PT, P1 ;  /* 0x000000919200720c */ /* 0x000fc40003f26110 */
[----:B------:R-:W-:Y:S01]  /*557e0*/  SEL R83, RZ, 0x1, P5 ;  /* 0x00000001ff537807 */ /* 0x000fe20002800000 */
[----:B------:R-:W-:Y:S01]  /*557f0*/  IMAD.WIDE.U32 R68, P5, R76, R9, R68 ;  /* 0x000000094c447225 */ /* 0x000fe200078a0044 */
[----:B------:R-:W-:Y:S02]  /*55800*/  IADD3.X R87, PT, PT, RZ, R71, RZ, P2, P0 ;  /* 0x00000047ff577210 */ /* 0x000fe400017e04ff */
[----:B------:R-:W-:Y:S01]  /*55810*/  IADD3 R79, P0, PT, R79, R86, RZ ;  /* 0x000000564f4f7210 */ /* 0x000fe20007f1e0ff */
[----:B------:R-:W-:Y:S01]  /*55820*/  IMAD.X R71, RZ, RZ, RZ, P5 ;  /* 0x000000ffff477224 */ /* 0x000fe200028e06ff */
[----:B------:R-:W-:Y:S02]  /*55830*/  IADD3 R83, P2, PT, R83, R90, RZ ;  /* 0x0000005a53537210 */ /* 0x000fe40007f5e0ff */
[----:B------:R-:W-:Y:S02]  /*55840*/  SEL R84, RZ, 0x1, P1 ;  /* 0x00000001ff547807 */ /* 0x000fe40000800000 */
[----:B------:R-:W-:Y:S01]  /*55850*/  IADD3 R85, P6, PT, R25, R68, RZ ;  /* 0x0000004419557210 */ /* 0x000fe20007fde0ff */
[----:B------:R-:W-:Y:S01]  /*55860*/  IMAD.X R86, RZ, RZ, R87, P2 ;  /* 0x000000ffff567224 */ /* 0x000fe200010e0657 */
[----:B------:R-:W-:Y:S01]  /*55870*/  IADD3 R79, P1, PT, R79, R24, RZ ;  /* 0x000000184f4f7210 */ /* 0x000fe20007f3e0ff */
[----:B------:R-:W-:Y:S01]  /*55880*/  IMAD.WIDE.U32 R24, R77, R10, RZ ;  /* 0x0000000a4d187225 */ /* 0x000fe200078e00ff */
[----:B------:R-:W-:-:S02]  /*55890*/  IADD3.X R80, P0, PT, R75, R70, RZ, P0, !PT ;  /* 0x000000464b507210 */ /* 0x000fc4000071e4ff */
[----:B------:R-:W-:Y:S01]  /*558a0*/  IADD3 R84, P5, PT, R84, R83, RZ ;  /* 0x0000005354547210 */ /* 0x000fe20007fbe0ff */
[----:B------:R-:W-:Y:S01]  /*558b0*/  IMAD.MOV.U32 R70, RZ, RZ, R69 ;  /* 0x000000ffff467224 */ /* 0x000fe200078e0045 */
[----:B------:R-:W-:Y:S01]  /*558c0*/  IADD3.X R80, P1, PT, R80, R85, RZ, P1, !PT ;  /* 0x0000005550507210 */ /* 0x000fe20000f3e4ff */
[----:B------:R-:W-:Y:S01]  /*558d0*/  IMAD.WIDE.U32 R74, R76, R10, RZ ;  /* 0x0000000a4c4a7225 */ /* 0x000fe200078e00ff */
[----:B------:R-:W-:-:S03]  /*558e0*/  ISETP.GE.U32.AND P2, PT, R83, R90, PT ;  /* 0x0000005a5300720c */ /* 0x000fc60003f46070 */
[----:B------:R-:W-:Y:S01]  /*558f0*/  IMAD.X R85, RZ, RZ, R86, P5 ;  /* 0x000000ffff557224 */ /* 0x000fe200028e0656 */
[----:B------:R-:W-:Y:S01]  /*55900*/  ISETP.GE.U32.AND.EX P2, PT, R86, R87, PT, P2 ;  /* 0x000000575600720c */ /* 0x000fe20003f46120 */
[----:B------:R-:W-:-:S04]  /*55910*/  IMAD.WIDE.U32 R24, P5, R76, R11, R24 ;  /* 0x0000000b4c187225 */ /* 0x000fc800078a0018 */
[----:B------:R-:W-:Y:S01]  /*55920*/  IMAD.WIDE.U32.X R68, R77, R9, R70, P6 ;  /* 0x000000094d447225 */ /* 0x000fe200030e0446 */
[----:B------:R-:W-:-:S03]  /*55930*/  ISETP.GE.U32.AND P6, PT, R84, R83, PT ;  /* 0x000000535400720c */ /* 0x000fc60003fc6070 */
[----:B------:R-:W-:Y:S01]  /*55940*/  IMAD.X R71, RZ, RZ, RZ, P5 ;  /* 0x000000ffff477224 */ /* 0x000fe200028e06ff */
[----:B------:R-:W-:Y:S01]  /*55950*/  IADD3 R83, P5, PT, R72, R84, RZ ;  /* 0x0000005448537210 */ /* 0x000fe20007fbe0ff */
[----:B------:R-:W-:Y:S01]  /*55960*/  IMAD.MOV.U32 R70, RZ, RZ, R25 ;  /* 0x000000ffff467224 */ /* 0x000fe200078e0019 */
[----:B------:R-:W-:Y:S02]  /*55970*/  IADD3.X R68, P1, P0, R68, RZ, RZ, P1, P0 ;  /* 0x000000ff44447210 */ /* 0x000fe400008204ff */
[----:B------:R-:W-:Y:S01]  /*55980*/  ISETP.GE.U32.AND.EX P6, PT, R85, R86, PT, P6 ;  /* 0x000000565500720c */ /* 0x000fe20003fc6160 */
[----:B------:R-:W-:Y:S01]  /*55990*/  IMAD.X R88, R88, 0x1, R85, P5 ;  /* 0x0000000158587824 */ /* 0x000fe200028e0655 */
[----:B------:R-:W-:Y:S02]  /*559a0*/  IADD3.X R69, PT, PT, R69, RZ, RZ, P1, P0 ;  /* 0x000000ff45457210 */ /* 0x000fe40000fe04ff */
        /* <DEDUP_REMOVED lines=41> */
.L_x_152:
        /* <DEDUP_REMOVED lines=21> */
.L_x_153:
        /* <DEDUP_REMOVED lines=45> */
[----:B------:R-:W-:-:S02]  /*56060*/  IADD3 R73, P3, PT, -R96, R119, RZ ;  /* 0x0000007760497210 */ /* 0x000fc40007f7e1ff */
[C---:B------:R-:W-:Y:S01]  /*56070*/  ISETP.GE.U32.AND.EX P0, PT, R92.reuse, R75, PT, P0 ;  /* 0x0000004b5c00720c */ /* 0x040fe20003f06100 */
[----:B------:R-:W-:Y:S02]  /*56080*/  IMAD.X R92, R92, 0x1, ~R75, P5 ;  /* 0x000000015c5c7824 */ /* 0x000fe400028e0e4b */
        /* <DEDUP_REMOVED lines=35> */
[----:B------:R-:W-:Y:S01]  /*562c0*/  @P2 SEL R24, R25, R24, P1 ;  /* 0x0000001819182207 */ /* 0x000fe20000800000 */
[----:B------:R-:W-:-:S03]  /*562d0*/  IMAD.MOV.U32 R25, RZ, RZ, R76 ;  /* 0x000000ffff197224 */ /* 0x000fc600078e004c */
[----:B------:R-:W-:-:S04]  /*562e0*/  LOP3.LUT R24, R24, 0x1, RZ, 0xc0, !PT ;  /* 0x0000000118187812 */ /* 0x000fc800078ec0ff */
[----:B------:R-:W-:Y:S01]  /*562f0*/  IADD3 R71, P1, P2, R71, R10, R24 ;  /* 0x0000000a47477210 */ /* 0x000fe20007a3e018 */
[----:B------:R-:W-:-:S03]  /*56300*/  IMAD.MOV.U32 R24, RZ, RZ, R77 ;  /* 0x000000ffff187224 */ /* 0x000fc600078e004d */
[----:B------:R-:W-:-:S09]  /*56310*/  IADD3.X R70, PT, PT, R70, R11, RZ, P1, P2 ;  /* 0x0000000b46467210 */ /* 0x000fd20000fe44ff */
.L_x_154:
        /* <DEDUP_REMOVED lines=39> */
.L_x_155:
        /* <DEDUP_REMOVED lines=15> */
[----:B------:R-:W-:Y:S02]  /*56680*/  CS2R R110, SRZ ;  /* 0x00000000006e7805 */ /* 0x000fe4000001ff00 */
[----:B------:R-:W-:Y:S02]  /*56690*/  CS2R R108, SRZ ;  /* 0x00000000006c7805 */ /* 0x000fe4000001ff00 */
[----:B------:R-:W-:Y:S02]  /*566a0*/  ISETP.GT.U32.AND.EX P0, PT, R92, UR9, PT, P0 ;  /* 0x000000095c007c0c */ /* 0x000fe4000bf04100 */
[----:B------:R-:W-:Y:S02]  /*566b0*/  CS2R R106, SRZ ;  /* 0x00000000006a7805 */ /* 0x000fe4000001ff00 */
[----:B------:R-:W-:Y:S01]  /*566c0*/  CS2R R104, SRZ ;  /* 0x0000000000687805 */ /* 0x000fe2000001ff00 */
        /* <DEDUP_REMOVED lines=68> */
[----:B------:R-:W-:Y:S02]  /*56b10*/  IMAD.IADD R13, R25, 0x1, R15 ;  /* 0x00000001190d7824 */ /* 0x000fe400078e020f */
[----:B------:R-:W-:-:S03]  /*56b20*/  IMAD.WIDE.U32 R74, R37, R36, RZ ;  /* 0x00000024254a7225 */ /* 0x000fc600078e00ff */
[----:B------:R-:W-:Y:S01]  /*56b30*/  IADD3 R90, P1, P2, R70, R13, R90 ;  /* 0x0000000d465a7210 */ /* 0x000fe20007a3e05a */
[----:B------:R-:W-:Y:S02]  /*56b40*/  IMAD.MOV.U32 R97, RZ, RZ, RZ ;  /* 0x000000ffff617224 */ /* 0x000fe400078e00ff */
[----:B------:R-:W-:Y:S02]  /*56b50*/  IMAD.MOV.U32 R89, RZ, RZ, RZ ;  /* 0x000000ffff597224 */ /* 0x000fe400078e00ff */
[----:B------:R-:W-:Y:S02]  /*56b60*/  IMAD.IADD R107, R25, 0x1, R71 ;  /* 0x00000001196b7824 */ /* 0x000fe400078e0247 */
[----:B------:R-:W-:Y:S02]  /*56b70*/  IMAD.IADD R95, R97, 0x1, R75 ;  /* 0x00000001615f7824 */ /* 0x000fe400078e024b */
[----:B------:R-:W-:-:S03]  /*56b80*/  IMAD.WIDE.U32 R70, R34, R35, RZ ;  /* 0x0000002322467225 */ /* 0x000fc600078e00ff */
[C---:B------:R-:W-:Y:S01]  /*56b90*/  SHF.L.U64.HI R94, R74.reuse, 0x1, R95 ;  /* 0x000000014a5e7819 */ /* 0x040fe2000001025f */
[----:B------:R-:W-:Y:S01]  /*56ba0*/  IMAD.IADD R24, R85, 0x1, R89 ;  /* 0x0000000155187824 */ /* 0x000fe200078e0259 */
[C-C-:B------:R-:W-:Y:S01]  /*56bb0*/  SHF.R.U64 R96, R74.reuse, 0x1f, R95.reuse ;  /* 0x0000001f4a607819 */ /* 0x140fe2000000125f */
[----:B------:R-:W-:Y:S01]  /*56bc0*/  IMAD.SHL.U32 R85, R74, 0x2, RZ ;  /* 0x000000024a557824 */ /* 0x000fe200078e00ff */
[----:B------:R-:W-:Y:S01]  /*56bd0*/  SHF.R.U32.HI R95, RZ, 0x1f, R95 ;  /* 0x0000001fff5f7819 */ /* 0x000fe2000001165f */
[----:B------:R-:W-:Y:S01]  /*56be0*/  IMAD.IADD R87, R71, 0x1, R17 ;  /* 0x0000000147577824 */ /* 0x000fe200078e0211 */
[----:B------:R-:W-:Y:S01]  /*56bf0*/  IADD3.X R71, PT, PT, RZ, RZ, RZ, P0, P3 ;  /* 0x000000ffff477210 */ /* 0x000fe200007e64ff */
[----:B------:R-:W-:Y:S01]  /*56c00*/  IMAD.WIDE.U32 R74, R35, R35, RZ ;  /* 0x00000023234a7225 */ /* 0x000fe200078e00ff */
[----:B------:R-:W-:Y:S02]  /*56c10*/  LOP3.LUT R92, R85, 0xfffffffe, RZ, 0xc0, !PT ;  /* 0xfffffffe555c7812 */ /* 0x000fe400078ec0ff */
[C-C-:B------:R-:W-:Y:S01]  /*56c20*/  SHF.L.U64.HI R86, R70.reuse, 0x1, R87.reuse ;  /* 0x0000000146567819 */ /* 0x140fe20000010257 */
[----:B------:R-:W-:Y:S01]  /*56c30*/  IMAD.MOV.U32 R13, RZ, RZ, RZ ;  /* 0x000000ffff0d7224 */ /* 0x000fe200078e00ff */
[C-C-:B------:R-:W-:Y:S01]  /*56c40*/  SHF.R.U64 R88, R70.reuse, 0x1f, R87.reuse ;  /* 0x0000001f46587819 */ /* 0x140fe20000001257 */
[----:B------:R-:W-:Y:S01]  /*56c50*/  IMAD.SHL.U32 R15, R70, 0x2, RZ ;  /* 0x00000002460f7824 */ /* 0x000fe200078e00ff */
[----:B------:R-:W-:Y:S01]  /*56c60*/  SHF.R.U32.HI R87, RZ, 0x1f, R87 ;  /* 0x0000001fff577819 */ /* 0x000fe20000011657 */
[----:B------:R-:W-:Y:S01]  /*56c70*/  IMAD.MOV.U32 R69, RZ, RZ, RZ ;  /* 0x000000ffff457224 */ /* 0x000fe200078e00ff */
[----:B------:R-:W-:Y:S01]  /*56c80*/  LOP3.LUT R86, R86, 0x1, RZ, 0xc0, !PT ;  /* 0x0000000156567812 */ /* 0x000fe200078ec0ff */
[----:B------:R-:W-:Y:S01]  /*56c90*/  IMAD.IADD R13, R75, 0x1, R13 ;  /* 0x000000014b0d7824 */ /* 0x000fe200078e020d */
[----:B------:R-:W-:Y:S01]  /*56ca0*/  LOP3.LUT R70, R15, 0xfffffffe, RZ, 0xc0, !PT ;  /* 0xfffffffe0f467812 */ /* 0x000fe200078ec0ff */
[----:B------:R-:W-:Y:S01]  /*56cb0*/  IMAD.WIDE.U32 R68, R40, R34, R68 ;  /* 0x0000002228447225 */ /* 0x000fe200078e0044 */
[----:B------:R-:W-:-:S02]  /*56cc0*/  IADD3.X R15, PT, PT, RZ, RZ, RZ, P4, P5 ;  /* 0x000000ffff0f7210 */ /* 0x000fc400027ea4ff */
[----:B------:R-:W-:Y:S01]  /*56cd0*/  LOP3.LUT R75, R87, 0x1, RZ, 0xc0, !PT ;  /* 0x00000001574b7812 */ /* 0x000fe200078ec0ff */
[----:B------:R-:W-:Y:S01]  /*56ce0*/  IMAD.MOV.U32 R25, RZ, RZ, RZ ;  /* 0x000000ffff197224 */ /* 0x000fe200078e00ff */
[----:B------:R-:W-:Y:S01]  /*56cf0*/  IADD3 R15, P4, P6, R15, R68, R73 ;  /* 0x000000440f0f7210 */ /* 0x000fe20007e9e049 */
[----:B------:R-:W-:Y:S01]  /*56d00*/  IMAD.IADD R12, R89, 0x1, R91 ;  /* 0x00000001590c7824 */ /* 0x000fe200078e025b */
[----:B------:R-:W-:Y:S01]  /*56d10*/  IADD3 R91, P0, PT, R70, R13, RZ ;  /* 0x0000000d465b7210 */ /* 0x000fe20007f1e0ff */
[----:B------:R-:W-:Y:S01]  /*56d20*/  IMAD.WIDE.U32 R24, R38, R34, R24 ;  /* 0x0000002226187225 */ /* 0x000fe200078e0018 */
[----:B------:R-:W-:-:S03]  /*56d30*/  LOP3.LUT R94, R94, 0x1, RZ, 0xc0, !PT ;  /* 0x000000015e5e7812 */ /* 0x000fc600078ec0ff */
[----:B------:R-:W-:Y:S01]  /*56d40*/  IMAD.IADD R70, R77, 0x1, R69 ;  /* 0x000000014d467824 */ /* 0x000fe200078e0245 */
[----:B------:R-:W-:Y:S01]  /*56d50*/  IADD3 R93, P3, P5, R71, R24, R93 ;  /* 0x00000018475d7210 */ /* 0x000fe20007d7e05d */
[----:B------:R-:W-:Y:S02]  /*56d60*/  IMAD.MOV.U32 R105, RZ, RZ, RZ ;  /* 0x000000ffff697224 */ /* 0x000fe400078e00ff */
[----:B------:R-:W-:Y:S01]  /*56d70*/  IMAD.WIDE.U32 R68, R36, R35, RZ ;  /* 0x0000002324447225 */ /* 0x000fe200078e00ff */
[----:B------:R-:W-:-:S03]  /*56d80*/  IADD3.X R24, PT, PT, RZ, R70, RZ, P4, P6 ;  /* 0x00000046ff187210 */ /* 0x000fc600027ec4ff */
[----:B------:R-:W-:Y:S02]  /*56d90*/  IMAD.MOV.U32 R13, RZ, RZ, RZ ;  /* 0x000000ffff0d7224 */ /* 0x000fe400078e00ff */
[----:B------:R-:W-:-:S04]  /*56da0*/  IMAD.WIDE.U32 R76, R36, R36, RZ ;  /* 0x00000024244c7225 */ /* 0x000fc800078e00ff */
[----:B------:R-:W-:Y:S02]  /*56db0*/  IMAD.IADD R25, R89, 0x1, R25 ;  /* 0x0000000159197824 */ /* 0x000fe400078e0219 */
[----:B------:R-:W-:-:S03]  /*56dc0*/  IMAD.WIDE.U32 R78, R37, R35, RZ ;  /* 0x00000023254e7225 */ /* 0x000fc600078e00ff */
[----:B------:R-:W-:Y:S01]  /*56dd0*/  IADD3.X R25, PT, PT, RZ, R25, RZ, P3, P5 ;  /* 0x00000019ff197210 */ /* 0x000fe20001fea4ff */
[----:B------:R-:W-:-:S04]  /*56de0*/  IMAD.WIDE.U32 R80, R36, R34, RZ ;  /* 0x0000002224507225 */ /* 0x000fc800078e00ff */
[----:B------:R-:W-:Y:S02]  /*56df0*/  IMAD.IADD R69, R69, 0x1, R105 ;  /* 0x0000000145457824 */ /* 0x000fe400078e0269 */
[----:B------:R-:W-:-:S03]  /*56e00*/  IMAD.WIDE.U32 R12, R38, R37, R12 ;  /* 0x00000025260c7225 */ /* 0x000fc600078e000c */
[----:B------:R-:W-:Y:S01]  /*56e10*/  IADD3 R69, P5, P3, R80, R69, R78 ;  /* 0x0000004550457210 */ /* 0x000fe20007bbe04e */
[----:B------:R-:W-:Y:S01]  /*56e20*/  IMAD.IADD R71, R105, 0x1, R77 ;  /* 0x0000000169477824 */ /* 0x000fe200078e024d */
[----:B------:R-:W-:Y:S01]  /*56e30*/  IADD3 R107, P4, PT, R107, R12, RZ ;  /* 0x0000000c6b6b7210 */ /* 0x000fe20007f9e0ff */
[----:B------:R-:W-:Y:S01]  /*56e40*/  IMAD.WIDE.U32 R82, R74, R2, RZ ;  /* 0x000000024a527225 */ /* 0x000fe200078e00ff */
[----:B------:R-:W-:Y:S02]  /*56e50*/  IADD3.X R12, PT, PT, RZ, RZ, RZ, P1, P2 ;  /* 0x000000ffff0c7210 */ /* 0x000fe40000fe44ff */
[----:B------:R-:W-:Y:S01]  /*56e60*/  IADD3 R78, P6, PT, R92, R71, RZ ;  /* 0x000000475c4e7210 */ /* 0x000fe20007fde0ff */
[----:B------:R-:W-:Y:S01]  /*56e70*/  IMAD.X R73, R89, 0x1, R13, P4 ;  /* 0x0000000159497824 */ /* 0x000fe200020e060d */
[----:B------:R-:W-:Y:S01]  /*56e80*/  SHF.R.U32.HI R92, RZ, 0x1f, R69 ;  /* 0x0000001fff5c7819 */ /* 0x000fe20000011645 */
[----:B------:R-:W-:Y:S01]  /*56e90*/  IMAD.WIDE.U32 R70, R82, R4, RZ ;  /* 0x0000000452467225 */ /* 0x000fe200078e00ff */
[----:B------:R-:W-:-:S02]  /*56ea0*/  LOP3.LUT R77, R95, 0x1, RZ, 0xc0, !PT ;  /* 0x000000015f4d7812 */ /* 0x000fc400078ec0ff */
[----:B------:R-:W-:Y:S01]  /*56eb0*/  IADD3 R111, P4, PT, R92, R16, RZ ;  /* 0x000000105c6f7210 */ /* 0x000fe20007f9e0ff */
[----:B------:R-:W-:Y:S01]  /*56ec0*/  IMAD R89, R91, R2, RZ ;  /* 0x000000025b597224 */ /* 0x000fe200078e02ff */
[C---:B------:R-:W-:Y:S01]  /*56ed0*/  IADD3 RZ, P1, PT, R74.reuse, R70, RZ ;  /* 0x000000464aff7210 */ /* 0x040fe20007f3e0ff */
[----:B------:R-:W-:Y:S01]  /*56ee0*/  IMAD.X R13, RZ, RZ, R86, P0 ;  /* 0x000000ffff0d7224 */ /* 0x000fe200000e0656 */
[----:B------:R-:W-:Y:S01]  /*56ef0*/  IADD3 R85, P2, PT, R111, R76, RZ ;  /* 0x0000004c6f557210 */ /* 0x000fe20007f5e0ff */
[----:B------:R-:W-:Y:S01]  /*56f00*/  IMAD R89, R74, R3, R89 ;  /* 0x000000034a597224 */ /* 0x000fe200078e0259 */
[----:B------:R-:W-:Y:S01]  /*56f10*/  LOP3.LUT R74, R88, 0xfffffffe, RZ, 0xc0, !PT ;  /* 0xfffffffe584a7812 */ /* 0x000fe200078ec0ff */
[----:B------:R-:W-:Y:S01]  /*56f20*/  IMAD.X R87, RZ, RZ, R84, P4 ;  /* 0x000000ffff577224 */ /* 0x000fe200020e0654 */
[----:B------:R-:W-:Y:S01]  /*56f30*/  ISETP.GT.U32.AND P0, PT, R16, R111, PT ;  /* 0x0000006f1000720c */ /* 0x000fe20003f04070 */
[----:B------:R-:W-:Y:S01]  /*56f40*/  IMAD.X R94, RZ, RZ, R94, P6 ;  /* 0x000000ffff5e7224 */ /* 0x000fe200030e065e */
[----:B------:R-:W-:Y:S01]  /*56f50*/  LOP3.LUT R76, R96, 0xfffffffe, RZ, 0xc0, !PT ;  /* 0xfffffffe604c7812 */ /* 0x000fe200078ec0ff */
[----:B------:R-:W-:Y:S01]  /*56f60*/  IMAD.WIDE.U32 R74, R34, R34, R74 ;  /* 0x00000022224a7225 */ /* 0x000fe200078e004a */
[----:B------:R-:W-:-:S03]  /*56f70*/  ISETP.GT.U32.AND.EX P0, PT, R84, R87, PT, P0 ;  /* 0x000000575400720c */ /* 0x000fc60003f04100 */
[----:B------:R-:W-:Y:S01]  /*56f80*/  IMAD.WIDE.U32 R76, R37, R37, R76 ;  /* 0x00000025254c7225 */ /* 0x000fe200078e004c */
[----:B------:R-:W-:-:S03]  /*56f90*/  SEL R70, R16, R111, P0 ;  /* 0x0000006f10467207 */ /* 0x000fc60000000000 */
[----:B------:R-:W-:Y:S01]  /*56fa0*/  IMAD.X R95, R87, 0x1, R78, P2 ;  /* 0x00000001575f7824 */ /* 0x000fe200010e064e */
[----:B------:R-:W-:Y:S01]  /*56fb0*/  IADD3 R13, P2, PT, R13, R74, RZ ;  /* 0x0000004a0d0d7210 */ /* 0x000fe20007f5e0ff */
[----:B------:R-:W-:Y:S01]  /*56fc0*/  IMAD.IADD R89, R83, 0x1, R89 ;  /* 0x0000000153597824 */ /* 0x000fe200078e0259 */
[----:B------:R-:W-:Y:S01]  /*56fd0*/  IADD3 R94, P6, P4, R94, R76, R93 ;  /* 0x0000004c5e5e7210 */ /* 0x000fe20007cde05d */
[----:B------:R-:W-:Y:S01]  /*56fe0*/  IMAD.IADD R76, R97, 0x1, R77 ;  /* 0x00000001614c7824 */ /* 0x000fe200078e024d */
[----:B------:R-:W-:Y:S01]  /*56ff0*/  SEL R78, R84, R87, P0 ;  /* 0x00000057544e7207 */ /* 0x000fe20000000000 */
[----:B------:R-:W-:Y:S01]  /*57000*/  IMAD.WIDE.U32 R86, R89, R4, RZ ;  /* 0x0000000459567225 */ /* 0x000fe200078e00ff */
[----:B------:R-:W-:Y:S02]  /*57010*/  ISETP.GT.U32.AND P0, PT, R70, R85, PT ;  /* 0x000000554600720c */ /* 0x000fe40003f04070 */
[----:B------:R-:W-:Y:S01]  /*57020*/  IADD3.X R88, PT, PT, RZ, R76, R25, P6, P4 ;  /* 0x0000004cff587210 */ /* 0x000fe200037e8419 */
[----:B------:R-:W-:Y:S01]  /*57030*/  IMAD.X R17, R17, 0x1, R75, P2 ;  /* 0x0000000111117824 */ /* 0x000fe200010e064b */
[----:B------:R-:W-:Y:S01]  /*57040*/  ISETP.GT.U32.AND.EX P0, PT, R78, R95, PT, P0 ;  /* 0x0000005f4e00720c */ /* 0x000fe20003f04100 */
[----:B------:R-:W-:Y:S01]  /*57050*/  IMAD.WIDE.U32 R74, R89, R6, RZ ;  /* 0x00000006594a7225 */ /* 0x000fe200078e00ff */
[----:B------:R-:W-:-:S02]  /*57060*/  IADD3 R80, P2, PT, R85, R16, RZ ;  /* 0x0000001055507210 */ /* 0x000fc40007f5e0ff */
        /* <DEDUP_REMOVED lines=133> */
[----:B------:R-:W-:Y:S01]  /*578c0*/  IMAD.IADD R105, R105, 0x1, R81 ;  /* 0x0000000169697824 */ /* 0x000fe200078e0251 */
[----:B------:R-:W-:Y:S01]  /*578d0*/  IADD3 R68, P1, PT, R87, R78, RZ ;  /* 0x0000004e57447210 */ /* 0x000fe20007f3e0ff */
[----:B------:R-:W-:Y:S01]  /*578e0*/  IMAD.X R69, RZ, RZ, RZ, P4 ;  /* 0x000000ffff457224 */ /* 0x000fe200020e06ff */
[----:B------:R-:W-:Y:S01]  /*578f0*/  IADD3.X R88, P6, PT, R88, R117, RZ, P6, !PT ;  /* 0x0000007558587210 */ /* 0x000fe200037de4ff */
[----:B------:R-:W-:Y:S01]  /*57900*/  IMAD.MOV.U32 R81, RZ, RZ, RZ ;  /* 0x000000ffff517224 */ /* 0x000fe200078e00ff */
        /* <DEDUP_REMOVED lines=10> */
[----:B------:R-:W-:Y:S02]  /*579b0*/  IADD3.X R78, PT, PT, R85, RZ, RZ, P2, P6 ;  /* 0x000000ff554e7210 */ /* 0x000fe400017ec4ff */
[----:B------:R-:W-:Y:S01]  /*579c0*/  IADD3.X R85, P0, PT, RZ, R72, RZ, P0, !PT ;  /* 0x00000048ff557210 */ /* 0x000fe2000071e4ff */
        /* <DEDUP_REMOVED lines=19> */
[----:B------:R-:W-:Y:S02]  /*57b00*/  IADD3.X R86, PT, PT, R83, RZ, RZ, P3, P6 ;  /* 0x000000ff53567210 */ /* 0x000fe40001fec4ff */
[-C--:B------:R-:W-:Y:S02]  /*57b10*/  ISETP.GT.U32.AND P1, PT, R91, R14.reuse, PT ;  /* 0x0000000e5b00720c */ /* 0x080fe40003f24070 */
[----:B------:R-:W-:Y:S02]  /*57b20*/  IADD3.X R77, P2, P6, R72, RZ, RZ, P2, P0 ;  /* 0x000000ff484d7210 */ /* 0x000fe400016404ff */
[----:B------:R-:W-:Y:S01]  /*57b30*/  ISETP.GE.U32.AND P0, PT, R89, R14, PT ;  /* 0x0000000e5900720c */ /* 0x000fe20003f06070 */
[----:B------:R-:W-:Y:S01]  /*57b40*/  IMAD R14, R87, R2, RZ ;  /* 0x00000002570e7224 */ /* 0x000fe200078e02ff */
[----:B------:R-:W-:-:S02]  /*57b50*/  ISETP.GT.U32.AND.EX P1, PT, R95, R90, PT, P1 ;  /* 0x0000005a5f00720c */ /* 0x000fc40003f24110 */
[----:B------:R-:W-:Y:S01]  /*57b60*/  IADD3.X R83, PT, PT, R73, RZ, RZ, P2, P6 ;  /* 0x000000ff49537210 */ /* 0x000fe200017ec4ff */
[----:B------:R-:W-:Y:S01]  /*57b70*/  IMAD.WIDE.U32 R72, R71, R8, RZ ;  /* 0x0000000847487225 */ /* 0x000fe200078e00ff */
[----:B------:R-:W-:Y:S02]  /*57b80*/  ISETP.GE.U32.AND P2, PT, R96, R13, PT ;  /* 0x0000000d6000720c */ /* 0x000fe40003f46070 */
[----:B------:R-:W-:Y:S01]  /*57b90*/  IADD3 R92, P4, P5, R92, R105, R105 ;  /* 0x000000695c5c7210 */ /* 0x000fe20007d9e069 */
[----:B------:R-:W-:Y:S01]  /*57ba0*/  IMAD R75, R85, R3, R14 ;  /* 0x00000003554b7224 */ /* 0x000fe200078e020e */
[----:B------:R-:W-:Y:S01]  /*57bb0*/  SEL R13, RZ, 0x1, !P1 ;  /* 0x00000001ff0d7807 */ /* 0x000fe20004800000 */
[C---:B------:R-:W-:Y:S01]  /*57bc0*/  IMAD.WIDE.U32 R72, P6, R70.reuse, R9, R72 ;  /* 0x0000000946487225 */ /* 0x040fe200078c0048 */
[----:B------:R-:W-:Y:S02]  /*57bd0*/  ISETP.GE.U32.AND.EX P1, PT, R79, R17, PT, P2 ;  /* 0x000000114f00720c */ /* 0x000fe40003f26120 */
[----:B------:R-:W-:Y:S01]  /*57be0*/  IADD3.X R14, PT, PT, RZ, R80, R80, P4, P5 ;  /* 0x00000050ff0e7210 */ /* 0x000fe200027ea450 */
[----:B------:R-:W-:Y:S01]  /*57bf0*/  IMAD.IADD R79, R69, 0x1, R75 ;  /* 0x00000001454f7824 */ /* 0x000fe200078e024b */
[----:B------:R-:W-:Y:S01]  /*57c00*/  IADD3 R107, P4, P5, R13, R107, R12 ;  /* 0x0000006b0d6b7210 */ /* 0x000fe20007d9e00c */
[----:B------:R-:W-:Y:S01]  /*57c10*/  IMAD.WIDE.U32 R74, R70, R8, RZ ;  /* 0x00000008464a7225 */ /* 0x000fe200078e00ff */
[----:B------:R-:W-:-:S02]  /*57c20*/  IADD3 R93, P3, PT, R16, R93, RZ ;  /* 0x0000005d105d7210 */ /* 0x000fc40007f7e0ff */
        /* <DEDUP_REMOVED lines=141> */
.L_x_157:
        /* <DEDUP_REMOVED lines=21> */
.L_x_158:
        /* <DEDUP_REMOVED lines=488> */
.L_x_159:
        /* <DEDUP_REMOVED lines=21> */
.L_x_160:
        /* <DEDUP_REMOVED lines=69> */
.L_x_161:
        /* <DEDUP_REMOVED lines=21> */
.L_x_162:
        /* <DEDUP_REMOVED lines=76> */
.L_x_163:
        /* <DEDUP_REMOVED lines=21> */
.L_x_164:
        /* <DEDUP_REMOVED lines=427> */
.L_x_165:
        /* <DEDUP_REMOVED lines=21> */
.L_x_166:
        /* <DEDUP_REMOVED lines=69> */
.L_x_167:
        /* <DEDUP_REMOVED lines=21> */
.L_x_168:
        /* <DEDUP_REMOVED lines=69> */
.L_x_169:
        /* <DEDUP_REMOVED lines=21> */
.L_x_170:
        /* <DEDUP_REMOVED lines=70> */
.L_x_171:
        /* <DEDUP_REMOVED lines=21> */
.L_x_172:
        /* <DEDUP_REMOVED lines=17> */
[----:B------:R-:W-:Y:S02]  /*5dfd0*/  IMAD.IADD R104, R77, 0x1, R83 ;  /* 0x000000014d687824 */ /* 0x000fe400078e0253 */
[----:B------:R-:W-:-:S04]  /*5dfe0*/  IMAD.WIDE.U32 R76, R28, R29, RZ ;  /* 0x0000001d1c4c7225 */ /* 0x000fc800078e00ff */
[----:B------:R-:W-:Y:S02]  /*5dff0*/  IMAD.MOV.U32 R91, RZ, RZ, RZ ;  /* 0x000000ffff5b7224 */ /* 0x000fe400078e00ff */
[----:B------:R-:W-:-:S04]  /*5e000*/  IMAD.WIDE.U32 R78, R26, R27, RZ ;  /* 0x0000001b1a4e7225 */ /* 0x000fc800078e00ff */
[----:B------:R-:W-:Y:S02]  /*5e010*/  IMAD.MOV.U32 R33, RZ, RZ, RZ ;  /* 0x000000ffff217224 */ /* 0x000fe400078e00ff */
[----:B------:R-:W-:-:S04]  /*5e020*/  IMAD.WIDE.U32 R88, R27, R27, RZ ;  /* 0x0000001b1b587225 */ /* 0x000fc800078e00ff */
[----:B------:R-:W-:Y:S02]  /*5e030*/  IMAD.IADD R123, R93, 0x1, R77 ;  /* 0x000000015d7b7824 */ /* 0x000fe400078e024d */
[----:B------:R-:W-:Y:S02]  /*5e040*/  IMAD.IADD R85, R79, 0x1, R91 ;  /* 0x000000014f557824 */ /* 0x000fe400078e025b */
[----:B------:R-:W-:Y:S01]  /*5e050*/  IMAD.SHL.U32 R75, R78, 0x2, RZ ;  /* 0x000000024e4b7824 */ /* 0x000fe200078e00ff */
[C---:B------:R-:W-:Y:S01]  /*5e060*/  SHF.R.U64 R108, R76.reuse, 0x1f, R123 ;  /* 0x0000001f4c6c7819 */ /* 0x040fe2000000127b */
[----:B------:R-:W-:Y:S01]  /*5e070*/  IMAD.IADD R33, R89, 0x1, R33 ;  /* 0x0000000159217824 */ /* 0x000fe200078e0221 */
[----:B------:R-:W-:Y:S01]  /*5e080*/  SHF.L.U64.HI R89, R76, 0x1, R123 ;  /* 0x000000014c597819 */ /* 0x000fe2000001027b */
[----:B------:R-:W-:Y:S01]  /*5e090*/  IMAD.IADD R119, R81, 0x1, R119 ;  /* 0x0000000151777824 */ /* 0x000fe200078e0277 */
[--C-:B------:R-:W-:Y:S01]  /*5e0a0*/  SHF.L.U64.HI R92, R78, 0x1, R85.reuse ;  /* 0x000000014e5c7819 */ /* 0x100fe20000010255 */
[----:B------:R-:W-:Y:S01]  /*5e0b0*/  IMAD.SHL.U32 R105, R76, 0x2, RZ ;  /* 0x000000024c697824 */ /* 0x000fe200078e00ff */
[----:B------:R-:W-:Y:S01]  /*5e0c0*/  SHF.R.U64 R96, R78, 0x1f, R85 ;  /* 0x0000001f4e607819 */ /* 0x000fe20000001255 */
[----:B------:R-:W-:Y:S01]  /*5e0d0*/  IMAD.WIDE.U32 R80, R29, R27, RZ ;  /* 0x0000001b1d507225 */ /* 0x000fe200078e00ff */
[----:B------:R-:W-:-:S02]  /*5e0e0*/  LOP3.LUT R78, R75, 0xfffffffe, RZ, 0xc0, !PT ;  /* 0xfffffffe4b4e7812 */ /* 0x000fc400078ec0ff */
[----:B------:R-:W-:Y:S01]  /*5e0f0*/  LOP3.LUT R96, R96, 0xfffffffe, RZ, 0xc0, !PT ;  /* 0xfffffffe60607812 */ /* 0x000fe200078ec0ff */
[----:B------:R-:W-:Y:S01]  /*5e100*/  IMAD.WIDE.U32 R76, R28, R27, RZ ;  /* 0x0000001b1c4c7225 */ /* 0x000fe200078e00ff */
[----:B------:R-:W-:Y:S02]  /*5e110*/  SHF.R.U32.HI R27, RZ, 0x1f, R85 ;  /* 0x0000001fff1b7819 */ /* 0x000fe40000011655 */
[----:B------:R-:W-:Y:S01]  /*5e120*/  IADD3 R117, P0, PT, R78, R33, RZ ;  /* 0x000000214e757210 */ /* 0x000fe20007f1e0ff */
[----:B------:R-:W-:Y:S01]  /*5e130*/  IMAD.MOV.U32 R75, RZ, RZ, RZ ;  /* 0x000000ffff4b7224 */ /* 0x000fe200078e00ff */
[----:B------:R-:W-:Y:S01]  /*5e140*/  LOP3.LUT R97, R27, 0x1, RZ, 0xc0, !PT ;  /* 0x000000011b617812 */ /* 0x000fe200078ec0ff */
[-C--:B------:R-:W-:Y:S01]  /*5e150*/  IMAD.WIDE.U32 R78, R29, R26.reuse, RZ ;  /* 0x0000001a1d4e7225 */ /* 0x080fe200078e00ff */
[----:B------:R-:W-:Y:S02]  /*5e160*/  LOP3.LUT R92, R92, 0x1, RZ, 0xc0, !PT ;  /* 0x000000015c5c7812 */ /* 0x000fe400078ec0ff */
[----:B------:R-:W-:Y:S01]  /*5e170*/  SHF.R.U32.HI R123, RZ, 0x1f, R123 ;  /* 0x0000001fff7b7819 */ /* 0x000fe2000001167b */
[----:B------:R-:W-:Y:S01]  /*5e180*/  IMAD.IADD R81, R81, 0x1, R75 ;  /* 0x0000000151517824 */ /* 0x000fe200078e024b */
[----:B------:R-:W-:Y:S01]  /*5e190*/  LOP3.LUT R89, R89, 0x1, RZ, 0xc0, !PT ;  /* 0x0000000159597812 */ /* 0x000fe200078ec0ff */
[----:B------:R-:W-:-:S03]  /*5e1a0*/  IMAD.WIDE.U32 R96, R26, R26, R96 ;  /* 0x0000001a1a607225 */ /* 0x000fc600078e0060 */
[----:B------:R-:W-:Y:S01]  /*5e1b0*/  IADD3 R81, P3, P4, R78, R81, R76 ;  /* 0x000000514e517210 */ /* 0x000fe20007c7e04c */
[----:B------:R-:W-:Y:S01]  /*5e1c0*/  IMAD.X R27, RZ, RZ, R92, P0 ;  /* 0x000000ffff1b7224 */ /* 0x000fe200000e065c */
[----:B------:R-:W-:Y:S01]  /*5e1d0*/  IADD3.X R78, PT, PT, RZ, RZ, RZ, P1, P6 ;  /* 0x000000ffff4e7210 */ /* 0x000fe20000fec4ff */
[-C--:B------:R-:W-:Y:S01]  /*5e1e0*/  IMAD.WIDE.U32 R106, R29, R29.reuse, RZ ;  /* 0x0000001d1d6a7225 */ /* 0x080fe200078e00ff */
[----:B------:R-:W-:Y:S02]  /*5e1f0*/  SHF.R.U32.HI R94, RZ, 0x1f, R81 ;  /* 0x0000001fff5e7819 */ /* 0x000fe40000011651 */
[----:B------:R-:W-:Y:S01]  /*5e200*/  IADD3 R27, P6, PT, R27, R96, RZ ;  /* 0x000000601b1b7210 */ /* 0x000fe20007fde0ff */
[----:B------:R-:W-:Y:S01]  /*5e210*/  IMAD.WIDE.U32 R86, R30, R29, RZ ;  /* 0x0000001d1e567225 */ /* 0x000fe200078e00ff */
[----:B------:R-:W-:Y:S02]  /*5e220*/  IADD3 R111, P0, PT, R94, R82, RZ ;  /* 0x000000525e6f7210 */ /* 0x000fe40007f1e0ff */
[----:B------:R-:W-:Y:S01]  /*5e230*/  LOP3.LUT R76, R105, 0xfffffffe, RZ, 0xc0, !PT ;  /* 0xfffffffe694c7812 */ /* 0x000fe200078ec0ff */
[----:B------:R-:W-:-:S02]  /*5e240*/  IMAD.IADD R33, R75, 0x1, R107 ;  /* 0x000000014b217824 */ /* 0x000fc400078e026b */
[----:B------:R-:W-:Y:S01]  /*5e250*/  IMAD.X R92, R91, 0x1, R97, P6 ;  /* 0x000000015b5c7824 */ /* 0x000fe200030e0661 */
[----:B------:R-:W-:Y:S01]  /*5e260*/  IADD3 R107, P6, PT, R111, R106, RZ ;  /* 0x0000006a6f6b7210 */ /* 0x000fe20007fde0ff */
[----:B------:R-:W-:Y:S01]  /*5e270*/  IMAD.WIDE.U32 R84, R31, R28, RZ ;  /* 0x0000001c1f547225 */ /* 0x000fe200078e00ff */
[----:B------:R-:W-:-:S03]  /*5e280*/  IADD3 R33, P1, PT, R76, R33, RZ ;  /* 0x000000214c217210 */ /* 0x000fc60007f3e0ff */
[----:B------:R-:W-:Y:S02]  /*5e290*/  IMAD.IADD R96, R121, 0x1, R87 ;  /* 0x0000000179607824 */ /* 0x000fe400078e0257 */
[----:B------:R-:W-:Y:S02]  /*5e2a0*/  IMAD.MOV.U32 R97, RZ, RZ, RZ ;  /* 0x000000ffff617224 */ /* 0x000fe400078e00ff */
[----:B------:R-:W-:Y:S01]  /*5e2b0*/  IMAD.X R106, RZ, RZ, R115, P0 ;  /* 0x000000ffff6a7224 */ /* 0x000fe200000e0673 */
[----:B------:R-:W-:Y:S01]  /*5e2c0*/  ISETP.GT.U32.AND P0, PT, R82, R111, PT ;  /* 0x0000006f5200720c */ /* 0x000fe20003f04070 */
[----:B------:R-:W-:Y:S02]  /*5e2d0*/  IMAD.IADD R85, R113, 0x1, R85 ;  /* 0x0000000171557824 */ /* 0x000fe400078e0255 */
[----:B------:R-:W-:Y:S01]  /*5e2e0*/  IMAD.WIDE.U32 R96, R30, R28, R96 ;  /* 0x0000001c1e607225 */ /* 0x000fe200078e0060 */
[----:B------:R-:W-:-:S03]  /*5e2f0*/  ISETP.GT.U32.AND.EX P0, PT, R115, R106, PT, P0 ;  /* 0x0000006a7300720c */ /* 0x000fc60003f04100 */
[----:B------:R-:W-:Y:S02]  /*5e300*/  IMAD.MOV.U32 R91, RZ, RZ, RZ ;  /* 0x000000ffff5b7224 */ /* 0x000fe400078e00ff */
[----:B------:R-:W-:Y:S02]  /*5e310*/  IMAD.MOV.U32 R105, RZ, RZ, RZ ;  /* 0x000000ffff697224 */ /* 0x000fe400078e00ff */
[----:B------:R-:W-:Y:S01]  /*5e320*/  IMAD.X R110, R106, 0x1, R33, P6 ;  /* 0x000000016a6e7824 */ /* 0x000fe200030e0621 */
[----:B------:R-:W-:Y:S01]  /*5e330*/  IADD3 R76, P6, PT, R85, R96, RZ ;  /* 0x00000060554c7210 */ /* 0x000fe20007fde0ff */
[----:B------:R-:W-:Y:S01]  /*5e340*/  IMAD.WIDE.U32 R90, R30, R26, R90 ;  /* 0x0000001a1e5a7225 */ /* 0x000fe200078e005a */
[----:B------:R-:W-:Y:S02]  /*5e350*/  SEL R30, R82, R111, P0 ;  /* 0x0000006f521e7207 */ /* 0x000fe40000000000 */
[----:B------:R-:W-:Y:S01]  /*5e360*/  SEL R85, R115, R106, P0 ;  /* 0x0000006a73557207 */ /* 0x000fe20000000000 */
[----:B------:R-:W-:Y:S01]  /*5e370*/  IMAD.WIDE.U32 R104, R32, R26, R104 ;  /* 0x0000001a20687225 */ /* 0x000fe200078e0068 */
[----:B------:R-:W-:-:S02]  /*5e380*/  LOP3.LUT R96, R108, 0xfffffffe, RZ, 0xc0, !PT ;  /* 0xfffffffe6c607812 */ /* 0x000fc400078ec0ff */
[----:B------:R-:W-:Y:S01]  /*5e390*/  ISETP.GT.U32.AND P0, PT, R30, R107, PT ;  /* 0x0000006b1e00720c */ /* 0x000fe20003f04070 */
[----:B------:R-:W-:-:S03]  /*5e3a0*/  IMAD.WIDE.U32 R32, R88, R2, RZ ;  /* 0x0000000258207225 */ /* 0x000fc600078e00ff */
[----:B------:R-:W-:Y:S01]  /*5e3b0*/  ISETP.GT.U32.AND.EX P0, PT, R85, R110, PT, P0 ;  /* 0x0000006e5500720c */ /* 0x000fe20003f04100 */
[----:B------:R-:W-:Y:S01]  /*5e3c0*/  IMAD.X R111, R121, 0x1, R97, P6 ;  /* 0x00000001796f7824 */ /* 0x000fe200030e0661 */
[----:B------:R-:W-:Y:S01]  /*5e3d0*/  LOP3.LUT R97, R123, 0x1, RZ, 0xc0, !PT ;  /* 0x000000017b617812 */ /* 0x000fe200078ec0ff */
[----:B------:R-:W-:Y:S01]  /*5e3e0*/  IMAD.X R89, RZ, RZ, R89, P1 ;  /* 0x000000ffff597224 */ /* 0x000fe200008e0659 */
[----:B------:R-:W-:Y:S01]  /*5e3f0*/  IADD3 R109, P1, P6, R78, R90, R109 ;  /* 0x0000005a4e6d7210 */ /* 0x000fe20007e3e06d */
[----:B------:R-:W-:Y:S02]  /*5e400*/  IMAD.IADD R121, R121, 0x1, R91 ;  /* 0x0000000179797824 */ /* 0x000fe400078e025b */
[----:B------:R-:W-:-:S03]  /*5e410*/  IMAD.WIDE.U32 R90, R32, R4, RZ ;  /* 0x00000004205a7225 */ /* 0x000fc600078e00ff */
[----:B------:R-:W-:Y:S01]  /*5e420*/  IADD3.X R121, PT, PT, RZ, R121, RZ, P1, P6 ;  /* 0x00000079ff797210 */ /* 0x000fe20000fec4ff */
[----:B------:R-:W-:Y:S01]  /*5e430*/  IMAD R30, R117, R2, RZ ;  /* 0x00000002751e7224 */ /* 0x000fe200078e02ff */
[----:B------:R-:W-:Y:S01]  /*5e440*/  IADD3 RZ, P1, PT, R88, R90, RZ ;  /* 0x0000005a58ff7210 */ /* 0x000fe20007f3e0ff */
[----:B------:R-:W-:Y:S01]  /*5e450*/  IMAD.WIDE.U32 R96, R28, R28, R96 ;  /* 0x0000001c1c607225 */ /* 0x000fe200078e0060 */
[----:B------:R-:W-:-:S03]  /*5e460*/  SEL R90, RZ, 0x1, !P0 ;  /* 0x00000001ff5a7807 */ /* 0x000fc60004000000 */
        /* <DEDUP_REMOVED lines=15> */
[----:B------:R-:W-:Y:S02]  /*5e560*/  ISETP.GE.U32.AND P0, PT, R78, R107, PT ;  /* 0x0000006b4e00720c */ /* 0x000fe40003f06070 */
[----:B------:R-:W-:Y:S01]  /*5e570*/  SHF.L.U64.HI R33, R80, 0x1, R81 ;  /* 0x0000000150217819 */ /* 0x000fe20000010251 */
        /* <DEDUP_REMOVED lines=36> */
[----:B------:R-:W-:Y:S02]  /*5e7c0*/  ISETP.GT.U32.AND P1, PT, R109, R108, PT ;  /* 0x0000006c6d00720c */ /* 0x000fe40003f24070 */
[----:B------:R-:W-:Y:S01]  /*5e7d0*/  SEL R117, R118, R83, P6 ;  /* 0x0000005376757207 */ /* 0x000fe20003000000 */
        /* <DEDUP_REMOVED lines=12> */
[----:B------:R-:W-:Y:S01]  /*5e8a0*/  IMAD.WIDE.U32 R80, P1, R32, R11, R80 ;  /* 0x0000000b20507225 */ /* 0x000fe20007820050 */
[----:B------:R-:W-:-:S03]  /*5e8b0*/  IADD3.X R117, P5, P0, R90, RZ, RZ, P5, P0 ;  /* 0x000000ff5a757210 */ /* 0x000fc600028a04ff */
[----:B------:R-:W-:-:S04]  /*5e8c0*/  IMAD.WIDE.U32 R30, R32, R10, RZ ;  /* 0x0000000a201e7225 */ /* 0x000fc800078e00ff */
[----:B------:R-:W-:-:S04]  /*5e8d0*/  IMAD.WIDE.U32 R32, R121, R2, RZ ;  /* 0x0000000279207225 */ /* 0x000fc800078e00ff */
[----:B------:R-:W-:Y:S02]  /*5e8e0*/  IMAD R113, R121, R3, R82 ;  /* 0x0000000379717224 */ /* 0x000fe400078e0252 */
[----:B------:R-:W-:Y:S01]  /*5e8f0*/  IMAD.X R83, RZ, RZ, RZ, P1 ;  /* 0x000000ffff537224 */ /* 0x000fe200008e06ff */
[----:B------:R-:W-:Y:S01]  /*5e900*/  IADD3 R109, P1, PT, R31, R80, RZ ;  /* 0x000000501f6d7210 */ /* 0x000fe20007f3e0ff */
[----:B------:R-:W-:Y:S01]  /*5e910*/  IMAD.IADD R113, R33, 0x1, R113 ;  /* 0x0000000121717824 */ /* 0x000fe200078e0271 */
[----:B------:R-:W-:Y:S01]  /*5e920*/  SEL R31, RZ, 0x1, !P2 ;  /* 0x00000001ff1f7807 */ /* 0x000fe20005000000 */
[----:B------:R-:W-:Y:S02]  /*5e930*/  IMAD.MOV.U32 R82, RZ, RZ, R81 ;  /* 0x000000ffff527224 */ /* 0x000fe400078e0051 */
[----:B------:R-:W-:Y:S01]  /*5e940*/  IMAD.WIDE.U32.X R80, R87, R9, R84, P6 ;  /* 0x0000000957507225 */ /* 0x000fe200030e0454 */
[----:B------:R-:W-:-:S03]  /*5e950*/  IADD3 R33, P6, P2, R29, R76, R96 ;  /* 0x0000004c1d217210 */ /* 0x000fc60007ade060 */
[----:B------:R-:W-:Y:S01]  /*5e960*/  IMAD.WIDE.U32 R84, R113, R4, RZ ;  /* 0x0000000471547225 */ /* 0x000fe200078e00ff */
[----:B------:R-:W-:-:S03]  /*5e970*/  IADD3.X R120, PT, PT, RZ, R111, R106, P6, P2 ;  /* 0x0000006fff787210 */ /* 0x000fc600037e446a */
        /* <DEDUP_REMOVED lines=9> */
[----:B------:R-:W-:Y:S01]  /*5ea10*/  IMAD.IADD R91, R75, 0x1, R79 ;  /* 0x000000014b5b7824 */ /* 0x000fe200078e024f */
[----:B------:R-:W-:Y:S01]  /*5ea20*/  IADD3.X R78, P0, PT, R76, R115, RZ, P0, !PT ;  /* 0x000000734c4e7210 */ /* 0x000fe2000071e4ff */
[----:B------:R-:W-:Y:S01]  /*5ea30*/  IMAD.IADD R76, R77, 0x1, R93 ;  /* 0x000000014d4c7824 */ /* 0x000fe200078e025d */
[----:B------:R-:W-:Y:S01]  /*5ea40*/  IADD3 R86, P6, PT, R87, R84, RZ ;  /* 0x0000005457567210 */ /* 0x000fe20007fde0ff */
[----:B------:R-:W-:Y:S01]  /*5ea50*/  IMAD.X R87, RZ, RZ, RZ, P5 ;  /* 0x000000ffff577224 */ /* 0x000fe200028e06ff */
        /* <DEDUP_REMOVED lines=31> */
[----:B------:R-:W-:Y:S01]  /*5ec50*/  IMAD.WIDE.U32 R84, R32, R10, RZ ;  /* 0x0000000a20547225 */ /* 0x000fe200078e00ff */
[----:B------:R-:W-:-:S03]  /*5ec60*/  IADD3.X R86, P2, P5, R86, RZ, RZ, P2, P5 ;  /* 0x000000ff56567210 */ /* 0x000fc6000154a4ff */
[----:B------:R-:W-:Y:S01]  /*5ec70*/  IMAD.WIDE.U32 R32, R117, R2, RZ ;  /* 0x0000000275207225 */ /* 0x000fe200078e00ff */
[----:B------:R-:W-:-:S03]  /*5ec80*/  IADD3.X R122, PT, PT, R87, RZ, RZ, P2, P5 ;  /* 0x000000ff577a7210 */ /* 0x000fc600017ea4ff */
[----:B------:R-:W-:Y:S01]  /*5ec90*/  IMAD R89, R117, R3, R88 ;  /* 0x0000000375597224 */ /* 0x000fe200078e0258 */
[----:B------:R-:W-:Y:S01]  /*5eca0*/  IADD3.X R88, P0, PT, R77, R118, RZ, P0, !PT ;  /* 0x000000764d587210 */ /* 0x000fe2000071e4ff */
        /* <DEDUP_REMOVED lines=9> */
[----:B------:R-:W-:Y:S02]  /*5ed40*/  IADD3 R115, P2, PT, R86, R115, RZ ;  /* 0x0000007356737210 */ /* 0x000fe40007f5e0ff */
[----:B------:R-:W-:Y:S01]  /*5ed50*/  IADD3.X R83, PT, PT, R83, RZ, RZ, P0, P1 ;  /* 0x000000ff53537210 */ /* 0x000fe200007e24ff */
[----:B------:R-:W-:Y:S01]  /*5ed60*/  IMAD.WIDE.U32.X R88, R113, R11, R30, P6 ;  /* 0x0000000b71587225 */ /* 0x000fe200030e041e */
[----:B------:R-:W-:-:S02]  /*5ed70*/  IADD3 R115, P6, PT, R115, R80, RZ ;  /* 0x0000005073737210 */ /* 0x000fc40007fde0ff */
[----:B------:R-:W-:Y:S01]  /*5ed80*/  IADD3.X R122, P2, PT, R122, R109, RZ, P2, !PT ;  /* 0x0000006d7a7a7210 */ /* 0x000fe2000175e4ff */
[----:B------:R-:W-:-:S03]  /*5ed90*/  IMAD.WIDE.U32 R30, R32, R4, RZ ;  /* 0x00000004201e7225 */ /* 0x000fc600078e00ff */
[----:B------:R-:W-:Y:S01]  /*5eda0*/  IADD3.X R121, P6, PT, R122, R121, RZ, P6, !PT ;  /* 0x000000797a797210 */ /* 0x000fe200037de4ff */
[----:B------:R-:W-:Y:S01]  /*5edb0*/  IMAD.WIDE.U32 R78, P5, R32, R5, R78 ;  /* 0x00000005204e7225 */ /* 0x000fe200078a004e */
[----:B------:R-:W-:Y:S02]  /*5edc0*/  IADD3 RZ, P0, PT, R117, R30, RZ ;  /* 0x0000001e75ff7210 */ /* 0x000fe40007f1e0ff */
[----:B------:R-:W-:Y:S01]  /*5edd0*/  IADD3.X R85, P2, P6, R74, RZ, RZ, P6, P2 ;  /* 0x000000ff4a557210 */ /* 0x000fe200036444ff */
[----:B------:R-:W-:Y:S01]  /*5ede0*/  IMAD.MOV.U32 R77, RZ, RZ, RZ ;  /* 0x000000ffff4d7224 */ /* 0x000fe200078e00ff */
[----:B------:R-:W-:Y:S01]  /*5edf0*/  IADD3 R30, P1, PT, R31, R78, RZ ;  /* 0x0000004e1f1e7210 */ /* 0x000fe20007f3e0ff */
[----:B------:R-:W-:Y:S01]  /*5ee00*/  IMAD.X R31, RZ, RZ, RZ, P5 ;  /* 0x000000ffff1f7224 */ /* 0x000fe200028e06ff */
[----:B------:R-:W-:Y:S01]  /*5ee10*/  IADD3 R82, P5, PT, R82, R27, RZ ;  /* 0x0000001b52527210 */ /* 0x000fe20007fbe0ff */
[----:B------:R-:W-:Y:S01]  /*5ee20*/  IMAD.WIDE.U32 R76, R28, R26, R76 ;  /* 0x0000001a1c4c7225 */ /* 0x000fe200078e004c */
[----:B------:R-:W-:-:S02]  /*5ee30*/  IADD3.X RZ, P0, PT, R119, R30, RZ, P0, !PT ;  /* 0x0000001e77ff7210 */ /* 0x000fc4000071e4ff */
[----:B------:R-:W-:Y:S01]  /*5ee40*/  IADD3.X R26, PT, PT, RZ, RZ, RZ, P3, P4 ;  /* 0x000000ffff1a7210 */ /* 0x000fe20001fe84ff */
[----:B------:R-:W-:Y:S01]  /*5ee50*/  IMAD.MOV.U32 R30, RZ, RZ, R79 ;  /* 0x000000ffff1e7224 */ /* 0x000fe200078e004f */
[----:B------:R-:W-:-:S03]  /*5ee60*/  IADD3 R85, P3, PT, R85, R82, RZ ;  /* 0x0000005255557210 */ /* 0x000fc60007f7e0ff */
[----:B------:R-:W-:Y:S01]  /*5ee70*/  IMAD.WIDE.U32.X R78, R33, R5, R30, P1 ;  /* 0x00000005214e7225 */ /* 0x000fe200008e041e */
[----:B------:R-:W-:Y:S02]  /*5ee80*/  IADD3 R91, P4, P1, R26, R76, R91 ;  /* 0x0000004c1a5b7210 */ /* 0x000fe4000799e05b */
[----:B------:R-:W-:Y:S01]  /*5ee90*/  IADD3.X R26, PT, PT, R75, RZ, RZ, P2, P6 ;  /* 0x000000ff4b1a7210 */ /* 0x000fe200017ec4ff */
[----:B------:R-:W-:Y:S01]  /*5eea0*/  IMAD.WIDE.U32 R30, R33, R6, RZ ;  /* 0x00000006211e7225 */ /* 0x000fe200078e00ff */
[----:B------:R-:W-:Y:S02]  /*5eeb0*/  IADD3.X R28, P0, PT, RZ, R78, RZ, P0, !PT ;  /* 0x0000004eff1c7210 */ /* 0x000fe4000071e4ff */
[----:B------:R-:W-:Y:S01]  /*5eec0*/  IADD3 R84, P6, PT, R85, R84, RZ ;  /* 0x0000005455547210 */ /* 0x000fe20007fde0ff */
[----:B------:R-:W-:Y:S02]  /*5eed0*/  IMAD.X R85, R83, 0x1, R92, P5 ;  /* 0x0000000153557824 */ /* 0x000fe400028e065c */
        /* <DEDUP_REMOVED lines=11> */
[----:B------:R-:W-:Y:S01]  /*5ef90*/  IADD3 R115, P2, PT, R115, R74, RZ ;  /* 0x0000004a73737210 */ /* 0x000fe20007f5e0ff */
[----:B------:R-:W-:Y:S01]  /*5efa0*/  IMAD.WIDE.U32 R30, R33, R8, RZ ;  /* 0x00000008211e7225 */ /* 0x000fe200078e00ff */
[----:B------:R-:W-:-:S02]  /*5efb0*/  IADD3.X R87, P3, P6, R88, RZ, RZ, P6, P3 ;  /* 0x000000ff58577210 */ /* 0x000fc400036664ff */
[----:B------:R-:W-:Y:S01]  /*5efc0*/  IADD3.X R121, P2, PT, R121, R28, RZ, P2, !PT ;  /* 0x0000001c79797210 */ /* 0x000fe2000175e4ff */
[----:B------:R-:W-:Y:S01]  /*5efd0*/  IMAD.WIDE.U32.X R78, R33, R7, R78, P5 ;  /* 0x00000007214e7225 */ /* 0x000fe200028e044e */
[----:B------:R-:W-:Y:S02]  /*5efe0*/  IADD3.X R88, PT, PT, R89, RZ, RZ, P3, P6 ;  /* 0x000000ff59587210 */ /* 0x000fe40001fec4ff */
[----:B------:R-:W-:Y:S01]  /*5eff0*/  IADD3.X R76, PT, PT, RZ, R76, RZ, P4, P1 ;  /* 0x0000004cff4c7210 */ /* 0x000fe200027e24ff */
[----:B------:R-:W-:Y:S01]  /*5f000*/  IMAD R28, R121, R2, RZ ;  /* 0x00000002791c7224 */ /* 0x000fe200078e02ff */
[----:B------:R-:W-:Y:S01]  /*5f010*/  IADD3.X R77, P2, P6, R78, RZ, RZ, P2, P0 ;  /* 0x000000ff4e4d7210 */ /* 0x000fe200016404ff */
[----:B------:R-:W-:Y:S01]  /*5f020*/  IMAD.WIDE.U32 R74, R32, R8, RZ ;  /* 0x00000008204a7225 */ /* 0x000fe200078e00ff */
[----:B------:R-:W-:Y:S02]  /*5f030*/  ISETP.GT.U32.AND P1, PT, R108, R105, PT ;  /* 0x000000696c00720c */ /* 0x000fe40003f24070 */
[----:B------:R-:W-:Y:S01]  /*5f040*/  IADD3.X R79, PT, PT, R79, RZ, RZ, P2, P6 ;  /* 0x000000ff4f4f7210 */ /* 0x000fe200017ec4ff */
[----:B------:R-:W-:Y:S01]  /*5f050*/  IMAD R81, R115, R3, R28 ;  /* 0x0000000373517224 */ /* 0x000fe200078e021c */
[----:B------:R-:W-:Y:S01]  /*5f060*/  ISETP.GT.U32.AND.EX P1, PT, R114, R107, PT, P1 ;  /* 0x0000006b7200720c */ /* 0x000fe20003f24110 */
[----:B------:R-:W-:Y:S01]  /*5f070*/  IMAD.WIDE.U32 R30, P6, R32, R9, R30 ;  /* 0x00000009201e7225 */ /* 0x000fe200078c001e */
[----:B------:R-:W-:-:S02]  /*5f080*/  ISETP.GE.U32.AND P2, PT, R82, R27, PT ;  /* 0x0000001b5200720c */ /* 0x000fc40003f46070 */
[----:B------:R-:W-:Y:S01]  /*5f090*/  IADD3 R91, P4, P5, R94, R91, R91 ;  /* 0x0000005b5e5b7210 */ /* 0x000fe20007d9e05b */
[----:B------:R-:W-:Y:S01]  /*5f0a0*/  IMAD.WIDE.U32 R26, R115, R2, RZ ;  /* 0x00000002731a7225 */ /* 0x000fe200078e00ff */
[----:B------:R-:W-:Y:S02]  /*5f0b0*/  SEL R83, RZ, 0x1, !P1 ;  /* 0x00000001ff537807 */ /* 0x000fe40004800000 */
[----:B------:R-:W-:Y:S01]  /*5f0c0*/  IADD3.X R80, PT, PT, RZ, R76, R76, P4, P5 ;  /* 0x0000004cff507210 */ /* 0x000fe200027ea44c */
[----:B------:R-:W-:Y:S01]  /*5f0d0*/  IMAD.IADD R81, R27, 0x1, R81 ;  /* 0x000000011b517824 */ /* 0x000fe200078e0251 */
[----:B------:R-:W-:Y:S01]  /*5f0e0*/  ISETP.GE.U32.AND.EX P1, PT, R85, R92, PT, P2 ;  /* 0x0000005c5500720c */ /* 0x000fe20003f26120 */
[----:B------:R-:W-:Y:S01]  /*5f0f0*/  IMAD.MOV.U32 R28, RZ, RZ, R31 ;  /* 0x000000ffff1c7224 */ /* 0x000fe200078e001f */
[----:B------:R-:W-:Y:S01]  /*5f100*/  IADD3 R83, P4, P5, R83, R90, R29 ;  /* 0x0000005a53537210 */ /* 0x000fe20007d9e01d */
[----:B------:R-:W-:Y:S01]  /*5f110*/  IMAD.X R29, RZ, RZ, RZ, P6 ;  /* 0x000000ffff1d7224 */ /* 0x000fe200030e06ff */
[----:B------:R-:W-:Y:S01]  /*5f120*/  IADD3 R85, P2, PT, R77, R84, RZ ;  /* 0x000000544d557210 */ /* 0x000fe20007f5e0ff */
[----:B------:R-:W-:Y:S01]  /*5f130*/  IMAD.WIDE.U32 R76, R81, R4, RZ ;  /* 0x00000004514c7225 */ /* 0x000fe200078e00ff */
[----:B------:R-:W-:-:S02]  /*5f140*/  IADD3.X R111, PT, PT, RZ, R111, RZ, P4, P5 ;  /* 0x0000006fff6f7210 */ /* 0x000fc400027ea4ff */
[----:B------:R-:W-:Y:S01]  /*5f150*/  IADD3 R27, P4, PT, R75, R30, RZ ;  /* 0x0000001e4b1b7210 */ /* 0x000fe20007f9e0ff */
[C---:B------:R-:W-:Y:S01]  /*5f160*/  IMAD.WIDE.U32 R30, R26.reuse, R4, RZ ;  /* 0x000000041a1e7225 */ /* 0x040fe200078e00ff */
[----:B------:R-:W-:Y:S02]  /*5f170*/  IADD3 R84, P6, PT, R85, R74, RZ ;  /* 0x0000004a55547210 */ /* 0x000fe40007fde0ff */
[----:B------:R-:W-:Y:S01]  /*5f180*/  IADD3.X R86, P2, PT, R79, R86, RZ, P2, !PT ;  /* 0x000000564f567210 */ /* 0x000fe2000175e4ff */
[----:B------:R-:W-:Y:S01]  /*5f190*/  IMAD.WIDE.U32 R76, P5, R26, R5, R76 ;  /* 0x000000051a4c7225 */ /* 0x000fe200078a004c */
[----:B------:R-:W-:Y:S02]  /*5f1a0*/  SEL R74, RZ, 0x1, P1 ;  /* 0x00000001ff4a7807 */ /* 0x000fe40000800000 */
[----:B------:R-:W-:Y:S01]  /*5f1b0*/  IADD3 RZ, P1, PT, R115, R30, RZ ;  /* 0x0000001e73ff7210 */ /* 0x000fe20007f3e0ff */
[----:B------:R-:W-:Y:S01]  /*5f1c0*/  IMAD.WIDE.U32.X R28, R33, R9, R28, P4 ;  /* 0x00000009211c7225 */ /* 0x000fe200020e041c */
[----:B------:R-:W-:-:S02]  /*5f1d0*/  IADD3.X R86, P6, PT, R86, R27, RZ, P6, !PT ;  /* 0x0000001b56567210 */ /* 0x000fc400037de4ff */
        /* <DEDUP_REMOVED lines=10> */
[----:B------:R-:W-:Y:S01]  /*5f280*/  ISETP.GE.U32.AND P0, PT, R120, R105, PT ;  /* 0x000000697800720c */ /* 0x000fe20003f06070 */
[----:B------:R-:W-:Y:S01]  /*5f290*/  IMAD.WIDE.U32 R28, R32, R10, RZ ;  /* 0x0000000a201c7225 */ /* 0x000fe200078e00ff */
[----:B------:R-:W-:Y:S02]  /*5f2a0*/  IADD3 R97, P3, PT, R97, R110, RZ ;  /* 0x0000006e61617210 */ /* 0x000fe40007f7e0ff */
[----:B------:R-:W-:Y:S01]  /*5f2b0*/  ISETP.GE.U32.AND.EX P0, PT, R118, R107, PT, P0 ;  /* 0x0000006b7600720c */ /* 0x000fe20003f06100 */
        /* <DEDUP_REMOVED lines=12> */
[----:B------:R-:W-:Y:S01]  /*5f380*/  IADD3.X R89, P4, PT, R89, R88, RZ, P4, !PT ;  /* 0x0000005859597210 */ /* 0x000fe2000279e4ff */
[----:B------:R-:W-:Y:S01]  /*5f390*/  IMAD.X R77, RZ, RZ, R77, P1 ;  /* 0x000000ffff4d7224 */ /* 0x000fe200008e064d */
[----:B------:R-:W-:Y:S01]  /*5f3a0*/  SEL R27, RZ, 0x1, P0 ;  /* 0x00000001ff1b7807 */ /* 0x000fe20000000000 */
        /* <DEDUP_REMOVED lines=9> */
[----:B------:R-:W-:Y:S01]  /*5f440*/  IADD3 R75, P1, PT, R75, R28, RZ ;  /* 0x0000001c4b4b7210 */ /* 0x000fe20007f3e0ff */
[----:B------:R-:W-:-:S03]  /*5f450*/  IMAD.WIDE.U32 R28, R81, R8, RZ ;  /* 0x00000008511c7225 */ /* 0x000fc600078e00ff */
[----:B------:R-:W-:Y:S01]  /*5f460*/  IADD3.X R74, P1, PT, R77, R74, RZ, P1, !PT ;  /* 0x0000004a4d4a7210 */ /* 0x000fe20000f3e4ff */
[----:B------:R-:W-:Y:S01]  /*5f470*/  IMAD.WIDE.U32.X R32, R81, R7, R32, P5 ;  /* 0x0000000751207225 */ /* 0x000fe200028e0420 */
[----:B------:R-:W-:Y:S02]  /*5f480*/  ISETP.GE.U32.AND.EX P5, PT, R85, R80, PT, P2 ;  /* 0x000000505500720c */ /* 0x000fe40003fa6120 */
[----:B------:R-:W-:Y:S01]  /*5f490*/  ISETP.GE.U32.AND P2, PT, R87, R82, PT ;  /* 0x000000525700720c */ /* 0x000fe20003f46070 */
[----:B------:R-:W-:Y:S01]  /*5f4a0*/  IMAD.X R104, RZ, RZ, R104, P3 ;  /* 0x000000ffff687224 */ /* 0x000fe200018e0668 */
[----:B------:R-:W-:Y:S02]  /*5f4b0*/  IADD3.X R77, P0, P1, R32, RZ, RZ, P1, P0 ;  /* 0x000000ff204d7210 */ /* 0x000fe400009004ff */
[----:B------:R-:W-:Y:S01]  /*5f4c0*/  IADD3.X R87, PT, PT, R31, RZ, RZ, P4, P6 ;  /* 0x000000ff1f577210 */ /* 0x000fe200027ec4ff */
[----:B------:R-:W-:Y:S01]  /*5f4d0*/  IMAD.WIDE.U32 R30, R26, R8, RZ ;  /* 0x000000081a1e7225 */ /* 0x000fe200078e00ff */
[----:B------:R-:W-:-:S02]  /*5f4e0*/  SEL R32, RZ, 0x1, P5 ;  /* 0x00000001ff207807 */ /* 0x000fc40002800000 */
[----:B------:R-:W-:Y:S01]  /*5f4f0*/  ISETP.GE.U32.AND.EX P2, PT, R88, R85, PT, P2 ;  /* 0x000000555800720c */ /* 0x000fe20003f46120 */
[----:B------:R-:W-:Y:S01]  /*5f500*/  IMAD.WIDE.U32 R28, P5, R26, R9, R28 ;  /* 0x000000091a1c7225 */ /* 0x000fe200078a001c */
[----:B------:R-:W-:Y:S02]  /*5f510*/  IADD3.X R78, PT, PT, R33, RZ, RZ, P0, P1 ;  /* 0x000000ff214e7210 */ /* 0x000fe400007e24ff */
[----:B------:R-:W-:Y:S01]  /*5f520*/  IADD3 R77, P0, PT, R77, R76, RZ ;  /* 0x0000004c4d4d7210 */ /* 0x000fe20007f1e0ff */
[----:B------:R-:W-:Y:S01]  /*5f530*/  IMAD.X R33, RZ, RZ, RZ, P5 ;  /* 0x000000ffff217224 */ /* 0x000fe200028e06ff */
[----:B------:R-:W-:Y:S02]  /*5f540*/  IADD3 R83, P6, P4, R27, R96, R83 ;  /* 0x000000601b537210 */ /* 0x000fe40007cde053 */
[----:B------:R-:W-:Y:S02]  /*5f550*/  SEL R27, RZ, 0x1, P2 ;  /* 0x00000001ff1b7807 */ /* 0x000fe40001000000 */
[----:B------:R-:W-:-:S02]  /*5f560*/  IADD3 R28, P2, PT, R31, R28, RZ ;  /* 0x0000001c1f1c7210 */ /* 0x000fc40007f5e0ff */
[----:B------:R-:W-:Y:S01]  /*5f570*/  IADD3 R80, P1, PT, R77, R30, RZ ;  /* 0x0000001e4d507210 */ /* 0x000fe20007f3e0ff */
[----:B------:R-:W-:Y:S01]  /*5f580*/  IMAD.WIDE.U32 R30, R81, R10, RZ ;  /* 0x0000000a511e7225 */ /* 0x000fe200078e00ff */
[----:B------:R-:W-:Y:S02]  /*5f590*/  IADD3 R76, P3, PT, R32, R97, RZ ;  /* 0x00000061204c7210 */ /* 0x000fe40007f7e0ff */
[----:B------:R-:W-:Y:S01]  /*5f5a0*/  IADD3.X R89, P0, PT, R78, R89, RZ, P0, !PT ;  /* 0x000000594e597210 */ /* 0x000fe2000071e4ff */
[----:B------:R-:W-:Y:S01]  /*5f5b0*/  IMAD.MOV.U32 R32, RZ, RZ, R29 ;  /* 0x000000ffff207224 */ /* 0x000fe200078e001d */
[----:B------:R-:W-:Y:S01]  /*5f5c0*/  IADD3 R79, P5, PT, R27, R76, RZ ;  /* 0x0000004c1b4f7210 */ /* 0x000fe20007fbe0ff */
[----:B------:R-:W-:Y:S01]  /*5f5d0*/  IMAD.X R77, RZ, RZ, R104, P3 ;  /* 0x000000ffff4d7224 */ /* 0x000fe200018e0668 */
[----:B------:R-:W-:Y:S01]  /*5f5e0*/  IADD3.X R82, P1, PT, R89, R28, RZ, P1, !PT ;  /* 0x0000001c59527210 */ /* 0x000fe20000f3e4ff */
[----:B------:R-:W-:Y:S01]  /*5f5f0*/  IMAD.WIDE.U32.X R28, R81, R9, R32, P2 ;  /* 0x00000009511c7225 */ /* 0x000fe200010e0420 */
[----:B------:R-:W-:-:S02]  /*5f600*/  ISETP.GE.U32.AND P3, PT, R76, R97, PT ;  /* 0x000000614c00720c */ /* 0x000fc40003f66070 */
[----:B------:R-:W-:Y:S01]  /*5f610*/  IADD3.X R111, PT, PT, RZ, R106, R111, P6, P4 ;  /* 0x0000006aff6f7210 */ /* 0x000fe200037e846f */
        /* <DEDUP_REMOVED lines=10> */
[----:B------:R-:W-:Y:S01]  /*5f6c0*/  IMAD.X R87, R87, 0x1, R78, P2 ;  /* 0x0000000157577824 */ /* 0x000fe200010e064e */
[----:B------:R-:W-:Y:S01]  /*5f6d0*/  IADD3 R30, P1, PT, R33, R30, RZ ;  /* 0x0000001e211e7210 */ /* 0x000fe20007f3e0ff */
[----:B------:R-:W-:Y:S01]  /*5f6e0*/  IMAD.MOV.U32 R26, RZ, RZ, R31 ;  /* 0x000000ffff1a7224 */ /* 0x000fe200078e001f */
        /* <DEDUP_REMOVED lines=48> */
.L_x_173:
        /* <DEDUP_REMOVED lines=21> */
.L_x_174:
        /* <DEDUP_REMOVED lines=69> */
.L_x_175:
        /* <DEDUP_REMOVED lines=21> */
.L_x_176:
        /* <DEDUP_REMOVED lines=21> */
[-C--:B------:R-:W-:Y:S02]  /*60230*/  ISETP.GE.U32.AND P2, PT, R31, R29.reuse, PT ;  /* 0x0000001d1f00720c */ /* 0x080fe40003f46070 */
[-C--:B------:R-:W-:Y:S02]  /*60240*/  ISETP.GE.U32.AND.EX P1, PT, R77, R28.reuse, PT, P1 ;  /* 0x0000001c4d00720c */ /* 0x080fe40003f26110 */
        /* <DEDUP_REMOVED lines=47> */
.L_x_177:
        /* <DEDUP_REMOVED lines=21> */
.L_x_178:
        /* <DEDUP_REMOVED lines=14> */
[----:B------:R-:W-:Y:S02]  /*60770*/  IMAD.MOV.U32 R75, RZ, RZ, RZ ;  /* 0x000000ffff4b7224 */ /* 0x000fe400078e00ff */
[----:B------:R-:W-:-:S04]  /*60780*/  IMAD.WIDE.U32 R124, R89, R91, RZ ;  /* 0x0000005b597c7225 */ /* 0x000fc800078e00ff */
[----:B------:R-:W-:-:S04]  /*60790*/  IMAD.WIDE.U32 R26, R94, R92, RZ ;  /* 0x0000005c5e1a7225 */ /* 0x000fc800078e00ff */
[----:B------:R-:W-:Y:S02]  /*607a0*/  IMAD.IADD R80, R29, 0x1, R119 ;  /* 0x000000011d507824 */ /* 0x000fe400078e0277 */
[----:B------:R-:W-:Y:S02]  /*607b0*/  IMAD.IADD R29, R31, 0x1, R75 ;  /* 0x000000011f1d7824 */ /* 0x000fe400078e024b */
[----:B------:R-:W-:Y:S02]  /*607c0*/  IMAD.IADD R106, R75, 0x1, R125 ;  /* 0x000000014b6a7824 */ /* 0x000fe400078e027d */
[----:B------:R-:W-:-:S04]  /*607d0*/  IMAD.WIDE.U32 R74, R94, R93, RZ ;  /* 0x0000005d5e4a7225 */ /* 0x000fc800078e00ff */
[----:B------:R-:W-:-:S04]  /*607e0*/  IMAD.WIDE.U32 R76, R96, R92, RZ ;  /* 0x0000005c604c7225 */ /* 0x000fc800078e00ff */
[----:B------:R-:W-:Y:S02]  /*607f0*/  IMAD.IADD R111, R81, 0x1, R27 ;  /* 0x00000001516f7824 */ /* 0x000fe400078e021b */
[----:B------:R-:W-:-:S03]  /*60800*/  IMAD.WIDE.U32 R32, R88, R90, RZ ;  /* 0x0000005a58207225 */ /* 0x000fc600078e00ff */
[----:B------:R-:W-:Y:S01]  /*60810*/  IADD3 R111, P3, P5, R74, R111, R76 ;  /* 0x0000006f4a6f7210 */ /* 0x000fe20007d7e04c */
[----:B------:R-:W-:Y:S01]  /*60820*/  IMAD.MOV.U32 R121, RZ, RZ, RZ ;  /* 0x000000ffff797224 */ /* 0x000fe200078e00ff */
[----:B------:R-:W-:Y:S01]  /*60830*/  IADD3 R124, P1, P6, R124, R29, R32 ;  /* 0x0000001d7c7c7210 */ /* 0x000fe20007e3e020 */
[----:B------:R-:W-:Y:S02]  /*60840*/  IMAD.IADD R27, R81, 0x1, R75 ;  /* 0x00000001511b7824 */ /* 0x000fe400078e024b */
[----:B------:R-:W-:-:S04]  /*60850*/  IMAD.WIDE.U32 R74, R91, R90, RZ ;  /* 0x0000005a5b4a7225 */ /* 0x000fc800078e00ff */
[----:B------:R-:W-:Y:S02]  /*60860*/  IMAD.MOV.U32 R31, RZ, RZ, RZ ;  /* 0x000000ffff1f7224 */ /* 0x000fe400078e00ff */
[----:B------:R-:W-:Y:S02]  /*60870*/  IMAD.IADD R28, R33, 0x1, R121 ;  /* 0x00000001211c7824 */ /* 0x000fe400078e0279 */
[----:B------:R-:W-:Y:S02]  /*60880*/  IMAD.IADD R32, R119, 0x1, R77 ;  /* 0x0000000177207824 */ /* 0x000fe400078e024d */
[----:B------:R-:W-:Y:S02]  /*60890*/  IMAD.MOV.U32 R33, RZ, RZ, RZ ;  /* 0x000000ffff217224 */ /* 0x000fe400078e00ff */
[----:B------:R-:W-:Y:S01]  /*608a0*/  IMAD.IADD R113, R75, 0x1, R31 ;  /* 0x000000014b717824 */ /* 0x000fe200078e021f */
[----:B------:R-:W-:Y:S01]  /*608b0*/  IADD3.X R75, PT, PT, RZ, RZ, RZ, P1, P6 ;  /* 0x000000ffff4b7210 */ /* 0x000fe20000fec4ff */
[----:B------:R-:W-:-:S02]  /*608c0*/  IMAD.SHL.U32 R29, R74, 0x2, RZ ;  /* 0x000000024a1d7824 */ /* 0x000fc400078e00ff */
[----:B------:R-:W-:Y:S01]  /*608d0*/  IMAD.MOV.U32 R81, RZ, RZ, RZ ;  /* 0x000000ffff517224 */ /* 0x000fe200078e00ff */
[C---:B------:R-:W-:Y:S01]  /*608e0*/  SHF.L.U64.HI R123, R74.reuse, 0x1, R113 ;  /* 0x000000014a7b7819 */ /* 0x040fe20000010271 */
[-C--:B------:R-:W-:Y:S01]  /*608f0*/  IMAD.WIDE.U32 R32, R93, R96.reuse, R32 ;  /* 0x000000605d207225 */ /* 0x080fe200078e0020 */
[----:B------:R-:W-:Y:S02]  /*60900*/  SHF.R.U64 R105, R74, 0x1f, R113 ;  /* 0x0000001f4a697819 */ /* 0x000fe40000001271 */
[----:B------:R-:W-:Y:S01]  /*60910*/  LOP3.LUT R74, R29, 0xfffffffe, RZ, 0xc0, !PT ;  /* 0xfffffffe1d4a7812 */ /* 0x000fe200078ec0ff */
[----:B------:R-:W-:Y:S01]  /*60920*/  IMAD.WIDE.U32 R80, R91, R96, R80 ;  /* 0x000000605b507225 */ /* 0x000fe200078e0050 */
[----:B------:R-:W-:Y:S02]  /*60930*/  IADD3 R114, P1, PT, R27, R32, RZ ;  /* 0x000000201b727210 */ /* 0x000fe40007f3e0ff */
[----:B------:R-:W-:Y:S01]  /*60940*/  LOP3.LUT R123, R123, 0x1, RZ, 0xc0, !PT ;  /* 0x000000017b7b7812 */ /* 0x000fe200078ec0ff */
[----:B------:R-:W-:Y:S01]  /*60950*/  IMAD.WIDE.U32 R78, R93, R92, RZ ;  /* 0x0000005c5d4e7225 */ /* 0x000fe200078e00ff */
[----:B------:R-:W-:-:S02]  /*60960*/  IADD3 R107, P0, P4, R107, R80, R97 ;  /* 0x000000506b6b7210 */ /* 0x000fc40007c1e061 */
[----:B------:R-:W-:Y:S01]  /*60970*/  IADD3.X R97, PT, PT, RZ, RZ, RZ, P3, P5 ;  /* 0x000000ffff617210 */ /* 0x000fe20001fea4ff */
[----:B------:R-:W-:Y:S02]  /*60980*/  IMAD.MOV.U32 R117, RZ, RZ, RZ ;  /* 0x000000ffff757224 */ /* 0x000fe400078e00ff */
[----:B------:R-:W-:Y:S02]  /*60990*/  IMAD.MOV.U32 R29, RZ, RZ, RZ ;  /* 0x000000ffff1d7224 */ /* 0x000fe400078e00ff */
[----:B------:R-:W-:-:S04]  /*609a0*/  IMAD.WIDE.U32 R86, R92, R92, RZ ;  /* 0x0000005c5c567225 */ /* 0x000fc800078e00ff */
[----:B------:R-:W-:Y:S01]  /*609b0*/  IMAD.MOV.U32 R115, RZ, RZ, RZ ;  /* 0x000000ffff737224 */ /* 0x000fe200078e00ff */
[----:B------:R-:W-:Y:S01]  /*609c0*/  LOP3.LUT R86, R86, 0xfffffffd, RZ, 0xc0, !PT ;  /* 0xfffffffd56567812 */ /* 0x000fe200078ec0ff */
[----:B------:R-:W-:Y:S02]  /*609d0*/  IMAD.IADD R110, R119, 0x1, R81 ;  /* 0x00000001776e7824 */ /* 0x000fe400078e0251 */
[----:B------:R-:W-:Y:S02]  /*609e0*/  IMAD.IADD R77, R117, 0x1, R79 ;  /* 0x00000001754d7824 */ /* 0x000fe400078e024f */
[----:B------:R-:W-:Y:S01]  /*609f0*/  IMAD.WIDE.U32 R28, R88, R91, R28 ;  /* 0x0000005b581c7225 */ /* 0x000fe200078e001c */
[----:B------:R-:W-:Y:S02]  /*60a00*/  IADD3.X R110, PT, PT, RZ, R110, RZ, P0, P4 ;  /* 0x0000006eff6e7210 */ /* 0x000fe400007e84ff */
[C---:B------:R-:W-:Y:S01]  /*60a10*/  SHF.L.U64.HI R76, R78.reuse, 0x1, R77 ;  /* 0x000000014e4c7819 */ /* 0x040fe2000001024d */
[----:B------:R-:W-:Y:S01]  /*60a20*/  IMAD.IADD R104, R115, 0x1, R87 ;  /* 0x0000000173687824 */ /* 0x000fe200078e0257 */
[----:B------:R-:W-:Y:S01]  /*60a30*/  SHF.R.U64 R84, R78, 0x1f, R77 ;  /* 0x0000001f4e547819 */ /* 0x000fe2000000124d */
[----:B------:R-:W-:Y:S01]  /*60a40*/  IMAD.WIDE.U32 R80, R85, R2, RZ ;  /* 0x0000000255507225 */ /* 0x000fe200078e00ff */
[----:B------:R-:W-:-:S02]  /*60a50*/  IADD3 R27, P0, PT, R74, R109, RZ ;  /* 0x0000006d4a1b7210 */ /* 0x000fc40007f1e0ff */
[----:B------:R-:W-:Y:S01]  /*60a60*/  IADD3 R106, P4, P6, R75, R28, R106 ;  /* 0x0000001c4b6a7210 */ /* 0x000fe20007e9e06a */
[----:B------:R-:W-:Y:S01]  /*60a70*/  IMAD.X R126, R119, 0x1, R33, P1 ;  /* 0x00000001777e7824 */ /* 0x000fe200008e0621 */
[----:B------:R-:W-:Y:S01]  /*60a80*/  LOP3.LUT R84, R84, 0xfffffffe, RZ, 0xc0, !PT ;  /* 0xfffffffe54547812 */ /* 0x000fe200078ec0ff */
[----:B------:R-:W-:Y:S02]  /*60a90*/  IMAD.SHL.U32 R87, R78, 0x2, RZ ;  /* 0x000000024e577824 */ /* 0x000fe400078e00ff */
[----:B------:R-:W-:-:S03]  /*60aa0*/  IMAD.WIDE.U32 R32, R92, R90, RZ ;  /* 0x0000005a5c207225 */ /* 0x000fc600078e00ff */
[----:B------:R-:W-:Y:S01]  /*60ab0*/  LOP3.LUT R87, R87, 0xfffffffe, RZ, 0xc0, !PT ;  /* 0xfffffffe57577812 */ /* 0x000fe200078ec0ff */
[----:B------:R-:W-:Y:S02]  /*60ac0*/  IMAD.IADD R109, R121, 0x1, R29 ;  /* 0x00000001796d7824 */ /* 0x000fe400078e021d */
[----:B------:R-:W-:Y:S01]  /*60ad0*/  IMAD.WIDE.U32 R74, R93, R90, RZ ;  /* 0x0000005a5d4a7225 */ /* 0x000fe200078e00ff */
[----:B------:R-:W-:Y:S02]  /*60ae0*/  IADD3 R87, P2, PT, R87, R104, RZ ;  /* 0x0000006857577210 */ /* 0x000fe40007f5e0ff */
[----:B------:R-:W-:Y:S01]  /*60af0*/  IADD3.X R109, PT, PT, RZ, R109, RZ, P4, P6 ;  /* 0x0000006dff6d7210 */ /* 0x000fe200027ec4ff */
[----:B------:R-:W-:-:S04]  /*60b00*/  IMAD.WIDE.U32 R78, R92, R91, RZ ;  /* 0x0000005b5c4e7225 */ /* 0x000fc800078e00ff */
[----:B------:R-:W-:Y:S02]  /*60b10*/  IMAD.IADD R33, R33, 0x1, R115 ;  /* 0x0000000121217824 */ /* 0x000fe400078e0273 */
[----:B------:R-:W-:-:S03]  /*60b20*/  IMAD.WIDE.U32 R28, R80, R4, RZ ;  /* 0x00000004501c7225 */ /* 0x000fc600078e00ff */
[----:B------:R-:W-:Y:S01]  /*60b30*/  IADD3 R33, P5, P3, R78, R33, R74 ;  /* 0x000000214e217210 */ /* 0x000fe20007bbe04a */
[----:B------:R-:W-:Y:S01]  /*60b40*/  IMAD R104, R27, R2, RZ ;  /* 0x000000021b687224 */ /* 0x000fe200078e02ff */
[C---:B------:R-:W-:Y:S01]  /*60b50*/  IADD3 RZ, P1, PT, R85.reuse, R28, RZ ;  /* 0x0000001c55ff7210 */ /* 0x040fe20007f3e0ff */
[----:B------:R-:W-:Y:S01]  /*60b60*/  IMAD.X R123, RZ, RZ, R123, P0 ;  /* 0x000000ffff7b7224 */ /* 0x000fe200000e067b */
[----:B------:R-:W-:Y:S01]  /*60b70*/  SHF.R.U32.HI R28, RZ, 0x1f, R77 ;  /* 0x0000001fff1c7819 */ /* 0x000fe2000001164d */
[----:B------:R-:W-:Y:S01]  /*60b80*/  IMAD R119, R85, R3, R104 ;  /* 0x0000000355777224 */ /* 0x000fe200078e0268 */
[----:B------:R-:W-:Y:S01]  /*60b90*/  LOP3.LUT R74, R76, 0x1, RZ, 0xc0, !PT ;  /* 0x000000014c4a7812 */ /* 0x000fe200078ec0ff */
[----:B------:R-:W-:Y:S01]  /*60ba0*/  IMAD.IADD R115, R115, 0x1, R79 ;  /* 0x0000000173737824 */ /* 0x000fe200078e024f */
[----:B------:R-:W-:Y:S01]  /*60bb0*/  SHF.R.U32.HI R77, RZ, 0x1f, R113 ;  /* 0x0000001fff4d7819 */ /* 0x000fe20000011671 */
[----:B------:R-:W-:Y:S01]  /*60bc0*/  IMAD.IADD R119, R81, 0x1, R119 ;  /* 0x0000000151777824 */ /* 0x000fe200078e0277 */
[----:B------:R-:W-:Y:S01]  /*60bd0*/  SHF.R.U32.HI R113, RZ, 0x1f, R33 ;  /* 0x0000001fff717819 */ /* 0x000fe20000011621 */
[----:B------:R-:W-:Y:S01]  /*60be0*/  IMAD.MOV.U32 R79, RZ, RZ, RZ ;  /* 0x000000ffff4f7224 */ /* 0x000fe200078e00ff */
[----:B------:R-:W-:Y:S01]  /*60bf0*/  LOP3.LUT R85, R28, 0x1, RZ, 0xc0, !PT ;  /* 0x000000011c557812 */ /* 0x000fe200078ec0ff */
[----:B------:R-:W-:Y:S01]  /*60c00*/  IMAD.X R28, RZ, RZ, R74, P2 ;  /* 0x000000ffff1c7224 */ /* 0x000fe200010e064a */
[----:B------:R-:W-:-:S02]  /*60c10*/  LOP3.LUT R76, R105, 0xfffffffe, RZ, 0xc0, !PT ;  /* 0xfffffffe694c7812 */ /* 0x000fc400078ec0ff */
[----:B------:R-:W-:Y:S01]  /*60c20*/  IADD3 R105, P2, PT, R113, R82, RZ ;  /* 0x0000005271697210 */ /* 0x000fe20007f5e0ff */
[----:B------:R-:W-:Y:S01]  /*60c30*/  IMAD.WIDE.U32 R84, R93, R93, R84 ;  /* 0x0000005d5d547225 */ /* 0x000fe200078e0054 */
[----:B------:R-:W-:Y:S02]  /*60c40*/  LOP3.LUT R77, R77, 0x1, RZ, 0xc0, !PT ;  /* 0x000000014d4d7812 */ /* 0x000fe400078ec0ff */
[----:B------:R-:W-:Y:S01]  /*60c50*/  ISETP.GT.U32.AND P0, PT, R82, R105, PT ;  /* 0x000000695200720c */ /* 0x000fe20003f04070 */
[----:B------:R-:W-:Y:S01]  /*60c60*/  IMAD.X R78, RZ, RZ, R83, P2 ;  /* 0x000000ffff4e7224 */ /* 0x000fe200010e0653 */
[----:B------:R-:W-:Y:S01]  /*60c70*/  IADD3 R121, P2, PT, R105, R86, RZ ;  /* 0x0000005669797210 */ /* 0x000fe20007f5e0ff */
[----:B------:R-:W-:Y:S01]  /*60c80*/  IMAD.WIDE.U32 R76, R91, R91, R76 ;  /* 0x0000005b5b4c7225 */ /* 0x000fe200078e004c */
[----:B------:R-:W-:Y:S02]  /*60c90*/  IADD3 R28, P6, P4, R28, R84, R107 ;  /* 0x000000541c1c7210 */ /* 0x000fe40007cde06b */
[----:B------:R-:W-:Y:S01]  /*60ca0*/  ISETP.GT.U32.AND.EX P0, PT, R83, R78, PT, P0 ;  /* 0x0000004e5300720c */ /* 0x000fe20003f04100 */
        /* <DEDUP_REMOVED lines=53> */
[C---:B------:R-:W-:Y:S01]  /*61000*/  IMAD.WIDE.U32 R26, P6, R80.reuse, R9, R26 ;  /* 0x00000009501a7225 */ /* 0x040fe200078c001a */
        /* <DEDUP_REMOVED lines=12> */
[----:B------:R-:W-:Y:S02]  /*610d0*/  IMAD R121, R129, R3, R26 ;  /* 0x0000000381797224 */ /* 0x000fe400078e021a */
[----:B------:R-:W-:-:S04]  /*610e0*/  IMAD.WIDE.U32 R80, R80, R10, RZ ;  /* 0x0000000a50507225 */ /* 0x000fc800078e00ff */
[----:B------:R-:W-:Y:S02]  /*610f0*/  IMAD.MOV.U32 R84, RZ, RZ, R27 ;  /* 0x000000ffff547224 */ /* 0x000fe400078e001b */
[----:B------:R-:W-:Y:S01]  /*61100*/  IMAD.IADD R121, R33, 0x1, R121 ;  /* 0x0000000121797824 */ /* 0x000fe200078e0279 */
[----:B------:R-:W-:Y:S01]  /*61110*/  IADD3.X R33, P2, P0, R82, RZ, RZ, P2, P0 ;  /* 0x000000ff52217210 */ /* 0x000fe200010404ff */
[----:B------:R-:W-:Y:S01]  /*61120*/  IMAD.X R27, RZ, RZ, RZ, P6 ;  /* 0x000000ffff1b7224 */ /* 0x000fe200030e06ff */
[----:B------:R-:W-:Y:S01]  /*61130*/  IADD3 R123, P6, PT, R81, R28, RZ ;  /* 0x0000001c517b7210 */ /* 0x000fe20007fde0ff */
[----:B------:R-:W-:Y:S01]  /*61140*/  IMAD.MOV.U32 R26, RZ, RZ, R29 ;  /* 0x000000ffff1a7224 */ /* 0x000fe200078e001d */
[----:B------:R-:W-:Y:S01]  /*61150*/  IADD3.X R82, PT, PT, R83, RZ, RZ, P2, P0 ;  /* 0x000000ff53527210 */ /* 0x000fe200017e04ff */
[----:B------:R-:W-:Y:S01]  /*61160*/  IMAD.WIDE.U32.X R28, R119, R9, R84, P1 ;  /* 0x00000009771c7225 */ /* 0x000fe200008e0454 */
[----:B------:R-:W-:Y:S02]  /*61170*/  IADD3 R77, P1, P4, R97, R114, R106 ;  /* 0x00000072614d7210 */ /* 0x000fe40007c3e06a */
[----:B------:R-:W-:Y:S01]  /*61180*/  IADD3 R33, P0, PT, R33, R74, RZ ;  /* 0x0000004a21217210 */ /* 0x000fe20007f1e0ff */
[----:B------:R-:W-:-:S03]  /*61190*/  IMAD.WIDE.U32 R84, R121, R4, RZ ;  /* 0x0000000479547225 */ /* 0x000fc600078e00ff */
[----:B------:R-:W-:Y:S01]  /*611a0*/  IADD3.X R31, P0, PT, R82, R31, RZ, P0, !PT ;  /* 0x0000001f521f7210 */ /* 0x000fe2000071e4ff */
[----:B------:R-:W-:Y:S01]  /*611b0*/  IMAD.WIDE.U32.X R26, R119, R11, R26, P6 ;  /* 0x0000000b771a7225 */ /* 0x000fe200030e041a */
[----:B------:R-:W-:Y:S02]  /*611c0*/  IADD3.X R119, PT, PT, RZ, R126, R109, P1, P4 ;  /* 0x0000007eff777210 */ /* 0x000fe40000fe846d */
[----:B------:R-:W-:Y:S01]  /*611d0*/  IADD3 R114, P1, P4, R114, R77, R78 ;  /* 0x0000004d72727210 */ /* 0x000fe20007c3e04e */
[----:B------:R-:W-:-:S03]  /*611e0*/  IMAD.WIDE.U32 R86, R32, R4, RZ ;  /* 0x0000000420567225 */ /* 0x000fc600078e00ff */
[----:B------:R-:W-:Y:S01]  /*611f0*/  IADD3.X R119, PT, PT, R126, R119, RZ, P1, P4 ;  /* 0x000000777e777210 */ /* 0x000fe20000fe84ff */
[-C--:B------:R-:W-:Y:S01]  /*61200*/  IMAD.WIDE.U32 R84, P2, R32, R5.reuse, R84 ;  /* 0x0000000520547225 */ /* 0x080fe20007840054 */
        /* <DEDUP_REMOVED lines=41> */
[----:B------:R-:W-:-:S03]  /*614a0*/  IADD3 R126, P1, PT, R85, R80, RZ ;  /* 0x00000050557e7210 */ /* 0x000fc60007f3e0ff */
[----:B------:R-:W-:Y:S01]  /*614b0*/  IMAD.X R81, RZ, RZ, RZ, P6 ;  /* 0x000000ffff517224 */ /* 0x000fe200030e06ff */
[----:B------:R-:W-:Y:S01]  /*614c0*/  IADD3 R87, P6, PT, R33, R76, RZ ;  /* 0x0000004c21577210 */ /* 0x000fe20007fde0ff */
[----:B------:R-:W-:Y:S01]  /*614d0*/  IMAD.IADD R29, R29, 0x1, R131 ;  /* 0x000000011d1d7824 */ /* 0x000fe200078e0283 */
[----:B------:R-:W-:Y:S01]  /*614e0*/  IADD3.X R131, P1, PT, R84, R123, RZ, P1, !PT ;  /* 0x0000007b54837210 */ /* 0x000fe20000f3e4ff */
[----:B------:R-:W-:Y:S01]  /*614f0*/  IMAD.MOV.U32 R80, RZ, RZ, R77 ;  /* 0x000000ffff507224 */ /* 0x000fe200078e004d */
[----:B------:R-:W-:Y:S01]  /*61500*/  IADD3.X R33, P2, P4, R74, RZ, RZ, P2, P4 ;  /* 0x000000ff4a217210 */ /* 0x000fe200014484ff */
[----:B------:R-:W-:-:S04]  /*61510*/  IMAD.WIDE.U32 R76, R29, R4, RZ ;  /* 0x000000041d4c7225 */ /* 0x000fc800078e00ff */
[----:B------:R-:W-:Y:S01]  /*61520*/  IMAD.WIDE.U32.X R80, R121, R11, R80, P6 ;  /* 0x0000000b79507225 */ /* 0x000fe200030e0450 */
[----:B------:R-:W-:Y:S02]  /*61530*/  IADD3.X R121, P0, P1, R26, RZ, RZ, P1, P0 ;  /* 0x000000ff1a797210 */ /* 0x000fe400009004ff */
[----:B------:R-:W-:Y:S01]  /*61540*/  IADD3.X R26, PT, PT, R75, RZ, RZ, P2, P4 ;  /* 0x000000ff4b1a7210 */ /* 0x000fe200017e84ff */
[C---:B------:R-:W-:Y:S01]  /*61550*/  IMAD.WIDE.U32 R84, R28.reuse, R4, RZ ;  /* 0x000000041c547225 */ /* 0x040fe200078e00ff */
[----:B------:R-:W-:Y:S02]  /*61560*/  IADD3 R33, P2, PT, R33, R126, RZ ;  /* 0x0000007e21217210 */ /* 0x000fe40007f5e0ff */
[----:B------:R-:W-:Y:S01]  /*61570*/  IADD3.X R123, PT, PT, R27, RZ, RZ, P0, P1 ;  /* 0x000000ff1b7b7210 */ /* 0x000fe200007e24ff */
[----:B------:R-:W-:Y:S01]  /*61580*/  IMAD.WIDE.U32 R76, P4, R28, R5, R76 ;  /* 0x000000051c4c7225 */ /* 0x000fe2000788004c */
[----:B------:R-:W-:Y:S02]  /*61590*/  IADD3 R74, P6, PT, R33, R30, RZ ;  /* 0x0000001e214a7210 */ /* 0x000fe40007fde0ff */
[----:B------:R-:W-:Y:S01]  /*615a0*/  IADD3.X R26, P2, PT, R26, R131, RZ, P2, !PT ;  /* 0x000000831a1a7210 */ /* 0x000fe2000175e4ff */
[----:B------:R-:W-:Y:S01]  /*615b0*/  IMAD.X R27, RZ, RZ, RZ, P4 ;  /* 0x000000ffff1b7224 */ /* 0x000fe200020e06ff */
[----:B------:R-:W-:Y:S01]  /*615c0*/  IADD3 RZ, P0, PT, R125, R84, RZ ;  /* 0x000000547dff7210 */ /* 0x000fe20007f1e0ff */
[----:B------:R-:W-:Y:S01]  /*615d0*/  IMAD.WIDE.U32 R78, R91, R93, R78 ;  /* 0x0000005d5b4e7225 */ /* 0x000fe200078e004e */
[----:B------:R-:W-:-:S02]  /*615e0*/  IADD3 R84, P1, PT, R85, R76, RZ ;  /* 0x0000004c55547210 */ /* 0x000fc40007f3e0ff */
[----:B------:R-:W-:Y:S01]  /*615f0*/  IADD3.X R75, P6, PT, R26, R31, RZ, P6, !PT ;  /* 0x0000001f1a4b7210 */ /* 0x000fe200037de4ff */
[----:B------:R-:W-:Y:S01]  /*61600*/  IMAD.MOV.U32 R26, RZ, RZ, R77 ;  /* 0x000000ffff1a7224 */ /* 0x000fe200078e004d */
[----:B------:R-:W-:Y:S02]  /*61610*/  IADD3.X R85, PT, PT, RZ, RZ, RZ, P5, P3 ;  /* 0x000000ffff557210 */ /* 0x000fe40002fe64ff */
[----:B------:R-:W-:Y:S01]  /*61620*/  IADD3 R76, P5, PT, R121, R104, RZ ;  /* 0x00000068794c7210 */ /* 0x000fe20007fbe0ff */
[----:B------:R-:W-:Y:S01]  /*61630*/  IMAD.WIDE.U32.X R30, R29, R5, R26, P1 ;  /* 0x000000051d1e7225 */ /* 0x000fe200008e041a */
[----:B------:R-:W-:Y:S02]  /*61640*/  IADD3.X R33, P2, P6, R82, RZ, RZ, P6, P2 ;  /* 0x000000ff52217210 */ /* 0x000fe400036444ff */
[----:B------:R-:W-:Y:S01]  /*61650*/  IADD3.X RZ, P0, PT, R129, R84, RZ, P0, !PT ;  /* 0x0000005481ff7210 */ /* 0x000fe2000071e4ff */
[----:B------:R-:W-:Y:S01]  /*61660*/  IMAD.WIDE.U32 R26, R29, R6, RZ ;  /* 0x000000061d1a7225 */ /* 0x000fe200078e00ff */
[----:B------:R-:W-:-:S02]  /*61670*/  IADD3 R77, P3, PT, R33, R76, RZ ;  /* 0x0000004c214d7210 */ /* 0x000fc40007f7e0ff */
[----:B------:R-:W-:Y:S01]  /*61680*/  IADD3 R82, P4, P1, R85, R78, R115 ;  /* 0x0000004e55527210 */ /* 0x000fe2000799e073 */
[----:B------:R-:W-:Y:S01]  /*61690*/  IMAD.X R115, R123, 0x1, R108, P5 ;  /* 0x000000017b737824 */ /* 0x000fe200028e066c */
[----:B------:R-:W-:Y:S02]  /*616a0*/  IADD3.X R85, P0, PT, RZ, R30, RZ, P0, !PT ;  /* 0x0000001eff557210 */ /* 0x000fe4000071e4ff */
[----:B------:R-:W-:Y:S01]  /*616b0*/  IADD3.X R84, PT, PT, R83, RZ, RZ, P2, P6 ;  /* 0x000000ff53547210 */ /* 0x000fe200017ec4ff */
        /* <DEDUP_REMOVED lines=37> */
[----:B------:R-:W-:-:S02]  /*61910*/  IADD3.X R80, PT, PT, RZ, R119, RZ, P4, P5 ;  /* 0x00000077ff507210 */ /* 0x000fc400027ea4ff */
[----:B------:R-:W-:Y:S01]  /*61920*/  IADD3 R104, P4, PT, R75, R26, RZ ;  /* 0x0000001a4b687210 */ /* 0x000fe20007f9e0ff */
[----:B------:R-:W-:Y:S01]  /*61930*/  IMAD.MOV.U32 R32, RZ, RZ, R27 ;  /* 0x000000ffff207224 */ /* 0x000fe200078e001b */
[----:B------:R-:W-:Y:S01]  /*61940*/  ISETP.GE.U32.AND P0, PT, R86, R105, PT ;  /* 0x000000695600720c */ /* 0x000fe20003f06070 */
[----:B------:R-:W-:Y:S01]  /*61950*/  IMAD.WIDE.U32 R26, R30, R4, RZ ;  /* 0x000000041e1a7225 */ /* 0x000fe200078e00ff */
[----:B------:R-:W-:Y:S02]  /*61960*/  IADD3.X R87, P2, PT, R87, R84, RZ, P2, !PT ;  /* 0x0000005457577210 */ /* 0x000fe4000175e4ff */
[----:B------:R-:W-:Y:S01]  /*61970*/  ISETP.GE.U32.AND.EX P0, PT, R124, R111, PT, P0 ;  /* 0x0000006f7c00720c */ /* 0x000fe20003f06100 */
[----:B------:R-:W-:Y:S01]  /*61980*/  IMAD.X R33, RZ, RZ, RZ, P6 ;  /* 0x000000ffff217224 */ /* 0x000fe200030e06ff */
[----:B------:R-:W-:Y:S01]  /*61990*/  IADD3 R86, P6, PT, R31, R74, RZ ;  /* 0x0000004a1f567210 */ /* 0x000fe20007fde0ff */
[----:B------:R-:W-:Y:S01]  /*619a0*/  IMAD.WIDE.U32 R76, P5, R30, R5, R76 ;  /* 0x000000051e4c7225 */ /* 0x000fe200078a004c */
[----:B------:R-:W-:-:S02]  /*619b0*/  SEL R74, RZ, 0x1, P1 ;  /* 0x00000001ff4a7807 */ /* 0x000fc40000800000 */
[----:B------:R-:W-:Y:S01]  /*619c0*/  IADD3 RZ, P1, PT, R85, R26, RZ ;  /* 0x0000001a55ff7210 */ /* 0x000fe20007f3e0ff */
[----:B------:R-:W-:Y:S01]  /*619d0*/  IMAD.WIDE.U32.X R32, R29, R9, R32, P4 ;  /* 0x000000091d207225 */ /* 0x000fe200020e0420 */
[----:B------:R-:W-:Y:S02]  /*619e0*/  IADD3.X R87, P6, PT, R87, R104, RZ, P6, !PT ;  /* 0x0000006857577210 */ /* 0x000fe400037de4ff */
        /* <DEDUP_REMOVED lines=27> */
[----:B------:R-:W-:Y:S01]  /*61ba0*/  IMAD.WIDE.U32 R28, P1, R30, R7, R26 ;  /* 0x000000071e1c7225 */ /* 0x000fe2000782001a */
        /* <DEDUP_REMOVED lines=13> */
[----:B------:R-:W-:Y:S01]  /*61c80*/  ISETP.GE.U32.AND P2, PT, R104, R85, PT ;  /* 0x000000556800720c */ /* 0x000fe20003f46070 */
[----:B------:R-:W-:Y:S01]  /*61c90*/  IMAD.X R85, RZ, RZ, R110, P3 ;  /* 0x000000ffff557224 */ /* 0x000fe200018e066e */
[----:B------:R-:W-:Y:S02]  /*61ca0*/  IADD3.X R31, P0, P1, R26, RZ, RZ, P1, P0 ;  /* 0x000000ff1a1f7210 */ /* 0x000fe400009004ff */
[----:B------:R-:W-:Y:S01]  /*61cb0*/  SEL R82, RZ, 0x1, P5 ;  /* 0x00000001ff527807 */ /* 0x000fe20002800000 */
[C---:B------:R-:W-:Y:S01]  /*61cc0*/  IMAD.WIDE.U32 R28, P5, R30.reuse, R9, R28 ;  /* 0x000000091e1c7225 */ /* 0x040fe200078a001c */
[----:B------:R-:W-:Y:S02]  /*61cd0*/  IADD3.X R32, PT, PT, R27, RZ, RZ, P0, P1 ;  /* 0x000000ff1b207210 */ /* 0x000fe400007e24ff */
[----:B------:R-:W-:Y:S01]  /*61ce0*/  ISETP.GE.U32.AND.EX P2, PT, R83, R108, PT, P2 ;  /* 0x0000006c5300720c */ /* 0x000fe20003f46120 */
[----:B------:R-:W-:Y:S01]  /*61cf0*/  IMAD.WIDE.U32 R26, R30, R8, RZ ;  /* 0x000000081e1a7225 */ /* 0x000fe200078e00ff */
[----:B------:R-:W-:-:S02]  /*61d00*/  IADD3 R31, P0, PT, R31, R76, RZ ;  /* 0x0000004c1f1f7210 */ /* 0x000fc40007f1e0ff */
[----:B------:R-:W-:Y:S02]  /*61d10*/  IADD3.X R78, PT, PT, R79, RZ, RZ, P4, P6 ;  /* 0x000000ff4f4e7210 */ /* 0x000fe400027ec4ff */
[----:B------:R-:W-:Y:S02]  /*61d20*/  SEL R76, RZ, 0x1, P2 ;  /* 0x00000001ff4c7807 */ /* 0x000fe40001000000 */
        /* <DEDUP_REMOVED lines=11> */
[----:B------:R-:W-:Y:S01]  /*61de0*/  IMAD.WIDE.U32.X R28, R81, R9, R32, P2 ;  /* 0x00000009511c7225 */ /* 0x000fe200010e0420 */
[----:B------:R-:W-:-:S02]  /*61df0*/  IADD3 R97, P6, P4, R105, R106, R97 ;  /* 0x0000006a69617210 */ /* 0x000fc40007cde061 */
        /* <DEDUP_REMOVED lines=65> */
.L_x_179:
        /* <DEDUP_REMOVED lines=21> */
.L_x_180:
        /* <DEDUP_REMOVED lines=64> */
.L_x_181:
        /* <DEDUP_REMOVED lines=64> */
.L_x_182:
        /* <DEDUP_REMOVED lines=65> */
.L_x_183:
[----:B------:R-:W-:-:S04]  /*62f70*/  IMAD.WIDE.U32 R78, R83, R90, RZ ;  /* 0x0000005a534e7225 */ /* 0x000fc800078e00ff */
[----:B------:R-:W-:Y:S02]  /*62f80*/  IMAD.MOV.U32 R109, RZ, RZ, RZ ;  /* 0x000000ffff6d7224 */ /* 0x000fe400078e00ff */
[----:B------:R-:W-:-:S04]  /*62f90*/  IMAD.WIDE.U32 R12, R97, R92, RZ ;  /* 0x0000005c610c7225 */ /* 0x000fc800078e00ff */
[----:B------:R-:W-:Y:S01]  /*62fa0*/  IMAD.MOV.U32 R111, RZ, RZ, RZ ;  /* 0x000000ffff6f7224 */ /* 0x000fe200078e00ff */
[----:B------:R-:W-:Y:S01]  /*62fb0*/  IADD3 R125, P4, PT, R78, R12, RZ ;  /* 0x0000000c4e7d7210 */ /* 0x000fe20007f9e0ff */
        /* <DEDUP_REMOVED lines=15> */
[----:B------:R-:W-:Y:S01]  /*630b0*/  IMAD.WIDE.U32 R32, R29, R90, RZ ;  /* 0x0000005a1d207225 */ /* 0x000fe200078e00ff */
[----:B------:R-:W-:-:S03]  /*630c0*/  IADD3 R77, P1, P3, R14, R77, R16 ;  /* 0x0000004d0e4d7210 */ /* 0x000fc60007b3e010 */
[----:B------:R-:W-:Y:S02]  /*630d0*/  IMAD.MOV.U32 R135, RZ, RZ, RZ ;  /* 0x000000ffff877224 */ /* 0x000fe400078e00ff */
[----:B------:R-:W-:-:S04]  /*630e0*/  IMAD.WIDE.U32 R12, R91, R87, R12 ;  /* 0x000000575b0c7225 */ /* 0x000fc800078e000c */
[----:B------:R-:W-:Y:S01]  /*630f0*/  IMAD.IADD R74, R17, 0x1, R81 ;  /* 0x00000001114a7824 */ /* 0x000fe200078e0251 */
[----:B------:R-:W-:Y:S01]  /*63100*/  IADD3 R82, P0, P2, R25, R12, R82 ;  /* 0x0000000c19527210 */ /* 0x000fe20007a1e052 */
[----:B------:R-:W-:Y:S02]  /*63110*/  IMAD.IADD R129, R113, 0x1, R15 ;  /* 0x0000000171817824 */ /* 0x000fe400078e020f */
[----:B------:R-:W-:-:S04]  /*63120*/  IMAD.WIDE.U32 R14, R29, R91, RZ ;  /* 0x0000005b1d0e7225 */ /* 0x000fc800078e00ff */
[----:B------:R-:W-:-:S04]  /*63130*/  IMAD.WIDE.U32 R16, R80, R90, RZ ;  /* 0x0000005a50107225 */ /* 0x000fc800078e00ff */
[----:B------:R-:W-:Y:S02]  /*63140*/  IMAD.IADD R33, R33, 0x1, R135 ;  /* 0x0000000121217824 */ /* 0x000fe400078e0287 */
[----:B------:R-:W-:Y:S02]  /*63150*/  IMAD.IADD R104, R111, 0x1, R13 ;  /* 0x000000016f687824 */ /* 0x000fe400078e020d */
[----:B------:R-:W-:Y:S01]  /*63160*/  IMAD.MOV.U32 R133, RZ, RZ, RZ ;  /* 0x000000ffff857224 */ /* 0x000fe200078e00ff */
[----:B------:R-:W-:Y:S01]  /*63170*/  IADD3 R33, P5, P6, R14, R33, R16 ;  /* 0x000000210e217210 */ /* 0x000fe20007ebe010 */
[----:B------:R-:W-:Y:S01]  /*63180*/  IMAD.MOV.U32 R115, RZ, RZ, RZ ;  /* 0x000000ffff737224 */ /* 0x000fe200078e00ff */
[----:B------:R-:W-:Y:S01]  /*63190*/  IADD3.X R104, PT, PT, RZ, R104, RZ, P0, P2 ;  /* 0x00000068ff687210 */ /* 0x000fe200007e44ff */
[----:B------:R-:W-:Y:S01]  /*631a0*/  IMAD.WIDE.U32 R28, R107, R92, RZ ;  /* 0x0000005c6b1c7225 */ /* 0x000fe200078e00ff */
[----:B------:R-:W-:-:S03]  /*631b0*/  IADD3.X R86, PT, PT, RZ, RZ, RZ, P5, P6 ;  /* 0x000000ffff567210 */ /* 0x000fc60002fec4ff */
[----:B------:R-:W-:-:S04]  /*631c0*/  IMAD.WIDE.U32 R26, R97, R93, RZ ;  /* 0x0000005d611a7225 */ /* 0x000fc800078e00ff */
[----:B------:R-:W-:Y:S01]  /*631d0*/  IMAD.WIDE.U32 R12, R83, R92, RZ ;  /* 0x0000005c530c7225 */ /* 0x000fe200078e00ff */
[----:B------:R-:W-:-:S03]  /*631e0*/  IADD3 R84, P2, P0, R26, R31, R28 ;  /* 0x0000001f1a547210 */ /* 0x000fc6000785e01c */
[----:B------:R-:W-:Y:S02]  /*631f0*/  IMAD.IADD R30, R17, 0x1, R133 ;  /* 0x00000001111e7824 */ /* 0x000fe400078e0285 */
[----:B------:R-:W-:Y:S02]  /*63200*/  IMAD.IADD R24, R115, 0x1, R29 ;  /* 0x0000000173187824 */ /* 0x000fe400078e021d */
[----:B------:R-:W-:Y:S02]  /*63210*/  IMAD.MOV.U32 R25, RZ, RZ, RZ ;  /* 0x000000ffff197224 */ /* 0x000fe400078e00ff */
[----:B------:R-:W-:Y:S02]  /*63220*/  IMAD.IADD R135, R135, 0x1, R15 ;  /* 0x0000000187877824 */ /* 0x000fe400078e020f */
[----:B------:R-:W-:-:S04]  /*63230*/  IMAD.WIDE.U32 R16, R83, R93, RZ ;  /* 0x0000005d53107225 */ /* 0x000fc800078e00ff */
[----:B------:R-:W-:-:S04]  /*63240*/  IMAD.WIDE.U32 R14, R87, R92, RZ ;  /* 0x0000005c570e7225 */ /* 0x000fc800078e00ff */
[----:B------:R-:W-:Y:S02]  /*63250*/  IMAD.IADD R139, R109, 0x1, R13 ;  /* 0x000000016d8b7824 */ /* 0x000fe400078e020d */
[----:B------:R-:W-:Y:S02]  /*63260*/  IMAD.IADD R27, R105, 0x1, R27 ;  /* 0x00000001691b7824 */ /* 0x000fe400078e021b */
[----:B------:R-:W-:-:S04]  /*63270*/  IMAD.WIDE.U32 R24, R93, R107, R24 ;  /* 0x0000006b5d187225 */ /* 0x000fc800078e0018 */
[----:B------:R-:W-:Y:S01]  /*63280*/  IMAD.IADD R79, R109, 0x1, R17 ;  /* 0x000000016d4f7824 */ /* 0x000fe200078e0211 */
[----:B------:R-:W-:Y:S01]  /*63290*/  IADD3.X R17, PT, PT, RZ, RZ, RZ, P1, P3 ;  /* 0x000000ffff117210 */ /* 0x000fe20000fe64ff */
[----:B------:R-:W-:Y:S01]  /*632a0*/  IMAD.MOV.U32 R75, RZ, RZ, RZ ;  /* 0x000000ffff4b7224 */ /* 0x000fe200078e00ff */
[----:B------:R-:W-:Y:S01]  /*632b0*/  IADD3 R139, P1, P3, R16, R139, R14 ;  /* 0x0000008b108b7210 */ /* 0x000fe20007b3e00e */
[----:B------:R-:W-:Y:S01]  /*632c0*/  IMAD.X R84, R84, 0x1, R137, P4 ;  /* 0x0000000154547824 */ /* 0x000fe200020e0689 */
[----:B------:R-:W-:Y:S01]  /*632d0*/  ISETP.GE.U32.AND P4, PT, R125, R78, PT ;  /* 0x0000004e7d00720c */ /* 0x000fe20003f86070 */
[----:B------:R-:W-:Y:S01]  /*632e0*/  IMAD.IADD R26, R111, 0x1, R15 ;  /* 0x000000016f1a7824 */ /* 0x000fe200078e020f */
[----:B------:R-:W-:Y:S01]  /*632f0*/  IADD3 R82, P5, P6, R82, R24, R27 ;  /* 0x0000001852527210 */ /* 0x000fe20007ebe01b */
[----:B------:R-:W-:Y:S01]  /*63300*/  IMAD.IADD R13, R115, 0x1, R25 ;  /* 0x00000001730d7824 */ /* 0x000fe200078e0219 */
[----:B------:R-:W-:Y:S01]  /*63310*/  ISETP.GE.U32.AND.EX P4, PT, R84, R137, PT, P4 ;  /* 0x000000895400720c */ /* 0x000fe20003f86140 */
[----:B------:R-:W-:-:S04]  /*63320*/  IMAD.WIDE.U32 R14, R131, R92, RZ ;  /* 0x0000005c830e7225 */ /* 0x000fc800078e00ff */
[----:B------:R-:W-:-:S04]  /*63330*/  IMAD.WIDE.U32 R74, R91, R131, R74 ;  /* 0x000000835b4a7225 */ /* 0x000fc800078e004a */
[C---:B------:R-:W-:Y:S01]  /*63340*/  IMAD.IADD R16, R81.reuse, 0x1, R15 ;  /* 0x0000000151107824 */ /* 0x040fe200078e020f */
        /* <DEDUP_REMOVED lines=139> */
[----:B------:R-:W-:Y:S02]  /*63c00*/  ISETP.GT.U32.AND P5, PT, R16, R87, PT ;  /* 0x000000571000720c */ /* 0x000fe40003fa4070 */
[----:B------:R-:W-:Y:S02]  /*63c10*/  IADD3.X R92, PT, PT, RZ, RZ, RZ, P2, P0 ;  /* 0x000000ffff5c7210 */ /* 0x000fe400017e04ff */
[----:B------:R-:W-:Y:S01]  /*63c20*/  ISETP.GT.U32.AND.EX P5, PT, R17, R14, PT, P5 ;  /* 0x0000000e1100720c */ /* 0x000fe20003fa4150 */
[----:B------:R-:W-:-:S03]  /*63c30*/  IMAD.MOV.U32 R17, RZ, RZ, RZ ;  /* 0x000000ffff117224 */ /* 0x000fc600078e00ff */
        /* <DEDUP_REMOVED lines=19> */
[----:B------:R-:W-:Y:S02]  /*63d70*/  IMAD.IADD R105, R105, 0x1, R13 ;  /* 0x0000000169697824 */ /* 0x000fe400078e020d */
[----:B------:R-:W-:Y:S01]  /*63d80*/  IMAD.IADD R89, R17, 0x1, R89 ;  /* 0x0000000111597824 */ /* 0x000fe200078e0259 */
[----:B------:R-:W-:Y:S01]  /*63d90*/  IADD3 R17, P5, P4, R24, R25, R30 ;  /* 0x0000001918117210 */ /* 0x000fe20007cbe01e */
[----:B------:R-:W-:-:S04]  /*63da0*/  IMAD.WIDE.U32 R24, P2, R26, R11, R74 ;  /* 0x0000000b1a187225 */ /* 0x000fc8000784004a */
[----:B------:R-:W-:-:S04]  /*63db0*/  IMAD.WIDE.U32 R74, R26, R10, RZ ;  /* 0x0000000a1a4a7225 */ /* 0x000fc800078e00ff */
[----:B------:R-:W-:-:S04]  /*63dc0*/  IMAD.WIDE.U32 R30, R89, R4, RZ ;  /* 0x00000004591e7225 */ /* 0x000fc800078e00ff */
[----:B------:R-:W-:Y:S01]  /*63dd0*/  IMAD.X R33, RZ, RZ, RZ, P2 ;  /* 0x000000ffff217224 */ /* 0x000fe200010e06ff */
[----:B------:R-:W-:Y:S01]  /*63de0*/  IADD3 R109, P2, PT, R75, R24, RZ ;  /* 0x000000184b6d7210 */ /* 0x000fe20007f5e0ff */
[----:B------:R-:W-:Y:S01]  /*63df0*/  IMAD.X R75, R17, 0x1, R14, P0 ;  /* 0x00000001114b7824 */ /* 0x000fe200000e060e */
[----:B------:R-:W-:Y:S01]  /*63e00*/  IADD3 R17, P0, PT, R84, R94, RZ ;  /* 0x0000005e54117210 */ /* 0x000fe20007f1e0ff */
[----:B------:R-:W-:-:S03]  /*63e10*/  IMAD.WIDE.U32 R30, P6, R16, R5, R30 ;  /* 0x00000005101e7225 */ /* 0x000fc600078c001e */
[----:B------:R-:W-:Y:S01]  /*63e20*/  IADD3.X R90, P0, PT, R90, R75, RZ, P0, !PT ;  /* 0x0000004b5a5a7210 */ /* 0x000fe2000071e4ff */
[----:B------:R-:W-:-:S04]  /*63e30*/  IMAD.WIDE.U32 R84, R16, R4, RZ ;  /* 0x0000000410547225 */ /* 0x000fc800078e00ff */
[----:B------:R-:W-:Y:S02]  /*63e40*/  IMAD.MOV.U32 R32, RZ, RZ, R25 ;  /* 0x000000ffff207224 */ /* 0x000fe400078e0019 */
[----:B------:R-:W-:Y:S01]  /*63e50*/  IMAD.X R25, RZ, RZ, RZ, P6 ;  /* 0x000000ffff197224 */ /* 0x000fe200030e06ff */
[----:B------:R-:W-:Y:S01]  /*63e60*/  IADD3 R12, P6, PT, R85, R30, RZ ;  /* 0x0000001e550c7210 */ /* 0x000fe20007fde0ff */
[----:B------:R-:W-:Y:S02]  /*63e70*/  IMAD.MOV.U32 R24, RZ, RZ, R31 ;  /* 0x000000ffff187224 */ /* 0x000fe400078e001f */
[----:B------:R-:W-:Y:S01]  /*63e80*/  IMAD.WIDE.U32.X R32, R27, R11, R32, P2 ;  /* 0x0000000b1b207225 */ /* 0x000fe200010e0420 */
[----:B------:R-:W-:-:S03]  /*63e90*/  IADD3 R74, P2, PT, R17, R74, RZ ;  /* 0x0000004a114a7210 */ /* 0x000fc60007f5e0ff */
[----:B------:R-:W-:Y:S01]  /*63ea0*/  IMAD.WIDE.U32.X R24, R89, R5, R24, P6 ;  /* 0x0000000559187225 */ /* 0x000fe200030e0418 */
[----:B------:R-:W-:Y:S02]  /*63eb0*/  IADD3 RZ, P6, PT, R79, R84, RZ ;  /* 0x000000544fff7210 */ /* 0x000fe40007fde0ff */
[----:B------:R-:W-:Y:S01]  /*63ec0*/  IADD3.X R109, P2, PT, R90, R109, RZ, P2, !PT ;  /* 0x0000006d5a6d7210 */ /* 0x000fe2000175e4ff */
[----:B------:R-:W-:Y:S01]  /*63ed0*/  IMAD.WIDE.U32 R26, R89, R6, RZ ;  /* 0x00000006591a7225 */ /* 0x000fe200078e00ff */
[----:B------:R-:W-:Y:S02]  /*63ee0*/  IADD3.X RZ, P6, PT, R81, R12, RZ, P6, !PT ;  /* 0x0000000c51ff7210 */ /* 0x000fe400037de4ff */
[----:B------:R-:W-:Y:S01]  /*63ef0*/  IADD3.X R84, P0, P2, R32, RZ, RZ, P2, P0 ;  /* 0x000000ff20547210 */ /* 0x000fe200012004ff */
[C---:B------:R-:W-:Y:S01]  /*63f00*/  IMAD.WIDE.U32 R30, R16.reuse, R6, RZ ;  /* 0x00000006101e7225 */ /* 0x040fe200078e00ff */
[----:B------:R-:W-:Y:S02]  /*63f10*/  IADD3.X R85, P6, PT, RZ, R24, RZ, P6, !PT ;  /* 0x00000018ff557210 */ /* 0x000fe400037de4ff */
[----:B------:R-:W-:Y:S01]  /*63f20*/  IADD3.X R81, PT, PT, R33, RZ, RZ, P0, P2 ;  /* 0x000000ff21517210 */ /* 0x000fe200007e44ff */
[----:B------:R-:W-:Y:S01]  /*63f30*/  IMAD.WIDE.U32 R26, P0, R16, R7, R26 ;  /* 0x00000007101a7225 */ /* 0x000fe2000780001a */
[----:B------:R-:W-:-:S03]  /*63f40*/  IADD3 R85, P2, PT, R85, R78, RZ ;  /* 0x0000004e55557210 */ /* 0x000fc60007f5e0ff */
        /* <DEDUP_REMOVED lines=11> */
[----:B------:R-:W-:Y:S01]  /*64000*/  IMAD.WIDE.U32 R12, R89, R10, RZ ;  /* 0x0000000a590c7225 */ /* 0x000fe200078e00ff */
[----:B------:R-:W-:Y:S02]  /*64010*/  IADD3.X R80, PT, PT, R27, RZ, RZ, P0, P6 ;  /* 0x000000ff1b507210 */ /* 0x000fe400007ec4ff */
[----:B------:R-:W-:Y:S01]  /*64020*/  IADD3 R17, P0, PT, R17, R74, RZ ;  /* 0x0000004a11117210 */ /* 0x000fe20007f1e0ff */
[----:B------:R-:W-:Y:S01]  /*64030*/  IMAD.WIDE.U32 R24, P2, R16, R9, R24 ;  /* 0x0000000910187225 */ /* 0x000fe20007840018 */
[----:B------:R-:W-:Y:S02]  /*64040*/  IADD3.X R74, PT, PT, RZ, RZ, RZ, P1, P3 ;  /* 0x000000ffff4a7210 */ /* 0x000fe40000fe64ff */
[----:B------:R-:W-:Y:S01]  /*64050*/  IADD3 R78, P1, PT, R17, R30, RZ ;  /* 0x0000001e114e7210 */ /* 0x000fe20007f3e0ff */
[----:B------:R-:W-:Y:S01]  /*64060*/  IMAD.WIDE.U32 R26, R85, R2, RZ ;  /* 0x00000002551a7225 */ /* 0x000fe200078e00ff */
[----:B------:R-:W-:Y:S02]  /*64070*/  IADD3 R33, P3, PT, R31, R24, RZ ;  /* 0x000000181f217210 */ /* 0x000fe40007f7e0ff */
[----:B------:R-:W-:Y:S01]  /*64080*/  IADD3.X R80, P0, PT, R80, R109, RZ, P0, !PT ;  /* 0x0000006d50507210 */ /* 0x000fe2000071e4ff */
[----:B------:R-:W-:-:S02]  /*64090*/  IMAD R24, R97, R2, RZ ;  /* 0x0000000261187224 */ /* 0x000fc400078e02ff */
[----:B------:R-:W-:Y:S01]  /*640a0*/  IMAD.X R31, RZ, RZ, RZ, P2 ;  /* 0x000000ffff1f7224 */ /* 0x000fe200010e06ff */
[----:B------:R-:W-:Y:S01]  /*640b0*/  IADD3.X R80, P1, PT, R80, R33, RZ, P1, !PT ;  /* 0x0000002150507210 */ /* 0x000fe20000f3e4ff */
[----:B------:R-:W-:Y:S02]  /*640c0*/  IMAD R79, R85, R3, R24 ;  /* 0x00000003554f7224 */ /* 0x000fe400078e0218 */
[----:B------:R-:W-:-:S04]  /*640d0*/  IMAD.WIDE.U32 R12, P2, R16, R11, R12 ;  /* 0x0000000b100c7225 */ /* 0x000fc8000784000c */
[----:B------:R-:W-:-:S04]  /*640e0*/  IMAD.WIDE.U32 R16, R16, R10, RZ ;  /* 0x0000000a10107225 */ /* 0x000fc800078e00ff */
[----:B------:R-:W-:Y:S02]  /*640f0*/  IMAD.MOV.U32 R30, RZ, RZ, R25 ;  /* 0x000000ffff1e7224 */ /* 0x000fe400078e0019 */
[----:B------:R-:W-:Y:S02]  /*64100*/  IMAD.IADD R79, R27, 0x1, R79 ;  /* 0x000000011b4f7824 */ /* 0x000fe400078e024f */
[----:B------:R-:W-:Y:S01]  /*64110*/  IMAD.X R25, RZ, RZ, RZ, P2 ;  /* 0x000000ffff197224 */ /* 0x000fe200010e06ff */
[----:B------:R-:W-:Y:S01]  /*64120*/  IADD3 R90, P2, PT, R17, R12, RZ ;  /* 0x0000000c115a7210 */ /* 0x000fe20007f5e0ff */
[----:B------:R-:W-:-:S04]  /*64130*/  IMAD.WIDE.U32.X R32, R89, R9, R30, P3 ;  /* 0x0000000959207225 */ /* 0x000fc800018e041e */
[----:B------:R-:W-:Y:S01]  /*64140*/  IMAD.IADD R28, R29, 0x1, R115 ;  /* 0x000000011d1c7824 */ /* 0x000fe200078e0273 */
[----:B------:R-:W-:Y:S01]  /*64150*/  IADD3.X R27, P0, P1, R32, RZ, RZ, P1, P0 ;  /* 0x000000ff201b7210 */ /* 0x000fe200009004ff */
[----:B------:R-:W-:-:S03]  /*64160*/  IMAD.WIDE.U32 R30, R79, R4, RZ ;  /* 0x000000044f1e7225 */ /* 0x000fc600078e00ff */
[----:B------:R-:W-:Y:S01]  /*64170*/  IADD3.X R32, PT, PT, R33, RZ, RZ, P0, P1 ;  /* 0x000000ff21207210 */ /* 0x000fe200007e24ff */
[----:B------:R-:W-:Y:S02]  /*64180*/  IMAD.MOV.U32 R29, RZ, RZ, RZ ;  /* 0x000000ffff1d7224 */ /* 0x000fe400078e00ff */
[----:B------:R-:W-:Y:S02]  /*64190*/  IMAD.MOV.U32 R24, RZ, RZ, R13 ;  /* 0x000000ffff187224 */ /* 0x000fe400078e000d */
[----:B------:R-:W-:-:S04]  /*641a0*/  IMAD.WIDE.U32 R28, R91, R107, R28 ;  /* 0x0000006b5b1c7225 */ /* 0x000fc800078e001c */
[----:B------:R-:W-:Y:S01]  /*641b0*/  IMAD.WIDE.U32 R12, R26, R4, RZ ;  /* 0x000000041a0c7225 */ /* 0x000fe200078e00ff */
[----:B------:R-:W-:-:S03]  /*641c0*/  IADD3 R93, P3, P6, R93, R28, R105 ;  /* 0x0000001c5d5d7210 */ /* 0x000fc60007e7e069 */
        /* <DEDUP_REMOVED lines=8> */
[----:B------:R-:W-:Y:S01]  /*64250*/  IADD3.X RZ, P6, PT, R97, R12, RZ, P0, !PT ;  /* 0x0000000c61ff7210 */ /* 0x000fe200007de4ff */
[----:B------:R-:W-:Y:S01]  /*64260*/  IMAD.MOV.U32 R12, RZ, RZ, R31 ;  /* 0x000000ffff0c7224 */ /* 0x000fe200078e001f */
[----:B------:R-:W-:Y:S01]  /*64270*/  IADD3 R84, P3, PT, R84, R93, RZ ;  /* 0x0000005d54547210 */ /* 0x000fe20007f7e0ff */
[----:B------:R-:W-:-:S03]  /*64280*/  IMAD.WIDE.U32 R28, P2, R26, R7, R28 ;  /* 0x000000071a1c7225 */ /* 0x000fc6000784001c */
[----:B------:R-:W-:Y:S01]  /*64290*/  IADD3 R27, P0, PT, R27, R84, RZ ;  /* 0x000000541b1b7210 */ /* 0x000fe20007f1e0ff */
[----:B------:R-:W-:-:S04]  /*642a0*/  IMAD.WIDE.U32.X R30, R79, R5, R12, P1 ;  /* 0x000000054f1e7225 */ /* 0x000fc800008e040c */
[----:B------:R-:W-:-:S04]  /*642b0*/  IMAD.WIDE.U32 R12, R26, R6, RZ ;  /* 0x000000061a0c7225 */ /* 0x000fc800078e00ff */
[----:B------:R-:W-:Y:S01]  /*642c0*/  IMAD.X R33, R81, 0x1, R96, P3 ;  /* 0x0000000151217824 */ /* 0x000fe200018e0660 */
[----:B------:R-:W-:Y:S01]  /*642d0*/  IADD3.X R81, P3, PT, RZ, R30, RZ, P6, !PT ;  /* 0x0000001eff517210 */ /* 0x000fe2000377e4ff */
[----:B------:R-:W-:Y:S01]  /*642e0*/  IMAD.X R17, RZ, RZ, RZ, P2 ;  /* 0x000000ffff117224 */ /* 0x000fe200010e06ff */
[----:B------:R-:W-:Y:S02]  /*642f0*/  IADD3 R30, P6, PT, R13, R28, RZ ;  /* 0x0000001c0d1e7210 */ /* 0x000fe40007fde0ff */
[----:B------:R-:W-:Y:S01]  /*64300*/  IADD3 R27, P2, PT, R27, R16, RZ ;  /* 0x000000101b1b7210 */ /* 0x000fe20007f5e0ff */
[----:B------:R-:W-:Y:S01]  /*64310*/  IMAD.X R85, RZ, RZ, R31, P3 ;  /* 0x000000ffff557224 */ /* 0x000fe200018e061f */
[----:B------:R-:W-:Y:S01]  /*64320*/  IADD3.X R13, P1, PT, R32, R33, RZ, P0, !PT ;  /* 0x00000021200d7210 */ /* 0x000fe2000073e4ff */
[----:B------:R-:W-:Y:S01]  /*64330*/  IMAD.MOV.U32 R16, RZ, RZ, R29 ;  /* 0x000000ffff107224 */ /* 0x000fe200078e001d */
[----:B------:R-:W-:Y:S01]  /*64340*/  IADD3 R81, P0, PT, R81, R78, RZ ;  /* 0x0000004e51517210 */ /* 0x000fe20007f1e0ff */
[----:B------:R-:W-:Y:S01]  /*64350*/  IMAD.WIDE.U32 R28, R79, R8, RZ ;  /* 0x000000084f1c7225 */ /* 0x000fe200078e00ff */
[----:B------:R-:W-:-:S02]  /*64360*/  IADD3.X R31, P2, PT, R13, R90, RZ, P2, !PT ;  /* 0x0000005a0d1f7210 */ /* 0x000fc4000175e4ff */
[----:B------:R-:W-:Y:S01]  /*64370*/  IADD3 R81, P3, PT, R81, R12, RZ ;  /* 0x0000000c51517210 */ /* 0x000fe20007f7e0ff */
[----:B------:R-:W-:Y:S01]  /*64380*/  IMAD.WIDE.U32.X R16, R79, R7, R16, P6 ;  /* 0x000000074f107225 */ /* 0x000fe200030e0410 */
[----:B------:R-:W-:Y:S02]  /*64390*/  IADD3.X R85, P0, PT, R85, R80, RZ, P0, !PT ;  /* 0x0000005055557210 */ /* 0x000fe4000071e4ff */
[----:B------:R-:W-:Y:S01]  /*643a0*/  IADD3.X R90, P1, P2, R24, RZ, RZ, P2, P1 ;  /* 0x000000ff185a7210 */ /* 0x000fe200012224ff */
[----:B------:R-:W-:Y:S01]  /*643b0*/  IMAD.WIDE.U32 R28, P6, R26, R9, R28 ;  /* 0x000000091a1c7225 */ /* 0x000fe200078c001c */
[----:B------:R-:W-:Y:S02]  /*643c0*/  IADD3.X R85, P3, PT, R85, R30, RZ, P3, !PT ;  /* 0x0000001e55557210 */ /* 0x000fe40001f7e4ff */
[----:B------:R-:W-:Y:S01]  /*643d0*/  IADD3.X R80, PT, PT, R25, RZ, RZ, P1, P2 ;  /* 0x000000ff19507210 */ /* 0x000fe20000fe44ff */
[----:B------:R-:W-:Y:S01]  /*643e0*/  IMAD.X R13, RZ, RZ, RZ, P6 ;  /* 0x000000ffff0d7224 */ /* 0x000fe200030e06ff */
[----:B------:R-:W-:Y:S01]  /*643f0*/  IADD3.X R12, P0, P3, R16, RZ, RZ, P3, P0 ;  /* 0x000000ff100c7210 */ /* 0x000fe20001b004ff */
[----:B------:R-:W-:Y:S01]  /*64400*/  IMAD.WIDE.U32 R24, R26, R8, RZ ;  /* 0x000000081a187225 */ /* 0x000fe200078e00ff */
[----:B------:R-:W-:-:S02]  /*64410*/  IADD3 R82, P6, P2, R129, R82, R92 ;  /* 0x0000005281527210 */ /* 0x000fc40007ade05c */
[----:B------:R-:W-:Y:S02]  /*64420*/  ISETP.GE.U32.AND P1, PT, R84, R93, PT ;  /* 0x0000005d5400720c */ /* 0x000fe40003f26070 */
[----:B------:R-:W-:Y:S02]  /*64430*/  IADD3.X R84, PT, PT, R17, RZ, RZ, P0, P3 ;  /* 0x000000ff11547210 */ /* 0x000fe400007e64ff */
[----:B------:R-:W-:Y:S02]  /*64440*/  IADD3.X R32, PT, PT, RZ, R15, RZ, P6, P2 ;  /* 0x0000000fff207210 */ /* 0x000fe400037e44ff */
[----:B------:R-:W-:Y:S01]  /*64450*/  IADD3 R17, P0, PT, R12, R27, RZ ;  /* 0x0000001b0c117210 */ /* 0x000fe20007f1e0ff */
[----:B------:R-:W-:Y:S01]  /*64460*/  IMAD.MOV.U32 R12, RZ, RZ, R29 ;  /* 0x000000ffff0c7224 */ /* 0x000fe200078e001d */
[----:B------:R-:W-:Y:S01]  /*64470*/  IADD3 R15, P3, PT, R25, R28, RZ ;  /* 0x0000001c190f7210 */ /* 0x000fe20007f7e0ff */
[----:B------:R-:W-:Y:S01]  /*64480*/  IMAD R28, R85, R2, RZ ;  /* 0x00000002551c7224 */ /* 0x000fe200078e02ff */
[----:B------:R-:W-:-:S02]  /*64490*/  ISETP.GE.U32.AND.EX P1, PT, R33, R96, PT, P1 ;  /* 0x000000602100720c */ /* 0x000fc40003f26110 */
[----:B------:R-:W-:Y:S01]  /*644a0*/  IADD3 R78, P6, PT, R17, R24, RZ ;  /* 0x00000018114e7210 */ /* 0x000fe20007fde0ff */
[C---:B------:R-:W-:Y:S01]  /*644b0*/  IMAD.WIDE.U32 R16, R81.reuse, R2, RZ ;  /* 0x0000000251107225 */ /* 0x040fe200078e00ff */
[----:B------:R-:W-:Y:S02]  /*644c0*/  IADD3.X R84, P2, PT, R84, R31, RZ, P0, !PT ;  /* 0x0000001f54547210 */ /* 0x000fe4000075e4ff */
[----:B------:R-:W-:Y:S01]  /*644d0*/  SEL R89, RZ, 0x1, P1 ;  /* 0x00000001ff597807 */ /* 0x000fe20000800000 */
[----:B------:R-:W-:Y:S01]  /*644e0*/  IMAD R33, R81, R3, R28 ;  /* 0x0000000351217224 */ /* 0x000fe200078e021c */
[----:B------:R-:W-:Y:S01]  /*644f0*/  IADD3.X R84, P1, PT, R84, R15, RZ, P6, !PT ;  /* 0x0000000f54547210 */ /* 0x000fe2000373e4ff */
[----:B------:R-:W-:Y:S01]  /*64500*/  IMAD.WIDE.U32 R24, R79, R10, RZ ;  /* 0x0000000a4f187225 */ /* 0x000fe200078e00ff */
[----:B------:R-:W-:-:S03]  /*64510*/  IADD3 R89, P0, PT, R89, R82, RZ ;  /* 0x0000005259597210 */ /* 0x000fc60007f1e0ff */
[----:B------:R-:W-:Y:S02]  /*64520*/  IMAD.IADD R33, R17, 0x1, R33 ;  /* 0x0000000111217824 */ /* 0x000fe400078e0221 */
[----:B------:R-:W-:-:S04]  /*64530*/  IMAD.WIDE.U32.X R12, R79, R9, R12, P3 ;  /* 0x000000094f0c7225 */ /* 0x000fc800018e040c */
[----:B------:R-:W-:Y:S01]  /*64540*/  IMAD.WIDE.U32 R24, P6, R26, R11, R24 ;  /* 0x0000000b1a187225 */ /* 0x000fe200078c0018 */
[----:B------:R-:W-:-:S03]  /*64550*/  IADD3.X R15, P1, P2, R12, RZ, RZ, P1, P2 ;  /* 0x000000ff0c0f7210 */ /* 0x000fc60000a244ff */
[----:B------:R-:W-:Y:S01]  /*64560*/  IMAD.WIDE.U32 R26, R26, R10, RZ ;  /* 0x0000000a1a1a7225 */ /* 0x000fe200078e00ff */
[----:B------:R-:W-:-:S03]  /*64570*/  IADD3.X R17, PT, PT, R13, RZ, RZ, P1, P2 ;  /* 0x000000ff0d117210 */ /* 0x000fc60000fe44ff */
[----:B------:R-:W-:-:S04]  /*64580*/  IMAD.WIDE.U32 R28, R33, R4, RZ ;  /* 0x00000004211c7225 */ /* 0x000fc800078e00ff */
[----:B------:R-:W-:Y:S01]  /*64590*/  IMAD.X R91, RZ, RZ, R32, P0 ;  /* 0x000000ffff5b7224 */ /* 0x000fe200000e0620 */
[----:B------:R-:W-:Y:S01]  /*645a0*/  ISETP.GE.U32.AND P0, PT, R94, R87, PT ;  /* 0x000000575e00720c */ /* 0x000fe20003f06070 */
[----:B------:R-:W-:Y:S01]  /*645b0*/  IMAD.X R31, RZ, RZ, RZ, P6 ;  /* 0x000000ffff1f7224 */ /* 0x000fe200030e06ff */
[----:B------:R-:W-:Y:S01]  /*645c0*/  IADD3 R90, P6, PT, R90, R89, RZ ;  /* 0x000000595a5a7210 */ /* 0x000fe20007fde0ff */
[----:B------:R-:W-:Y:S01]  /*645d0*/  IMAD.MOV.U32 R30, RZ, RZ, R25 ;  /* 0x000000ffff1e7224 */ /* 0x000fe200078e0019 */
[----:B------:R-:W-:Y:S01]  /*645e0*/  IADD3 R94, P3, PT, R27, R24, RZ ;  /* 0x000000181b5e7210 */ /* 0x000fe20007f7e0ff */
        /* <DEDUP_REMOVED lines=32> */
[----:B------:R-:W-:-:S02]  /*647f0*/  ISETP.GE.U32.AND.EX P3, PT, R91, R32, PT, P3 ;  /* 0x000000205b00720c */ /* 0x000fc40003f66130 */
[----:B------:R-:W-:Y:S02]  /*64800*/  SEL R15, RZ, 0x1, P0 ;  /* 0x00000001ff0f7807 */ /* 0x000fe40000000000 */
[----:B------:R-:W-:Y:S02]  /*64810*/  IADD3.X R14, PT, PT, RZ, RZ, RZ, P5, P4 ;  /* 0x000000ffff0e7210 */ /* 0x000fe40002fe84ff */
[----:B------:R-:W-:Y:S02]  /*64820*/  IADD3.X R17, P1, P2, R24, RZ, RZ, P2, P1 ;  /* 0x000000ff18117210 */ /* 0x000fe400012224ff */
[----:B------:R-:W-:Y:S02]  /*64830*/  ISETP.GE.U32.AND P0, PT, R90, R89, PT ;  /* 0x000000595a00720c */ /* 0x000fe40003f06070 */
[----:B------:R-:W-:Y:S02]  /*64840*/  IADD3 R74, P5, P4, R83, R76, R74 ;  /* 0x0000004c534a7210 */ /* 0x000fe40007cbe04a */
        /* <DEDUP_REMOVED lines=8> */
[----:B------:R-:W-:Y:S02]  /*648d0*/  IADD3 R31, P4, PT, R31, R74, RZ ;  /* 0x0000004a1f1f7210 */ /* 0x000fe40007f9e0ff */
[----:B------:R-:W-:Y:S02]  /*648e0*/  IADD3 R17, P1, PT, R17, R26, RZ ;  /* 0x0000001a11117210 */ /* 0x000fe40007f3e0ff */
[----:B------:R-:W-:Y:S01]  /*648f0*/  SEL R26, RZ, 0x1, P0 ;  /* 0x00000001ff1a7807 */ /* 0x000fe20000000000 */
[----:B------:R-:W-:Y:S01]  /*64900*/  IMAD.X R28, RZ, RZ, R77, P4 ;  /* 0x000000ffff1c7224 */ /* 0x000fe200020e064d */
[----:B------:R-:W-:-:S02]  /*64910*/  IADD3 R75, P5, PT, R15, R12, RZ ;  /* 0x0000000c0f4b7210 */ /* 0x000fc40007fbe0ff */
[----:B------:R-:W-:Y:S01]  /*64920*/  IADD3 R32, P0, PT, R17, R14, RZ ;  /* 0x0000000e11207210 */ /* 0x000fe20007f1e0ff */
[----:B------:R-:W-:Y:S01]  /*64930*/  IMAD.WIDE.U32 R14, R33, R10, RZ ;  /* 0x0000000a210e7225 */ /* 0x000fe200078e00ff */
[----:B------:R-:W-:Y:S02]  /*64940*/  IADD3.X R12, P1, PT, R24, R29, RZ, P1, !PT ;  /* 0x0000001d180c7210 */ /* 0x000fe40000f3e4ff */
[----:B------:R-:W-:Y:S01]  /*64950*/  IADD3 R26, P4, PT, R26, R31, RZ ;  /* 0x0000001f1a1a7210 */ /* 0x000fe20007f9e0ff */
[----:B------:R-:W-:Y:S01]  /*64960*/  IMAD.MOV.U32 R24, RZ, RZ, R13 ;  /* 0x000000ffff187224 */ /* 0x000fe200078e000d */
[----:B------:R-:W-:Y:S02]  /*64970*/  IADD3.X R75, P0, PT, R12, R75, RZ, P0, !PT ;  /* 0x0000004b0c4b7210 */ /* 0x000fe4000071e4ff */
[----:B------:R-:W-:Y:S01]  /*64980*/  ISETP.GE.U32.AND P3, PT, R31, R74, PT ;  /* 0x0000004a1f00720c */ /* 0x000fe20003f66070 */
[----:B------:R-:W-:Y:S02]  /*64990*/  IMAD.X R29, RZ, RZ, R28, P4 ;  /* 0x000000ffff1d7224 */ /* 0x000fe400020e061c */
[----:B------:R-:W-:Y:S01]  /*649a0*/  IMAD.WIDE.U32.X R24, R33, R9, R24, P5 ;  /* 0x0000000921187225 */ /* 0x000fe200028e0418 */
[----:B------:R-:W-:-:S02]  /*649b0*/  ISETP.GE.U32.AND P5, PT, R26, R31, PT ;  /* 0x0000001f1a00720c */ /* 0x000fc40003fa6070 */
[----:B------:R-:W-:Y:S01]  /*649c0*/  ISETP.GE.U32.AND.EX P3, PT, R28, R77, PT, P3 ;  /* 0x0000004d1c00720c */ /* 0x000fe20003f66130 */
[----:B------:R-:W-:Y:S01]  /*649d0*/  IMAD.WIDE.U32 R14, P4, R16, R11, R14 ;  /* 0x0000000b100e7225 */ /* 0x000fe2000788000e */
[----:B------:R-:W-:Y:S02]  /*649e0*/  IADD3.X R24, P1, P0, R24, RZ, RZ, P0, P1 ;  /* 0x000000ff18187210 */ /* 0x000fe400000224ff */
[----:B------:R-:W-:Y:S01]  /*649f0*/  ISETP.GE.U32.AND.EX P5, PT, R29, R28, PT, P5 ;  /* 0x0000001c1d00720c */ /* 0x000fe20003fa6150 */
[----:B------:R-:W-:Y:S01]  /*64a00*/  IMAD.X R13, RZ, RZ, RZ, P4 ;  /* 0x000000ffff0d7224 */ /* 0x000fe200020e06ff */
[----:B------:R-:W-:Y:S01]  /*64a10*/  IADD3 R27, P4, PT, R27, R26, RZ ;  /* 0x0000001a1b1b7210 */ /* 0x000fe20007f9e0ff */
[----:B------:R-:W-:Y:S01]  /*64a20*/  IMAD.WIDE.U32 R16, R16, R10, RZ ;  /* 0x0000000a10107225 */ /* 0x000fe200078e00ff */
[----:B------:R-:W-:Y:S02]  /*64a30*/  IADD3.X R25, PT, PT, R25, RZ, RZ, P1, P0 ;  /* 0x000000ff19197210 */ /* 0x000fe40000fe04ff */
[----:B------:R-:W-:Y:S01]  /*64a40*/  SEL R28, RZ, 0x1, P3 ;  /* 0x00000001ff1c7807 */ /* 0x000fe20001800000 */
[----:B------:R-:W-:Y:S01]  /*64a50*/  IMAD.MOV.U32 R12, RZ, RZ, R15 ;  /* 0x000000ffff0c7224 */ /* 0x000fe200078e000f */
[----:B------:R-:W-:Y:S01]  /*64a60*/  IADD3 R15, P0, PT, R24, R27, RZ ;  /* 0x0000001b180f7210 */ /* 0x000fe20007f1e0ff */
[----:B------:R-:W-:Y:S01]  /*64a70*/  IMAD.X R24, R30, 0x1, R29, P4 ;  /* 0x000000011e187824 */ /* 0x000fe200020e061d */
[----:B------:R-:W-:-:S02]  /*64a80*/  IADD3 R17, P1, PT, R17, R14, RZ ;  /* 0x0000000e11117210 */ /* 0x000fc40007f3e0ff */
[----:B------:R-:W-:Y:S02]  /*64a90*/  ISETP.GE.U32.AND P4, PT, R27, R26, PT ;  /* 0x0000001a1b00720c */ /* 0x000fe40003f86070 */
[----:B------:R-:W-:Y:S01]  /*64aa0*/  IADD3 R16, P3, PT, R15, R16, RZ ;  /* 0x000000100f107210 */ /* 0x000fe20007f7e0ff */
[----:B------:R-:W-:Y:S01]  /*64ab0*/  IMAD.WIDE.U32.X R12, R33, R11, R12, P1 ;  /* 0x0000000b210c7225 */ /* 0x000fe200008e040c */
        /* <DEDUP_REMOVED lines=44> */
.L_x_184:
        /* <DEDUP_REMOVED lines=21> */
.L_x_185:
        /* <DEDUP_REMOVED lines=14> */
[----:B------:R-:W-:-:S03]  /*64fb0*/  IADD3 R86, P1, P2, R30, R15, R28 ;  /* 0x0000000f1e567210 */ /* 0x000fc60007a3e01c */
[----:B------:R-:W-:Y:S02]  /*64fc0*/  IMAD.MOV.U32 R27, RZ, RZ, RZ ;  /* 0x000000ffff1b7224 */ /* 0x000fe400078e00ff */
[----:B------:R-:W-:Y:S02]  /*64fd0*/  IMAD.IADD R24, R23, 0x1, R29 ;  /* 0x0000000117187824 */ /* 0x000fe400078e021d */
[----:B------:R-:W-:Y:S02]  /*64fe0*/  IMAD.IADD R87, R127, 0x1, R31 ;  /* 0x000000017f577824 */ /* 0x000fe400078e021f */
[----:B------:R-:W-:-:S04]  /*64ff0*/  IMAD.WIDE.U32 R28, R49, R34, RZ ;  /* 0x00000022311c7225 */ /* 0x000fc800078e00ff */
[----:B------:R-:W-:-:S04]  /*65000*/  IMAD.WIDE.U32 R30, R48, R35, RZ ;  /* 0x00000023301e7225 */ /* 0x000fc800078e00ff */
[----:B------:R-:W-:Y:S02]  /*65010*/  IMAD.IADD R13, R20, 0x1, R13 ;  /* 0x00000001140d7824 */ /* 0x000fe400078e020d */
[----:B------:R-:W-:Y:S02]  /*65020*/  IMAD.IADD R17, R128, 0x1, R25 ;  /* 0x0000000180117824 */ /* 0x000fe400078e0219 */
[----:B------:R-:W-:Y:S01]  /*65030*/  IMAD.WIDE.U32 R32, R45, R34, R26 ;  /* 0x000000222d207225 */ /* 0x000fe200078e001a */
[----:B------:R-:W-:Y:S02]  /*65040*/  IADD3.X R27, PT, PT, RZ, RZ, RZ, P3, P4 ;  /* 0x000000ffff1b7210 */ /* 0x000fe40001fe84ff */
[----:B------:R-:W-:Y:S01]  /*65050*/  IADD3 R82, P3, P6, R28, R13, R30 ;  /* 0x0000000d1c527210 */ /* 0x000fe20007e7e01e */
[----:B------:R-:W-:Y:S01]  /*65060*/  IMAD.IADD R84, R20, 0x1, R29 ;  /* 0x0000000114547824 */ /* 0x000fe200078e021d */
[----:B------:R-:W-:Y:S01]  /*65070*/  IADD3 R27, P4, P5, R27, R32, R17 ;  /* 0x000000201b1b7210 */ /* 0x000fe20007d9e011 */
[----:B------:R-:W-:Y:S01]  /*65080*/  IMAD.IADD R26, R19, 0x1, R31 ;  /* 0x00000001131a7824 */ /* 0x000fe200078e021f */
[----:B------:R-:W-:Y:S01]  /*65090*/  IADD3.X R17, PT, PT, RZ, RZ, RZ, P1, P2 ;  /* 0x000000ffff117210 */ /* 0x000fe20000fe44ff */
[----:B------:R-:W-:-:S02]  /*650a0*/  IMAD.IADD R88, R21, 0x1, R33 ;  /* 0x0000000115587824 */ /* 0x000fc400078e0221 */
[----:B------:R-:W-:-:S03]  /*650b0*/  IMAD.WIDE.U32 R30, R42, R36, RZ ;  /* 0x000000242a1e7225 */ /* 0x000fc600078e00ff */
[----:B------:R-:W-:Y:S01]  /*650c0*/  IADD3.X R88, PT, PT, RZ, R88, RZ, P4, P5 ;  /* 0x00000058ff587210 */ /* 0x000fe200027ea4ff */
[----:B------:R-:W-:-:S04]  /*650d0*/  IMAD.WIDE.U32 R78, R43, R37, RZ ;  /* 0x000000252b4e7225 */ /* 0x000fc800078e00ff */
[----:B------:R-:W-:-:S04]  /*650e0*/  IMAD.WIDE.U32 R28, R44, R36, RZ ;  /* 0x000000242c1c7225 */ /* 0x000fc800078e00ff */
[----:B------:R-:W-:-:S04]  /*650f0*/  IMAD.WIDE.U32 R74, R45, R36, RZ ;  /* 0x000000242d4a7225 */ /* 0x000fc800078e00ff */
[----:B------:R-:W-:-:S04]  /*65100*/  IMAD.WIDE.U32 R76, R44, R37, RZ ;  /* 0x000000252c4c7225 */ /* 0x000fc800078e00ff */
[----:B------:R-:W-:Y:S01]  /*65110*/  IMAD.IADD R32, R18, 0x1, R31 ;  /* 0x0000000112207824 */ /* 0x000fe200078e021f */
[----:B------:R-:W-:Y:S01]  /*65120*/  IADD3 R31, P4, P5, R78, R85, R30 ;  /* 0x000000554e1f7210 */ /* 0x000fe20007d9e01e */
[----:B------:R-:W-:Y:S02]  /*65130*/  IMAD.IADD R13, R128, 0x1, R29 ;  /* 0x00000001800d7824 */ /* 0x000fe400078e021d */
[----:B------:R-:W-:Y:S02]  /*65140*/  IMAD.MOV.U32 R25, RZ, RZ, RZ ;  /* 0x000000ffff197224 */ /* 0x000fe400078e00ff */
[----:B------:R-:W-:Y:S01]  /*65150*/  IMAD.MOV.U32 R33, RZ, RZ, RZ ;  /* 0x000000ffff217224 */ /* 0x000fe200078e00ff */
[----:B------:R-:W-:Y:S01]  /*65160*/  IADD3 R20, P2, P1, R76, R13, R74 ;  /* 0x0000000d4c147210 */ /* 0x000fe2000795e04a */
[----:B------:R-:W-:Y:S01]  /*65170*/  IMAD.X R74, R31, 0x1, R89, P0 ;  /* 0x000000011f4a7824 */ /* 0x000fe200000e0659 */
[----:B------:R-:W-:Y:S01]  /*65180*/  ISETP.GE.U32.AND P0, PT, R83, R16, PT ;  /* 0x000000105300720c */ /* 0x000fe20003f06070 */
[----:B------:R-:W-:Y:S01]  /*65190*/  IMAD.WIDE.U32 R24, R46, R34, R24 ;  /* 0x000000222e187225 */ /* 0x000fe200078e0018 */
[----:B------:R-:W-:-:S02]  /*651a0*/  IADD3.X R31, PT, PT, RZ, RZ, RZ, P3, P6 ;  /* 0x000000ffff1f7210 */ /* 0x000fc40001fec4ff */
[----:B------:R-:W-:Y:S01]  /*651b0*/  ISETP.GE.U32.AND.EX P0, PT, R74, R89, PT, P0 ;  /* 0x000000594a00720c */ /* 0x000fe20003f06100 */
[----:B------:R-:W-:Y:S01]  /*651c0*/  IMAD.WIDE.U32 R32, R42, R37, R32 ;  /* 0x000000252a207225 */ /* 0x000fe200078e0020 */
[----:B------:R-:W-:-:S03]  /*651d0*/  IADD3 R78, P3, P6, R17, R24, R87 ;  /* 0x00000018114e7210 */ /* 0x000fc60007e7e057 */
[----:B------:R-:W-:Y:S02]  /*651e0*/  IMAD.IADD R24, R23, 0x1, R25 ;  /* 0x0000000117187824 */ /* 0x000fe400078e0219 */
[----:B------:R-:W-:Y:S01]  /*651f0*/  IMAD.IADD R30, R21, 0x1, R75 ;  /* 0x00000001151e7824 */ /* 0x000fe200078e024b */
[----:B------:R-:W-:Y:S01]  /*65200*/  SEL R75, RZ, 0x1, P0 ;  /* 0x00000001ff4b7807 */ /* 0x000fe20000000000 */
[----:B------:R-:W-:Y:S02]  /*65210*/  IMAD.IADD R15, R22, 0x1, R79 ;  /* 0x00000001160f7824 */ /* 0x000fe400078e024f */
[----:B------:R-:W-:Y:S02]  /*65220*/  IMAD.IADD R49, R128, 0x1, R77 ;  /* 0x0000000180317824 */ /* 0x000fe400078e024d */
[----:B------:R-:W-:Y:S01]  /*65230*/  IMAD.IADD R77, R18, 0x1, R33 ;  /* 0x00000001124d7824 */ /* 0x000fe200078e0221 */
[----:B------:R-:W-:Y:S01]  /*65240*/  IADD3.X R33, PT, PT, RZ, R24, RZ, P3, P6 ;  /* 0x00000018ff217210 */ /* 0x000fe20001fec4ff */
[----:B------:R-:W-:Y:S01]  /*65250*/  IMAD.WIDE.U32 R16, R46, R36, RZ ;  /* 0x000000242e107225 */ /* 0x000fe200078e00ff */
[----:B------:R-:W-:-:S02]  /*65260*/  IADD3 R13, P3, PT, R75, R14, RZ ;  /* 0x0000000e4b0d7210 */ /* 0x000fc40007f7e0ff */
[----:B------:R-:W-:Y:S01]  /*65270*/  IADD3 R76, P0, P6, R27, R32, R15 ;  /* 0x000000201b4c7210 */ /* 0x000fe20007e1e00f */
[----:B------:R-:W-:Y:S02]  /*65280*/  IMAD.MOV.U32 R27, RZ, RZ, RZ ;  /* 0x000000ffff1b7224 */ /* 0x000fe400078e00ff */
[----:B------:R-:W-:Y:S01]  /*65290*/  IMAD.X R15, RZ, RZ, R86, P3 ;  /* 0x000000ffff0f7224 */ /* 0x000fe200018e0656 */
[----:B------:R-:W-:Y:S01]  /*652a0*/  IADD3.X R77, PT, PT, R88, R77, RZ, P0, P6 ;  /* 0x0000004d584d7210 */ /* 0x000fe200007ec4ff */
[----:B------:R-:W-:Y:S01]  /*652b0*/  IMAD.WIDE.U32 R26, R48, R34, R26 ;  /* 0x00000022301a7225 */ /* 0x000fe200078e001a */
[----:B------:R-:W-:Y:S02]  /*652c0*/  ISETP.GT.U32.AND P0, PT, R14, R13, PT ;  /* 0x0000000d0e00720c */ /* 0x000fe40003f04070 */
[----:B------:R-:W-:Y:S01]  /*652d0*/  IADD3 R85, P3, PT, R13, R28, RZ ;  /* 0x0000001c0d557210 */ /* 0x000fe20007f7e0ff */
[----:B------:R-:W-:Y:S01]  /*652e0*/  IMAD.IADD R24, R23, 0x1, R17 ;  /* 0x0000000117187824 */ /* 0x000fe200078e0211 */
[----:B------:R-:W-:Y:S01]  /*652f0*/  ISETP.GT.U32.AND.EX P0, PT, R86, R15, PT, P0 ;  /* 0x0000000f5600720c */ /* 0x000fe20003f04100 */
[----:B------:R-:W-:-:S02]  /*65300*/  IMAD.MOV.U32 R25, RZ, RZ, RZ ;  /* 0x000000ffff197224 */ /* 0x000fc400078e00ff */
[----:B------:R-:W-:Y:S01]  /*65310*/  IMAD.X R87, R15, 0x1, R20, P3 ;  /* 0x000000010f577824 */ /* 0x000fe200018e0614 */
[----:B------:R-:W-:Y:S01]  /*65320*/  IADD3 R17, P3, P6, R31, R26, R84 ;  /* 0x0000001a1f117210 */ /* 0x000fe20007e7e054 */
[----:B------:R-:W-:Y:S01]  /*65330*/  IMAD.MOV.U32 R31, RZ, RZ, RZ ;  /* 0x000000ffff1f7224 */ /* 0x000fe200078e00ff */
[----:B------:R-:W-:Y:S01]  /*65340*/  SEL R14, R14, R13, P0 ;  /* 0x0000000d0e0e7207 */ /* 0x000fe20000000000 */
[----:B------:R-:W-:Y:S01]  /*65350*/  IMAD.WIDE.U32 R28, R46, R37, R24 ;  /* 0x000000252e1c7225 */ /* 0x000fe200078e0018 */
[----:B------:R-:W-:Y:S02]  /*65360*/  SEL R13, R86, R15, P0 ;  /* 0x0000000f560d7207 */ /* 0x000fe40000000000 */
[----:B------:R-:W-:Y:S01]  /*65370*/  ISETP.GT.U32.AND P0, PT, R14, R85, PT ;  /* 0x000000550e00720c */ /* 0x000fe20003f04070 */
[----:B------:R-:W-:-:S03]  /*65380*/  IMAD.WIDE.U32 R24, R47, R37, RZ ;  /* 0x000000252f187225 */ /* 0x000fc600078e00ff */
[----:B------:R-:W-:Y:S01]  /*65390*/  ISETP.GT.U32.AND.EX P0, PT, R13, R87, PT, P0 ;  /* 0x000000570d00720c */ /* 0x000fe20003f04100 */
[----:B------:R-:W-:Y:S01]  /*653a0*/  IMAD.IADD R19, R19, 0x1, R27 ;  /* 0x0000000113137824 */ /* 0x000fe200078e021b */
[----:B------:R-:W-:Y:S01]  /*653b0*/  IADD3.X R13, PT, PT, RZ, RZ, RZ, P2, P1 ;  /* 0x000000ffff0d7210 */ /* 0x000fe200017e24ff */
[----:B------:R-:W-:-:S03]  /*653c0*/  IMAD.WIDE.U32 R30, R45, R37, R30 ;  /* 0x000000252d1e7225 */ /* 0x000fc600078e001e */
[----:B------:R-:W-:Y:S01]  /*653d0*/  IADD3.X R19, PT, PT, RZ, R19, RZ, P3, P6 ;  /* 0x00000013ff137210 */ /* 0x000fe20001fec4ff */
[----:B------:R-:W-:Y:S01]  /*653e0*/  IMAD.IADD R79, R127, 0x1, R25 ;  /* 0x000000017f4f7824 */ /* 0x000fe200078e0219 */
[----:B------:R-:W-:Y:S01]  /*653f0*/  IADD3 R30, P3, P6, R78, R30, R49 ;  /* 0x0000001e4e1e7210 */ /* 0x000fe20007e7e031 */
[----:B------:R-:W-:-:S03]  /*65400*/  IMAD.WIDE.U32 R14, R42, R39, RZ ;  /* 0x000000272a0e7225 */ /* 0x000fc600078e00ff */
[----:B------:R-:W-:Y:S01]  /*65410*/  IADD3 R79, P1, P2, R17, R28, R79 ;  /* 0x0000001c114f7210 */ /* 0x000fe20007a3e04f */
[----:B------:R-:W-:Y:S01]  /*65420*/  IMAD.IADD R78, R23, 0x1, R29 ;  /* 0x00000001174e7824 */ /* 0x000fe200078e021d */
[----:B------:R-:W-:Y:S01]  /*65430*/  SEL R17, RZ, 0x1, !P0 ;  /* 0x00000001ff117807 */ /* 0x000fe20004000000 */
[----:B------:R-:W-:Y:S02]  /*65440*/  IMAD.IADD R46, R21, 0x1, R31 ;  /* 0x00000001152e7824 */ /* 0x000fe400078e021f */
[----:B------:R-:W-:Y:S01]  /*65450*/  IMAD.IADD R48, R18, 0x1, R15 ;  /* 0x0000000112307824 */ /* 0x000fe200078e020f */
[----:B------:R-:W-:Y:S01]  /*65460*/  IADD3.X R78, PT, PT, R19, R78, RZ, P1, P2 ;  /* 0x0000004e134e7210 */ /* 0x000fe20000fe44ff */
[----:B------:R-:W-:Y:S01]  /*65470*/  IMAD.WIDE.U32 R26, R43, R38, RZ ;  /* 0x000000262b1a7225 */ /* 0x000fe200078e00ff */
[----:B------:R-:W-:Y:S02]  /*65480*/  IADD3.X R46, PT, PT, R33, R46, RZ, P3, P6 ;  /* 0x0000002e212e7210 */ /* 0x000fe40001fec4ff */
[----:B------:R-:W-:Y:S01]  /*65490*/  IADD3 R15, P2, P3, R17, R30, R13 ;  /* 0x0000001e110f7210 */ /* 0x000fe20007b5e00d */
[----:B------:R-:W-:-:S02]  /*654a0*/  IMAD.MOV.U32 R49, RZ, RZ, RZ ;  /* 0x000000ffff317224 */ /* 0x000fc400078e00ff */
[----:B------:R-:W-:Y:S01]  /*654b0*/  IMAD.IADD R19, R22, 0x1, R27 ;  /* 0x0000000116137824 */ /* 0x000fe200078e021b */
[----:B------:R-:W-:Y:S01]  /*654c0*/  IADD3.X R46, PT, PT, RZ, R46, RZ, P2, P3 ;  /* 0x0000002eff2e7210 */ /* 0x000fe200017e64ff */
[----:B------:R-:W-:-:S04]  /*654d0*/  IMAD.WIDE.U32 R48, R42, R38, R48 ;  /* 0x000000262a307225 */ /* 0x000fc800078e0030 */
[----:B------:R-:W-:Y:S01]  /*654e0*/  IMAD.WIDE.U32 R28, R43, R35, RZ ;  /* 0x000000232b1c7225 */ /* 0x000fe200078e00ff */
[----:B------:R-:W-:-:S03]  /*654f0*/  IADD3 R19, P0, P1, R15, R48, R19 ;  /* 0x000000300f137210 */ /* 0x000fc6000791e013 */
[----:B------:R-:W-:-:S04]  /*65500*/  IMAD.WIDE.U32 R30, R42, R35, RZ ;  /* 0x000000232a1e7225 */ /* 0x000fc800078e00ff */
[----:B------:R-:W-:-:S04]  /*65510*/  IMAD.WIDE.U32 R32, R43, R34, RZ ;  /* 0x000000222b207225 */ /* 0x000fc800078e00ff */
[----:B------:R-:W-:Y:S02]  /*65520*/  IMAD.IADD R13, R18, 0x1, R49 ;  /* 0x00000001120d7824 */ /* 0x000fe400078e0231 */
[----:B------:R-:W-:Y:S02]  /*65530*/  IMAD.IADD R89, R22, 0x1, R29 ;  /* 0x0000000116597824 */ /* 0x000fe400078e021d */
[----:B------:R-:W-:Y:S01]  /*65540*/  IMAD.WIDE.U32 R48, R43, R39, RZ ;  /* 0x000000272b307225 */ /* 0x000fe200078e00ff */
[----:B------:R-:W-:Y:S02]  /*65550*/  IADD3.X R29, PT, PT, R46, R13, RZ, P0, P1 ;  /* 0x0000000d2e1d7210 */ /* 0x000fe400007e24ff */
[----:B------:R-:W-:Y:S01]  /*65560*/  IADD3 R89, P2, P3, R32, R89, R30 ;  /* 0x0000005920597210 */ /* 0x000fe20007b5e01e */
[----:B------:R-:W-:Y:S01]  /*65570*/  IMAD.IADD R15, R22, 0x1, R49 ;  /* 0x00000001160f7824 */ /* 0x000fe200078e0231 */
[----:B------:R-:W-:Y:S01]  /*65580*/  IADD3 R13, P1, PT, R17, R12, RZ ;  /* 0x0000000c110d7210 */ /* 0x000fe20007f3e0ff */
[----:B------:R-:W-:Y:S01]  /*65590*/  IMAD.WIDE.U32 R36, R47, R36, RZ ;  /* 0x000000242f247225 */ /* 0x000fe200078e00ff */
[----:B------:R-:W-:-:S02]  /*655a0*/  IADD3.X R35, PT, PT, RZ, RZ, RZ, P2, P3 ;  /* 0x000000ffff237210 */ /* 0x000fc400017e64ff */
[----:B------:R-:W-:Y:S01]  /*655b0*/  IADD3 R48, P6, PT, R85, R48, RZ ;  /* 0x0000003055307210 */ /* 0x000fe20007fde0ff */
[----:B------:R-:W-:Y:S01]  /*655c0*/  IMAD.IADD R127, R127, 0x1, R37 ;  /* 0x000000017f7f7824 */ /* 0x000fe200078e0225 */
[----:B------:R-:W-:Y:S01]  /*655d0*/  IADD3 R46, P3, P2, R26, R15, R14 ;  /* 0x0000000f1a2e7210 */ /* 0x000fe20007a7e00e */
[----:B------:R-:W-:Y:S01]  /*655e0*/  IMAD.X R15, RZ, RZ, R82, P1 ;  /* 0x000000ffff0f7224 */ /* 0x000fe200008e0652 */
[----:B------:R-:W-:Y:S01]  /*655f0*/  ISETP.GT.U32.AND P1, PT, R12, R13, PT ;  /* 0x0000000d0c00720c */ /* 0x000fe20003f24070 */
[----:B------:R-:W-:Y:S01]  /*65600*/  IMAD.IADD R20, R18, 0x1, R31 ;  /* 0x0000000112147824 */ /* 0x000fe200078e021f */
[----:B------:R-:W-:Y:S01]  /*65610*/  ISETP.GE.U32.AND P0, PT, R48, R85, PT ;  /* 0x000000553000720c */ /* 0x000fe20003f06070 */
[----:B------:R-:W-:Y:S01]  /*65620*/  IMAD.X R46, R46, 0x1, R87, P6 ;  /* 0x000000012e2e7824 */ /* 0x000fe200030e0657 */
[----:B------:R-:W-:Y:S01]  /*65630*/  IADD3.X R37, PT, PT, RZ, RZ, RZ, P4, P5 ;  /* 0x000000ffff257210 */ /* 0x000fe200027ea4ff */
[----:B------:R-:W-:Y:S01]  /*65640*/  IMAD.IADD R23, R22, 0x1, R33 ;  /* 0x0000000116177824 */ /* 0x000fe200078e0221 */
[----:B------:R-:W-:Y:S01]  /*65650*/  IADD3 R88, P4, P5, R24, R127, R16 ;  /* 0x0000007f18587210 */ /* 0x000fe20007d9e010 */
[----:B------:R-:W-:Y:S01]  /*65660*/  IMAD R16, R89, R2, RZ ;  /* 0x0000000259107224 */ /* 0x000fe200078e02ff */
[----:B------:R-:W-:Y:S01]  /*65670*/  ISETP.GT.U32.AND.EX P6, PT, R82, R15, PT, P1 ;  /* 0x0000000f5200720c */ /* 0x000fe20003fc4110 */
[----:B------:R-:W-:Y:S01]  /*65680*/  IMAD.WIDE.U32 R24, R45, R39, RZ ;  /* 0x000000272d187225 */ /* 0x000fe200078e00ff */
[----:B------:R-:W-:-:S02]  /*65690*/  ISETP.GE.U32.AND.EX P1, PT, R46, R87, PT, P0 ;  /* 0x000000572e00720c */ /* 0x000fc40003f26100 */
[----:B------:R-:W-:Y:S01]  /*656a0*/  IADD3 R84, P0, PT, R13, R36, RZ ;  /* 0x000000240d547210 */ /* 0x000fe20007f1e0ff */
[----:B------:R-:W-:Y:S01]  /*656b0*/  IMAD R47, R28, R3, R16 ;  /* 0x000000031c2f7224 */ /* 0x000fe200078e0210 */
[----:B------:R-:W-:Y:S01]  /*656c0*/  SEL R14, R12, R13, P6 ;  /* 0x0000000d0c0e7207 */ /* 0x000fe20003000000 */
[----:B------:R-:W-:Y:S01]  /*656d0*/  IMAD.WIDE.U32 R12, R28, R2, RZ ;  /* 0x000000021c0c7225 */ /* 0x000fe200078e00ff */
[----:B------:R-:W-:Y:S02]  /*656e0*/  SEL R82, R82, R15, P6 ;  /* 0x0000000f52527207 */ /* 0x000fe40003000000 */
[----:B------:R-:W-:Y:S01]  /*656f0*/  SEL R36, RZ, 0x1, P1 ;  /* 0x00000001ff247807 */ /* 0x000fe20000800000 */
[----:B------:R-:W-:Y:S01]  /*65700*/  IMAD.IADD R47, R13, 0x1, R47 ;  /* 0x000000010d2f7824 */ /* 0x000fe200078e022f */
[----:B------:R-:W-:Y:S01]  /*65710*/  IADD3.X R85, PT, PT, RZ, RZ, RZ, P4, P5 ;  /* 0x000000ffff557210 */ /* 0x000fe200027ea4ff */
[----:B------:R-:W-:Y:S01]  /*65720*/  IMAD.X R88, R15, 0x1, R88, P0 ;  /* 0x000000010f587824 */ /* 0x000fe200000e0658 */
[----:B------:R-:W-:Y:S01]  /*65730*/  ISETP.GT.U32.AND P0, PT, R14, R84, PT ;  /* 0x000000540e00720c */ /* 0x000fe20003f04070 */
[----:B------:R-:W-:Y:S01]  /*65740*/  IMAD.WIDE.U32 R30, R47, R4, RZ ;  /* 0x000000042f1e7225 */ /* 0x000fe200078e00ff */
[----:B------:R-:W-:-:S02]  /*65750*/  IADD3 R13, P4, PT, R36, R84, RZ ;  /* 0x00000054240d7210 */ /* 0x000fc40007f9e0ff */
[----:B------:R-:W-:Y:S01]  /*65760*/  ISETP.GT.U32.AND.EX P0, PT, R82, R88, PT, P0 ;  /* 0x000000585200720c */ /* 0x000fe20003f04100 */
[----:B------:R-:W-:-:S03]  /*65770*/  IMAD.WIDE.U32 R14, R44, R39, RZ ;  /* 0x000000272c0e7225 */ /* 0x000fc600078e00ff */
[----:B------:R-:W-:Y:S01]  /*65780*/  SEL R86, RZ, 0x1, !P0 ;  /* 0x00000001ff567807 */ /* 0x000fe20004000000 */
[----:B------:R-:W-:-:S04]  /*65790*/  IMAD.WIDE.U32 R32, R12, R4, RZ ;  /* 0x000000040c207225 */ /* 0x000fc800078e00ff */
[----:B------:R-:W-:Y:S01]  /*657a0*/  IMAD.WIDE.U32 R16, R44, R38, RZ ;  /* 0x000000262c107225 */ /* 0x000fe200078e00ff */
[----:B------:R-:W-:-:S03]  /*657b0*/  IADD3 RZ, P0, PT, R28, R32, RZ ;  /* 0x000000201cff7210 */ /* 0x000fc60007f1e0ff */
[----:B------:R-:W-:Y:S02]  /*657c0*/  IMAD.IADD R15, R128, 0x1, R15 ;  /* 0x00000001800f7824 */ /* 0x000fe400078e020f */
[----:B------:R-:W-:-:S03]  /*657d0*/  IMAD.WIDE.U32 R30, P1, R12, R5, R30 ;  /* 0x000000050c1e7225 */ /* 0x000fc6000782001e */
[----:B------:R-:W-:Y:S01]  /*657e0*/  IADD3 R82, P6, P5, R16, R15, R24 ;  /* 0x0000000f10527210 */ /* 0x000fe20007dde018 */
[----:B------:R-:W-:Y:S01]  /*657f0*/  IMAD.X R39, RZ, RZ, R88, P4 ;  /* 0x000000ffff277224 */ /* 0x000fe200020e0658 */
[----:B------:R-:W-:Y:S01]  /*65800*/  IADD3 R32, P4, PT, R33, R30, RZ ;  /* 0x0000001e21207210 */ /* 0x000fe20007f9e0ff */
[----:B------:R-:W-:Y:S02]  /*65810*/  IMAD.IADD R49, R128, 0x1, R17 ;  /* 0x0000000180317824 */ /* 0x000fe400078e0211 */
[----:B------:R-:W-:Y:S01]  /*65820*/  IMAD.X R17, RZ, RZ, RZ, P1 ;  /* 0x000000ffff117224 */ /* 0x000fe200008e06ff */
[----:B------:R-:W-:Y:S01]  /*65830*/  ISETP.GT.U32.AND P1, PT, R84, R13, PT ;  /* 0x0000000d5400720c */ /* 0x000fe20003f24070 */
[----:B------:R-:W-:Y:S01]  /*65840*/  IMAD.MOV.U32 R16, RZ, RZ, R31 ;  /* 0x000000ffff107224 */ /* 0x000fe200078e001f */
[----:B------:R-:W-:Y:S01]  /*65850*/  IADD3.X RZ, P0, PT, R89, R32, RZ, P0, !PT ;  /* 0x0000002059ff7210 */ /* 0x000fe2000071e4ff */
[----:B------:R-:W-:Y:S01]  /*65860*/  IMAD.IADD R26, R21, 0x1, R25 ;  /* 0x00000001151a7824 */ /* 0x000fe200078e0219 */
[----:B------:R-:W-:Y:S01]  /*65870*/  ISETP.GT.U32.AND.EX P1, PT, R88, R39, PT, P1 ;  /* 0x000000275800720c */ /* 0x000fe20003f24110 */
[----:B------:R-:W-:Y:S01]  /*65880*/  IMAD.WIDE.U32.X R16, R47, R5, R16, P4 ;  /* 0x000000052f107225 */ /* 0x000fe200020e0410 */
[----:B------:R-:W-:-:S02]  /*65890*/  IADD3 R33, P4, PT, R13, R14, RZ ;  /* 0x0000000e0d217210 */ /* 0x000fc40007f9e0ff */
[----:B------:R-:W-:Y:S01]  /*658a0*/  SEL R44, R84, R13, P1 ;  /* 0x0000000d542c7207 */ /* 0x000fe20000800000 */
[----:B------:R-:W-:Y:S01]  /*658b0*/  IMAD.WIDE.U32 R24, R47, R6, RZ ;  /* 0x000000062f187225 */ /* 0x000fe200078e00ff */
[----:B------:R-:W-:Y:S02]  /*658c0*/  IADD3.X R16, P0, PT, RZ, R16, RZ, P0, !PT ;  /* 0x00000010ff107210 */ /* 0x000fe4000071e4ff */
[----:B------:R-:W-:Y:S01]  /*658d0*/  IADD3.X R84, PT, PT, RZ, RZ, RZ, P6, P5 ;  /* 0x000000ffff547210 */ /* 0x000fe200037ea4ff */
[----:B------:R-:W-:Y:S01]  /*658e0*/  IMAD.MOV.U32 R27, RZ, RZ, RZ ;  /* 0x000000ffff1b7224 */ /* 0x000fe200078e00ff */
[----:B------:R-:W-:Y:S01]  /*658f0*/  IADD3 R32, P5, P6, R86, R79, R85 ;  /* 0x0000004f56207210 */ /* 0x000fe20007ebe055 */
[----:B------:R-:W-:Y:S01]  /*65900*/  IMAD.X R28, R39, 0x1, R82, P4 ;  /* 0x00000001271c7824 */ /* 0x000fe200020e0652 */
[----:B------:R-:W-:Y:S01]  /*65910*/  SEL R39, R88, R39, P1 ;  /* 0x0000002758277207 */ /* 0x000fe20000800000 */
[----:B------:R-:W-:Y:S01]  /*65920*/  IMAD.WIDE.U32 R26, R45, R38, R26 ;  /* 0x000000262d1a7225 */ /* 0x000fe200078e001a */
[----:B------:R-:W-:-:S02]  /*65930*/  IADD3 R45, P1, PT, R16, R83, RZ ;  /* 0x00000053102d7210 */ /* 0x000fc40007f3e0ff */
[----:B------:R-:W-:Y:S01]  /*65940*/  IADD3.X R13, PT, PT, RZ, R78, RZ, P5, P6 ;  /* 0x0000004eff0d7210 */ /* 0x000fe20002fec4ff */
[----:B------:R-:W-:-:S04]  /*65950*/  IMAD.WIDE.U32 R14, R12, R6, RZ ;  /* 0x000000060c0e7225 */ /* 0x000fc800078e00ff */
[----:B------:R-:W-:-:S04]  /*65960*/  IMAD.WIDE.U32 R24, P4, R12, R7, R24 ;  /* 0x000000070c187225 */ /* 0x000fc80007880018 */
[----:B------:R-:W-:Y:S01]  /*65970*/  IMAD.X R83, RZ, RZ, R17, P0 ;  /* 0x000000ffff537224 */ /* 0x000fe200000e0611 */
[----:B------:R-:W-:Y:S01]  /*65980*/  IADD3 R78, P6, PT, R15, R24, RZ ;  /* 0x000000180f4e7210 */ /* 0x000fe20007fde0ff */
[----:B------:R-:W-:Y:S01]  /*65990*/  IMAD.X R17, RZ, RZ, RZ, P4 ;  /* 0x000000ffff117224 */ /* 0x000fe200020e06ff */
[----:B------:R-:W-:Y:S01]  /*659a0*/  IADD3 R45, P0, PT, R45, R14, RZ ;  /* 0x0000000e2d2d7210 */ /* 0x000fe20007f1e0ff */
[----:B------:R-:W-:Y:S01]  /*659b0*/  IMAD.MOV.U32 R16, RZ, RZ, R25 ;  /* 0x000000ffff107224 */ /* 0x000fe200078e0019 */
[----:B------:R-:W-:Y:S01]  /*659c0*/  IADD3.X R83, P1, PT, R83, R74, RZ, P1, !PT ;  /* 0x0000004a53537210 */ /* 0x000fe20000f3e4ff */
[----:B------:R-:W-:Y:S01]  /*659d0*/  IMAD.WIDE.U32 R14, R43, R41, RZ ;  /* 0x000000292b0e7225 */ /* 0x000fe200078e00ff */
[----:B------:R-:W-:-:S03]  /*659e0*/  IADD3 R32, P4, P5, R32, R26, R49 ;  /* 0x0000001a20207210 */ /* 0x000fc60007d9e031 */
[----:B------:R-:W-:Y:S01]  /*659f0*/  IMAD.WIDE.U32.X R16, R47, R7, R16, P6 ;  /* 0x000000072f107225 */ /* 0x000fe200030e0410 */
[----:B------:R-:W-:Y:S02]  /*65a00*/  IADD3.X R83, P6, PT, R83, R78, RZ, P0, !PT ;  /* 0x0000004e53537210 */ /* 0x000fe400007de4ff */
[----:B------:R-:W-:Y:S01]  /*65a10*/  ISETP.GT.U32.AND P0, PT, R44, R33, PT ;  /* 0x000000212c00720c */ /* 0x000fe20003f04070 */
[----:B------:R-:W-:Y:S02]  /*65a20*/  IMAD.IADD R38, R21, 0x1, R27 ;  /* 0x0000000115267824 */ /* 0x000fe400078e021b */
[----:B------:R-:W-:Y:S01]  /*65a30*/  IMAD.WIDE.U32 R26, R43, R40, RZ ;  /* 0x000000282b1a7225 */ /* 0x000fe200078e00ff */
[----:B------:R-:W-:Y:S02]  /*65a40*/  ISETP.GT.U32.AND.EX P0, PT, R39, R28, PT, P0 ;  /* 0x0000001c2700720c */ /* 0x000fe40003f04100 */
[----:B------:R-:W-:Y:S01]  /*65a50*/  IADD3.X R38, PT, PT, R13, R38, RZ, P4, P5 ;  /* 0x000000260d267210 */ /* 0x000fe200027ea4ff */
[----:B------:R-:W-:Y:S01]  /*65a60*/  IMAD.WIDE.U32 R30, R42, R41, RZ ;  /* 0x000000292a1e7225 */ /* 0x000fe200078e00ff */
[----:B------:R-:W-:-:S03]  /*65a70*/  IADD3.X R13, P1, P6, R16, RZ, RZ, P6, P1 ;  /* 0x000000ff100d7210 */ /* 0x000fc600036224ff */
[C---:B------:R-:W-:Y:S01]  /*65a80*/  IMAD.IADD R49, R22.reuse, 0x1, R15 ;  /* 0x0000000116317824 */ /* 0x040fe200078e020f */
[----:B------:R-:W-:Y:S01]  /*65a90*/  IADD3.X R79, PT, PT, R17, RZ, RZ, P1, P6 ;  /* 0x000000ff114f7210 */ /* 0x000fe20000fec4ff */
[----:B------:R-:W-:Y:S01]  /*65aa0*/  IMAD.IADD R15, R22, 0x1, R27 ;  /* 0x00000001160f7824 */ /* 0x000fe200078e021b */
[----:B------:R-:W-:Y:S01]  /*65ab0*/  SEL R27, RZ, 0x1, !P0 ;  /* 0x00000001ff1b7807 */ /* 0x000fe20004000000 */
[----:B------:R-:W-:Y:S01]  /*65ac0*/  IMAD.IADD R24, R18, 0x1, R31 ;  /* 0x0000000112187824 */ /* 0x000fe200078e021f */
[----:B------:R-:W-:Y:S01]  /*65ad0*/  IADD3 R49, P4, P5, R26, R49, R30 ;  /* 0x000000311a317210 */ /* 0x000fe20007d9e01e */
[----:B------:R-:W-:Y:S01]  /*65ae0*/  IMAD.MOV.U32 R25, RZ, RZ, RZ ;  /* 0x000000ffff197224 */ /* 0x000fe200078e00ff */
[----:B------:R-:W-:Y:S01]  /*65af0*/  IADD3.X R22, PT, PT, RZ, RZ, RZ, P3, P2 ;  /* 0x000000ffff167210 */ /* 0x000fe20001fe44ff */
[----:B------:R-:W-:Y:S01]  /*65b00*/  IMAD.WIDE.U32 R30, R47, R8, RZ ;  /* 0x000000082f1e7225 */ /* 0x000fe200078e00ff */
[----:B------:R-:W-:Y:S02]  /*65b10*/  IADD3 R27, P2, P3, R27, R32, R84 ;  /* 0x000000201b1b7210 */ /* 0x000fe40007b5e054 */
[----:B------:R-:W-:Y:S01]  /*65b20*/  IADD3 R13, P1, PT, R13, R48, RZ ;  /* 0x000000300d0d7210 */ /* 0x000fe20007f3e0ff */
[----:B------:R-:W-:-:S03]  /*65b30*/  IMAD.WIDE.U32 R40, R42, R40, R24 ;  /* 0x000000282a287225 */ /* 0x000fc600078e0018 */
[----:B------:R-:W-:Y:S01]  /*65b40*/  IADD3.X R44, P1, PT, R79, R46, RZ, P1, !PT ;  /* 0x0000002e4f2c7210 */ /* 0x000fe20000f3e4ff */
[----:B------:R-:W-:Y:S02]  /*65b50*/  IMAD R32, R83, R2, RZ ;  /* 0x0000000253207224 */ /* 0x000fe400078e02ff */
[----:B------:R-:W-:Y:S01]  /*65b60*/  IMAD.IADD R26, R18, 0x1, R41 ;  /* 0x00000001121a7824 */ /* 0x000fe200078e0229 */
[----:B------:R-:W-:Y:S01]  /*65b70*/  IADD3.X R41, PT, PT, RZ, R38, RZ, P2, P3 ;  /* 0x00000026ff297210 */ /* 0x000fe200017e64ff */
[----:B------:R-:W-:Y:S01]  /*65b80*/  IMAD.WIDE.U32 R16, R45, R2, RZ ;  /* 0x000000022d107225 */ /* 0x000fe200078e00ff */
[----:B------:R-:W-:-:S03]  /*65b90*/  IADD3 R15, P2, P3, R27, R40, R15 ;  /* 0x000000281b0f7210 */ /* 0x000fc60007b5e00f */
[----:B------:R-:W-:Y:S02]  /*65ba0*/  IMAD R43, R45, R3, R32 ;  /* 0x000000032d2b7224 */ /* 0x000fe400078e0220 */
[----:B------:R-:W-:Y:S02]  /*65bb0*/  IMAD.MOV.U32 R21, RZ, RZ, RZ ;  /* 0x000000ffff157224 */ /* 0x000fe400078e00ff */
[----:B------:R-:W-:-:S04]  /*65bc0*/  IMAD.WIDE.U32 R24, R12, R8, RZ ;  /* 0x000000080c187225 */ /* 0x000fc800078e00ff */
[----:B------:R-:W-:-:S04]  /*65bd0*/  IMAD.WIDE.U32 R30, P0, R12, R9, R30 ;  /* 0x000000090c1e7225 */ /* 0x000fc8000780001e */
[----:B------:R-:W-:Y:S01]  /*65be0*/  IMAD.WIDE.U32 R38, R47, R10, RZ ;  /* 0x0000000a2f267225 */ /* 0x000fe200078e00ff */
[----:B------:R-:W-:-:S03]  /*65bf0*/  IADD3 R85, P6, PT, R25, R30, RZ ;  /* 0x0000001e19557210 */ /* 0x000fc60007fde0ff */
[----:B------:R-:W-:Y:S01]  /*65c00*/  IMAD.IADD R43, R17, 0x1, R43 ;  /* 0x00000001112b7824 */ /* 0x000fe200078e022b */
[----:B------:R-:W-:Y:S01]  /*65c10*/  IADD3.X R17, PT, PT, R41, R26, RZ, P2, P3 ;  /* 0x0000001a29117210 */ /* 0x000fe200017e64ff */
[----:B------:R-:W-:-:S04]  /*65c20*/  IMAD.WIDE.U32 R20, R42, R34, R20 ;  /* 0x000000222a147225 */ /* 0x000fc800078e0014 */
[----:B------:R-:W-:Y:S01]  /*65c30*/  IMAD.X R27, RZ, RZ, RZ, P0 ;  /* 0x000000ffff1b7224 */ /* 0x000fe200000e06ff */
[----:B------:R-:W-:Y:S01]  /*65c40*/  IADD3 R42, P0, PT, R13, R24, RZ ;  /* 0x000000180d2a7210 */ /* 0x000fe20007f1e0ff */
[----:B------:R-:W-:-:S03]  /*65c50*/  IMAD.WIDE.U32 R24, P3, R12, R11, R38 ;  /* 0x0000000b0c187225 */ /* 0x000fc60007860026 */
[----:B------:R-:W-:Y:S01]  /*65c60*/  IADD3.X R44, P2, PT, R44, R85, RZ, P0, !PT ;  /* 0x000000552c2c7210 */ /* 0x000fe2000075e4ff */
[----:B------:R-:W-:-:S04]  /*65c70*/  IMAD.WIDE.U32 R38, R43, R4, RZ ;  /* 0x000000042b267225 */ /* 0x000fc800078e00ff */
[----:B------:R-:W-:Y:S02]  /*65c80*/  IMAD.MOV.U32 R26, RZ, RZ, R31 ;  /* 0x000000ffff1a7224 */ /* 0x000fe400078e001f */
[----:B------:R-:W-:Y:S02]  /*65c90*/  IMAD.X R31, RZ, RZ, RZ, P3 ;  /* 0x000000ffff1f7224 */ /* 0x000fe400018e06ff */
[----:B------:R-:W-:-:S04]  /*65ca0*/  IMAD.WIDE.U32 R12, R12, R10, RZ ;  /* 0x0000000a0c0c7225 */ /* 0x000fc800078e00ff */
[----:B------:R-:W-:Y:S01]  /*65cb0*/  IMAD.WIDE.U32 R38, P3, R16, R5, R38 ;  /* 0x0000000510267225 */ /* 0x000fe20007860026 */
[----:B------:R-:W-:-:S03]  /*65cc0*/  IADD3 R46, P0, PT, R13, R24, RZ ;  /* 0x000000180d2e7210 */ /* 0x000fc60007f1e0ff */
[----:B------:R-:W-:-:S04]  /*65cd0*/  IMAD.WIDE.U32 R40, R16, R4, RZ ;  /* 0x0000000410287225 */ /* 0x000fc800078e00ff */
[----:B------:R-:W-:-:S04]  /*65ce0*/  IMAD.WIDE.U32.X R26, R47, R9, R26, P6 ;  /* 0x000000092f1a7225 */ /* 0x000fc800030e041a */
[----:B------:R-:W-:Y:S01]  /*65cf0*/  IMAD.MOV.U32 R30, RZ, RZ, R25 ;  /* 0x000000ffff1e7224 */ /* 0x000fe200078e0019 */
[----:B------:R-:W-:Y:S01]  /*65d00*/  IADD3.X R13, P2, P6, R26, RZ, RZ, P2, P1 ;  /* 0x000000ff1a0d7210 */ /* 0x000fe200016424ff */
[----:B------:R-:W-:Y:S01]  /*65d10*/  IMAD.X R25, RZ, RZ, RZ, P3 ;  /* 0x000000ffff197224 */ /* 0x000fe200018e06ff */
[----:B------:R-:W-:Y:S01]  /*65d20*/  IADD3 R32, P3, PT, R41, R38, RZ ;  /* 0x0000002629207210 */ /* 0x000fe20007f7e0ff */
[----:B------:R-:W-:Y:S01]  /*65d30*/  IMAD.MOV.U32 R24, RZ, RZ, R39 ;  /* 0x000000ffff187224 */ /* 0x000fe200078e0027 */
[----:B------:R-:W-:Y:S01]  /*65d40*/  IADD3 RZ, P1, PT, R45, R40, RZ ;  /* 0x000000282dff7210 */ /* 0x000fe20007f3e0ff */
[----:B------:R-:W-:Y:S01]  /*65d50*/  IMAD.WIDE.U32.X R30, R47, R11, R30, P0 ;  /* 0x0000000b2f1e7225 */ /* 0x000fe200000e041e */
[----:B------:R-:W-:Y:S02]  /*65d60*/  IADD3.X R34, PT, PT, R27, RZ, RZ, P2, P6 ;  /* 0x000000ff1b227210 */ /* 0x000fe400017ec4ff */
[----:B------:R-:W-:Y:S01]  /*65d70*/  IADD3 R26, P6, PT, R33, R14, RZ ;  /* 0x0000000e211a7210 */ /* 0x000fe20007fde0ff */
[----:B------:R-:W-:Y:S01]  /*65d80*/  IMAD.WIDE.U32.X R38, R43, R5, R24, P3 ;  /* 0x000000052b267225 */ /* 0x000fe200018e0418 */
[----:B------:R-:W-:-:S02]  /*65d90*/  ISETP.GE.U32.AND P3, PT, R80, R95, PT ;  /* 0x0000005f5000720c */ /* 0x000fc40003f66070 */
[----:B------:R-:W-:Y:S01]  /*65da0*/  IADD3.X RZ, P2, PT, R83, R32, RZ, P1, !PT ;  /* 0x0000002053ff7210 */ /* 0x000fe20000f5e4ff */
[----:B------:R-:W-:Y:S01]  /*65db0*/  IMAD.WIDE.U32 R24, R43, R6, RZ ;  /* 0x000000062b187225 */ /* 0x000fe200078e00ff */
[----:B------:R-:W-:Y:S02]  /*65dc0*/  IADD3 R13, P1, PT, R13, R26, RZ ;  /* 0x0000001a0d0d7210 */ /* 0x000fe40007f3e0ff */
[----:B------:R-:W-:Y:S01]  /*65dd0*/  ISETP.GE.U32.AND.EX P3, PT, R81, R112, PT, P3 ;  /* 0x000000705100720c */ /* 0x000fe20003f66130 */
[C---:B------:R-:W-:Y:S01]  /*65de0*/  IMAD.WIDE.U32 R40, R16.reuse, R6, RZ ;  /* 0x0000000610287225 */ /* 0x040fe200078e00ff */
[----:B------:R-:W-:Y:S02]  /*65df0*/  IADD3.X R45, P2, PT, RZ, R38, RZ, P2, !PT ;  /* 0x00000026ff2d7210 */ /* 0x000fe4000175e4ff */
[----:B------:R-:W-:Y:S02]  /*65e00*/  IADD3 R32, P0, PT, R13, R12, RZ ;  /* 0x0000000c0d207210 */ /* 0x000fe40007f1e0ff */
[----:B------:R-:W-:Y:S01]  /*65e10*/  SEL R27, RZ, 0x1, P3 ;  /* 0x00000001ff1b7807 */ /* 0x000fe20001800000 */
[----:B------:R-:W-:Y:S01]  /*65e20*/  IMAD.WIDE.U32 R12, P3, R16, R7, R24 ;  /* 0x00000007100c7225 */ /* 0x000fe20007860018 */
[----:B------:R-:W-:-:S02]  /*65e30*/  IADD3.X R14, PT, PT, RZ, RZ, RZ, P4, P5 ;  /* 0x000000ffff0e7210 */ /* 0x000fc400027ea4ff */
[----:B------:R-:W-:Y:S01]  /*65e40*/  IADD3 R70, P4, PT, R70, R27, RZ ;  /* 0x0000001b46467210 */ /* 0x000fe20007f9e0ff */
[----:B------:R-:W-:Y:S02]  /*65e50*/  IMAD.X R25, R49, 0x1, R28, P6 ;  /* 0x0000000131197824 */ /* 0x000fe400030e061c */
        /* <DEDUP_REMOVED lines=8> */
[----:B------:R-:W-:Y:S01]  /*65ee0*/  IMAD.X R71, RZ, RZ, R71, P4 ;  /* 0x000000ffff477224 */ /* 0x000fe200020e0647 */
[----:B------:R-:W-:-:S02]  /*65ef0*/  IADD3.X R47, P2, PT, R47, R44, RZ, P2, !PT ;  /* 0x0000002c2f2f7210 */ /* 0x000fc4000175e4ff */
[----:B------:R-:W-:Y:S02]  /*65f00*/  IADD3.X R41, P0, PT, R41, R46, RZ, P0, !PT ;  /* 0x0000002e29297210 */ /* 0x000fe4000071e4ff */
[----:B------:R-:W-:Y:S01]  /*65f10*/  IADD3.X R47, P5, PT, R47, R12, RZ, P5, !PT ;  /* 0x0000000c2f2f7210 */ /* 0x000fe20002fbe4ff */
[----:B------:R-:W-:Y:S01]  /*65f20*/  IMAD.WIDE.U32.X R12, R43, R7, R38, P3 ;  /* 0x000000072b0c7225 */ /* 0x000fe200018e0426 */
[----:B------:R-:W-:Y:S02]  /*65f30*/  IADD3.X R44, P3, P6, R30, RZ, RZ, P0, P1 ;  /* 0x000000ff1e2c7210 */ /* 0x000fe400006624ff */
[----:B------:R-:W-:Y:S01]  /*65f40*/  IADD3 R23, P0, P1, R35, R20, R23 ;  /* 0x0000001423177210 */ /* 0x000fe2000791e017 */
[-C--:B------:R-:W-:Y:S01]  /*65f50*/  IMAD.WIDE.U32 R38, R43, R8.reuse, RZ ;  /* 0x000000082b267225 */ /* 0x080fe200078e00ff */
[----:B------:R-:W-:Y:S02]  /*65f60*/  IADD3.X R49, PT, PT, R31, RZ, RZ, P3, P6 ;  /* 0x000000ff1f317210 */ /* 0x000fe40001fec4ff */
[----:B------:R-:W-:Y:S01]  /*65f70*/  IADD3.X R27, P3, P6, R12, RZ, RZ, P5, P2 ;  /* 0x000000ff0c1b7210 */ /* 0x000fe20002e644ff */
[----:B------:R-:W-:Y:S01]  /*65f80*/  IMAD.WIDE.U32 R30, R16, R8, RZ ;  /* 0x00000008101e7225 */ /* 0x000fe200078e00ff */
[----:B------:R-:W-:-:S02]  /*65f90*/  IADD3.X R24, PT, PT, RZ, R24, RZ, P0, P1 ;  /* 0x00000018ff187210 */ /* 0x000fc400007e24ff */
[----:B------:R-:W-:Y:S01]  /*65fa0*/  IADD3 R27, P0, PT, R27, R32, RZ ;  /* 0x000000201b1b7210 */ /* 0x000fe20007f1e0ff */
[----:B------:R-:W-:Y:S01]  /*65fb0*/  IMAD.WIDE.U32 R20, P5, R16, R9, R38 ;  /* 0x0000000910147225 */ /* 0x000fe200078a0026 */
[----:B------:R-:W-:Y:S02]  /*65fc0*/  IADD3.X R42, PT, PT, R13, RZ, RZ, P3, P6 ;  /* 0x000000ff0d2a7210 */ /* 0x000fe40001fec4ff */
[----:B------:R-:W-:Y:S01]  /*65fd0*/  ISETP.GE.U32.AND P4, PT, R97, R70, PT ;  /* 0x000000466100720c */ /* 0x000fe20003f86070 */
[----:B------:R-:W-:Y:S01]  /*65fe0*/  IMAD R18, R47, R2, RZ ;  /* 0x000000022f127224 */ /* 0x000fe200078e02ff */
[----:B------:R-:W-:Y:S01]  /*65ff0*/  IADD3 R31, P6, PT, R31, R20, RZ ;  /* 0x000000141f1f7210 */ /* 0x000fe20007fde0ff */
[----:B------:R-:W-:Y:S01]  /*66000*/  IMAD.X R39, RZ, RZ, RZ, P5 ;  /* 0x000000ffff277224 */ /* 0x000fe200028e06ff */
[----:B------:R-:W-:Y:S01]  /*66010*/  IADD3 R32, P3, PT, R27, R30, RZ ;  /* 0x0000001e1b207210 */ /* 0x000fe20007f7e0ff */
[----:B------:R-:W-:Y:S01]  /*66020*/  IMAD.WIDE.U32 R12, R45, R2, RZ ;  /* 0x000000022d0c7225 */ /* 0x000fe200078e00ff */
[----:B------:R-:W-:-:S02]  /*66030*/  IADD3.X R42, P0, PT, R42, R41, RZ, P0, !PT ;  /* 0x000000292a2a7210 */ /* 0x000fc4000071e4ff */
[----:B------:R-:W-:Y:S01]  /*66040*/  ISETP.GE.U32.AND.EX P4, PT, R96, R71, PT, P4 ;  /* 0x000000476000720c */ /* 0x000fe20003f86140 */
[----:B------:R-:W-:Y:S01]  /*66050*/  IMAD R27, R45, R3, R18 ;  /* 0x000000032d1b7224 */ /* 0x000fe200078e0212 */
[----:B------:R-:W-:Y:S01]  /*66060*/  IADD3.X R42, P3, PT, R42, R31, RZ, P3, !PT ;  /* 0x0000001f2a2a7210 */ /* 0x000fe20001f7e4ff */
[----:B------:R-:W-:Y:S01]  /*66070*/  IMAD.MOV.U32 R38, RZ, RZ, R21 ;  /* 0x000000ffff267224 */ /* 0x000fe200078e0015 */
[----:B------:R-:W-:Y:S01]  /*66080*/  SEL R21, RZ, 0x1, P4 ;  /* 0x00000001ff157807 */ /* 0x000fe20002000000 */
[----:B------:R-:W-:Y:S01]  /*66090*/  IMAD.WIDE.U32 R34, R43, R10, RZ ;  /* 0x0000000a2b227225 */ /* 0x000fe200078e00ff */
[----:B------:R-:W-:Y:S02]  /*660a0*/  IADD3 R37, P1, P2, R75, R76, R37 ;  /* 0x0000004c4b257210 */ /* 0x000fe40007a3e025 */
[----:B------:R-:W-:Y:S01]  /*660b0*/  IADD3 R72, P5, PT, R72, R21, RZ ;  /* 0x0000001548487210 */ /* 0x000fe20007fbe0ff */
[----:B------:R-:W-:Y:S01]  /*660c0*/  IMAD.IADD R13, R13, 0x1, R27 ;  /* 0x000000010d0d7824 */ /* 0x000fe200078e021b */
[----:B------:R-:W-:Y:S01]  /*660d0*/  IADD3.X R77, PT, PT, RZ, R77, RZ, P1, P2 ;  /* 0x0000004dff4d7210 */ /* 0x000fe20000fe44ff */
        /* <DEDUP_REMOVED lines=14> */
[----:B------:R-:W-:Y:S01]  /*661c0*/  IMAD.X R49, R49, 0x1, R24, P6 ;  /* 0x0000000131317824 */ /* 0x000fe200030e0618 */
[----:B------:R-:W-:Y:S01]  /*661d0*/  IADD3 R16, P6, PT, R27, R30, RZ ;  /* 0x0000001e1b107210 */ /* 0x000fe20007fde0ff */
[----:B------:R-:W-:-:S04]  /*661e0*/  IMAD.WIDE.U32 R34, P3, R12, R5, R40 ;  /* 0x000000050c227225 */ /* 0x000fc80007860028 */
[----:B------:R-:W-:-:S04]  /*661f0*/  IMAD.WIDE.U32 R38, R12, R4, RZ ;  /* 0x000000040c267225 */ /* 0x000fc800078e00ff */
[----:B------:R-:W-:Y:S01]  /*66200*/  IMAD.WIDE.U32.X R20, R43, R11, R20, P4 ;  /* 0x0000000b2b147225 */ /* 0x000fe200020e0414 */
[----:B------:R-:W-:Y:S02]  /*66210*/  IADD3.X R43, P0, PT, R18, R49, RZ, P0, !PT ;  /* 0x00000031122b7210 */ /* 0x000fe4000071e4ff */
[----:B------:R-:W-:Y:S01]  /*66220*/  IADD3 R18, P4, PT, R39, R34, RZ ;  /* 0x0000002227127210 */ /* 0x000fe20007f9e0ff */
[----:B------:R-:W-:Y:S01]  /*66230*/  IMAD.X R31, RZ, RZ, RZ, P3 ;  /* 0x000000ffff1f7224 */ /* 0x000fe200018e06ff */
[----:B------:R-:W-:Y:S01]  /*66240*/  IADD3 RZ, P3, PT, R45, R38, RZ ;  /* 0x000000262dff7210 */ /* 0x000fe20007f7e0ff */
[----:B------:R-:W-:Y:S01]  /*66250*/  IMAD.MOV.U32 R30, RZ, RZ, R35 ;  /* 0x000000ffff1e7224 */ /* 0x000fe200078e0023 */
[----:B------:R-:W-:Y:S01]  /*66260*/  IADD3.X R43, P6, PT, R43, R46, RZ, P6, !PT ;  /* 0x0000002e2b2b7210 */ /* 0x000fe200037de4ff */
        /* <DEDUP_REMOVED lines=23> */
[----:B------:R-:W-:Y:S01]  /*663e0*/  IMAD R18, R41, R2, RZ ;  /* 0x0000000229127224 */ /* 0x000fe200078e02ff */
[----:B------:R-:W-:Y:S01]  /*663f0*/  IADD3 R35, P3, PT, R35, R16, RZ ;  /* 0x0000001023237210 */ /* 0x000fe20007f7e0ff */
[----:B------:R-:W-:Y:S01]  /*66400*/  IMAD.WIDE.U32 R26, R12, R8, RZ ;  /* 0x000000080c1a7225 */ /* 0x000fe200078e00ff */
[----:B------:R-:W-:-:S03]  /*66410*/  IADD3.X R16, PT, PT, R19, RZ, RZ, P0, P6 ;  /* 0x000000ff13107210 */ /* 0x000fc600007ec4ff */
[----:B------:R-:W-:Y:S01]  /*66420*/  IMAD.WIDE.U32 R32, R13, R10, RZ ;  /* 0x0000000a0d207225 */ /* 0x000fe200078e00ff */
[----:B------:R-:W-:Y:S02]  /*66430*/  IADD3 R35, P0, PT, R35, R26, RZ ;  /* 0x0000001a23237210 */ /* 0x000fe40007f1e0ff */
[----:B------:R-:W-:Y:S01]  /*66440*/  IADD3.X R16, P3, PT, R16, R43, RZ, P3, !PT ;  /* 0x0000002b10107210 */ /* 0x000fe20001f7e4ff */
[----:B------:R-:W-:Y:S01]  /*66450*/  IMAD R23, R39, R3, R18 ;  /* 0x0000000327177224 */ /* 0x000fe200078e0212 */
[----:B------:R-:W-:Y:S01]  /*66460*/  IADD3 R43, P4, PT, R24, R37, RZ ;  /* 0x00000025182b7210 */ /* 0x000fe20007f9e0ff */
[----:B------:R-:W-:Y:S01]  /*66470*/  IMAD.X R21, RZ, RZ, RZ, P1 ;  /* 0x000000ffff157224 */ /* 0x000fe200008e06ff */
[----:B------:R-:W-:Y:S01]  /*66480*/  IADD3 R45, P1, PT, R27, R30, RZ ;  /* 0x0000001e1b2d7210 */ /* 0x000fe20007f3e0ff */
[----:B------:R-:W-:-:S04]  /*66490*/  IMAD.WIDE.U32 R2, R39, R2, RZ ;  /* 0x0000000227027225 */ /* 0x000fc800078e00ff */
[----:B------:R-:W-:-:S04]  /*664a0*/  IMAD.WIDE.U32 R26, P6, R12, R11, R32 ;  /* 0x0000000b0c1a7225 */ /* 0x000fc800078c0020 */
[----:B------:R-:W-:-:S04]  /*664b0*/  IMAD.WIDE.U32 R18, R12, R10, RZ ;  /* 0x0000000a0c127225 */ /* 0x000fc800078e00ff */
[----:B------:R-:W-:Y:S02]  /*664c0*/  IMAD.IADD R3, R3, 0x1, R23 ;  /* 0x0000000103037824 */ /* 0x000fe400078e0217 */
[----:B------:R-:W-:Y:S02]  /*664d0*/  IMAD.MOV.U32 R20, RZ, RZ, R31 ;  /* 0x000000ffff147224 */ /* 0x000fe400078e001f */
[----:B------:R-:W-:Y:S01]  /*664e0*/  IMAD.X R31, RZ, RZ, RZ, P6 ;  /* 0x000000ffff1f7224 */ /* 0x000fe200030e06ff */
[----:B------:R-:W-:Y:S01]  /*664f0*/  IADD3 R34, P6, PT, R19, R26, RZ ;  /* 0x0000001a13227210 */ /* 0x000fe20007fde0ff */
[----:B------:R-:W-:-:S04]  /*66500*/  IMAD.WIDE.U32 R32, R3, R4, RZ ;  /* 0x0000000403207225 */ /* 0x000fc800078e00ff */
[----:B------:R-:W-:Y:S02]  /*66510*/  IMAD.MOV.U32 R30, RZ, RZ, R27 ;  /* 0x000000ffff1e7224 */ /* 0x000fe400078e001b */
[----:B------:R-:W-:Y:S01]  /*66520*/  IMAD.WIDE.U32.X R20, R13, R9, R20, P1 ;  /* 0x000000090d147225 */ /* 0x000fe200008e0414 */
[----:B------:R-:W-:Y:S02]  /*66530*/  ISETP.GE.U32.AND P1, PT, R43, R37, PT ;  /* 0x000000252b00720c */ /* 0x000fe40003f26070 */
[----:B------:R-:W-:Y:S01]  /*66540*/  IADD3.X R37, P0, PT, R16, R45, RZ, P0, !PT ;  /* 0x0000002d10257210 */ /* 0x000fe2000071e4ff */
[----:B------:R-:W-:Y:S01]  /*66550*/  IMAD.WIDE.U32.X R12, R13, R11, R30, P6 ;  /* 0x0000000b0d0c7225 */ /* 0x000fe200030e041e */
[----:B------:R-:W-:Y:S02]  /*66560*/  IADD3 R24, P6, PT, R36, R43, RZ ;  /* 0x0000002b24187210 */ /* 0x000fe40007fde0ff */
[----:B------:R-:W-:Y:S01]  /*66570*/  IADD3.X R23, P0, P3, R20, RZ, RZ, P0, P3 ;  /* 0x000000ff14177210 */ /* 0x000fe200003064ff */
[----:B------:R-:W-:-:S02]  /*66580*/  IMAD.X R45, RZ, RZ, R77, P4 ;  /* 0x000000ffff2d7224 */ /* 0x000fc400020e064d */
[C---:B------:R-:W-:Y:S01]  /*66590*/  IMAD.WIDE.U32 R26, P4, R2.reuse, R5, R32 ;  /* 0x00000005021a7225 */ /* 0x040fe20007880020 */
[----:B------:R-:W-:Y:S02]  /*665a0*/  IADD3.X R33, PT, PT, R21, RZ, RZ, P0, P3 ;  /* 0x000000ff15217210 */ /* 0x000fe400007e64ff */
[----:B------:R-:W-:Y:S01]  /*665b0*/  IADD3 R23, P0, PT, R23, R24, RZ ;  /* 0x0000001817177210 */ /* 0x000fe20007f1e0ff */
[----:B------:R-:W-:Y:S01]  /*665c0*/  IMAD.WIDE.U32 R30, R2, R4, RZ ;  /* 0x00000004021e7225 */ /* 0x000fe200078e00ff */
[----:B------:R-:W-:Y:S02]  /*665d0*/  ISETP.GE.U32.AND.EX P1, PT, R45, R77, PT, P1 ;  /* 0x0000004d2d00720c */ /* 0x000fe40003f26110 */
[----:B------:R-:W-:Y:S01]  /*665e0*/  IADD3 R23, P3, PT, R23, R18, RZ ;  /* 0x0000001217177210 */ /* 0x000fe20007f7e0ff */
[----:B------:R-:W-:Y:S01]  /*665f0*/  IMAD.X R32, R38, 0x1, R45, P6 ;  /* 0x0000000126207824 */ /* 0x000fe200030e062d */
        /* <DEDUP_REMOVED lines=8> */
[----:B------:R-:W-:-:S04]  /*66680*/  IMAD.WIDE.U32.X R20, R3, R5, R20, P6 ;  /* 0x0000000503147225 */ /* 0x000fc800030e0414 */
        /* <DEDUP_REMOVED lines=8> */
[----:B------:R-:W-:Y:S01]  /*66710*/  SEL R35, RZ, 0x1, P1 ;  /* 0x00000001ff237807 */ /* 0x000fe20000800000 */
[----:B------:R-:W-:Y:S01]  /*66720*/  IMAD.X R73, RZ, RZ, R73, P5 ;  /* 0x000000ffff497224 */ /* 0x000fe200028e0649 */
[----:B------:R-:W-:Y:S01]  /*66730*/  IADD3 R21, P1, PT, R21, R30, RZ ;  /* 0x0000001e15157210 */ /* 0x000fe20007f3e0ff */
[----:B------:R-:W-:Y:S01]  /*66740*/  IMAD.WIDE.U32.X R18, R3, R7, R18, P6 ;  /* 0x0000000703127225 */ /* 0x000fe200030e0412 */
[----:B------:R-:W-:Y:S02]  /*66750*/  IADD3.X R16, P4, PT, R20, R37, RZ, P4, !PT ;  /* 0x0000002514107210 */ /* 0x000fe4000279e4ff */
[----:B------:R-:W-:-:S02]  /*66760*/  IADD3.X R26, P3, P0, R12, RZ, RZ, P3, P0 ;  /* 0x000000ff0c1a7210 */ /* 0x000fc400018604ff */
[----:B------:R-:W-:Y:S02]  /*66770*/  IADD3.X R16, P1, PT, R16, R31, RZ, P1, !PT ;  /* 0x0000001f10107210 */ /* 0x000fe40000f3e4ff */
[----:B------:R-:W-:Y:S01]  /*66780*/  IADD3.X R27, PT, PT, R13, RZ, RZ, P3, P0 ;  /* 0x000000ff0d1b7210 */ /* 0x000fe20001fe04ff */
[----:B------:R-:W-:Y:S01]  /*66790*/  IMAD.WIDE.U32 R12, R3, R8, RZ ;  /* 0x00000008030c7225 */ /* 0x000fe200078e00ff */
[----:B------:R-:W-:Y:S02]  /*667a0*/  IADD3 R31, P0, PT, R35, R22, RZ ;  /* 0x00000016231f7210 */ /* 0x000fe40007f1e0ff */
[----:B------:R-:W-:Y:S02]  /*667b0*/  IADD3.X R20, P4, P1, R18, RZ, RZ, P1, P4 ;  /* 0x000000ff12147210 */ /* 0x000fe400009884ff */
[----:B------:R-:W-:Y:S01]  /*667c0*/  ISETP.GE.U32.AND.EX P3, PT, R25, R28, PT, P2 ;  /* 0x0000001c1900720c */ /* 0x000fe20003f66120 */
[----:B------:R-:W-:Y:S01]  /*667d0*/  IMAD.X R30, RZ, RZ, R29, P0 ;  /* 0x000000ffff1e7224 */ /* 0x000fe200000e061d */
[----:B------:R-:W-:-:S02]  /*667e0*/  ISETP.GE.U32.AND P2, PT, R31, R22, PT ;  /* 0x000000161f00720c */ /* 0x000fc40003f46070 */
[----:B------:R-:W-:Y:S01]  /*667f0*/  IADD3.X R22, PT, PT, R19, RZ, RZ, P4, P1 ;  /* 0x000000ff13167210 */ /* 0x000fe200027e24ff */
[----:B------:R-:W-:Y:S01]  /*66800*/  IMAD.WIDE.U32 R18, P4, R2, R9, R12 ;  /* 0x0000000902127225 */ /* 0x000fe2000788000c */
[----:B------:R-:W-:Y:S02]  /*66810*/  ISETP.GE.U32.AND P6, PT, R24, R43, PT ;  /* 0x0000002b1800720c */ /* 0x000fe40003fc6070 */
[----:B------:R-:W-:Y:S01]  /*66820*/  IADD3 R25, P1, PT, R20, R23, RZ ;  /* 0x0000001714197210 */ /* 0x000fe20007f3e0ff */
[----:B------:R-:W-:Y:S01]  /*66830*/  IMAD.WIDE.U32 R12, R2, R8, RZ ;  /* 0x00000008020c7225 */ /* 0x000fe200078e00ff */
[----:B------:R-:W-:Y:S02]  /*66840*/  ISETP.GE.U32.AND.EX P6, PT, R32, R45, PT, P6 ;  /* 0x0000002d2000720c */ /* 0x000fe40003fc6160 */
[----:B------:R-:W-:Y:S01]  /*66850*/  SEL R32, RZ, 0x1, P3 ;  /* 0x00000001ff207807 */ /* 0x000fe20001800000 */
[----:B------:R-:W-:Y:S01]  /*66860*/  IMAD.X R23, RZ, RZ, RZ, P4 ;  /* 0x000000ffff177224 */ /* 0x000fe200020e06ff */
[----:B------:R-:W-:-:S02]  /*66870*/  IADD3 R35, P4, PT, R13, R18, RZ ;  /* 0x000000120d237210 */ /* 0x000fc40007f9e0ff */
[----:B------:R-:W-:Y:S01]  /*66880*/  IADD3.X R18, P1, PT, R22, R33, RZ, P1, !PT ;  /* 0x0000002116127210 */ /* 0x000fe20000f3e4ff */
[----:B------:R-:W-:Y:S01]  /*66890*/  IMAD.MOV.U32 R22, RZ, RZ, R19 ;  /* 0x000000ffff167224 */ /* 0x000fe200078e0013 */
[----:B------:R-:W-:Y:S01]  /*668a0*/  IADD3 R34, P3, PT, R25, R12, RZ ;  /* 0x0000000c19227210 */ /* 0x000fe20007f7e0ff */
[C---:B------:R-:W-:Y:S01]  /*668b0*/  IMAD.WIDE.U32 R12, R3.reuse, R10, RZ ;  /* 0x0000000a030c7225 */ /* 0x040fe200078e00ff */
[----:B------:R-:W-:Y:S02]  /*668c0*/  SEL R20, RZ, 0x1, P6 ;  /* 0x00000001ff147807 */ /* 0x000fe40003000000 */
[----:B------:R-:W-:Y:S01]  /*668d0*/  IADD3.X R35, P3, PT, R18, R35, RZ, P3, !PT ;  /* 0x0000002312237210 */ /* 0x000fe20001f7e4ff */
[----:B------:R-:W-:Y:S01]  /*668e0*/  IMAD.WIDE.U32.X R22, R3, R9, R22, P4 ;  /* 0x0000000903167225 */ /* 0x000fe200020e0416 */
[----:B------:R-:W-:Y:S02]  /*668f0*/  IADD3 R20, P0, PT, R20, R31, RZ ;  /* 0x0000001f14147210 */ /* 0x000fe40007f1e0ff */
[----:B------:R-:W-:Y:S01]  /*66900*/  ISETP.GE.U32.AND.EX P2, PT, R30, R29, PT, P2 ;  /* 0x0000001d1e00720c */ /* 0x000fe20003f46120 */
[----:B------:R-:W-:Y:S01]  /*66910*/  IMAD.WIDE.U32 R24, P6, R2, R11, R12 ;  /* 0x0000000b02187225 */ /* 0x000fe200078c000c */
[----:B------:R-:W-:-:S03]  /*66920*/  ISETP.GE.U32.AND P5, PT, R113, R72, PT ;  /* 0x000000487100720c */ /* 0x000fc60003fa6070 */
[----:B------:R-:W-:Y:S01]  /*66930*/  IMAD.WIDE.U32 R18, R2, R10, RZ ;  /* 0x0000000a02127225 */ /* 0x000fe200078e00ff */
[----:B------:R-:W-:Y:S02]  /*66940*/  IADD3.X R2, P3, P1, R22, RZ, RZ, P3, P1 ;  /* 0x000000ff16027210 */ /* 0x000fe400019624ff */
[----:B------:R-:W-:Y:S01]  /*66950*/  ISETP.GE.U32.AND.EX P5, PT, R94, R73, PT, P5 ;  /* 0x000000495e00720c */ /* 0x000fe20003fa6150 */
[----:B------:R-:W-:Y:S01]  /*66960*/  IMAD.X R28, RZ, RZ, R30, P0 ;  /* 0x000000ffff1c7224 */ /* 0x000fe200000e061e */
[----:B------:R-:W-:Y:S01]  /*66970*/  IADD3.X R22, PT, PT, R23, RZ, RZ, P3, P1 ;  /* 0x000000ff17167210 */ /* 0x000fe20001fe24ff */
[----:B------:R-:W-:Y:S01]  /*66980*/  IMAD.X R13, RZ, RZ, RZ, P6 ;  /* 0x000000ffff0d7224 */ /* 0x000fe200030e06ff */
[----:B------:R-:W-:Y:S01]  /*66990*/  IADD3 R29, P3, PT, R19, R24, RZ ;  /* 0x00000018131d7210 */ /* 0x000fe20007f7e0ff */
[----:B------:R-:W-:Y:S01]  /*669a0*/  IMAD.MOV.U32 R12, RZ, RZ, R25 ;  /* 0x000000ffff0c7224 */ /* 0x000fe200078e0019 */
[----:B------:R-:W-:Y:S02]  /*669b0*/  ISETP.GE.U32.AND P0, PT, R20, R31, PT ;  /* 0x0000001f1400720c */ /* 0x000fe40003f06070 */
[----:B------:R-:W-:Y:S01]  /*669c0*/  IADD3 R19, P1, PT, R26, R20, RZ ;  /* 0x000000141a137210 */ /* 0x000fe20007f3e0ff */
[----:B------:R-:W-:Y:S01]  /*669d0*/  IMAD.WIDE.U32.X R12, R3, R11, R12, P3 ;  /* 0x0000000b030c7225 */ /* 0x000fe200018e040c */
[----:B------:R-:W-:-:S02]  /*669e0*/  ISETP.GE.U32.AND.EX P0, PT, R28, R30, PT, P0 ;  /* 0x0000001e1c00720c */ /* 0x000fc40003f06100 */
[----:B------:R-:W-:Y:S01]  /*669f0*/  IADD3 R31, P6, P4, R32, R15, R14 ;  /* 0x0000000f201f7210 */ /* 0x000fe20007cde00e */
[----:B------:R-:W-:Y:S01]  /*66a00*/  IMAD.X R23, R27, 0x1, R28, P1 ;  /* 0x000000011b177824 */ /* 0x000fe200008e061c */
[----:B------:R-:W-:Y:S02]  /*66a10*/  SEL R25, RZ, 0x1, P2 ;  /* 0x00000001ff197807 */ /* 0x000fe40001000000 */
[----:B------:R-:W-:Y:S02]  /*66a20*/  IADD3 R15, P2, PT, R2, R19, RZ ;  /* 0x00000013020f7210 */ /* 0x000fe40007f5e0ff */
[----:B------:R-:W-:Y:S02]  /*66a30*/  SEL R14, RZ, 0x1, P0 ;  /* 0x00000001ff0e7807 */ /* 0x000fe40000000000 */
[----:B------:R-:W-:Y:S02]  /*66a40*/  ISETP.GE.U32.AND P0, PT, R19, R20, PT ;  /* 0x000000141300720c */ /* 0x000fe40003f06070 */
[----:B------:R-:W-:-:S02]  /*66a50*/  IADD3 R19, P1, PT, R15, R18, RZ ;  /* 0x000000120f137210 */ /* 0x000fc40007f3e0ff */
[----:B------:R-:W-:Y:S02]  /*66a60*/  IADD3.X R2, P2, PT, R22, R23, RZ, P2, !PT ;  /* 0x0000001716027210 */ /* 0x000fe4000175e4ff */
[----:B------:R-:W-:Y:S02]  /*66a70*/  SEL R20, RZ, 0x1, P5 ;  /* 0x00000001ff147807 */ /* 0x000fe40002800000 */
[----:B------:R-:W-:Y:S02]  /*66a80*/  IADD3.X R29, P1, PT, R2, R29, RZ, P1, !PT ;  /* 0x0000001d021d7210 */ /* 0x000fe40000f3e4ff */
[----:B------:R-:W-:Y:S02]  /*66a90*/  IADD3.X R15, PT, PT, RZ, R17, RZ, P6, P4 ;  /* 0x00000011ff0f7210 */ /* 0x000fe400037e84ff */
[----:B------:R-:W-:Y:S02]  /*66aa0*/  IADD3.X R2, P2, P1, R12, RZ, RZ, P1, P2 ;  /* 0x000000ff0c027210 */ /* 0x000fe400009444ff */
[----:B------:R-:W-:-:S02]  /*66ab0*/  IADD3 R20, P6, PT, R69, R20, RZ ;  /* 0x0000001445147210 */ /* 0x000fc40007fde0ff */
[----:B------:R-:W-:Y:S02]  /*66ac0*/  IADD3.X R12, PT, PT, R13, RZ, RZ, P2, P1 ;  /* 0x000000ff0d0c7210 */ /* 0x000fe400017e24ff */
[----:B------:R-:W-:Y:S01]  /*66ad0*/  ISETP.GE.U32.AND.EX P0, PT, R23, R28, PT, P0 ;  /* 0x0000001c1700720c */ /* 0x000fe20003f06100 */
[----:B------:R-:W-:Y:S01]  /*66ae0*/  IMAD.X R13, RZ, RZ, R68, P6 ;  /* 0x000000ffff0d7224 */ /* 0x000fe200030e0644 */
[----:B------:R-:W-:Y:S02]  /*66af0*/  ISETP.GE.U32.AND P1, PT, R115, R20, PT ;  /* 0x000000147300720c */ /* 0x000fe40003f26070 */
[----:B------:R-:W-:Y:S02]  /*66b00*/  SEL R3, RZ, 0x1, P0 ;  /* 0x00000001ff037807 */ /* 0x000fe40000000000 */
[----:B------:R-:W-:Y:S02]  /*66b10*/  IADD3 R14, P3, P0, R14, R31, R25 ;  /* 0x0000001f0e0e7210 */ /* 0x000fe4000787e019 */
[----:B------:R-:W-:-:S02]  /*66b20*/  ISETP.GE.U32.AND.EX P1, PT, R114, R13, PT, P1 ;  /* 0x0000000d7200720c */ /* 0x000fc40003f26110 */
[----:B------:R-:W-:Y:S02]  /*66b30*/  IADD3 R17, P4, P5, R2, R14, R3 ;  /* 0x0000000e02117210 */ /* 0x000fe40007d9e003 */
[----:B------:R-:W-:Y:S02]  /*66b40*/  IADD3.X R3, PT, PT, RZ, R15, RZ, P3, P0 ;  /* 0x0000000fff037210 */ /* 0x000fe40001fe04ff */
[----:B------:R-:W-:Y:S02]  /*66b50*/  IADD3 R95, P2, PT, -R95, R80, RZ ;  /* 0x000000505f5f7210 */ /* 0x000fe40007f5e1ff */
[----:B------:R-:W-:Y:S02]  /*66b60*/  IADD3.X R18, PT, PT, R12, R3, RZ, P4, P5 ;  /* 0x000000030c127210 */ /* 0x000fe400027ea4ff */
[----:B------:R-:W-:Y:S01]  /*66b70*/  IADD3 R97, P3, PT, R97, -R70, RZ ;  /* 0x8000004661617210 */ /* 0x000fe20007f7e0ff */
[----:B------:R-:W-:Y:S01]  /*66b80*/  IMAD.X R112, R81, 0x1, ~R112, P2 ;  /* 0x0000000151707824 */ /* 0x000fe200010e0e70 */
[----:B------:R-:W-:-:S02]  /*66b90*/  IADD3 R113, P4, PT, R113, -R72, RZ ;  /* 0x8000004871717210 */ /* 0x000fc40007f9e0ff */
[----:B------:R-:W-:Y:S01]  /*66ba0*/  IADD3 R115, P5, PT, R115, -R20, RZ ;  /* 0x8000001473737210 */ /* 0x000fe20007fbe0ff */
[----:B------:R-:W-:Y:S01]  /*66bb0*/  IMAD.X R96, R96, 0x1, ~R71, P3 ;  /* 0x0000000160607824 */ /* 0x000fe200018e0e47 */
[----:B------:R-:W-:Y:S01]  /*66bc0*/  ISETP.GT.U32.AND P0, PT, R17, R10, PT ;  /* 0x0000000a1100720c */ /* 0x000fe20003f04070 */
[----:B------:R-:W-:Y:S02]  /*66bd0*/  IMAD.X R94, R94, 0x1, ~R73, P4 ;  /* 0x000000015e5e7824 */ /* 0x000fe400020e0e49 */
        /* <DEDUP_REMOVED lines=41> */
.L_x_186:
        /* <DEDUP_REMOVED lines=30> */
.L_x_187:
        /* <DEDUP_REMOVED lines=21> */
.L_x_188:
        /* <DEDUP_REMOVED lines=41> */
[----:B------:R-:W-:-:S03]  /*67430*/  UMOV UR5, URZ ;  /* 0x000000ff00057c82 */ /* 0x000fc60008000000 */
[----:B------:R-:W-:-:S13]  /*67440*/  ISETP.GE.U32.AND.EX P0, PT, R110, R11, PT, P0 ;  /* 0x0000000b6e00720c */ /* 0x000fda0003f06100 */
[----:B------:R-:W-:Y:S05]  /*67450*/  @!P0 BRA `(.L_x_137) ;  /* 0x0000012800008947 */ /* 0x000fea0003800000 */
[----:B------:R-:W-:-:S04]  /*67460*/  ISETP.GT.U32.AND P0, PT, R108, R8, PT ;  /* 0x000000086c00720c */ /* 0x000fc80003f04070 */
[----:B------:R-:W-:-:S13]  /*67470*/  ISETP.GT.U32.AND.EX P0, PT, R109, R9, PT, P0 ;  /* 0x000000096d00720c */ /* 0x000fda0003f04100 */
        /* <DEDUP_REMOVED lines=9> */
[----:B------:R-:W-:Y:S01]  /*67510*/  UMOV UR5, URZ ;  /* 0x000000ff00057c82 */ /* 0x000fe20008000000 */
[----:B------:R-:W-:Y:S02]  /*67520*/  ISETP.LT.U32.AND P1, PT, R107, R6, PT ;  /* 0x000000066b00720c */ /* 0x000fe40003f21070 */
[----:B------:R-:W-:-:S04]  /*67530*/  ISETP.GE.U32.AND.EX P0, PT, R105, R5, PT, P0 ;  /* 0x000000056900720c */ /* 0x000fc80003f06100 */
[----:B------:R-:W-:-:S13]  /*67540*/  ISETP.LT.U32.OR.EX P0, PT, R106, R7, !P0, P1 ;  /* 0x000000076a00720c */ /* 0x000fda0004701510 */
[----:B------:R-:W-:Y:S05]  /*67550*/  @P0 BRA `(.L_x_137) ;  /* 0x0000012400c00947 */ /* 0x000fea0003800000 */
.L_x_189:
        /* <DEDUP_REMOVED lines=23> */
.L_x_156:
        /* <DEDUP_REMOVED lines=32> */
[----:B------:R-:W-:Y:S02]  /*678d0*/  ISETP.GE.U32.AND P1, PT, R31, R71, PT ;  /* 0x000000471f00720c */ /* 0x000fe40003f26070 */
        /* <DEDUP_REMOVED lines=36> */
.L_x_190:
        /* <DEDUP_REMOVED lines=21> */
.L_x_191:
        /* <DEDUP_REMOVED lines=12> */
[----:B------:R-:W-:-:S04]  /*67d30*/  IMAD.WIDE.U32 R20, R76, R76, RZ ;  /* 0x0000004c4c147225 */ /* 0x000fc800078e00ff */
[----:B------:R-:W-:Y:S01]  /*67d40*/  IMAD.MOV.U32 R127, RZ, RZ, RZ ;  /* 0x000000ffff7f7224 */ /* 0x000fe200078e00ff */
[----:B------:R-:W-:Y:S01]  /*67d50*/  LOP3.LUT R149, R20, 0xfffffffd, RZ, 0xc0, !PT ;  /* 0xfffffffd14957812 */ /* 0x000fe200078ec0ff */
[----:B------:R-:W-:-:S04]  /*67d60*/  IMAD.WIDE.U32 R22, R31, R34, RZ ;  /* 0x000000221f167225 */ /* 0x000fc800078e00ff */
[----:B------:R-:W-:Y:S02]  /*67d70*/  IMAD.MOV.U32 R151, RZ, RZ, RZ ;  /* 0x000000ffff977224 */ /* 0x000fe400078e00ff */
[----:B------:R-:W-:Y:S02]  /*67d80*/  IMAD.IADD R39, R29, 0x1, R81 ;  /* 0x000000011d277824 */ /* 0x000fe400078e0251 */
[----:B------:R-:W-:Y:S02]  /*67d90*/  IMAD.MOV.U32 R77, RZ, RZ, RZ ;  /* 0x000000ffff4d7224 */ /* 0x000fe400078e00ff */
[----:B------:R-:W-:Y:S01]  /*67da0*/  IMAD.WIDE.U32 R32, R35, R34, RZ ;  /* 0x0000002223207225 */ /* 0x000fe200078e00ff */
[----:B------:R-:W-:-:S03]  /*67db0*/  SHF.R.U64 R78, R28, 0x1f, R39 ;  /* 0x0000001f1c4e7819 */ /* 0x000fc60000001227 */
[----:B------:R-:W-:Y:S01]  /*67dc0*/  IMAD.WIDE.U32 R30, R31, R118, RZ ;  /* 0x000000761f1e7225 */ /* 0x000fe200078e00ff */
[----:B------:R-:W-:-:S03]  /*67dd0*/  LOP3.LUT R78, R78, 0xfffffffe, RZ, 0xc0, !PT ;  /* 0xfffffffe4e4e7812 */ /* 0x000fc600078ec0ff */
[----:B------:R-:W-:Y:S02]  /*67de0*/  IMAD.IADD R147, R23, 0x1, R127 ;  /* 0x0000000117937824 */ /* 0x000fe400078e027f */
[----:B------:R-:W-:Y:S02]  /*67df0*/  IMAD.SHL.U32 R87, R28, 0x2, RZ ;  /* 0x000000021c577824 */ /* 0x000fe400078e00ff */
[----:B------:R-:W-:Y:S01]  /*67e00*/  IMAD.IADD R20, R19, 0x1, R151 ;  /* 0x0000000113147824 */ /* 0x000fe200078e0297 */
[----:B------:R-:W-:Y:S01]  /*67e10*/  IADD3 R147, P1, P0, R30, R147, R32 ;  /* 0x000000931e937210 */ /* 0x000fe2000783e020 */
[----:B------:R-:W-:Y:S01]  /*67e20*/  IMAD.IADD R37, R121, 0x1, R41 ;  /* 0x0000000179257824 */ /* 0x000fe200078e0229 */
[----:B------:R-:W-:Y:S01]  /*67e30*/  SHF.L.U64.HI R41, R28, 0x1, R39 ;  /* 0x000000011c297819 */ /* 0x000fe20000010227 */
[----:B------:R-:W-:Y:S01]  /*67e40*/  IMAD.IADD R18, R33, 0x1, R77 ;  /* 0x0000000121127824 */ /* 0x000fe200078e024d */
[----:B------:R-:W-:Y:S01]  /*67e50*/  LOP3.LUT R87, R87, 0xfffffffe, RZ, 0xc0, !PT ;  /* 0xfffffffe57577812 */ /* 0x000fe200078ec0ff */
[----:B------:R-:W-:Y:S01]  /*67e60*/  IMAD.MOV.U32 R19, RZ, RZ, RZ ;  /* 0x000000ffff137224 */ /* 0x000fe200078e00ff */
[----:B------:R-:W-:Y:S01]  /*67e70*/  LOP3.LUT R41, R41, 0x1, RZ, 0xc0, !PT ;  /* 0x0000000129297812 */ /* 0x000fe200078ec0ff */
[----:B------:R-:W-:Y:S01]  /*67e80*/  IMAD.MOV.U32 R85, RZ, RZ, RZ ;  /* 0x000000ffff557224 */ /* 0x000fe200078e00ff */
[----:B------:R-:W-:Y:S01]  /*67e90*/  IADD3 R87, P5, PT, R87, R38, RZ ;  /* 0x0000002657577210 */ /* 0x000fe20007fbe0ff */
[----:B------:R-:W-:-:S04]  /*67ea0*/  IMAD.WIDE.U32 R28, R76, R34, RZ ;  /* 0x000000224c1c7225 */ /* 0x000fc800078e00ff */
[----:B------:R-:W-:Y:S02]  /*67eb0*/  IMAD.IADD R127, R127, 0x1, R31 ;  /* 0x000000017f7f7824 */ /* 0x000fe400078e021f */
[----:B------:R-:W-:-:S04]  /*67ec0*/  IMAD.WIDE.U32 R18, R35, R118, R18 ;  /* 0x0000007623127225 */ /* 0x000fc800078e0012 */
[----:B------:R-:W-:-:S04]  /*67ed0*/  IMAD.WIDE.U32 R30, R75, R76, RZ ;  /* 0x0000004c4b1e7225 */ /* 0x000fc800078e00ff */
[----:B------:R-:W-:-:S04]  /*67ee0*/  IMAD.WIDE.U32 R32, R117, R34, RZ ;  /* 0x0000002275207225 */ /* 0x000fc800078e00ff */
[----:B------:R-:W-:-:S04]  /*67ef0*/  IMAD.WIDE.U32 R34, R76, R118, RZ ;  /* 0x000000764c227225 */ /* 0x000fc800078e00ff */
[----:B------:R-:W-:Y:S01]  /*67f00*/  IMAD.IADD R23, R29, 0x1, R85 ;  /* 0x000000011d177824 */ /* 0x000fe200078e0255 */
[----:B------:R-:W-:Y:S01]  /*67f10*/  SHF.R.U32.HI R29, RZ, 0x1f, R39 ;  /* 0x0000001fff1d7819 */ /* 0x000fe20000011627 */
[----:B------:R-:W-:Y:S01]  /*67f20*/  IMAD.IADD R38, R151, 0x1, R31 ;  /* 0x0000000197267824 */ /* 0x000fe200078e021f */
[----:B------:R-:W-:Y:S01]  /*67f30*/  IADD3.X R31, PT, PT, RZ, RZ, RZ, P2, P3 ;  /* 0x000000ffff1f7210 */ /* 0x000fe200017e64ff */
[----:B------:R-:W-:Y:S01]  /*67f40*/  IMAD.WIDE.U32 R26, R117, R76, RZ ;  /* 0x0000004c751a7225 */ /* 0x000fe200078e00ff */
[----:B------:R-:W-:Y:S02]  /*67f50*/  IADD3 R23, P3, P4, R34, R23, R32 ;  /* 0x0000001722177210 */ /* 0x000fe40007c7e020 */
[----:B------:R-:W-:Y:S01]  /*67f60*/  LOP3.LUT R79, R29, 0x1, RZ, 0xc0, !PT ;  /* 0x000000011d4f7812 */ /* 0x000fe200078ec0ff */
[----:B------:R-:W-:Y:S01]  /*67f70*/  IMAD.SHL.U32 R80, R26, 0x2, RZ ;  /* 0x000000021a507824 */ /* 0x000fe200078e00ff */
[----:B------:R-:W-:Y:S01]  /*67f80*/  SHF.R.U32.HI R86, RZ, 0x1f, R23 ;  /* 0x0000001fff567819 */ /* 0x000fe20000011617 */
[----:B------:R-:W-:Y:S01]  /*67f90*/  IMAD.X R41, RZ, RZ, R41, P5 ;  /* 0x000000ffff297224 */ /* 0x000fe200028e0629 */
[----:B------:R-:W-:Y:S01]  /*67fa0*/  IADD3.X R32, PT, PT, RZ, RZ, RZ, P1, P0 ;  /* 0x000000ffff207210 */ /* 0x000fe20000fe04ff */
[----:B------:R-:W-:Y:S01]  /*67fb0*/  IMAD.WIDE.U32 R78, R118, R118, R78 ;  /* 0x00000076764e7225 */ /* 0x000fe200078e004e */
[----:B------:R-:W-:-:S02]  /*67fc0*/  IADD3 R29, P2, PT, R86, R36, RZ ;  /* 0x00000024561d7210 */ /* 0x000fc40007f5e0ff */
[----:B------:R-:W-:Y:S01]  /*67fd0*/  LOP3.LUT R80, R80, 0xfffffffe, RZ, 0xc0, !PT ;  /* 0xfffffffe50507812 */ /* 0x000fe200078ec0ff */
[----:B------:R-:W-:Y:S01]  /*67fe0*/  IMAD.IADD R21, R85, 0x1, R21 ;  /* 0x0000000155157824 */ /* 0x000fe200078e0215 */
[----:B------:R-:W-:Y:S01]  /*67ff0*/  ISETP.GT.U32.AND P5, PT, R36, R29, PT ;  /* 0x0000001d2400720c */ /* 0x000fe20003fa4070 */
[----:B------:R-:W-:Y:S01]  /*68000*/  IMAD.MOV.U32 R119, RZ, RZ, RZ ;  /* 0x000000ffff777224 */ /* 0x000fe200078e00ff */
[----:B------:R-:W-:Y:S01]  /*68010*/  IADD3 R41, P1, PT, R41, R78, RZ ;  /* 0x0000004e29297210 */ /* 0x000fe20007f3e0ff */
[----:B------:R-:W-:Y:S01]  /*68020*/  IMAD.X R153, RZ, RZ, R40, P2 ;  /* 0x000000ffff997224 */ /* 0x000fe200010e0628 */
[----:B------:R-:W-:Y:S01]  /*68030*/  IADD3 R80, P6, PT, R80, R21, RZ ;  /* 0x0000001550507210 */ /* 0x000fe20007fde0ff */
[----:B------:R-:W-:Y:S01]  /*68040*/  IMAD.MOV.U32 R21, RZ, RZ, RZ ;  /* 0x000000ffff157224 */ /* 0x000fe200078e00ff */
[----:B------:R-:W-:Y:S01]  /*68050*/  SHF.L.U64.HI R23, R28, 0x1, R23 ;  /* 0x000000011c177819 */ /* 0x000fe20000010217 */
[----:B------:R-:W-:Y:S01]  /*68060*/  IMAD.MOV.U32 R39, RZ, RZ, RZ ;  /* 0x000000ffff277224 */ /* 0x000fe200078e00ff */
[----:B------:R-:W-:Y:S01]  /*68070*/  ISETP.GT.U32.AND.EX P5, PT, R40, R153, PT, P5 ;  /* 0x000000992800720c */ /* 0x000fe20003fa4150 */
[----:B------:R-:W-:-:S02]  /*68080*/  IMAD.IADD R27, R119, 0x1, R27 ;  /* 0x00000001771b7824 */ /* 0x000fc400078e021b */
[----:B------:R-:W-:Y:S01]  /*68090*/  IMAD.X R78, R81, 0x1, R79, P1 ;  /* 0x00000001514e7824 */ /* 0x000fe200008e064f */
[----:B------:R-:W-:Y:S01]  /*680a0*/  IADD3 R149, P1, PT, R29, R149, RZ ;  /* 0x000000951d957210 */ /* 0x000fe20007f3e0ff */
[-C--:B------:R-:W-:Y:S01]  /*680b0*/  IMAD.WIDE.U32 R20, R118, R75.reuse, R20 ;  /* 0x0000004b76147225 */ /* 0x080fe200078e0014 */
        /* <DEDUP_REMOVED lines=19> */
[----:B------:R-:W-:Y:S01]  /*681f0*/  IMAD.WIDE.U32 R26, R123, R117, RZ ;  /* 0x000000757b1a7225 */ /* 0x000fe200078e00ff */
        /* <DEDUP_REMOVED lines=188> */
[----:B------:R-:W-:Y:S02]  /*68dc0*/  ISETP.GT.U32.AND P1, PT, R83, R76, PT ;  /* 0x0000004c5300720c */ /* 0x000fe40003f24070 */
[----:B------:R-:W-:Y:S01]  /*68dd0*/  IADD3.X R33, PT, PT, R27, RZ, RZ, P3, P6 ;  /* 0x000000ff1b217210 */ /* 0x000fe20001fec4ff */
[----:B------:R-:W-:Y:S01]  /*68de0*/  IMAD R36, R23, R2, RZ ;  /* 0x0000000217247224 */ /* 0x000fe200078e02ff */
[----:B------:R-:W-:Y:S02]  /*68df0*/  IADD3.X R31, P2, P6, R20, RZ, RZ, P2, P0 ;  /* 0x000000ff141f7210 */ /* 0x000fe400016404ff */
[----:B------:R-:W-:Y:S01]  /*68e00*/  ISETP.GT.U32.AND.EX P1, PT, R87, R82, PT, P1 ;  /* 0x000000525700720c */ /* 0x000fe20003f24110 */
[----:B------:R-:W-:Y:S01]  /*68e10*/  IMAD R27, R35, R3, R36 ;  /* 0x00000003231b7224 */ /* 0x000fe200078e0224 */
[----:B------:R-:W-:Y:S01]  /*68e20*/  IADD3.X R39, PT, PT, R21, RZ, RZ, P2, P6 ;  /* 0x000000ff15277210 */ /* 0x000fe200017ec4ff */
[----:B------:R-:W-:Y:S01]  /*68e30*/  IMAD.WIDE.U32 R20, R35, R2, RZ ;  /* 0x0000000223147225 */ /* 0x000fe200078e00ff */
[----:B------:R-:W-:-:S02]  /*68e40*/  IADD3 R86, P4, P5, R86, R85, R85 ;  /* 0x0000005556567210 */ /* 0x000fc40007d9e055 */
[----:B------:R-:W-:Y:S01]  /*68e50*/  SEL R26, RZ, 0x1, !P1 ;  /* 0x00000001ff1a7807 */ /* 0x000fe20004800000 */
[----:B------:R-:W-:Y:S01]  /*68e60*/  IMAD.IADD R21, R21, 0x1, R27 ;  /* 0x0000000115157824 */ /* 0x000fe200078e021b */
[----:B------:R-:W-:Y:S01]  /*68e70*/  ISETP.GE.U32.AND P2, PT, R32, R41, PT ;  /* 0x000000292000720c */ /* 0x000fe20003f46070 */
[----:B------:R-:W-:Y:S01]  /*68e80*/  IMAD.WIDE.U32 R18, P6, R22, R9, R18 ;  /* 0x0000000916127225 */ /* 0x000fe200078c0012 */
[----:B------:R-:W-:Y:S02]  /*68e90*/  IADD3.X R32, PT, PT, RZ, R28, R28, P4, P5 ;  /* 0x0000001cff207210 */ /* 0x000fe400027ea41c */
[----:B------:R-:W-:Y:S01]  /*68ea0*/  IADD3 R40, P4, P5, R26, R81, R40 ;  /* 0x000000511a287210 */ /* 0x000fe20007d9e028 */
[----:B------:R-:W-:Y:S01]  /*68eb0*/  IMAD.WIDE.U32 R28, R22, R8, RZ ;  /* 0x00000008161c7225 */ /* 0x000fe200078e00ff */
[----:B------:R-:W-:Y:S02]  /*68ec0*/  ISETP.GE.U32.AND.EX P1, PT, R37, R78, PT, P2 ;  /* 0x0000004e2500720c */ /* 0x000fe40003f26120 */
[----:B------:R-:W-:Y:S01]  /*68ed0*/  IADD3 R37, P2, PT, R31, R30, RZ ;  /* 0x0000001e1f257210 */ /* 0x000fe20007f5e0ff */
[----:B------:R-:W-:Y:S01]  /*68ee0*/  IMAD.WIDE.U32 R30, R21, R4, RZ ;  /* 0x00000004151e7225 */ /* 0x000fe200078e00ff */
[----:B------:R-:W-:-:S02]  /*68ef0*/  IADD3.X R74, PT, PT, RZ, R74, RZ, P4, P5 ;  /* 0x0000004aff4a7210 */ /* 0x000fc400027ea4ff */
[----:B------:R-:W-:Y:S01]  /*68f00*/  IADD3 R29, P4, PT, R29, R18, RZ ;  /* 0x000000121d1d7210 */ /* 0x000fe20007f9e0ff */
[----:B------:R-:W-:Y:S01]  /*68f10*/  IMAD.X R27, RZ, RZ, RZ, P6 ;  /* 0x000000ffff1b7224 */ /* 0x000fe200030e06ff */
[----:B------:R-:W-:Y:S01]  /*68f20*/  IADD3 R36, P6, PT, R37, R28, RZ ;  /* 0x0000001c25247210 */ /* 0x000fe20007fde0ff */
[----:B------:R-:W-:Y:S01]  /*68f30*/  IMAD.MOV.U32 R26, RZ, RZ, R19 ;  /* 0x000000ffff1a7224 */ /* 0x000fe200078e0013 */
[----:B------:R-:W-:Y:S01]  /*68f40*/  IADD3.X R38, P2, PT, R39, R38, RZ, P2, !PT ;  /* 0x0000002627267210 */ /* 0x000fe2000175e4ff */
[----:B------:R-:W-:Y:S01]  /*68f50*/  IMAD.WIDE.U32 R18, R20, R4, RZ ;  /* 0x0000000414127225 */ /* 0x000fe200078e00ff */
[----:B------:R-:W-:Y:S02]  /*68f60*/  SEL R37, RZ, 0x1, P1 ;  /* 0x00000001ff257807 */ /* 0x000fe40000800000 */
[----:B------:R-:W-:Y:S01]  /*68f70*/  IADD3.X R38, P6, PT, R38, R29, RZ, P6, !PT ;  /* 0x0000001d26267210 */ /* 0x000fe200037de4ff */
[----:B------:R-:W-:Y:S01]  /*68f80*/  IMAD.WIDE.U32 R30, P5, R20, R5, R30 ;  /* 0x00000005141e7225 */ /* 0x000fe200078a001e */
[----:B------:R-:W-:-:S02]  /*68f90*/  IADD3 RZ, P1, PT, R35, R18, RZ ;  /* 0x0000001223ff7210 */ /* 0x000fc40007f3e0ff */
[----:B------:R-:W-:Y:S01]  /*68fa0*/  ISETP.GE.U32.AND P0, PT, R121, R76, PT ;  /* 0x0000004c7900720c */ /* 0x000fe20003f06070 */
[----:B------:R-:W-:Y:S01]  /*68fb0*/  IMAD.WIDE.U32.X R26, R149, R9, R26, P4 ;  /* 0x00000009951a7225 */ /* 0x000fe200020e041a */
[----:B------:R-:W-:Y:S02]  /*68fc0*/  IADD3 R18, P4, PT, R19, R30, RZ ;  /* 0x0000001e13127210 */ /* 0x000fe40007f9e0ff */
[----:B------:R-:W-:Y:S01]  /*68fd0*/  ISETP.GE.U32.AND.EX P0, PT, R147, R82, PT, P0 ;  /* 0x000000529300720c */ /* 0x000fe20003f06100 */
        /* <DEDUP_REMOVED lines=27> */
[C---:B------:R-:W-:Y:S01]  /*69190*/  IMAD.WIDE.U32 R22, P1, R20.reuse, R7, R18 ;  /* 0x0000000714167225 */ /* 0x040fe20007820012 */
        /* <DEDUP_REMOVED lines=13> */
[----:B------:R-:W-:-:S02]  /*69270*/  IADD3.X R27, P0, P1, R18, RZ, RZ, P1, P0 ;  /* 0x000000ff121b7210 */ /* 0x000fc400009004ff */
[----:B------:R-:W-:Y:S02]  /*69280*/  ISETP.GE.U32.AND P2, PT, R76, R37, PT ;  /* 0x000000254c00720c */ /* 0x000fe40003f46070 */
[----:B------:R-:W-:Y:S01]  /*69290*/  IADD3.X R26, PT, PT, R19, RZ, RZ, P0, P1 ;  /* 0x000000ff131a7210 */ /* 0x000fe200007e24ff */
[----:B------:R-:W-:Y:S01]  /*692a0*/  IMAD.WIDE.U32 R18, R20, R8, RZ ;  /* 0x0000000814127225 */ /* 0x000fe200078e00ff */
[----:B------:R-:W-:Y:S02]  /*692b0*/  SEL R38, RZ, 0x1, P5 ;  /* 0x00000001ff267807 */ /* 0x000fe40002800000 */
[----:B------:R-:W-:Y:S01]  /*692c0*/  ISETP.GE.U32.AND.EX P2, PT, R78, R81, PT, P2 ;  /* 0x000000514e00720c */ /* 0x000fe20003f46120 */
[----:B------:R-:W-:Y:S01]  /*692d0*/  IMAD.WIDE.U32 R22, P5, R20, R9, R22 ;  /* 0x0000000914167225 */ /* 0x000fe200078a0016 */
[----:B------:R-:W-:Y:S02]  /*692e0*/  IADD3 R27, P0, PT, R27, R28, RZ ;  /* 0x0000001c1b1b7210 */ /* 0x000fe40007f1e0ff */
[----:B------:R-:W-:-:S02]  /*692f0*/  IADD3.X R32, PT, PT, R31, RZ, RZ, P4, P6 ;  /* 0x000000ff1f207210 */ /* 0x000fc400027ec4ff */
[----:B------:R-:W-:Y:S02]  /*69300*/  SEL R28, RZ, 0x1, P2 ;  /* 0x00000001ff1c7807 */ /* 0x000fe40001000000 */
[----:B------:R-:W-:Y:S02]  /*69310*/  IADD3 R38, P3, PT, R38, R77, RZ ;  /* 0x0000004d26267210 */ /* 0x000fe40007f7e0ff */
[----:B------:R-:W-:Y:S02]  /*69320*/  IADD3 R31, P2, PT, R19, R22, RZ ;  /* 0x00000016131f7210 */ /* 0x000fe40007f5e0ff */
[----:B------:R-:W-:Y:S01]  /*69330*/  IADD3 R36, P1, PT, R27, R18, RZ ;  /* 0x000000121b247210 */ /* 0x000fe20007f3e0ff */
[C---:B------:R-:W-:Y:S01]  /*69340*/  IMAD.WIDE.U32 R18, R21.reuse, R10, RZ ;  /* 0x0000000a15127225 */ /* 0x040fe200078e00ff */
[----:B------:R-:W-:Y:S02]  /*69350*/  IADD3.X R22, P0, PT, R26, R33, RZ, P0, !PT ;  /* 0x000000211a167210 */ /* 0x000fe4000071e4ff */
[----:B------:R-:W-:Y:S01]  /*69360*/  IADD3 R75, P6, P4, R82, R75, R40 ;  /* 0x0000004b524b7210 */ /* 0x000fe20007cde028 */
        /* <DEDUP_REMOVED lines=9> */
[----:B------:R-:W-:Y:S01]  /*69400*/  IMAD.WIDE.U32 R28, R20, R10, RZ ;  /* 0x0000000a141c7225 */ /* 0x000fe200078e00ff */
[----:B------:R-:W-:-:S03]  /*69410*/  IADD3.X R20, P1, P0, R26, RZ, RZ, P1, P0 ;  /* 0x000000ff1a147210 */ /* 0x000fc600008204ff */
[----:B------:R-:W-:Y:S01]  /*69420*/  IMAD.X R23, RZ, RZ, RZ, P2 ;  /* 0x000000ffff177224 */ /* 0x000fe200010e06ff */
[----:B------:R-:W-:Y:S01]  /*69430*/  IADD3 R31, P2, PT, R30, R33, RZ ;  /* 0x000000211e1f7210 */ /* 0x000fe20007f5e0ff */
[----:B------:R-:W-:Y:S01]  /*69440*/  IMAD.X R37, RZ, RZ, R40, P5 ;  /* 0x000000ffff257224 */ /* 0x000fe200028e0628 */
[----:B------:R-:W-:Y:S01]  /*69450*/  IADD3.X R26, PT, PT, R27, RZ, RZ, P1, P0 ;  /* 0x000000ff1b1a7210 */ /* 0x000fe20000fe04ff */
[----:B------:R-:W-:Y:S01]  /*69460*/  IMAD.MOV.U32 R22, RZ, RZ, R19 ;  /* 0x000000ffff167224 */ /* 0x000fe200078e0013 */
[----:B------:R-:W-:Y:S01]  /*69470*/  ISETP.GE.U32.AND P5, PT, R33, R38, PT ;  /* 0x000000262100720c */ /* 0x000fe20003fa6070 */
[----:B------:R-:W-:Y:S01]  /*69480*/  IMAD.X R27, R32, 0x1, R37, P2 ;  /* 0x00000001201b7824 */ /* 0x000fe200010e0625 */
[----:B------:R-:W-:Y:S02]  /*69490*/  IADD3 R19, P0, PT, R20, R31, RZ ;  /* 0x0000001f14137210 */ /* 0x000fe40007f1e0ff */
[----:B------:R-:W-:Y:S02]  /*694a0*/  IADD3 R29, P1, PT, R29, R18, RZ ;  /* 0x000000121d1d7210 */ /* 0x000fe40007f3e0ff */
[----:B------:R-:W-:-:S02]  /*694b0*/  SEL R20, RZ, 0x1, P3 ;  /* 0x00000001ff147807 */ /* 0x000fc40001800000 */
[----:B------:R-:W-:Y:S01]  /*694c0*/  ISETP.GE.U32.AND.EX P5, PT, R37, R40, PT, P5 ;  /* 0x000000282500720c */ /* 0x000fe20003fa6150 */
        /* <DEDUP_REMOVED lines=44> */
.L_x_192:
        /* <DEDUP_REMOVED lines=21> */
.L_x_193:
[----:B------:R-:W-:Y:S01]  /*698e0*/  CS2R R80, SRZ ;  /* 0x0000000000507805 */ /* 0x000fe2000001ff00 */
[-C--:B------:R-:W-:Y:S01]  /*698f0*/  IMAD.WIDE.U32 R22, R36, R73.reuse, RZ ;  /* 0x0000004924167225 */ /* 0x080fe200078e00ff */
[----:B------:R-:W-:Y:S02]  /*69900*/  CS2R R84, SRZ ;  /* 0x0000000000547805 */ /* 0x000fe4000001ff00 */
[----:B------:R-:W-:Y:S02]  /*69910*/  CS2R R82, SRZ ;  /* 0x0000000000527805 */ /* 0x000fe4000001ff00 */
[----:B------:R-:W-:Y:S01]  /*69920*/  CS2R R86, SRZ ;  /* 0x0000000000567805 */ /* 0x000fe2000001ff00 */
[----:B------:R-:W-:Y:S01]  /*69930*/  IMAD.WIDE.U32 R26, R37, R73, RZ ;  /* 0x00000049251a7225 */ /* 0x000fe200078e00ff */
[----:B------:R-:W-:-:S03]  /*69940*/  LOP3.LUT R0, R0, 0xfffffffe, RZ, 0xc0, !PT ;  /* 0xfffffffe00007812 */ /* 0x000fc600078ec0ff */
        /* <DEDUP_REMOVED lines=11> */
[----:B------:R-:W-:Y:S01]  /*69a00*/  IMAD.IADD R20, R27, 0x1, R82 ;  /* 0x000000011b147824 */ /* 0x000fe200078e0252 */
[----:B------:R-:W-:Y:S01]  /*69a10*/  IADD3 R19, P1, P5, R40, R19, R74 ;  /* 0x0000001328137210 */ /* 0x000fe20007d3e04a */
[----:B------:R-:W-:-:S04]  /*69a20*/  IMAD.WIDE.U32 R30, R35, R25, RZ ;  /* 0x00000019231e7225 */ /* 0x000fc800078e00ff */
[----:B------:R-:W-:Y:S02]  /*69a30*/  IMAD.MOV.U32 R21, RZ, RZ, RZ ;  /* 0x000000ffff157224 */ /* 0x000fe400078e00ff */
[----:B------:R-:W-:-:S04]  /*69a40*/  IMAD.WIDE.U32 R28, R34, R24, RZ ;  /* 0x00000018221c7225 */ /* 0x000fc800078e00ff */
[----:B------:R-:W-:Y:S01]  /*69a50*/  IMAD.IADD R23, R84, 0x1, R41 ;  /* 0x0000000154177824 */ /* 0x000fe200078e0229 */
[----:B------:R-:W-:Y:S01]  /*69a60*/  IADD3 R123, P6, P4, R28, R123, R30 ;  /* 0x0000007b1c7b7210 */ /* 0x000fe20007cde01e */
[----:B------:R-:W-:Y:S01]  /*69a70*/  IMAD.IADD R74, R83, 0x1, R31 ;  /* 0x00000001534a7824 */ /* 0x000fe200078e021f */
[----:B------:R-:W-:Y:S01]  /*69a80*/  IADD3.X R31, PT, PT, RZ, RZ, RZ, P2, P3 ;  /* 0x000000ffff1f7210 */ /* 0x000fe200017e64ff */
[----:B------:R-:W-:Y:S01]  /*69a90*/  IMAD.WIDE.U32 R20, R72, R37, R20 ;  /* 0x0000002548147225 */ /* 0x000fe200078e0014 */
[----:B------:R-:W-:-:S03]  /*69aa0*/  P2R R122, PR, RZ, 0x10 ;  /* 0x00000010ff7a7803 */ /* 0x000fc60000000000 */
[----:B------:R-:W-:Y:S01]  /*69ab0*/  IMAD.WIDE.U32 R40, R33, R73, RZ ;  /* 0x0000004921287225 */ /* 0x000fe200078e00ff */
[----:B------:R-:W-:-:S03]  /*69ac0*/  IADD3 R30, P2, P3, R31, R20, R78 ;  /* 0x000000141f1e7210 */ /* 0x000fc60007b5e04e */
[----:B------:R-:W-:Y:S02]  /*69ad0*/  IMAD.IADD R26, R75, 0x1, R85 ;  /* 0x000000014b1a7824 */ /* 0x000fe400078e0255 */
[----:B------:R-:W-:Y:S01]  /*69ae0*/  IMAD.IADD R27, R80, 0x1, R29 ;  /* 0x00000001501b7824 */ /* 0x000fe200078e021d */
[----:B------:R-:W-:Y:S01]  /*69af0*/  @P6 LOP3.LUT R0, R0, 0x1, RZ, 0xfc, !PT ;  /* 0x0000000100006812 */ /* 0x000fe200078efcff */
[----:B------:R-:W-:Y:S02]  /*69b00*/  IMAD.IADD R120, R82, 0x1, R21 ;  /* 0x0000000152787824 */ /* 0x000fe400078e0215 */
[----:B------:R-:W-:Y:S01]  /*69b10*/  IMAD.WIDE.U32 R28, R32, R73, RZ ;  /* 0x00000049201c7225 */ /* 0x000fe200078e00ff */
[----:B------:R-:W-:Y:S02]  /*69b20*/  LOP3.LUT R0, R0, 0xfffffffb, RZ, 0xc0, !PT ;  /* 0xfffffffb00007812 */ /* 0x000fe400078ec0ff */
        /* <DEDUP_REMOVED lines=150> */
[----:B------:R-:W-:-:S05]  /*6a490*/  IMAD.IADD R27, R81, 0x1, R79 ;  /* 0x00000001511b7824 */ /* 0x000fca00078e024f */
[----:B------:R-:W-:-:S04]  /*6a4a0*/  IADD3 R30, P0, P2, R20, R27, R30 ;  /* 0x0000001b141e7210 */ /* 0x000fc80007a1e01e */
[----:B------:R-:W-:Y:S02]  /*6a4b0*/  IADD3.X R31, PT, PT, RZ, RZ, RZ, P0, P2 ;  /* 0x000000ffff1f7210 */ /* 0x000fe400007e44ff */
[----:B------:R-:W-:Y:S01]  /*6a4c0*/  ISETP.GE.U32.AND P0, PT, R148, R153, PT ;  /* 0x000000999400720c */ /* 0x000fe20003f06070 */
[----:B------:R-:W-:-:S03]  /*6a4d0*/  IMAD.WIDE.U32 R152, R77, R10, RZ ;  /* 0x0000000a4d987225 */ /* 0x000fc600078e00ff */
        /* <DEDUP_REMOVED lines=85> */
[----:B------:R-:W-:-:S03]  /*6aa30*/  IMAD.WIDE.U32 R18, R72, R35, R18 ;  /* 0x0000002348127225 */ /* 0x000fc600078e0012 */
[----:B------:R-:W-:Y:S02]  /*6aa40*/  IADD3.X R128, PT, PT, R27, RZ, RZ, P5, P6 ;  /* 0x000000ff1b807210 */ /* 0x000fe40002fec4ff */
[C---:B------:R-:W-:Y:S01]  /*6aa50*/  LOP3.LUT P5, RZ, R0.reuse, 0x4, RZ, 0xc0, !PT ;  /* 0x0000000400ff7812 */ /* 0x040fe200078ac0ff */
[----:B------:R-:W-:Y:S01]  /*6aa60*/  IMAD R27, R21, R3, R22 ;  /* 0x00000003151b7224 */ /* 0x000fe200078e0216 */
[----:B------:R-:W-:Y:S01]  /*6aa70*/  LOP3.LUT P6, RZ, R0, 0x1, RZ, 0xc0, !PT ;  /* 0x0000000100ff7812 */ /* 0x000fe200078cc0ff */
[----:B------:R-:W-:Y:S01]  /*6aa80*/  IMAD.IADD R22, R80, 0x1, R23 ;  /* 0x0000000150167824 */ /* 0x000fe200078e0217 */
[----:B------:R-:W-:Y:S01]  /*6aa90*/  IADD3.X R123, PT, PT, RZ, RZ, RZ, P5, P4 ;  /* 0x000000ffff7b7210 */ /* 0x000fe20002fe84ff */
[----:B------:R-:W-:Y:S01]  /*6aaa0*/  IMAD.IADD R29, R29, 0x1, R27 ;  /* 0x000000011d1d7824 */ /* 0x000fe200078e021b */
[----:B------:R-:W-:Y:S01]  /*6aab0*/  ISETP.NE.AND P4, PT, R122, RZ, PT ;  /* 0x000000ff7a00720c */ /* 0x000fe20003f85270 */
[----:B------:R-:W-:Y:S02]  /*6aac0*/  IMAD.IADD R124, R83, 0x1, R19 ;  /* 0x00000001537c7824 */ /* 0x000fe400078e0213 */
[----:B------:R-:W-:Y:S01]  /*6aad0*/  IMAD.WIDE.U32 R26, R147, R10, RZ ;  /* 0x0000000a931a7225 */ /* 0x000fe200078e00ff */
[----:B------:R-:W-:-:S02]  /*6aae0*/  IADD3.X R122, PT, PT, RZ, RZ, RZ, P6, P4 ;  /* 0x000000ffff7a7210 */ /* 0x000fc400037e84ff */
        /* <DEDUP_REMOVED lines=78> */
[----:B------:R-:W-:-:S03]  /*6afd0*/  IMAD.WIDE.U32 R20, R18, R4, RZ ;  /* 0x0000000412147225 */ /* 0x000fc600078e00ff */
[----:B------:R-:W-:Y:S01]  /*6afe0*/  IADD3.X R121, P3, PT, R22, R77, RZ, P3, !PT ;  /* 0x0000004d16797210 */ /* 0x000fe20001f7e4ff */
        /* <DEDUP_REMOVED lines=29> */
[----:B------:R-:W-:Y:S02]  /*6b1c0*/  IADD3.X R74, PT, PT, RZ, RZ, RZ, P0, P2 ;  /* 0x000000ffff4a7210 */ /* 0x000fe400007e44ff */
[----:B------:R-:W-:Y:S02]  /*6b1d0*/  IADD3.X R26, P3, P4, R22, RZ, RZ, P4, P3 ;  /* 0x000000ff161a7210 */ /* 0x000fe400024664ff */
[----:B------:R-:W-:Y:S02]  /*6b1e0*/  IADD3 R128, P2, P0, R120, R41, R128 ;  /* 0x0000002978807210 */ /* 0x000fe4000785e080 */
[----:B------:R-:W-:-:S02]  /*6b1f0*/  ISETP.GE.U32.AND.EX P1, PT, R77, R28, PT, P1 ;  /* 0x0000001c4d00720c */ /* 0x000fc40003f26110 */
[----:B------:R-:W-:Y:S01]  /*6b200*/  SEL R41, RZ, 0x1, P5 ;  /* 0x00000001ff297807 */ /* 0x000fe20002800000 */
[C---:B------:R-:W-:Y:S01]  /*6b210*/  IMAD.WIDE.U32 R20, P5, R18.reuse, R9, R20 ;  /* 0x0000000912147225 */ /* 0x040fe200078a0014 */
[----:B------:R-:W-:Y:S02]  /*6b220*/  IADD3.X R40, PT, PT, R23, RZ, RZ, P3, P4 ;  /* 0x000000ff17287210 */ /* 0x000fe40001fe84ff */
[----:B------:R-:W-:Y:S01]  /*6b230*/  IADD3.X R28, PT, PT, RZ, R75, RZ, P2, P0 ;  /* 0x0000004bff1c7210 */ /* 0x000fe200017e04ff */
[----:B------:R-:W-:Y:S01]  /*6b240*/  IMAD.WIDE.U32 R22, R18, R8, RZ ;  /* 0x0000000812167225 */ /* 0x000fe200078e00ff */
[----:B------:R-:W-:Y:S02]  /*6b250*/  IADD3 R29, P0, PT, R26, R29, RZ ;  /* 0x0000001d1a1d7210 */ /* 0x000fe40007f1e0ff */
[----:B------:R-:W-:Y:S02]  /*6b260*/  IADD3 R41, P2, PT, R41, R128, RZ ;  /* 0x0000008029297210 */ /* 0x000fe40007f5e0ff */
[----:B------:R-:W-:-:S02]  /*6b270*/  SEL R26, RZ, 0x1, P1 ;  /* 0x00000001ff1a7807 */ /* 0x000fc40000800000 */
[----:B------:R-:W-:Y:S01]  /*6b280*/  IADD3 R118, P4, P3, R27, R118, R74 ;  /* 0x000000761b767210 */ /* 0x000fe20007b9e04a */
[----:B------:R-:W-:Y:S01]  /*6b290*/  IMAD.X R27, RZ, RZ, RZ, P5 ;  /* 0x000000ffff1b7224 */ /* 0x000fe200028e06ff */
[----:B------:R-:W-:Y:S01]  /*6b2a0*/  IADD3 R20, P6, PT, R23, R20, RZ ;  /* 0x0000001417147210 */ /* 0x000fe20007fde0ff */
[----:B------:R-:W-:Y:S01]  /*6b2b0*/  IMAD.X R75, RZ, RZ, R28, P2 ;  /* 0x000000ffff4b7224 */ /* 0x000fe200010e061c */
[----:B------:R-:W-:Y:S01]  /*6b2c0*/  IADD3 R117, P1, PT, R29, R22, RZ ;  /* 0x000000161d757210 */ /* 0x000fe20007f3e0ff */
[----:B------:R-:W-:Y:S01]  /*6b2d0*/  IMAD.WIDE.U32 R22, R19, R10, RZ ;  /* 0x0000000a13167225 */ /* 0x000fe200078e00ff */
[----:B------:R-:W-:Y:S02]  /*6b2e0*/  IADD3.X R77, P0, PT, R40, R121, RZ, P0, !PT ;  /* 0x00000079284d7210 */ /* 0x000fe4000071e4ff */
[----:B------:R-:W-:Y:S01]  /*6b2f0*/  IADD3 R40, P5, PT, R26, R41, RZ ;  /* 0x000000291a287210 */ /* 0x000fe20007fbe0ff */
[----:B------:R-:W-:Y:S01]  /*6b300*/  IMAD.MOV.U32 R26, RZ, RZ, R21 ;  /* 0x000000ffff1a7224 */ /* 0x000fe200078e0015 */
[----:B------:R-:W-:-:S02]  /*6b310*/  ISETP.GE.U32.AND P2, PT, R41, R128, PT ;  /* 0x000000802900720c */ /* 0x000fc40003f46070 */
        /* <DEDUP_REMOVED lines=67> */
.L_x_194:
        /* <DEDUP_REMOVED lines=21> */
.L_x_195:
        /* <DEDUP_REMOVED lines=13> */
[----:B------:R-:W-:-:S04]  /*6b970*/  IMAD.WIDE.U32 R18, R97, R37, R18 ;  /* 0x0000002561127225 */ /* 0x000fc800078e0012 */
[----:B------:R-:W-:-:S04]  /*6b980*/  IMAD.WIDE.U32 R26, R35, R112, RZ ;  /* 0x00000070231a7225 */ /* 0x000fc800078e00ff */
[----:B------:R-:W-:-:S04]  /*6b990*/  IMAD.WIDE.U32 R22, R38, R96, RZ ;  /* 0x0000006026167225 */ /* 0x000fc800078e00ff */
[----:B------:R-:W-:Y:S01]  /*6b9a0*/  IMAD.IADD R21, R84, 0x1, R123 ;  /* 0x0000000154157824 */ /* 0x000fe200078e027b */
[----:B------:R-:W-:Y:S01]  /*6b9b0*/  IADD3 R123, P3, P5, R117, R18, R118 ;  /* 0x00000012757b7210 */ /* 0x000fe20007d7e076 */
[----:B------:R-:W-:Y:S02]  /*6b9c0*/  IMAD.IADD R124, R82, 0x1, R19 ;  /* 0x00000001527c7824 */ /* 0x000fe400078e0213 */
[----:B------:R-:W-:-:S04]  /*6b9d0*/  IMAD.WIDE.U32 R18, R33, R96, RZ ;  /* 0x0000006021127225 */ /* 0x000fc800078e00ff */
[----:B------:R-:W-:Y:S02]  /*6b9e0*/  IMAD.IADD R120, R83, 0x1, R27 ;  /* 0x0000000153787824 */ /* 0x000fe400078e021b */
[----:B------:R-:W-:-:S04]  /*6b9f0*/  IMAD.WIDE.U32 R118, R34, R113, RZ ;  /* 0x0000007122767225 */ /* 0x000fc800078e00ff */
[----:B------:R-:W-:Y:S02]  /*6ba00*/  IMAD.MOV.U32 R121, RZ, RZ, RZ ;  /* 0x000000ffff797224 */ /* 0x000fe400078e00ff */
[----:B------:R-:W-:-:S04]  /*6ba10*/  IMAD.WIDE.U32 R30, R39, R96, RZ ;  /* 0x00000060271e7225 */ /* 0x000fc800078e00ff */
[----:B------:R-:W-:Y:S02]  /*6ba20*/  IMAD.IADD R23, R84, 0x1, R23 ;  /* 0x0000000154177824 */ /* 0x000fe400078e0217 */
[----:B------:R-:W-:-:S03]  /*6ba30*/  IMAD.WIDE.U32 R150, R33, R97, RZ ;  /* 0x0000006121967225 */ /* 0x000fc600078e00ff */
[----:B------:R-:W-:Y:S01]  /*6ba40*/  IADD3 R122, P2, P0, R122, R23, R30 ;  /* 0x000000177a7a7210 */ /* 0x000fe2000785e01e */
[----:B------:R-:W-:Y:S02]  /*6ba50*/  IMAD.IADD R117, R86, 0x1, R19 ;  /* 0x0000000156757824 */ /* 0x000fe400078e0213 */
[----:B------:R-:W-:-:S04]  /*6ba60*/  IMAD.WIDE.U32 R120, R113, R35, R120 ;  /* 0x0000002371787225 */ /* 0x000fc800078e0078 */
[----:B------:R-:W-:Y:S02]  /*6ba70*/  IMAD.IADD R19, R80, 0x1, R119 ;  /* 0x0000000150137824 */ /* 0x000fe400078e0277 */
[----:B------:R-:W-:Y:S01]  /*6ba80*/  IMAD.IADD R23, R86, 0x1, R151 ;  /* 0x0000000156177824 */ /* 0x000fe200078e0297 */
[----:B------:R-:W-:Y:S01]  /*6ba90*/  IADD3.X R86, PT, PT, RZ, R124, RZ, P3, P5 ;  /* 0x0000007cff567210 */ /* 0x000fe20001fea4ff */
[----:B------:R-:W-:Y:S01]  /*6baa0*/  IMAD.IADD R28, R85, 0x1, R31 ;  /* 0x00000001551c7824 */ /* 0x000fe200078e021f */
[----:B------:R-:W-:Y:S01]  /*6bab0*/  IADD3 R19, P3, P5, R123, R120, R19 ;  /* 0x000000787b137210 */ /* 0x000fe20007d7e013 */
[----:B------:R-:W-:Y:S01]  /*6bac0*/  IMAD.IADD R31, R83, 0x1, R121 ;  /* 0x00000001531f7824 */ /* 0x000fe200078e0279 */
[----:B------:R-:W-:Y:S01]  /*6bad0*/  IADD3.X R123, PT, PT, RZ, RZ, RZ, P2, P0 ;  /* 0x000000ffff7b7210 */ /* 0x000fe200017e04ff */
[----:B------:R-:W-:Y:S01]  /*6bae0*/  IMAD.WIDE.U32 R152, R32, R96, RZ ;  /* 0x0000006020987225 */ /* 0x000fe200078e00ff */
[----:B------:R-:W-:Y:S02]  /*6baf0*/  IADD3 R124, P2, P0, R118, R127, R26 ;  /* 0x0000007f767c7210 */ /* 0x000fe4000785e01a */
[----:B------:R-:W-:Y:S01]  /*6bb00*/  IADD3.X R127, PT, PT, R86, R31, RZ, P3, P5 ;  /* 0x0000001f567f7210 */ /* 0x000fe20001fea4ff */
[----:B------:R-:W-:Y:S01]  /*6bb10*/  IMAD.WIDE.U32 R26, R36, R112, RZ ;  /* 0x00000070241a7225 */ /* 0x000fe200078e00ff */
[----:B------:R-:W-:-:S02]  /*6bb20*/  ISETP.GE.U32.AND P3, PT, R149, R20, PT ;  /* 0x000000149500720c */ /* 0x000fc40003f66070 */
[----:B------:R-:W-:Y:S01]  /*6bb30*/  IADD3 R117, P4, P6, R150, R117, R152 ;  /* 0x0000007596757210 */ /* 0x000fe20007e9e098 */
[----:B------:R-:W-:Y:S02]  /*6bb40*/  IMAD.X R124, R124, 0x1, R29, P1 ;  /* 0x000000017c7c7824 */ /* 0x000fe400008e061d */
[----:B------:R-:W-:Y:S01]  /*6bb50*/  IMAD.WIDE.U32 R120, R37, R112, RZ ;  /* 0x0000007025787225 */ /* 0x000fe200078e00ff */
[----:B------:R-:W-:Y:S02]  /*6bb60*/  IADD3.X R86, PT, PT, RZ, RZ, RZ, P4, P6 ;  /* 0x000000ffff567210 */ /* 0x000fe400027ec4ff */
[----:B------:R-:W-:Y:S01]  /*6bb70*/  ISETP.GE.U32.AND.EX P3, PT, R124, R29, PT, P3 ;  /* 0x0000001d7c00720c */ /* 0x000fe20003f66130 */
[----:B------:R-:W-:Y:S02]  /*6bb80*/  IMAD.MOV.U32 R29, RZ, RZ, RZ ;  /* 0x000000ffff1d7224 */ /* 0x000fe400078e00ff */
[----:B------:R-:W-:Y:S01]  /*6bb90*/  IMAD.WIDE.U32 R118, R36, R113, RZ ;  /* 0x0000007124767225 */ /* 0x000fe200078e00ff */
[----:B------:R-:W-:-:S03]  /*6bba0*/  SEL R128, RZ, 0x1, P3 ;  /* 0x00000001ff807807 */ /* 0x000fc60001800000 */
[----:B------:R-:W-:Y:S02]  /*6bbb0*/  IMAD.IADD R27, R81, 0x1, R27 ;  /* 0x00000001511b7824 */ /* 0x000fe400078e021b */
[----:B------:R-:W-:Y:S02]  /*6bbc0*/  IMAD.IADD R30, R87, 0x1, R153 ;  /* 0x00000001571e7824 */ /* 0x000fe400078e0299 */
[C---:B------:R-:W-:Y:S01]  /*6bbd0*/  IMAD.WIDE.U32 R28, R97.reuse, R39, R28 ;  /* 0x00000027611c7225 */ /* 0x040fe200078e001c */
        /* <DEDUP_REMOVED lines=41> */
[----:B------:R-:W-:Y:S02]  /*6be70*/  IMAD.IADD R23, R23, 0x1, R123 ;  /* 0x0000000117177824 */ /* 0x000fe400078e027b */
        /* <DEDUP_REMOVED lines=113> */
[----:B------:R-:W-:Y:S01]  /*6c590*/  IMAD.WIDE.U32 R94, R34, R95, RZ ;  /* 0x0000005f225e7225 */ /* 0x000fe200078e00ff */
[----:B------:R-:W-:Y:S02]  /*6c5a0*/  IADD3.X R34, PT, PT, RZ, RZ, RZ, P2, P0 ;  /* 0x000000ffff227210 */ /* 0x000fe400017e04ff */
[----:B------:R-:W-:Y:S01]  /*6c5b0*/  IADD3.X R38, PT, PT, R37, R38, RZ, P5, P6 ;  /* 0x0000002625267210 */ /* 0x000fe20002fec4ff */
[----:B------:R-:W-:Y:S01]  /*6c5c0*/  IMAD.WIDE.U32 R20, R85, R2, RZ ;  /* 0x0000000255147225 */ /* 0x000fe200078e00ff */
[----:B------:R-:W-:Y:S02]  /*6c5d0*/  ISETP.NE.AND P6, PT, R28, RZ, PT ;  /* 0x000000ff1c00720c */ /* 0x000fe40003fc5270 */
[----:B------:R-:W-:Y:S01]  /*6c5e0*/  IADD3 R84, P0, PT, R81, R94, RZ ;  /* 0x0000005e51547210 */ /* 0x000fe20007f1e0ff */
[----:B------:R-:W-:-:S02]  /*6c5f0*/  IMAD R28, R121, R2, RZ ;  /* 0x00000002791c7224 */ /* 0x000fc400078e02ff */
[----:B------:R-:W-:Y:S02]  /*6c600*/  IMAD.IADD R115, R80, 0x1, R95 ;  /* 0x0000000150737824 */ /* 0x000fe400078e025f */
[----:B------:R-:W-:Y:S01]  /*6c610*/  IMAD R27, R85, R3, R28 ;  /* 0x00000003551b7224 */ /* 0x000fe200078e021c */
[----:B------:R-:W-:Y:S01]  /*6c620*/  IADD3.X R28, PT, PT, RZ, RZ, RZ, P6, P4 ;  /* 0x000000ffff1c7210 */ /* 0x000fe200037e84ff */
[----:B------:R-:W-:Y:S01]  /*6c630*/  IMAD.WIDE.U32 R36, R23, R10, RZ ;  /* 0x0000000a17247225 */ /* 0x000fe200078e00ff */
[----:B------:R-:W-:-:S03]  /*6c640*/  IADD3 R115, P5, P4, R26, R115, R32 ;  /* 0x000000731a737210 */ /* 0x000fc60007cbe020 */
        /* <DEDUP_REMOVED lines=50> */
[-C--:B------:R-:W-:Y:S01]  /*6c970*/  IMAD R22, R31, R2.reuse, RZ ;  /* 0x000000021f167224 */ /* 0x080fe200078e02ff */
        /* <DEDUP_REMOVED lines=30> */
[----:B------:R-:W-:-:S04]  /*6cb60*/  IMAD.WIDE.U32.X R28, R33, R5, R26, P1 ;  /* 0x00000005211c7225 */ /* 0x000fc800008e041a */
[----:B------:R-:W-:Y:S01]  /*6cb70*/  IMAD.WIDE.U32 R20, P2, R32, R7, R20 ;  /* 0x0000000720147225 */ /* 0x000fe20007840014 */
[----:B------:R-:W-:Y:S02]  /*6cb80*/  IADD3.X R37, P3, PT, RZ, R28, RZ, P6, !PT ;  /* 0x0000001cff257210 */ /* 0x000fe4000377e4ff */
[----:B------:R-:W-:Y:S01]  /*6cb90*/  IADD3.X R28, P1, PT, R114, R85, RZ, P0, !PT ;  /* 0x00000055721c7210 */ /* 0x000fe2000073e4ff */
        /* <DEDUP_REMOVED lines=104> */
[----:B------:R-:W-:Y:S02]  /*6d220*/  IADD3 R32, P4, PT, R32, R21, RZ ;  /* 0x0000001520207210 */ /* 0x000fe40007f9e0ff */
[----:B------:R-:W-:Y:S02]  /*6d230*/  ISETP.GE.U32.AND P3, PT, R21, R36, PT ;  /* 0x000000241500720c */ /* 0x000fe40003f66070 */
[----:B------:R-:W-:Y:S01]  /*6d240*/  IADD3.X R36, P0, PT, R37, R18, RZ, P0, !PT ;  /* 0x0000001225247210 */ /* 0x000fe2000071e4ff */
[----:B------:R-:W-:Y:S01]  /*6d250*/  IMAD.X R34, RZ, RZ, R35, P4 ;  /* 0x000000ffff227224 */ /* 0x000fe200020e0623 */
[----:B------:R-:W-:Y:S01]  /*6d260*/  ISETP.GE.U32.AND.EX P3, PT, R35, R80, PT, P3 ;  /* 0x000000502300720c */ /* 0x000fe20003f66130 */
[----:B------:R-:W-:Y:S01]  /*6d270*/  IMAD.WIDE.U32.X R18, R31, R9, R26, P5 ;  /* 0x000000091f127225 */ /* 0x000fe200028e041a */
[----:B------:R-:W-:-:S03]  /*6d280*/  ISETP.GE.U32.AND P5, PT, R32, R21, PT ;  /* 0x000000152000720c */ /* 0x000fc60003fa6070 */
        /* <DEDUP_REMOVED lines=62> */
.L_x_196:
        /* <DEDUP_REMOVED lines=21> */
.L_x_197:
[----:B------:R-:W-:Y:S02]  /*6d7c0*/  ISETP.GT.U32.AND P0, PT, R93, -0x1, PT ;  /* 0xffffffff5d00780c */ /* 0x000fe40003f04070 */
        /* <DEDUP_REMOVED lines=22> */
[----:B------:R-:W-:Y:S01]  /*6d930*/  ISETP.NE.AND.EX P3, PT, R22, R90, PT, P3 ;  /* 0x0000005a1600720c */ /* 0x000fe20003f65330 */
[----:B------:R-:W-:Y:S01]  /*6d940*/  IMAD.SHL.U32 R90, R93, 0x2, RZ ;  /* 0x000000025d5a7824 */ /* 0x000fe200078e00ff */
[----:B------:R-:W-:-:S02]  /*6d950*/  SEL R18, RZ, 0xffffffff, P2 ;  /* 0xffffffffff127807 */ /* 0x000fc40001000000 */
[----:B------:R-:W-:Y:S02]  /*6d960*/  SEL R19, RZ, 0xffffffff, P3 ;  /* 0xffffffffff137807 */ /* 0x000fe40001800000 */
[----:B------:R-:W-:Y:S02]  /*6d970*/  SHF.L.U64.HI R91, R93, 0x1, R146 ;  /* 0x000000015d5b7819 */ /* 0x000fe40000010292 */
        /* <DEDUP_REMOVED lines=41> */
.L_x_198:
        /* <DEDUP_REMOVED lines=21> */
.L_x_199:
        /* <DEDUP_REMOVED lines=40> */
[C---:B------:R-:W-:Y:S01]  /*6dfe0*/  SHF.L.U64.HI R113, R20.reuse, 0x1, R149 ;  /* 0x0000000114717819 */ /* 0x040fe20000010295 */
[----:B------:R-:W-:Y:S01]  /*6dff0*/  IMAD.WIDE.U32 R30, R91, R95, R30 ;  /* 0x0000005f5b1e7225 */ /* 0x000fe200078e001e */
[----:B------:R-:W-:-:S02]  /*6e000*/  SHF.R.U64 R22, R20, 0x1f, R149 ;  /* 0x0000001f14167819 */ /* 0x000fc40000001295 */
[----:B------:R-:W-:Y:S01]  /*6e010*/  IADD3 R118, P4, PT, R118, R19, RZ ;  /* 0x0000001376767210 */ /* 0x000fe20007f9e0ff */
[----:B------:R-:W-:Y:S01]  /*6e020*/  IMAD.WIDE.U32 R20, R92, R90, RZ ;  /* 0x0000005a5c147225 */ /* 0x000fe200078e00ff */
        /* <DEDUP_REMOVED lines=389> */
.L_x_200:
        /* <DEDUP_REMOVED lines=21> */
.L_x_201:
        /* <DEDUP_REMOVED lines=64> */
.L_x_202:
        /* <DEDUP_REMOVED lines=64> */
.L_x_203:
        /* <DEDUP_REMOVED lines=64> */
.L_x_204:
        /* <DEDUP_REMOVED lines=24> */
[----:B------:R-:W-:Y:S02]  /*70750*/  IMAD.X R127, R80, 0x1, ~R127, P3 ;  /* 0x00000001507f7824 */ /* 0x000fe400018e0e7f */
[----:B------:R-:W-:-:S02]  /*70760*/  IMAD.MOV.U32 R82, RZ, RZ, RZ ;  /* 0x000000ffff527224 */ /* 0x000fc400078e00ff */
        /* <DEDUP_REMOVED lines=40> */
.L_x_205:
        /* <DEDUP_REMOVED lines=11> */
[----:B------:R-:W-:Y:S02]  /*70aa0*/  IMAD.IADD R145, R87, 0x1, R147 ;  /* 0x0000000157917824 */ /* 0x000fe400078e0293 */
[----:B------:R-:W-:Y:S02]  /*70ab0*/  IMAD.IADD R96, R82, 0x1, R21 ;  /* 0x0000000152607824 */ /* 0x000fe400078e0215 */
        /* <DEDUP_REMOVED lines=8> */
[----:B------:R-:W-:Y:S01]  /*70b40*/  IMAD.WIDE.U32 R30, R83, R92, RZ ;  /* 0x0000005c531e7225 */ /* 0x000fe200078e00ff */
[----:B------:R-:W-:-:S03]  /*70b50*/  IADD3 R38, P2, P0, R22, R21, R28 ;  /* 0x0000001516267210 */ /* 0x000fc6000785e01c */
[----:B------:R-:W-:Y:S02]  /*70b60*/  IMAD.MOV.U32 R115, RZ, RZ, RZ ;  /* 0x000000ffff737224 */ /* 0x000fe400078e00ff */
[----:B------:R-:W-:Y:S02]  /*70b70*/  IMAD.IADD R114, R128, 0x1, R19 ;  /* 0x0000000180727824 */ /* 0x000fe400078e0213 */
[----:B------:R-:W-:Y:S02]  /*70b80*/  IMAD.MOV.U32 R21, RZ, RZ, RZ ;  /* 0x000000ffff157224 */ /* 0x000fe400078e00ff */
[----:B------:R-:W-:-:S04]  /*70b90*/  IMAD.WIDE.U32 R18, R81, R90, RZ ;  /* 0x0000005a51127225 */ /* 0x000fc800078e00ff */
[----:B------:R-:W-:Y:S02]  /*70ba0*/  IMAD.IADD R34, R29, 0x1, R39 ;  /* 0x000000011d227824 */ /* 0x000fe400078e0227 */
[----:B------:R-:W-:Y:S02]  /*70bb0*/  IMAD.IADD R32, R115, 0x1, R31 ;  /* 0x0000000173207824 */ /* 0x000fe400078e021f */
[----:B------:R-:W-:-:S04]  /*70bc0*/  IMAD.WIDE.U32 R28, R85, R93, RZ ;  /* 0x0000005d551c7225 */ /* 0x000fc800078e00ff */
        /* <DEDUP_REMOVED lines=8> */
[----:B------:R-:W-:Y:S01]  /*70c50*/  IADD3.X R23, PT, PT, RZ, R114, RZ, P3, P5 ;  /* 0x00000072ff177210 */ /* 0x000fe20001fea4ff */
[----:B------:R-:W-:Y:S01]  /*70c60*/  IMAD.IADD R112, R115, 0x1, R33 ;  /* 0x0000000173707824 */ /* 0x000fe200078e0221 */
[----:B------:R-:W-:Y:S01]  /*70c70*/  IADD3.X R80, PT, PT, RZ, RZ, RZ, P2, P0 ;  /* 0x000000ffff507210 */ /* 0x000fe200017e04ff */
[----:B------:R-:W-:Y:S01]  /*70c80*/  IMAD.MOV.U32 R37, RZ, RZ, RZ ;  /* 0x000000ffff257224 */ /* 0x000fe200078e00ff */
[----:B------:R-:W-:Y:S01]  /*70c90*/  IADD3 R19, P3, P5, R96, R32, R19 ;  /* 0x0000002060137210 */ /* 0x000fe20007d7e013 */
[----:B------:R-:W-:Y:S01]  /*70ca0*/  IMAD.WIDE.U32 R32, R84, R92, RZ ;  /* 0x0000005c54207225 */ /* 0x000fe200078e00ff */
[----:B------:R-:W-:Y:S02]  /*70cb0*/  IADD3 R96, P2, P0, R28, R145, R30 ;  /* 0x000000911c607210 */ /* 0x000fe4000785e01e */
[----:B------:R-:W-:Y:S01]  /*70cc0*/  IADD3.X R112, PT, PT, R23, R112, RZ, P3, P5 ;  /* 0x0000007017707210 */ /* 0x000fe20001fea4ff */
[----:B------:R-:W-:Y:S01]  /*70cd0*/  IMAD.WIDE.U32 R28, R97, R92, RZ ;  /* 0x0000005c611c7225 */ /* 0x000fe200078e00ff */
[----:B------:R-:W-:-:S03]  /*70ce0*/  ISETP.GE.U32.AND P3, PT, R146, R26, PT ;  /* 0x0000001a9200720c */ /* 0x000fc60003f66070 */
[----:B------:R-:W-:Y:S02]  /*70cf0*/  IMAD.X R96, R96, 0x1, R35, P1 ;  /* 0x0000000160607824 */ /* 0x000fe400008e0623 */
[----:B------:R-:W-:-:S03]  /*70d00*/  IMAD.WIDE.U32 R30, R97, R93, RZ ;  /* 0x0000005d611e7225 */ /* 0x000fc600078e00ff */
[----:B------:R-:W-:Y:S01]  /*70d10*/  ISETP.GE.U32.AND.EX P3, PT, R96, R35, PT, P3 ;  /* 0x000000236000720c */ /* 0x000fe20003f66130 */
[----:B------:R-:W-:Y:S02]  /*70d20*/  IMAD.MOV.U32 R35, RZ, RZ, RZ ;  /* 0x000000ffff237224 */ /* 0x000fe400078e00ff */
[----:B------:R-:W-:Y:S01]  /*70d30*/  IMAD.IADD R23, R82, 0x1, R29 ;  /* 0x0000000152177824 */ /* 0x000fe200078e021d */
[----:B------:R-:W-:Y:S01]  /*70d40*/  SEL R114, RZ, 0x1, P3 ;  /* 0x00000001ff727807 */ /* 0x000fe20001800000 */
[----:B------:R-:W-:-:S03]  /*70d50*/  IMAD.WIDE.U32 R34, R91, R36, R34 ;  /* 0x000000245b227225 */ /* 0x000fc600078e0022 */
[----:B------:R-:W-:Y:S01]  /*70d60*/  IADD3 R30, P1, P5, R30, R23, R32 ;  /* 0x000000171e1e7210 */ /* 0x000fe20007d3e020 */
[----:B------:R-:W-:Y:S01]  /*70d70*/  IMAD.IADD R22, R149, 0x1, R37 ;  /* 0x0000000195167824 */ /* 0x000fe200078e0225 */
[----:B------:R-:W-:Y:S01]  /*70d80*/  IADD3 R149, P3, PT, R114, R20, RZ ;  /* 0x0000001472957210 */ /* 0x000fe20007f7e0ff */
        /* <DEDUP_REMOVED lines=8> */
[----:B------:R-:W-:-:S02]  /*70e10*/  IMAD.IADD R150, R39, 0x1, R35 ;  /* 0x0000000127967824 */ /* 0x000fc400078e0223 */
        /* <DEDUP_REMOVED lines=30> */
[----:B------:R-:W-:Y:S02]  /*71000*/  IMAD.MOV.U32 R35, RZ, RZ, RZ ;  /* 0x000000ffff237224 */ /* 0x000fe400078e00ff */
        /* <DEDUP_REMOVED lines=84> */
[----:B------:R-:W-:Y:S01]  /*71550*/  IMAD.WIDE.U32 R94, R97, R94, RZ ;  /* 0x0000005e615e7225 */ /* 0x000fe200078e00ff */
[----:B------:R-:W-:-:S03]  /*71560*/  IADD3 R22, P5, P6, R30, R22, R27 ;  /* 0x000000161e167210 */ /* 0x000fc60007ebe01b */
[----:B------:R-:W-:Y:S02]  /*71570*/  IMAD.IADD R23, R128, 0x1, R23 ;  /* 0x0000000180177824 */ /* 0x000fe400078e0217 */
[----:B------:R-:W-:Y:S01]  /*71580*/  IMAD.IADD R27, R82, 0x1, R95 ;  /* 0x00000001521b7824 */ /* 0x000fe200078e025f */
[----:B------:R-:W-:Y:S02]  /*71590*/  IADD3.X R82, PT, PT, RZ, RZ, RZ, P2, P0 ;  /* 0x000000ffff527210 */ /* 0x000fe400017e04ff */
[----:B------:R-:W-:Y:S02]  /*715a0*/  IADD3.X R23, PT, PT, R18, R23, RZ, P5, P6 ;  /* 0x0000001712177210 */ /* 0x000fe40002fec4ff */
        /* <DEDUP_REMOVED lines=21> */
[----:B------:R-:W-:Y:S02]  /*71700*/  IMAD.MOV.U32 R23, RZ, RZ, RZ ;  /* 0x000000ffff177224 */ /* 0x000fe400078e00ff */
[----:B------:R-:W-:Y:S02]  /*71710*/  IMAD.IADD R27, R87, 0x1, R27 ;  /* 0x00000001571b7824 */ /* 0x000fe400078e021b */
[----:B------:R-:W-:-:S04]  /*71720*/  IMAD.WIDE.U32 R22, R88, R83, R22 ;  /* 0x0000005358167225 */ /* 0x000fc800078e0016 */
[----:B------:R-:W-:Y:S01]  /*71730*/  IMAD.IADD R38, R115, 0x1, R23 ;  /* 0x0000000173267824 */ /* 0x000fe200078e0217 */
[----:B------:R-:W-:Y:S01]  /*71740*/  IADD3 R80, P5, P6, R80, R22, R27 ;  /* 0x0000001650507210 */ /* 0x000fe20007ebe01b */
[----:B------:R-:W-:Y:S02]  /*71750*/  IMAD R27, R149, R2, RZ ;  /* 0x00000002951b7224 */ /* 0x000fe400078e02ff */
[----:B------:R-:W-:Y:S01]  /*71760*/  IMAD.WIDE.U32 R88, R85, R89, RZ ;  /* 0x0000005955587225 */ /* 0x000fe200078e00ff */
[----:B------:R-:W-:Y:S02]  /*71770*/  IADD3.X R38, PT, PT, R93, R38, RZ, P5, P6 ;  /* 0x000000265d267210 */ /* 0x000fe40002fec4ff */
[----:B------:R-:W-:Y:S01]  /*71780*/  ISETP.NE.AND P6, PT, R28, RZ, PT ;  /* 0x000000ff1c00720c */ /* 0x000fe20003fc5270 */
[C---:B------:R-:W-:Y:S01]  /*71790*/  IMAD.WIDE.U32 R22, R90.reuse, R2, RZ ;  /* 0x000000025a167225 */ /* 0x040fe200078e00ff */
[----:B------:R-:W-:Y:S02]  /*717a0*/  IADD3 R86, P0, PT, R95, R88, RZ ;  /* 0x000000585f567210 */ /* 0x000fe40007f1e0ff */
[----:B------:R-:W-:Y:S01]  /*717b0*/  IADD3.X R28, PT, PT, RZ, RZ, RZ, P6, P4 ;  /* 0x000000ffff1c7210 */ /* 0x000fe200037e84ff */
[----:B------:R-:W-:-:S02]  /*717c0*/  IMAD R27, R90, R3, R27 ;  /* 0x000000035a1b7224 */ /* 0x000fc400078e021b */
[----:B------:R-:W-:Y:S02]  /*717d0*/  IMAD.IADD R93, R87, 0x1, R89 ;  /* 0x00000001575d7824 */ /* 0x000fe400078e0259 */
        /* <DEDUP_REMOVED lines=79> */
[----:B------:R-:W-:Y:S01]  /*71cd0*/  IMAD.WIDE.U32 R22, P2, R32, R7, R22 ;  /* 0x0000000720167225 */ /* 0x000fe20007840016 */
[----:B------:R-:W-:Y:S02]  /*71ce0*/  IADD3.X RZ, P6, PT, R31, R26, RZ, P0, !PT ;  /* 0x0000001a1fff7210 */ /* 0x000fe400007de4ff */
[----:B------:R-:W-:Y:S01]  /*71cf0*/  IADD3 R31, P0, PT, R28, R97, RZ ;  /* 0x000000611c1f7210 */ /* 0x000fe20007f1e0ff */
[----:B------:R-:W-:Y:S02]  /*71d00*/  IMAD.MOV.U32 R26, RZ, RZ, R37 ;  /* 0x000000ffff1a7224 */ /* 0x000fe400078e0025 */
[----:B------:R-:W-:Y:S02]  /*71d10*/  IMAD.X R90, R90, 0x1, R93, P3 ;  /* 0x000000015a5a7824 */ /* 0x000fe400018e065d */
[----:B------:R-:W-:-:S04]  /*71d20*/  IMAD.WIDE.U32.X R28, R33, R5, R26, P1 ;  /* 0x00000005211c7225 */ /* 0x000fc800008e041a */
[----:B------:R-:W-:Y:S01]  /*71d30*/  IMAD.X R35, RZ, RZ, RZ, P2 ;  /* 0x000000ffff237224 */ /* 0x000fe200010e06ff */
[----:B------:R-:W-:Y:S01]  /*71d40*/  IADD3.X R28, P3, PT, RZ, R28, RZ, P6, !PT ;  /* 0x0000001cff1c7210 */ /* 0x000fe2000377e4ff */
[----:B------:R-:W-:Y:S01]  /*71d50*/  IMAD.WIDE.U32 R26, R32, R6, RZ ;  /* 0x00000006201a7225 */ /* 0x000fe200078e00ff */
[----:B------:R-:W-:Y:S02]  /*71d60*/  IADD3 R36, P2, PT, R31, R88, RZ ;  /* 0x000000581f247210 */ /* 0x000fe40007f5e0ff */
[----:B------:R-:W-:Y:S01]  /*71d70*/  IADD3.X R88, P1, PT, R92, R90, RZ, P0, !PT ;  /* 0x0000005a5c587210 */ /* 0x000fe2000073e4ff */
[----:B------:R-:W-:Y:S01]  /*71d80*/  IMAD.MOV.U32 R34, RZ, RZ, R23 ;  /* 0x000000ffff227224 */ /* 0x000fe200078e0017 */
[----:B------:R-:W-:Y:S01]  /*71d90*/  IADD3 R85, P0, PT, R28, R87, RZ ;  /* 0x000000571c557210 */ /* 0x000fe20007f1e0ff */
[----:B------:R-:W-:Y:S01]  /*71da0*/  IMAD.X R28, RZ, RZ, R29, P3 ;  /* 0x000000ffff1c7224 */ /* 0x000fe200018e061d */
[----:B------:R-:W-:Y:S01]  /*71db0*/  IADD3 R96, P6, PT, R27, R22, RZ ;  /* 0x000000161b607210 */ /* 0x000fe20007fde0ff */
[----:B------:R-:W-:Y:S01]  /*71dc0*/  IMAD.WIDE.U32 R22, R33, R8, RZ ;  /* 0x0000000821167225 */ /* 0x000fe200078e00ff */
        /* <DEDUP_REMOVED lines=13> */
[----:B------:R-:W-:Y:S01]  /*71ea0*/  IMAD R28, R87, R2, RZ ;  /* 0x00000002571c7224 */ /* 0x000fe200078e02ff */
[----:B------:R-:W-:Y:S01]  /*71eb0*/  IADD3.X R88, PT, PT, R35, RZ, RZ, P0, P3 ;  /* 0x000000ff23587210 */ /* 0x000fe200007e64ff */
[----:B------:R-:W-:Y:S01]  /*71ec0*/  IMAD.MOV.U32 R20, RZ, RZ, R23 ;  /* 0x000000ffff147224 */ /* 0x000fe200078e0017 */
[----:B------:R-:W-:Y:S02]  /*71ed0*/  IADD3 R29, P0, PT, R29, R36, RZ ;  /* 0x000000241d1d7210 */ /* 0x000fe40007f1e0ff */
[----:B------:R-:W-:Y:S02]  /*71ee0*/  ISETP.GE.U32.AND.EX P1, PT, R90, R93, PT, P1 ;  /* 0x0000005d5a00720c */ /* 0x000fe40003f26110 */
[----:B------:R-:W-:-:S02]  /*71ef0*/  IADD3.X R112, PT, PT, RZ, R112, RZ, P6, P2 ;  /* 0x00000070ff707210 */ /* 0x000fc400037e44ff */
[----:B------:R-:W-:Y:S01]  /*71f00*/  IADD3 R35, P3, PT, R27, R22, RZ ;  /* 0x000000161b237210 */ /* 0x000fe20007f7e0ff */
[----:B------:R-:W-:Y:S01]  /*71f10*/  IMAD.WIDE.U32 R22, R85, R2, RZ ;  /* 0x0000000255167225 */ /* 0x000fe200078e00ff */
[----:B------:R-:W-:Y:S02]  /*71f20*/  IADD3 R90, P6, PT, R29, R26, RZ ;  /* 0x0000001a1d5a7210 */ /* 0x000fe40007fde0ff */
[----:B------:R-:W-:Y:S01]  /*71f30*/  IADD3.X R88, P2, PT, R88, R31, RZ, P0, !PT ;  /* 0x0000001f58587210 */ /* 0x000fe2000075e4ff */
[----:B------:R-:W-:Y:S01]  /*71f40*/  IMAD.WIDE.U32 R26, R33, R10, RZ ;  /* 0x0000000a211a7225 */ /* 0x000fe200078e00ff */
[----:B------:R-:W-:Y:S02]  /*71f50*/  SEL R82, RZ, 0x1, P1 ;  /* 0x00000001ff527807 */ /* 0x000fe40000800000 */
[----:B------:R-:W-:Y:S01]  /*71f60*/  IADD3.X R88, P1, PT, R88, R35, RZ, P6, !PT ;  /* 0x0000002358587210 */ /* 0x000fe2000373e4ff */
[----:B------:R-:W-:Y:S01]  /*71f70*/  IMAD R31, R85, R3, R28 ;  /* 0x00000003551f7224 */ /* 0x000fe200078e021c */
[----:B------:R-:W-:Y:S01]  /*71f80*/  IADD3 R82, P0, PT, R82, R19, RZ ;  /* 0x0000001352527210 */ /* 0x000fe20007f1e0ff */
[----:B------:R-:W-:-:S04]  /*71f90*/  IMAD.WIDE.U32.X R20, R33, R9, R20, P3 ;  /* 0x0000000921147225 */ /* 0x000fc800018e0414 */
[----:B------:R-:W-:Y:S01]  /*71fa0*/  IMAD.WIDE.U32 R26, P6, R32, R11, R26 ;  /* 0x0000000b201a7225 */ /* 0x000fe200078c001a */
[----:B------:R-:W-:-:S03]  /*71fb0*/  IADD3.X R20, P1, P2, R20, RZ, RZ, P1, P2 ;  /* 0x000000ff14147210 */ /* 0x000fc60000a244ff */
[----:B------:R-:W-:Y:S01]  /*71fc0*/  IMAD.IADD R31, R23, 0x1, R31 ;  /* 0x00000001171f7824 */ /* 0x000fe200078e021f */
[----:B------:R-:W-:Y:S01]  /*71fd0*/  IADD3.X R91, PT, PT, R21, RZ, RZ, P1, P2 ;  /* 0x000000ff155b7210 */ /* 0x000fe20000fe44ff */
        /* <DEDUP_REMOVED lines=8> */
[----:B------:R-:W-:Y:S01]  /*72060*/  IMAD.WIDE.U32 R34, P2, R22, R5, R34 ;  /* 0x0000000516227225 */ /* 0x000fe20007840022 */
        /* <DEDUP_REMOVED lines=30> */
[----:B------:R-:W-:-:S02]  /*72250*/  SEL R21, RZ, 0x1, P0 ;  /* 0x00000001ff157807 */ /* 0x000fc40000000000 */
[----:B------:R-:W-:Y:S02]  /*72260*/  ISETP.GE.U32.AND P0, PT, R89, R82, PT ;  /* 0x000000525900720c */ /* 0x000fe40003f06070 */
[----:B------:R-:W-:Y:S02]  /*72270*/  IADD3.X R20, PT, PT, RZ, RZ, RZ, P5, P4 ;  /* 0x000000ffff147210 */ /* 0x000fe40002fe84ff */
[----:B------:R-:W-:Y:S02]  /*72280*/  ISETP.GE.U32.AND.EX P3, PT, R23, R112, PT, P3 ;  /* 0x000000701700720c */ /* 0x000fe40003f66130 */
[----:B------:R-:W-:Y:S01]  /*72290*/  IADD3 R84, P5, P4, R18, R39, R83 ;  /* 0x0000002712547210 */ /* 0x000fe20007cbe053 */
[----:B------:R-:W-:Y:S01]  /*722a0*/  IMAD.WIDE.U32 R18, R31, R8, RZ ;  /* 0x000000081f127225 */ /* 0x000fe200078e00ff */
[----:B------:R-:W-:Y:S02]  /*722b0*/  IADD3.X R97, P1, P2, R26, RZ, RZ, P2, P1 ;  /* 0x000000ff1a617210 */ /* 0x000fe400012224ff */
[----:B------:R-:W-:-:S02]  /*722c0*/  ISETP.GE.U32.AND.EX P0, PT, R92, R23, PT, P0 ;  /* 0x000000175c00720c */ /* 0x000fc40003f06100 */
[----:B------:R-:W-:Y:S01]  /*722d0*/  SEL R23, RZ, 0x1, P3 ;  /* 0x00000001ff177807 */ /* 0x000fe20001800000 */
[C---:B------:R-:W-:Y:S01]  /*722e0*/  IMAD.WIDE.U32 R18, P3, R22.reuse, R9, R18 ;  /* 0x0000000916127225 */ /* 0x040fe20007860012 */
[----:B------:R-:W-:Y:S02]  /*722f0*/  IADD3.X R26, PT, PT, R27, RZ, RZ, P1, P2 ;  /* 0x000000ff1b1a7210 */ /* 0x000fe40000fe44ff */
[----:B------:R-:W-:Y:S01]  /*72300*/  IADD3 R80, P6, P2, R21, R80, R20 ;  /* 0x0000005015507210 */ /* 0x000fe20007ade014 */
[----:B------:R-:W-:Y:S01]  /*72310*/  IMAD.WIDE.U32 R20, R22, R8, RZ ;  /* 0x0000000816147225 */ /* 0x000fe200078e00ff */
[----:B------:R-:W-:Y:S02]  /*72320*/  IADD3.X R81, PT, PT, RZ, R81, RZ, P5, P4 ;  /* 0x00000051ff517210 */ /* 0x000fe40002fe84ff */
[----:B------:R-:W-:Y:S01]  /*72330*/  IADD3 R23, P4, PT, R23, R84, RZ ;  /* 0x0000005417177210 */ /* 0x000fe20007f9e0ff */
[----:B------:R-:W-:Y:S01]  /*72340*/  IMAD.X R27, RZ, RZ, RZ, P3 ;  /* 0x000000ffff1b7224 */ /* 0x000fe200018e06ff */
[----:B------:R-:W-:-:S02]  /*72350*/  IADD3 R97, P1, PT, R97, R32, RZ ;  /* 0x0000002061617210 */ /* 0x000fc40007f3e0ff */
[----:B------:R-:W-:Y:S01]  /*72360*/  SEL R32, RZ, 0x1, P0 ;  /* 0x00000001ff207807 */ /* 0x000fe20000000000 */
[----:B------:R-:W-:Y:S01]  /*72370*/  IMAD.X R34, RZ, RZ, R81, P4 ;  /* 0x000000ffff227224 */ /* 0x000fe200020e0651 */
[----:B------:R-:W-:Y:S02]  /*72380*/  IADD3 R18, P5, PT, R21, R18, RZ ;  /* 0x0000001215127210 */ /* 0x000fe40007fbe0ff */
[----:B------:R-:W-:Y:S01]  /*72390*/  IADD3 R97, P0, PT, R97, R20, RZ ;  /* 0x0000001461617210 */ /* 0x000fe20007f1e0ff */
[----:B------:R-:W-:Y:S01]  /*723a0*/  IMAD.WIDE.U32 R20, R31, R10, RZ ;  /* 0x0000000a1f147225 */ /* 0x000fe200078e00ff */
[----:B------:R-:W-:Y:S02]  /*723b0*/  IADD3 R32, P4, PT, R32, R23, RZ ;  /* 0x0000001720207210 */ /* 0x000fe40007f9e0ff */
[----:B------:R-:W-:Y:S01]  /*723c0*/  IADD3.X R33, P1, PT, R26, R33, RZ, P1, !PT ;  /* 0x000000211a217210 */ /* 0x000fe20000f3e4ff */
[----:B------:R-:W-:Y:S01]  /*723d0*/  IMAD.MOV.U32 R26, RZ, RZ, R19 ;  /* 0x000000ffff1a7224 */ /* 0x000fe200078e0013 */
        /* <DEDUP_REMOVED lines=12> */
[----:B------:R-:W-:Y:S01]  /*724a0*/  IMAD.X R36, R36, 0x1, R35, P4 ;  /* 0x0000000124247824 */ /* 0x000fe200020e0623 */
[----:B------:R-:W-:Y:S01]  /*724b0*/  IADD3.X R29, PT, PT, R19, RZ, RZ, P1, P0 ;  /* 0x000000ff131d7210 */ /* 0x000fe20000fe04ff */
[----:B------:R-:W-:Y:S01]  /*724c0*/  IMAD.MOV.U32 R22, RZ, RZ, R21 ;  /* 0x000000ffff167224 */ /* 0x000fe200078e0015 */
        /* <DEDUP_REMOVED lines=50> */
.L_x_206:
        /* <DEDUP_REMOVED lines=21> */
.L_x_207:
[----:B------:R-:W-:Y:S01]  /*72940*/  CS2R R84, SRZ ;  /* 0x0000000000547805 */ /* 0x000fe2000001ff00 */
[----:B------:R-:W-:Y:S01]  /*72950*/  IMAD.WIDE.U32 R30, R78, R139, RZ ;  /* 0x0000008b4e1e7225 */ /* 0x000fe200078e00ff */
[----:B------:R-:W-:-:S03]  /*72960*/  CS2R R82, SRZ ;  /* 0x0000000000527805 */ /* 0x000fc6000001ff00 */
        /* <DEDUP_REMOVED lines=15> */
[----:B------:R-:W-:Y:S01]  /*72a60*/  IMAD.WIDE.U32 R86, R41, R140, RZ ;  /* 0x0000008c29567225 */ /* 0x000fe200078e00ff */
[----:B------:R-:W-:-:S03]  /*72a70*/  IADD3 R90, P4, PT, R20, R90, RZ ;  /* 0x0000005a145a7210 */ /* 0x000fc60007f9e0ff */
[----:B------:R-:W-:-:S04]  /*72a80*/  IMAD.WIDE.U32 R32, R40, R139, RZ ;  /* 0x0000008b28207225 */ /* 0x000fc800078e00ff */
[----:B------:R-:W-:Y:S02]  /*72a90*/  IMAD.IADD R19, R19, 0x1, R93 ;  /* 0x0000000113137824 */ /* 0x000fe400078e025d */
[----:B------:R-:W-:Y:S01]  /*72aa0*/  IMAD.IADD R21, R84, 0x1, R23 ;  /* 0x0000000154157824 */ /* 0x000fe200078e0217 */
[----:B------:R-:W-:Y:S01]  /*72ab0*/  IADD3.X R23, PT, PT, RZ, RZ, RZ, P0, P2 ;  /* 0x000000ffff177210 */ /* 0x000fe200007e44ff */
[----:B------:R-:W-:Y:S01]  /*72ac0*/  IMAD.WIDE.U32 R26, R140, R77, R26 ;  /* 0x0000004d8c1a7225 */ /* 0x000fe200078e001a */
[----:B------:R-:W-:-:S03]  /*72ad0*/  IADD3 R86, P5, P6, R86, R19, R32 ;  /* 0x0000001356567210 */ /* 0x000fc60007ebe020 */
[----:B------:R-:W-:Y:S01]  /*72ae0*/  IMAD.IADD R145, R83, 0x1, R91 ;  /* 0x0000000153917824 */ /* 0x000fe200078e025b */
[----:B------:R-:W-:Y:S01]  /*72af0*/  IADD3 R23, P0, P2, R23, R26, R21 ;  /* 0x0000001a17177210 */ /* 0x000fe20007a1e015 */
[----:B------:R-:W-:Y:S02]  /*72b00*/  IMAD.MOV.U32 R91, RZ, RZ, RZ ;  /* 0x000000ffff5b7224 */ /* 0x000fe400078e00ff */
[----:B------:R-:W-:Y:S02]  /*72b10*/  IMAD.IADD R93, R93, 0x1, R87 ;  /* 0x000000015d5d7824 */ /* 0x000fe400078e0257 */
        /* <DEDUP_REMOVED lines=15> */
[----:B------:R-:W-:-:S04]  /*72c10*/  IMAD.WIDE.U32 R32, R142, R75, R32 ;  /* 0x0000004b8e207225 */ /* 0x000fc800078e0020 */
[----:B------:R-:W-:Y:S02]  /*72c20*/  IMAD.MOV.U32 R39, RZ, RZ, RZ ;  /* 0x000000ffff277224 */ /* 0x000fe400078e00ff */
[----:B------:R-:W-:Y:S01]  /*72c30*/  IMAD.IADD R34, R82, 0x1, R81 ;  /* 0x0000000152227824 */ /* 0x000fe200078e0251 */
[----:B------:R-:W-:Y:S01]  /*72c40*/  IADD3.X R81, PT, PT, RZ, RZ, RZ, P1, P3 ;  /* 0x000000ffff517210 */ /* 0x000fe20000fe64ff */
[----:B------:R-:W-:Y:S01]  /*72c50*/  IMAD.IADD R22, R29, 0x1, R39 ;  /* 0x000000011d167824 */ /* 0x000fe200078e0227 */
[----:B------:R-:W-:Y:S01]  /*72c60*/  IADD3 R36, P1, P3, R36, R19, R80 ;  /* 0x0000001324247210 */ /* 0x000fe20007b3e050 */
[----:B------:R-:W-:Y:S01]  /*72c70*/  IMAD.X R89, R89, 0x1, R38, P4 ;  /* 0x0000000159597824 */ /* 0x000fe200020e0626 */
[----:B------:R-:W-:Y:S01]  /*72c80*/  IADD3 R19, P5, P6, R23, R32, R21 ;  /* 0x0000002017137210 */ /* 0x000fe20007ebe015 */
[----:B------:R-:W-:Y:S01]  /*72c90*/  IMAD.MOV.U32 R23, RZ, RZ, RZ ;  /* 0x000000ffff177224 */ /* 0x000fe200078e00ff */
[----:B------:R-:W-:Y:S01]  /*72ca0*/  ISETP.GE.U32.AND P4, PT, R90, R20, PT ;  /* 0x000000145a00720c */ /* 0x000fe20003f86070 */
[----:B------:R-:W-:-:S02]  /*72cb0*/  IMAD.IADD R80, R87, 0x1, R33 ;  /* 0x0000000157507824 */ /* 0x000fc400078e0221 */
[----:B------:R-:W-:Y:S01]  /*72cc0*/  IMAD.WIDE.U32 R20, R79, R141, RZ ;  /* 0x0000008d4f147225 */ /* 0x000fe200078e00ff */
[----:B------:R-:W-:Y:S02]  /*72cd0*/  ISETP.GE.U32.AND.EX P4, PT, R89, R38, PT, P4 ;  /* 0x000000265900720c */ /* 0x000fe40003f86140 */
[----:B------:R-:W-:Y:S01]  /*72ce0*/  IADD3.X R38, PT, PT, RZ, RZ, RZ, P1, P3 ;  /* 0x000000ffff267210 */ /* 0x000fe20000fe64ff */
[----:B------:R-:W-:Y:S01]  /*72cf0*/  IMAD.WIDE.U32 R22, R140, R79, R22 ;  /* 0x0000004f8c167225 */ /* 0x000fe200078e0016 */
[----:B------:R-:W-:-:S03]  /*72d00*/  SEL R88, RZ, 0x1, P4 ;  /* 0x00000001ff587807 */ /* 0x000fc60002000000 */
[----:B------:R-:W-:Y:S01]  /*72d10*/  IMAD.IADD R32, R39, 0x1, R21 ;  /* 0x0000000127207824 */ /* 0x000fe200078e0215 */
[----:B------:R-:W-:Y:S01]  /*72d20*/  IADD3.X R21, PT, PT, R35, R80, RZ, P5, P6 ;  /* 0x0000005023157210 */ /* 0x000fe20002fec4ff */
[----:B------:R-:W-:Y:S01]  /*72d30*/  IMAD.IADD R92, R39, 0x1, R23 ;  /* 0x00000001275c7824 */ /* 0x000fe200078e0217 */
[----:B------:R-:W-:Y:S01]  /*72d40*/  IADD3 R80, P5, P6, R81, R22, R127 ;  /* 0x0000001651507210 */ /* 0x000fe20007ebe07f */
[----:B------:R-:W-:Y:S02]  /*72d50*/  IMAD.MOV.U32 R29, RZ, RZ, RZ ;  /* 0x000000ffff1d7224 */ /* 0x000fe400078e00ff */
[----:B------:R-:W-:Y:S01]  /*72d60*/  IMAD.MOV.U32 R33, RZ, RZ, RZ ;  /* 0x000000ffff217224 */ /* 0x000fe200078e00ff */
[----:B------:R-:W-:Y:S01]  /*72d70*/  IADD3.X R92, PT, PT, RZ, R92, RZ, P5, P6 ;  /* 0x0000005cff5c7210 */ /* 0x000fe20002fec4ff */
[----:B------:R-:W-:Y:S01]  /*72d80*/  IMAD.WIDE.U32 R40, R140, R40, R28 ;  /* 0x000000288c287225 */ /* 0x000fe200078e001c */
[----:B------:R-:W-:-:S03]  /*72d90*/  IADD3 R81, P6, PT, R88, R30, RZ ;  /* 0x0000001e58517210 */ /* 0x000fc60007fde0ff */
[----:B------:R-:W-:Y:S01]  /*72da0*/  IMAD.WIDE.U32 R22, R74, R139, RZ ;  /* 0x0000008b4a167225 */ /* 0x000fe200078e00ff */
[----:B------:R-:W-:Y:S02]  /*72db0*/  IADD3 R127, P4, P5, R27, R40, R93 ;  /* 0x000000281b7f7210 */ /* 0x000fe40007d9e05d */
[----:B------:R-:W-:Y:S01]  /*72dc0*/  ISETP.GT.U32.AND P1, PT, R30, R81, PT ;  /* 0x000000511e00720c */ /* 0x000fe20003f24070 */
[----:B------:R-:W-:Y:S01]  /*72dd0*/  IMAD.WIDE.U32 R32, R142, R79, R32 ;  /* 0x0000004f8e207225 */ /* 0x000fe200078e0020 */
[----:B------:R-:W-:-:S03]  /*72de0*/  IADD3 R79, P3, PT, R81, R26, RZ ;  /* 0x0000001a514f7210 */ /* 0x000fc60007f7e0ff */
        /* <DEDUP_REMOVED lines=59> */
[----:B------:R-:W-:Y:S01]  /*731a0*/  IMAD.WIDE.U32 R32, R34, R8, RZ ;  /* 0x0000000822207225 */ /* 0x000fe200078e00ff */
[----:B------:R-:W-:-:S03]  /*731b0*/  IADD3.X R41, P3, PT, R22, R89, RZ, P3, !PT ;  /* 0x0000005916297210 */ /* 0x000fc60001f7e4ff */
[----:B------:R-:W-:Y:S01]  /*731c0*/  IMAD.MOV.U32 R22, RZ, RZ, R31 ;  /* 0x000000ffff167224 */ /* 0x000fe200078e001f */
[----:B------:R-:W-:Y:S01]  /*731d0*/  IADD3.X R41, P1, PT, R41, R30, RZ, P1, !PT ;  /* 0x0000001e29297210 */ /* 0x000fe20000f3e4ff */
[----:B------:R-:W-:-:S04]  /*731e0*/  IMAD.WIDE.U32 R30, R74, R143, RZ ;  /* 0x0000008f4a1e7225 */ /* 0x000fc800078e00ff */
[----:B------:R-:W-:Y:S01]  /*731f0*/  IMAD.WIDE.U32.X R22, R35, R7, R22, P5 ;  /* 0x0000000723167225 */ /* 0x000fe200028e0416 */
[----:B------:R-:W-:-:S03]  /*73200*/  IADD3 R128, P5, PT, R79, R30, RZ ;  /* 0x0000001e4f807210 */ /* 0x000fc60007fbe0ff */
[----:B------:R-:W-:Y:S01]  /*73210*/  IMAD.IADD R93, R83, 0x1, R31 ;  /* 0x00000001535d7824 */ /* 0x000fe200078e021f */
        /* <DEDUP_REMOVED lines=29> */
[----:B------:R-:W-:Y:S01]  /*733f0*/  SEL R31, R86, R31, P5 ;  /* 0x0000001f561f7207 */ /* 0x000fe20002800000 */
[----:B------:R-:W-:Y:S01]  /*73400*/  IMAD.IADD R86, R83, 0x1, R27 ;  /* 0x0000000153567824 */ /* 0x000fe200078e021b */
[----:B------:R-:W-:Y:S01]  /*73410*/  ISETP.GT.U32.AND P5, PT, R23, R20, PT ;  /* 0x000000141700720c */ /* 0x000fe20003fa4070 */
[----:B------:R-:W-:-:S03]  /*73420*/  IMAD.MOV.U32 R27, RZ, RZ, RZ ;  /* 0x000000ffff1b7224 */ /* 0x000fc600078e00ff */
        /* <DEDUP_REMOVED lines=78> */
[----:B------:R-:W-:Y:S01]  /*73910*/  IMAD.IADD R26, R29, 0x1, R87 ;  /* 0x000000011d1a7824 */ /* 0x000fe200078e0257 */
[----:B------:R-:W-:Y:S01]  /*73920*/  IADD3 R79, P2, PT, R79, R38, RZ ;  /* 0x000000264f4f7210 */ /* 0x000fe20007f5e0ff */
[----:B------:R-:W-:Y:S01]  /*73930*/  IMAD.X R32, RZ, RZ, R33, P6 ;  /* 0x000000ffff207224 */ /* 0x000fe200030e0621 */
[----:B------:R-:W-:Y:S01]  /*73940*/  IADD3 R28, P6, PT, R35, R30, RZ ;  /* 0x0000001e231c7210 */ /* 0x000fe20007fde0ff */
[----:B------:R-:W-:Y:S01]  /*73950*/  IMAD.X R33, RZ, RZ, RZ, P0 ;  /* 0x000000ffff217224 */ /* 0x000fe200000e06ff */
[----:B------:R-:W-:Y:S01]  /*73960*/  IADD3 R79, P0, PT, R79, R34, RZ ;  /* 0x000000224f4f7210 */ /* 0x000fe20007f1e0ff */
[----:B------:R-:W-:Y:S01]  /*73970*/  IMAD.WIDE.U32 R26, R140, R75, R26 ;  /* 0x0000004b8c1a7225 */ /* 0x000fe200078e001a */
[----:B------:R-:W-:Y:S02]  /*73980*/  IADD3.X R81, P2, PT, R32, R89, RZ, P2, !PT ;  /* 0x0000005920517210 */ /* 0x000fe4000175e4ff */
[----:B------:R-:W-:Y:S01]  /*73990*/  IADD3.X R75, PT, PT, RZ, RZ, RZ, P1, P3 ;  /* 0x000000ffff4b7210 */ /* 0x000fe20000fe64ff */
[----:B------:R-:W-:Y:S01]  /*739a0*/  IMAD.MOV.U32 R32, RZ, RZ, R31 ;  /* 0x000000ffff207224 */ /* 0x000fe200078e001f */
[----:B------:R-:W-:Y:S01]  /*739b0*/  IADD3.X R81, P0, PT, R81, R28, RZ, P0, !PT ;  /* 0x0000001c51517210 */ /* 0x000fe2000071e4ff */
[----:B------:R-:W-:-:S04]  /*739c0*/  IMAD.WIDE.U32 R28, R23, R8, RZ ;  /* 0x00000008171c7225 */ /* 0x000fc800078e00ff */
[----:B------:R-:W-:-:S04]  /*739d0*/  IMAD.WIDE.U32.X R32, R23, R7, R32, P6 ;  /* 0x0000000717207225 */ /* 0x000fc800030e0420 */
[----:B------:R-:W-:Y:S01]  /*739e0*/  IMAD.WIDE.U32 R30, R22, R8, RZ ;  /* 0x00000008161e7225 */ /* 0x000fe200078e00ff */
[----:B------:R-:W-:-:S03]  /*739f0*/  IADD3.X R32, P0, P6, R32, RZ, RZ, P0, P2 ;  /* 0x000000ff20207210 */ /* 0x000fc600006044ff */
[----:B------:R-:W-:Y:S01]  /*73a00*/  IMAD.WIDE.U32 R28, P2, R22, R9, R28 ;  /* 0x00000009161c7225 */ /* 0x000fe2000784001c */
[----:B------:R-:W-:Y:S02]  /*73a10*/  IADD3.X R35, PT, PT, R33, RZ, RZ, P0, P6 ;  /* 0x000000ff21237210 */ /* 0x000fe400007ec4ff */
[----:B------:R-:W-:Y:S01]  /*73a20*/  IADD3 R77, P0, PT, R32, R77, RZ ;  /* 0x0000004d204d7210 */ /* 0x000fe20007f1e0ff */
[----:B------:R-:W-:Y:S01]  /*73a30*/  IMAD.WIDE.U32 R32, R23, R10, RZ ;  /* 0x0000000a17207225 */ /* 0x000fe200078e00ff */
[----:B------:R-:W-:Y:S02]  /*73a40*/  IADD3 R41, P3, PT, R31, R28, RZ ;  /* 0x0000001c1f297210 */ /* 0x000fe40007f7e0ff */
[----:B------:R-:W-:Y:S01]  /*73a50*/  IADD3 R80, P1, PT, R77, R30, RZ ;  /* 0x0000001e4d507210 */ /* 0x000fe20007f3e0ff */
        /* <DEDUP_REMOVED lines=32> */
[----:B------:R-:W-:Y:S01]  /*73c60*/  IMAD.X R81, R78, 0x1, R87, P3 ;  /* 0x000000014e517824 */ /* 0x000fe200018e0657 */
[----:B------:R-:W-:Y:S01]  /*73c70*/  IADD3.X R79, P3, PT, RZ, R32, RZ, P6, !PT ;  /* 0x00000020ff4f7210 */ /* 0x000fe2000377e4ff */
[----:B------:R-:W-:-:S03]  /*73c80*/  IMAD.WIDE.U32 R22, P2, R30, R7, R22 ;  /* 0x000000071e167225 */ /* 0x000fc60007840016 */
[----:B------:R-:W-:Y:S01]  /*73c90*/  IADD3.X R38, P1, PT, R40, R81, RZ, P0, !PT ;  /* 0x0000005128267210 */ /* 0x000fe2000073e4ff */
[----:B------:R-:W-:Y:S01]  /*73ca0*/  IMAD.WIDE.U32 R26, R30, R6, RZ ;  /* 0x000000061e1a7225 */ /* 0x000fe200078e00ff */
[----:B------:R-:W-:-:S03]  /*73cb0*/  IADD3 R79, P0, PT, R79, R80, RZ ;  /* 0x000000504f4f7210 */ /* 0x000fc60007f1e0ff */
[----:B------:R-:W-:Y:S01]  /*73cc0*/  IMAD.X R32, RZ, RZ, R33, P3 ;  /* 0x000000ffff207224 */ /* 0x000fe200018e0621 */
[----:B------:R-:W-:Y:S01]  /*73cd0*/  IADD3 R86, P6, PT, R27, R22, RZ ;  /* 0x000000161b567210 */ /* 0x000fe20007fde0ff */
[----:B------:R-:W-:Y:S01]  /*73ce0*/  IMAD.X R35, RZ, RZ, RZ, P2 ;  /* 0x000000ffff237224 */ /* 0x000fe200010e06ff */
[----:B------:R-:W-:Y:S01]  /*73cf0*/  IADD3 R39, P2, PT, R39, R34, RZ ;  /* 0x0000002227277210 */ /* 0x000fe20007f5e0ff */
[----:B------:R-:W-:Y:S01]  /*73d00*/  IMAD.MOV.U32 R34, RZ, RZ, R23 ;  /* 0x000000ffff227224 */ /* 0x000fe200078e0017 */
[----:B------:R-:W-:Y:S01]  /*73d10*/  IADD3 R79, P3, PT, R79, R26, RZ ;  /* 0x0000001a4f4f7210 */ /* 0x000fe20007f7e0ff */
[C---:B------:R-:W-:Y:S01]  /*73d20*/  IMAD.WIDE.U32 R22, R77.reuse, R8, RZ ;  /* 0x000000084d167225 */ /* 0x040fe200078e00ff */
        /* <DEDUP_REMOVED lines=8> */
[----:B------:R-:W-:Y:S01]  /*73db0*/  IMAD.X R27, RZ, RZ, RZ, P6 ;  /* 0x000000ffff1b7224 */ /* 0x000fe200030e06ff */
[----:B------:R-:W-:Y:S01]  /*73dc0*/  IADD3 R74, P6, P2, R88, R19, R74 ;  /* 0x00000013584a7210 */ /* 0x000fe20007ade04a */
[----:B------:R-:W-:Y:S01]  /*73dd0*/  IMAD.WIDE.U32 R28, R30, R8, RZ ;  /* 0x000000081e1c7225 */ /* 0x000fe200078e00ff */
[----:B------:R-:W-:Y:S02]  /*73de0*/  IADD3.X R40, PT, PT, R35, RZ, RZ, P0, P3 ;  /* 0x000000ff23287210 */ /* 0x000fe400007e64ff */
[----:B------:R-:W-:Y:S01]  /*73df0*/  ISETP.GE.U32.AND P1, PT, R76, R93, PT ;  /* 0x0000005d4c00720c */ /* 0x000fe20003f26070 */
[----:B------:R-:W-:Y:S01]  /*73e00*/  IMAD R32, R41, R2, RZ ;  /* 0x0000000229207224 */ /* 0x000fe200078e02ff */
[----:B------:R-:W-:Y:S01]  /*73e10*/  IADD3 R19, P0, PT, R26, R39, RZ ;  /* 0x000000271a137210 */ /* 0x000fe20007f1e0ff */
[----:B------:R-:W-:Y:S01]  /*73e20*/  IMAD.MOV.U32 R26, RZ, RZ, R23 ;  /* 0x000000ffff1a7224 */ /* 0x000fe200078e0017 */
[----:B------:R-:W-:Y:S01]  /*73e30*/  IADD3.X R38, PT, PT, RZ, R21, RZ, P6, P2 ;  /* 0x00000015ff267210 */ /* 0x000fe200037e44ff */
[----:B------:R-:W-:Y:S01]  /*73e40*/  IMAD R21, R79, R3, R32 ;  /* 0x000000034f157224 */ /* 0x000fe200078e0220 */
[----:B------:R-:W-:-:S02]  /*73e50*/  ISETP.GE.U32.AND.EX P1, PT, R81, R87, PT, P1 ;  /* 0x000000575100720c */ /* 0x000fc40003f26110 */
[----:B------:R-:W-:Y:S01]  /*73e60*/  IADD3 R31, P3, PT, R29, R22, RZ ;  /* 0x000000161d1f7210 */ /* 0x000fe20007f7e0ff */
[----:B------:R-:W-:Y:S01]  /*73e70*/  IMAD.WIDE.U32 R22, R79, R2, RZ ;  /* 0x000000024f167225 */ /* 0x000fe200078e00ff */
[----:B------:R-:W-:Y:S02]  /*73e80*/  IADD3 R76, P6, PT, R19, R28, RZ ;  /* 0x0000001c134c7210 */ /* 0x000fe40007fde0ff */
        /* <DEDUP_REMOVED lines=142> */
.L_x_208:
        /* <DEDUP_REMOVED lines=21> */
.L_x_209:
        /* <DEDUP_REMOVED lines=72> */
.L_x_210:
        /* <DEDUP_REMOVED lines=21> */
.L_x_211:
        /* <DEDUP_REMOVED lines=22> */
[----:B------:R-:W-:Y:S02]  /*74ff0*/  IADD3.X R34, PT, PT, R17, R46, RZ, P2, P3 ;  /* 0x0000002e11227210 */ /* 0x000fe400017e64ff */
[-C--:B------:R-:W-:Y:S02]  /*75000*/  ISETP.GE.U32.AND P1, PT, R31, R47.reuse, PT ;  /* 0x0000002f1f00720c */ /* 0x080fe40003f26070 */
        /* <DEDUP_REMOVED lines=18> */
[----:B------:R-:W-:Y:S01]  /*75130*/  IADD3 R77, P1, P2, R125, R49, R12 ;  /* 0x000000317d4d7210 */ /* 0x000fe20007a3e00c */
        /* <DEDUP_REMOVED lines=12> */
[----:B------:R-:W-:-:S02]  /*75200*/  ISETP.GE.U32.AND.EX P1, PT, R114, R13, PT, P3 ;  /* 0x0000000d7200720c */ /* 0x000fc40003f26130 */
[----:B------:R-:W-:Y:S02]  /*75210*/  ISETP.GE.U32.AND P0, PT, R77, R49, PT ;  /* 0x000000314d00720c */ /* 0x000fe40003f06070 */
[----:B------:R-:W-:Y:S02]  /*75220*/  IADD3 R113, P3, PT, R113, -R16, RZ ;  /* 0x8000001071717210 */ /* 0x000fe40007f7e0ff */
[----:B------:R-:W-:Y:S02]  /*75230*/  ISETP.GE.U32.AND.EX P0, PT, R28, R48, PT, P0 ;  /* 0x000000301c00720c */ /* 0x000fe40003f06100 */
[----:B------:R-:W-:Y:S01]  /*75240*/  IADD3 R115, P5, PT, R115, -R14, RZ ;  /* 0x8000000e73737210 */ /* 0x000fe20007fbe0ff */
[----:B------:R-:W-:Y:S01]  /*75250*/  IMAD.X R94, R94, 0x1, ~R15, P3 ;  /* 0x000000015e5e7824 */ /* 0x000fe200018e0e0f */
[----:B------:R-:W-:Y:S02]  /*75260*/  PLOP3.LUT P0, PT, P0, P2, PT, 0x8f, 0xf8 ;  /* 0x0000000000f8781c */ /* 0x000fe40000705177 */
[----:B------:R-:W-:Y:S01]  /*75270*/  IADD3 R97, P2, PT, R97, -R18, RZ ;  /* 0x8000001261617210 */ /* 0x000fe20007f5e0ff */
[----:B------:R-:W-:-:S04]  /*75280*/  IMAD.X R114, R114, 0x1, ~R13, P5 ;  /* 0x0000000172727824 */ /* 0x000fc800028e0e0d */
        /* <DEDUP_REMOVED lines=40> */
.L_x_212:
        /* <DEDUP_REMOVED lines=33> */
.L_x_213:
        /* <DEDUP_REMOVED lines=21> */
.L_x_214:
        /* <DEDUP_REMOVED lines=12> */
[----:B------:R-:W-:Y:S01]  /*75930*/  IMAD.IADD R20, R13, 0x1, R81 ;  /* 0x000000010d147824 */ /* 0x000fe200078e0251 */
[----:B------:R-:W-:Y:S01]  /*75940*/  LOP3.LUT R34, R16, 0xfffffffd, RZ, 0xc0, !PT ;  /* 0xfffffffd10227812 */ /* 0x000fe200078ec0ff */
[----:B------:R-:W-:Y:S01]  /*75950*/  IMAD.WIDE.U32 R12, R49, R36, RZ ;  /* 0x00000024310c7225 */ /* 0x000fe200078e00ff */
[----:B------:R-:W-:-:S03]  /*75960*/  IADD3.X R74, PT, PT, RZ, RZ, RZ, P2, P3 ;  /* 0x000000ffff4a7210 */ /* 0x000fc600017e64ff */
[----:B------:R-:W-:Y:S02]  /*75970*/  IMAD.MOV.U32 R79, RZ, RZ, RZ ;  /* 0x000000ffff4f7224 */ /* 0x000fe400078e00ff */
[----:B------:R-:W-:Y:S02]  /*75980*/  IMAD.SHL.U32 R43, R12, 0x2, RZ ;  /* 0x000000020c2b7824 */ /* 0x000fe400078e00ff */
[----:B------:R-:W-:Y:S02]  /*75990*/  IMAD.IADD R32, R79, 0x1, R17 ;  /* 0x000000014f207824 */ /* 0x000fe400078e0211 */
[----:B------:R-:W-:Y:S01]  /*759a0*/  IMAD.WIDE.U32 R16, R77, R36, RZ ;  /* 0x000000244d107225 */ /* 0x000fe200078e00ff */
[----:B------:R-:W-:-:S03]  /*759b0*/  LOP3.LUT R43, R43, 0xfffffffe, RZ, 0xc0, !PT ;  /* 0xfffffffe2b2b7812 */ /* 0x000fc600078ec0ff */
[----:B------:R-:W-:Y:S01]  /*759c0*/  IMAD.IADD R31, R39, 0x1, R15 ;  /* 0x00000001271f7824 */ /* 0x000fe200078e020f */
[----:B------:R-:W-:Y:S01]  /*759d0*/  IADD3 R43, P5, PT, R43, R26, RZ ;  /* 0x0000001a2b2b7210 */ /* 0x000fe20007fbe0ff */
[----:B------:R-:W-:Y:S02]  /*759e0*/  IMAD.MOV.U32 R19, RZ, RZ, RZ ;  /* 0x000000ffff137224 */ /* 0x000fe400078e00ff */
[----:B------:R-:W-:-:S04]  /*759f0*/  IMAD.WIDE.U32 R76, R77, R49, RZ ;  /* 0x000000314d4c7225 */ /* 0x000fc800078e00ff */
[----:B------:R-:W-:Y:S02]  /*75a00*/  IMAD.MOV.U32 R75, RZ, RZ, RZ ;  /* 0x000000ffff4b7224 */ /* 0x000fe400078e00ff */
[----:B------:R-:W-:Y:S02]  /*75a10*/  IMAD.MOV.U32 R85, RZ, RZ, RZ ;  /* 0x000000ffff557224 */ /* 0x000fe400078e00ff */
[----:B------:R-:W-:-:S04]  /*75a20*/  IMAD.WIDE.U32 R14, R47, R44, RZ ;  /* 0x0000002c2f0e7225 */ /* 0x000fc800078e00ff */
[----:B------:R-:W-:-:S04]  /*75a30*/  IMAD.WIDE.U32 R22, R28, R36, RZ ;  /* 0x000000241c167225 */ /* 0x000fc800078e00ff */
[----:B------:R-:W-:Y:S02]  /*75a40*/  IMAD.IADD R17, R17, 0x1, R19 ;  /* 0x0000000111117824 */ /* 0x000fe400078e0213 */
[----:B------:R-:W-:Y:S02]  /*75a50*/  IMAD.IADD R42, R19, 0x1, R77 ;  /* 0x00000001132a7824 */ /* 0x000fe400078e024d */
[----:B------:R-:W-:Y:S01]  /*75a60*/  IMAD.MOV.U32 R87, RZ, RZ, RZ ;  /* 0x000000ffff577224 */ /* 0x000fe200078e00ff */
[----:B------:R-:W-:Y:S01]  /*75a70*/  IADD3 R76, P1, P0, R76, R17, R22 ;  /* 0x000000114c4c7210 */ /* 0x000fe2000783e016 */
[----:B------:R-:W-:Y:S02]  /*75a80*/  IMAD.IADD R21, R13, 0x1, R85 ;  /* 0x000000010d157824 */ /* 0x000fe400078e0255 */
[----:B------:R-:W-:Y:S02]  /*75a90*/  IMAD.IADD R77, R75, 0x1, R15 ;  /* 0x000000014b4d7824 */ /* 0x000fe400078e020f */
[----:B------:R-:W-:Y:S01]  /*75aa0*/  IMAD.WIDE.U32 R26, R44, R36, RZ ;  /* 0x000000242c1a7225 */ /* 0x000fe200078e00ff */
[----:B------:R-:W-:-:S02]  /*75ab0*/  SHF.L.U64.HI R83, R12, 0x1, R21 ;  /* 0x000000010c537819 */ /* 0x000fc40000010215 */
[----:B------:R-:W-:Y:S01]  /*75ac0*/  SHF.R.U64 R40, R12, 0x1f, R21 ;  /* 0x0000001f0c287819 */ /* 0x000fe20000001215 */
[----:B------:R-:W-:Y:S01]  /*75ad0*/  IMAD.IADD R18, R23, 0x1, R87 ;  /* 0x0000000117127824 */ /* 0x000fe200078e0257 */
[C-C-:B------:R-:W-:Y:S01]  /*75ae0*/  SHF.L.U64.HI R38, R14.reuse, 0x1, R77.reuse ;  /* 0x000000010e267819 */ /* 0x140fe2000001024d */
[C---:B------:R-:W-:Y:S01]  /*75af0*/  IMAD.SHL.U32 R23, R14.reuse, 0x2, RZ ;  /* 0x000000020e177824 */ /* 0x040fe200078e00ff */
[----:B------:R-:W-:Y:S01]  /*75b00*/  SHF.R.U64 R22, R14, 0x1f, R77 ;  /* 0x0000001f0e167819 */ /* 0x000fe2000000124d */
[----:B------:R-:W-:Y:S01]  /*75b10*/  IMAD.WIDE.U32 R14, R47, R36, RZ ;  /* 0x000000242f0e7225 */ /* 0x000fe200078e00ff */
[----:B------:R-:W-:Y:S02]  /*75b20*/  SHF.R.U32.HI R17, RZ, 0x1f, R21 ;  /* 0x0000001fff117819 */ /* 0x000fe40000011615 */
[----:B------:R-:W-:Y:S01]  /*75b30*/  LOP3.LUT R40, R40, 0xfffffffe, RZ, 0xc0, !PT ;  /* 0xfffffffe28287812 */ /* 0x000fe200078ec0ff */
[----:B------:R-:W-:Y:S01]  /*75b40*/  IMAD.WIDE.U32 R12, R44, R49, RZ ;  /* 0x000000312c0c7225 */ /* 0x000fe200078e00ff */
[----:B------:R-:W-:-:S02]  /*75b50*/  LOP3.LUT R41, R17, 0x1, RZ, 0xc0, !PT ;  /* 0x0000000111297812 */ /* 0x000fc400078ec0ff */
[----:B------:R-:W-:Y:S01]  /*75b60*/  LOP3.LUT R83, R83, 0x1, RZ, 0xc0, !PT ;  /* 0x0000000153537812 */ /* 0x000fe200078ec0ff */
[----:B------:R-:W-:Y:S01]  /*75b70*/  IMAD.IADD R27, R27, 0x1, R79 ;  /* 0x000000011b1b7824 */ /* 0x000fe200078e024f */
[----:B------:R-:W-:Y:S01]  /*75b80*/  LOP3.LUT R23, R23, 0xfffffffe, RZ, 0xc0, !PT ;  /* 0xfffffffe17177812 */ /* 0x000fe200078ec0ff */
[----:B------:R-:W-:Y:S02]  /*75b90*/  IMAD.MOV.U32 R19, RZ, RZ, RZ ;  /* 0x000000ffff137224 */ /* 0x000fe400078e00ff */
[----:B------:R-:W-:Y:S01]  /*75ba0*/  IMAD.WIDE.U32 R40, R49, R49, R40 ;  /* 0x0000003131287225 */ /* 0x000fe200078e0028 */
[----:B------:R-:W-:Y:S02]  /*75bb0*/  IADD3 R27, P3, P4, R12, R27, R14 ;  /* 0x0000001b0c1b7210 */ /* 0x000fe40007c7e00e */
[----:B------:R-:W-:Y:S01]  /*75bc0*/  IADD3 R23, P6, PT, R23, R32, RZ ;  /* 0x0000002017177210 */ /* 0x000fe20007fde0ff */
[----:B------:R-:W-:Y:S01]  /*75bd0*/  IMAD.WIDE.U32 R18, R28, R49, R18 ;  /* 0x000000311c127225 */ /* 0x000fe200078e0012 */
[----:B------:R-:W-:-:S03]  /*75be0*/  SHF.R.U32.HI R46, RZ, 0x1f, R27 ;  /* 0x0000001fff2e7819 */ /* 0x000fc6000001161b */
[----:B------:R-:W-:Y:S01]  /*75bf0*/  IMAD.WIDE.U32 R28, R37, R44, RZ ;  /* 0x0000002c251c7225 */ /* 0x000fe200078e00ff */
[----:B------:R-:W-:-:S03]  /*75c00*/  IADD3 R17, P2, PT, R46, R30, RZ ;  /* 0x0000001e2e117210 */ /* 0x000fc60007f5e0ff */
[----:B------:R-:W-:Y:S01]  /*75c10*/  IMAD.X R83, RZ, RZ, R83, P5 ;  /* 0x000000ffff537224 */ /* 0x000fe200028e0653 */
[C---:B------:R-:W-:Y:S01]  /*75c20*/  ISETP.GT.U32.AND P5, PT, R30.reuse, R17, PT ;  /* 0x000000111e00720c */ /* 0x040fe20003fa4070 */
[----:B------:R-:W-:Y:S01]  /*75c30*/  IMAD.IADD R32, R81, 0x1, R29 ;  /* 0x0000000151207824 */ /* 0x000fe200078e021d */
[----:B------:R-:W-:Y:S01]  /*75c40*/  IADD3.X R29, PT, PT, RZ, RZ, RZ, P1, P0 ;  /* 0x000000ffff1d7210 */ /* 0x000fe20000fe04ff */
[----:B------:R-:W-:Y:S01]  /*75c50*/  IMAD.X R14, RZ, RZ, R45, P2 ;  /* 0x000000ffff0e7224 */ /* 0x000fe200010e062d */
[----:B------:R-:W-:Y:S01]  /*75c60*/  IADD3 R36, P1, PT, R83, R40, RZ ;  /* 0x0000002853247210 */ /* 0x000fe20007f3e0ff */
[----:B------:R-:W-:Y:S02]  /*75c70*/  IMAD.MOV.U32 R21, RZ, RZ, RZ ;  /* 0x000000ffff157224 */ /* 0x000fe400078e00ff */
[----:B------:R-:W-:Y:S01]  /*75c80*/  IMAD.MOV.U32 R33, RZ, RZ, RZ ;  /* 0x000000ffff217224 */ /* 0x000fe200078e00ff */
[----:B------:R-:W-:Y:S01]  /*75c90*/  ISETP.GT.U32.AND.EX P5, PT, R45, R14, PT, P5 ;  /* 0x0000000e2d00720c */ /* 0x000fe20003fa4150 */
[----:B------:R-:W-:Y:S01]  /*75ca0*/  IMAD.X R40, R85, 0x1, R41, P1 ;  /* 0x0000000155287824 */ /* 0x000fe200008e0629 */
[----:B------:R-:W-:Y:S01]  /*75cb0*/  IADD3 R12, P1, PT, R17, R34, RZ ;  /* 0x00000022110c7210 */ /* 0x000fe20007f3e0ff */
[----:B------:R-:W-:Y:S01]  /*75cc0*/  IMAD.WIDE.U32 R20, R49, R37, R20 ;  /* 0x0000002531147225 */ /* 0x000fe200078e0014 */
[----:B------:R-:W-:-:S03]  /*75cd0*/  SEL R17, R30, R17, P5 ;  /* 0x000000111e117207 */ /* 0x000fc60002800000 */
[----:B------:R-:W-:Y:S01]  /*75ce0*/  IMAD.WIDE.U32 R32, R47, R37, R32 ;  /* 0x000000252f207225 */ /* 0x000fe200078e0020 */
[----:B------:R-:W-:Y:S02]  /*75cf0*/  IADD3 R37, P2, P0, R29, R18, R42 ;  /* 0x000000121d257210 */ /* 0x000fe4000785e02a */
[----:B------:R-:W-:Y:S01]  /*75d00*/  LOP3.LUT R29, R38, 0x1, RZ, 0xc0, !PT ;  /* 0x00000001261d7812 */ /* 0x000fe200078ec0ff */
[----:B------:R-:W-:Y:S01]  /*75d10*/  IMAD.IADD R41, R87, 0x1, R19 ;  /* 0x0000000157297824 */ /* 0x000fe200078e0213 */
[----:B------:R-:W-:Y:S01]  /*75d20*/  SHF.R.U32.HI R19, RZ, 0x1f, R77 ;  /* 0x0000001fff137819 */ /* 0x000fe2000001164d */
[----:B------:R-:W-:Y:S01]  /*75d30*/  IMAD.X R78, R14, 0x1, R23, P1 ;  /* 0x000000010e4e7824 */ /* 0x000fe200008e0617 */
[----:B------:R-:W-:Y:S01]  /*75d40*/  LOP3.LUT R18, R22, 0xfffffffe, RZ, 0xc0, !PT ;  /* 0xfffffffe16127812 */ /* 0x000fe200078ec0ff */
[----:B------:R-:W-:Y:S01]  /*75d50*/  IMAD.X R29, RZ, RZ, R29, P6 ;  /* 0x000000ffff1d7224 */ /* 0x000fe200030e061d */
[----:B------:R-:W-:Y:S01]  /*75d60*/  LOP3.LUT R19, R19, 0x1, RZ, 0xc0, !PT ;  /* 0x0000000113137812 */ /* 0x000fe200078ec0ff */
[----:B------:R-:W-:Y:S01]  /*75d70*/  IMAD R34, R43, R2, RZ ;  /* 0x000000022b227224 */ /* 0x000fe200078e02ff */
[----:B------:R-:W-:Y:S01]  /*75d80*/  ISETP.GT.U32.AND P1, PT, R17, R12, PT ;  /* 0x0000000c1100720c */ /* 0x000fe20003f24070 */
[----:B------:R-:W-:Y:S01]  /*75d90*/  IMAD.WIDE.U32 R22, R35, R2, RZ ;  /* 0x0000000223167225 */ /* 0x000fe200078e00ff */
[----:B------:R-:W-:-:S02]  /*75da0*/  SEL R17, R45, R14, P5 ;  /* 0x0000000e2d117207 */ /* 0x000fc40002800000 */
[----:B------:R-:W-:Y:S01]  /*75db0*/  IADD3 R31, P5, P6, R74, R20, R31 ;  /* 0x000000144a1f7210 */ /* 0x000fe20007ebe01f */
[----:B------:R-:W-:Y:S01]  /*75dc0*/  IMAD.IADD R14, R81, 0x1, R21 ;  /* 0x00000001510e7824 */ /* 0x000fe200078e0215 */
[----:B------:R-:W-:Y:S01]  /*75dd0*/  ISETP.GT.U32.AND.EX P1, PT, R17, R78, PT, P1 ;  /* 0x0000004e1100720c */ /* 0x000fe20003f24110 */
[----:B------:R-:W-:Y:S01]  /*75de0*/  IMAD.WIDE.U32 R20, R48, R47, RZ ;  /* 0x0000002f30147225 */ /* 0x000fe200078e00ff */
[----:B------:R-:W-:Y:S02]  /*75df0*/  IADD3.X R41, PT, PT, RZ, R41, RZ, P2, P0 ;  /* 0x00000029ff297210 */ /* 0x000fe400017e04ff */
[----:B------:R-:W-:Y:S01]  /*75e00*/  IADD3.X R17, PT, PT, RZ, R14, RZ, P5, P6 ;  /* 0x0000000eff117210 */ /* 0x000fe20002fec4ff */
[----:B------:R-:W-:Y:S01]  /*75e10*/  IMAD.WIDE.U32 R18, R47, R47, R18 ;  /* 0x0000002f2f127225 */ /* 0x000fe200078e0012 */
[----:B------:R-:W-:-:S03]  /*75e20*/  SEL R85, RZ, 0x1, !P1 ;  /* 0x00000001ff557807 */ /* 0x000fc60004800000 */
[----:B------:R-:W-:Y:S01]  /*75e30*/  IMAD.IADD R77, R39, 0x1, R21 ;  /* 0x00000001274d7824 */ /* 0x000fe200078e0215 */
[----:B------:R-:W-:Y:S01]  /*75e40*/  IADD3 R38, P5, P6, R29, R18, R31 ;  /* 0x000000121d267210 */ /* 0x000fe20007ebe01f */
[----:B------:R-:W-:Y:S02]  /*75e50*/  IMAD.IADD R42, R75, 0x1, R19 ;  /* 0x000000014b2a7824 */ /* 0x000fe400078e0213 */
[----:B------:R-:W-:Y:S01]  /*75e60*/  IMAD R83, R35, R3, R34 ;  /* 0x0000000323537224 */ /* 0x000fe200078e0222 */
[----:B------:R-:W-:Y:S01]  /*75e70*/  IADD3 R77, P1, PT, R77, R32, RZ ;  /* 0x000000204d4d7210 */ /* 0x000fe20007f3e0ff */
[----:B------:R-:W-:Y:S01]  /*75e80*/  IMAD.WIDE.U32 R18, R22, R4, RZ ;  /* 0x0000000416127225 */ /* 0x000fe200078e00ff */
[----:B------:R-:W-:Y:S02]  /*75e90*/  IADD3.X R42, PT, PT, RZ, R42, R17, P5, P6 ;  /* 0x0000002aff2a7210 */ /* 0x000fe40002fec411 */
[----:B------:R-:W-:Y:S01]  /*75ea0*/  IADD3 R38, P5, P6, R31, R38, R85 ;  /* 0x000000261f267210 */ /* 0x000fe20007ebe055 */
[----:B------:R-:W-:-:S02]  /*75eb0*/  IMAD.IADD R83, R23, 0x1, R83 ;  /* 0x0000000117537824 */ /* 0x000fc400078e0253 */
        /* <DEDUP_REMOVED lines=8> */
[----:B------:R-:W-:Y:S02]  /*75f40*/  IMAD.X R14, R78, 0x1, R45, P6 ;  /* 0x000000014e0e7824 */ /* 0x000fe400030e062d */
[----:B------:R-:W-:-:S03]  /*75f50*/  IMAD.WIDE.U32 R34, P5, R22, R5, R34 ;  /* 0x0000000516227225 */ /* 0x000fc600078a0022 */
[----:B------:R-:W-:Y:S01]  /*75f60*/  ISETP.GE.U32.AND.EX P0, PT, R14, R78, PT, P0 ;  /* 0x0000004e0e00720c */ /* 0x000fe20003f06100 */
[----:B------:R-:W-:Y:S01]  /*75f70*/  IMAD.WIDE.U32 R32, P6, R22, R7, R32 ;  /* 0x0000000716207225 */ /* 0x000fe200078c0020 */
[----:B------:R-:W-:Y:S02]  /*75f80*/  IADD3 R12, P2, PT, R19, R34, RZ ;  /* 0x00000022130c7210 */ /* 0x000fe40007f5e0ff */
[----:B------:R-:W-:Y:S01]  /*75f90*/  SEL R45, RZ, 0x1, P0 ;  /* 0x00000001ff2d7807 */ /* 0x000fe20000000000 */
[----:B------:R-:W-:Y:S01]  /*75fa0*/  IMAD.IADD R39, R39, 0x1, R31 ;  /* 0x0000000127277824 */ /* 0x000fe200078e021f */
[----:B------:R-:W-:Y:S01]  /*75fb0*/  IADD3.X RZ, P1, PT, R43, R12, RZ, P1, !PT ;  /* 0x0000000c2bff7210 */ /* 0x000fe20000f3e4ff */
[----:B------:R-:W-:Y:S02]  /*75fc0*/  IMAD.X R29, RZ, RZ, RZ, P5 ;  /* 0x000000ffff1d7224 */ /* 0x000fe400028e06ff */
[----:B------:R-:W-:Y:S01]  /*75fd0*/  IMAD.X R21, RZ, RZ, RZ, P6 ;  /* 0x000000ffff157224 */ /* 0x000fe200030e06ff */
[----:B------:R-:W-:Y:S01]  /*75fe0*/  IADD3 R44, P5, P6, R20, R39, R28 ;  /* 0x00000027142c7210 */ /* 0x000fe20007ebe01c */
[----:B------:R-:W-:-:S03]  /*75ff0*/  IMAD.WIDE.U32 R18, R22, R6, RZ ;  /* 0x0000000616127225 */ /* 0x000fc600078e00ff */
[----:B------:R-:W-:Y:S01]  /*76000*/  IADD3.X R12, PT, PT, RZ, RZ, RZ, P5, P6 ;  /* 0x000000ffff0c7210 */ /* 0x000fe20002fec4ff */
[----:B------:R-:W-:Y:S02]  /*76010*/  IMAD.MOV.U32 R28, RZ, RZ, R35 ;  /* 0x000000ffff1c7224 */ /* 0x000fe400078e0023 */
[----:B------:R-:W-:Y:S02]  /*76020*/  IMAD.MOV.U32 R20, RZ, RZ, R33 ;  /* 0x000000ffff147224 */ /* 0x000fe400078e0021 */
[----:B------:R-:W-:Y:S01]  /*76030*/  IMAD.WIDE.U32.X R28, R83, R5, R28, P2 ;  /* 0x00000005531c7225 */ /* 0x000fe200010e041c */
[----:B------:R-:W-:Y:S02]  /*76040*/  IADD3 R82, P2, PT, R19, R32, RZ ;  /* 0x0000002013527210 */ /* 0x000fe40007f5e0ff */
[----:B------:R-:W-:Y:S01]  /*76050*/  IADD3 R19, P5, PT, R85, R16, RZ ;  /* 0x0000001055137210 */ /* 0x000fe20007fbe0ff */
[----:B------:R-:W-:Y:S01]  /*76060*/  IMAD.IADD R13, R79, 0x1, R13 ;  /* 0x000000014f0d7824 */ /* 0x000fe200078e020d */
[----:B------:R-:W-:Y:S01]  /*76070*/  IADD3.X R85, P1, PT, RZ, R28, RZ, P1, !PT ;  /* 0x0000001cff557210 */ /* 0x000fe20000f3e4ff */
[----:B------:R-:W-:Y:S01]  /*76080*/  IMAD.WIDE.U32.X R20, R83, R7, R20, P2 ;  /* 0x0000000753147225 */ /* 0x000fe200010e0414 */
[----:B------:R-:W-:-:S02]  /*76090*/  SHF.L.U64.HI R32, R26, 0x1, R27 ;  /* 0x000000011a207819 */ /* 0x000fc4000001021b */
[----:B------:R-:W-:Y:S01]  /*760a0*/  LEA R85, P0, R26, R85, 0x1 ;  /* 0x000000551a557211 */ /* 0x000fe200078008ff */
[----:B------:R-:W-:Y:S01]  /*760b0*/  IMAD.X R31, RZ, RZ, R76, P5 ;  /* 0x000000ffff1f7224 */ /* 0x000fe200028e064c */
[----:B------:R-:W-:Y:S01]  /*760c0*/  IADD3 R78, P5, PT, R19, R30, RZ ;  /* 0x0000001e134e7210 */ /* 0x000fe20007fbe0ff */
[----:B------:R-:W-:Y:S01]  /*760d0*/  IMAD.X R87, RZ, RZ, R29, P1 ;  /* 0x000000ffff577224 */ /* 0x000fe200008e061d */
[----:B------:R-:W-:Y:S01]  /*760e0*/  ISETP.GT.U32.AND P6, PT, R16, R19, PT ;  /* 0x000000131000720c */ /* 0x000fe20003fc4070 */
[----:B------:R-:W-:-:S03]  /*760f0*/  IMAD.WIDE.U32 R26, R83, R8, RZ ;  /* 0x00000008531a7225 */ /* 0x000fc600078e00ff */
[----:B------:R-:W-:Y:S01]  /*76100*/  ISETP.GT.U32.AND.EX P6, PT, R76, R31, PT, P6 ;  /* 0x0000001f4c00720c */ /* 0x000fe20003fc4160 */
[----:B------:R-:W-:Y:S01]  /*76110*/  IMAD.X R35, R31, 0x1, R44, P5 ;  /* 0x000000011f237824 */ /* 0x000fe200028e062c */
[----:B------:R-:W-:Y:S02]  /*76120*/  IADD3 R23, P5, PT, R45, R78, RZ ;  /* 0x0000004e2d177210 */ /* 0x000fe40007fbe0ff */
[----:B------:R-:W-:Y:S01]  /*76130*/  IADD3.X R87, P0, PT, R87, R32, RZ, P0, !PT ;  /* 0x0000002057577210 */ /* 0x000fe2000071e4ff */
[----:B------:R-:W-:Y:S01]  /*76140*/  IMAD.WIDE.U32 R32, R83, R10, RZ ;  /* 0x0000000a53207225 */ /* 0x000fe200078e00ff */
[----:B------:R-:W-:Y:S02]  /*76150*/  IADD3 R39, P1, PT, R23, R30, RZ ;  /* 0x0000001e17277210 */ /* 0x000fe40007f3e0ff */
[----:B------:R-:W-:Y:S01]  /*76160*/  SEL R30, R16, R19, P6 ;  /* 0x00000013101e7207 */ /* 0x000fe20003000000 */
[----:B------:R-:W-:Y:S01]  /*76170*/  IMAD.X R48, RZ, RZ, R35, P5 ;  /* 0x000000ffff307224 */ /* 0x000fe200028e0623 */
[----:B------:R-:W-:Y:S01]  /*76180*/  IADD3 R85, P5, PT, R85, R18, RZ ;  /* 0x0000001255557210 */ /* 0x000fe20007fbe0ff */
[----:B------:R-:W-:Y:S01]  /*76190*/  IMAD.WIDE.U32 R18, R22, R8, RZ ;  /* 0x0000000816127225 */ /* 0x000fe200078e00ff */
[----:B------:R-:W-:-:S02]  /*761a0*/  SEL R34, R76, R31, P6 ;  /* 0x0000001f4c227207 */ /* 0x000fc40003000000 */
[----:B------:R-:W-:Y:S01]  /*761b0*/  IADD3.X R87, P5, PT, R87, R82, RZ, P5, !PT ;  /* 0x0000005257577210 */ /* 0x000fe20002fbe4ff */
[----:B------:R-:W-:Y:S01]  /*761c0*/  IMAD.X R43, R48, 0x1, R44, P1 ;  /* 0x00000001302b7824 */ /* 0x000fe200008e062c */
[----:B------:R-:W-:Y:S01]  /*761d0*/  ISETP.GT.U32.AND P1, PT, R78, R23, PT ;  /* 0x000000174e00720c */ /* 0x000fe20003f24070 */
[----:B------:R-:W-:Y:S01]  /*761e0*/  IMAD.WIDE.U32 R26, P6, R22, R9, R26 ;  /* 0x00000009161a7225 */ /* 0x000fe200078c001a */
[----:B------:R-:W-:Y:S02]  /*761f0*/  ISETP.GT.U32.AND P2, PT, R30, R78, PT ;  /* 0x0000004e1e00720c */ /* 0x000fe40003f44070 */
[----:B------:R-:W-:Y:S01]  /*76200*/  ISETP.GT.U32.AND.EX P1, PT, R35, R48, PT, P1 ;  /* 0x000000302300720c */ /* 0x000fe20003f24110 */
[----:B------:R-:W-:Y:S01]  /*76210*/  IMAD R30, R87, R2, RZ ;  /* 0x00000002571e7224 */ /* 0x000fe200078e02ff */
[----:B------:R-:W-:Y:S01]  /*76220*/  ISETP.GT.U32.AND.EX P2, PT, R34, R35, PT, P2 ;  /* 0x000000232200720c */ /* 0x000fe20003f44120 */
[----:B------:R-:W-:Y:S01]  /*76230*/  IMAD.X R29, RZ, RZ, RZ, P6 ;  /* 0x000000ffff1d7224 */ /* 0x000fe200030e06ff */
[----:B------:R-:W-:Y:S01]  /*76240*/  SEL R44, R78, R23, P1 ;  /* 0x000000174e2c7207 */ /* 0x000fe20000800000 */
[----:B------:R-:W-:Y:S01]  /*76250*/  IMAD.MOV.U32 R28, RZ, RZ, R27 ;  /* 0x000000ffff1c7224 */ /* 0x000fe200078e001b */
[----:B------:R-:W-:Y:S01]  /*76260*/  SEL R48, R35, R48, P1 ;  /* 0x0000003023307207 */ /* 0x000fe20000800000 */
[----:B------:R-:W-:Y:S01]  /*76270*/  IMAD.WIDE.U32 R32, P1, R22, R11, R32 ;  /* 0x0000000b16207225 */ /* 0x000fe20007820020 */
[----:B------:R-:W-:-:S02]  /*76280*/  IADD3 R80, P6, PT, R19, R26, RZ ;  /* 0x0000001a13507210 */ /* 0x000fc40007fde0ff */
[----:B------:R-:W-:Y:S01]  /*76290*/  IADD3.X R20, P5, P0, R20, RZ, RZ, P5, P0 ;  /* 0x000000ff14147210 */ /* 0x000fe200028a04ff */
[----:B------:R-:W-:-:S03]  /*762a0*/  IMAD.WIDE.U32 R22, R22, R10, RZ ;  /* 0x0000000a16167225 */ /* 0x000fc600078e00ff */
[----:B------:R-:W-:Y:S01]  /*762b0*/  IADD3.X R21, PT, PT, R21, RZ, RZ, P5, P0 ;  /* 0x000000ff15157210 */ /* 0x000fe20002fe04ff */
[----:B------:R-:W-:Y:S01]  /*762c0*/  IMAD.WIDE.U32 R26, R85, R2, RZ ;  /* 0x00000002551a7225 */ /* 0x000fe200078e00ff */
[----:B------:R-:W-:-:S03]  /*762d0*/  IADD3 R17, P0, PT, R20, R17, RZ ;  /* 0x0000001114117210 */ /* 0x000fc60007f1e0ff */
[----:B------:R-:W-:Y:S02]  /*762e0*/  IMAD R81, R85, R3, R30 ;  /* 0x0000000355517224 */ /* 0x000fe400078e021e */
[----:B------:R-:W-:Y:S01]  /*762f0*/  IMAD.X R31, RZ, RZ, RZ, P1 ;  /* 0x000000ffff1f7224 */ /* 0x000fe200008e06ff */
[----:B------:R-:W-:Y:S01]  /*76300*/  IADD3 R78, P1, PT, R23, R32, RZ ;  /* 0x00000020174e7210 */ /* 0x000fe20007f3e0ff */
[----:B------:R-:W-:Y:S01]  /*76310*/  IMAD.WIDE.U32.X R28, R83, R9, R28, P6 ;  /* 0x00000009531c7225 */ /* 0x000fe200030e041c */
[----:B------:R-:W-:Y:S02]  /*76320*/  SEL R23, RZ, 0x1, !P2 ;  /* 0x00000001ff177807 */ /* 0x000fe40005000000 */
[----:B------:R-:W-:Y:S01]  /*76330*/  IADD3 R34, P6, P2, R12, R77, R37 ;  /* 0x0000004d0c227210 */ /* 0x000fe20007ade025 */
[----:B------:R-:W-:Y:S02]  /*76340*/  IMAD.IADD R81, R27, 0x1, R81 ;  /* 0x000000011b517824 */ /* 0x000fe400078e0251 */
[----:B------:R-:W-:Y:S01]  /*76350*/  IMAD.MOV.U32 R30, RZ, RZ, R33 ;  /* 0x000000ffff1e7224 */ /* 0x000fe200078e0021 */
[----:B------:R-:W-:Y:S01]  /*76360*/  IADD3.X R19, PT, PT, RZ, R74, R41, P6, P2 ;  /* 0x0000004aff137210 */ /* 0x000fe200037e4429 */
[----:B------:R-:W-:-:S04]  /*76370*/  IMAD.WIDE.U32 R32, R81, R4, RZ ;  /* 0x0000000451207225 */ /* 0x000fc800078e00ff */
[----:B------:R-:W-:Y:S01]  /*76380*/  IMAD.WIDE.U32.X R30, R83, R11, R30, P1 ;  /* 0x0000000b531e7225 */ /* 0x000fe200008e041e */
[----:B------:R-:W-:-:S03]  /*76390*/  IADD3 R77, P1, P2, R77, R34, R23 ;  /* 0x000000224d4d7210 */ /* 0x000fc60007a3e017 */
[----:B------:R-:W-:Y:S01]  /*763a0*/  IMAD.WIDE.U32 R34, R26, R4, RZ ;  /* 0x000000041a227225 */ /* 0x000fe200078e00ff */
[----:B------:R-:W-:-:S03]  /*763b0*/  IADD3.X R74, PT, PT, R74, R19, RZ, P1, P2 ;  /* 0x000000134a4a7210 */ /* 0x000fc60000fe44ff */
[----:B------:R-:W-:Y:S01]  /*763c0*/  IMAD.WIDE.U32 R32, P5, R26, R5, R32 ;  /* 0x000000051a207225 */ /* 0x000fe200078a0020 */
[----:B------:R-:W-:Y:S02]  /*763d0*/  IADD3 RZ, P1, PT, R85, R34, RZ ;  /* 0x0000002255ff7210 */ /* 0x000fe40007f3e0ff */
[----:B------:R-:W-:Y:S01]  /*763e0*/  IADD3 R34, P2, PT, R17, R18, RZ ;  /* 0x0000001211227210 */ /* 0x000fe20007f5e0ff */
[----:B------:R-:W-:Y:S01]  /*763f0*/  IMAD.X R19, RZ, RZ, RZ, P5 ;  /* 0x000000ffff137224 */ /* 0x000fe200028e06ff */
[----:B------:R-:W-:Y:S01]  /*76400*/  IADD3.X R17, P0, PT, R21, R14, RZ, P0, !PT ;  /* 0x0000000e15117210 */ /* 0x000fe2000071e4ff */
[----:B------:R-:W-:Y:S01]  /*76410*/  IMAD.IADD R14, R15, 0x1, R75 ;  /* 0x000000010f0e7824 */ /* 0x000fe200078e024b */
[----:B------:R-:W-:Y:S01]  /*76420*/  IADD3 R18, P6, PT, R35, R32, RZ ;  /* 0x0000002023127210 */ /* 0x000fe20007fde0ff */
[----:B------:R-:W-:Y:S01]  /*76430*/  IMAD.WIDE.U32 R20, R81, R6, RZ ;  /* 0x0000000651147225 */ /* 0x000fe200078e00ff */
[----:B------:R-:W-:Y:S02]  /*76440*/  IADD3.X R82, P5, PT, R17, R80, RZ, P2, !PT ;  /* 0x0000005011527210 */ /* 0x000fe400017be4ff */
[----:B------:R-:W-:Y:S01]  /*76450*/  IADD3.X RZ, P2, PT, R87, R18, RZ, P1, !PT ;  /* 0x0000001257ff7210 */ /* 0x000fe20000f5e4ff */
[----:B------:R-:W-:Y:S01]  /*76460*/  IMAD.MOV.U32 R18, RZ, RZ, R33 ;  /* 0x000000ffff127224 */ /* 0x000fe200078e0021 */
[----:B------:R-:W-:Y:S01]  /*76470*/  IADD3.X R15, P0, P5, R28, RZ, RZ, P5, P0 ;  /* 0x000000ff1c0f7210 */ /* 0x000fe20002d004ff */
[----:B------:R-:W-:Y:S01]  /*76480*/  IMAD.WIDE.U32 R32, R81, R8, RZ ;  /* 0x0000000851207225 */ /* 0x000fe200078e00ff */
[----:B------:R-:W-:-:S02]  /*76490*/  IADD3 R80, P1, PT, R39, R16, RZ ;  /* 0x0000001027507210 */ /* 0x000fc40007f3e0ff */
        /* <DEDUP_REMOVED lines=74> */
[----:B------:R-:W-:Y:S01]  /*76940*/  IADD3 R33, P2, PT, R33, R20, RZ ;  /* 0x0000001421217210 */ /* 0x000fe20007f5e0ff */
[----:B------:R-:W-:Y:S01]  /*76950*/  IMAD.MOV.U32 R16, RZ, RZ, R15 ;  /* 0x000000ffff107224 */ /* 0x000fe200078e000f */
[----:B------:R-:W-:Y:S02]  /*76960*/  IADD3.X R47, P0, PT, R47, R34, RZ, P0, !PT ;  /* 0x000000222f2f7210 */ /* 0x000fe4000071e4ff */
        /* <DEDUP_REMOVED lines=11> */
[----:B------:R-:W-:-:S02]  /*76a20*/  IADD3 R46, P4, P5, R46, R35, R35 ;  /* 0x000000232e2e7210 */ /* 0x000fc40007d9e023 */
        /* <DEDUP_REMOVED lines=9> */
[----:B------:R-:W-:Y:S01]  /*76ac0*/  IMAD.WIDE.U32 R12, R26, R8, RZ ;  /* 0x000000081a0c7225 */ /* 0x000fe200078e00ff */
[----:B------:R-:W-:-:S02]  /*76ad0*/  IADD3 R17, P2, PT, R18, R49, RZ ;  /* 0x0000003112117210 */ /* 0x000fc40007f5e0ff */
[----:B------:R-:W-:Y:S01]  /*76ae0*/  IADD3.X R74, PT, PT, RZ, R74, RZ, P4, P5 ;  /* 0x0000004aff4a7210 */ /* 0x000fe200027ea4ff */
[----:B------:R-:W-:Y:S01]  /*76af0*/  IMAD.WIDE.U32 R20, R29, R4, RZ ;  /* 0x000000041d147225 */ /* 0x000fe200078e00ff */
[----:B------:R-:W-:Y:S02]  /*76b00*/  IADD3 R14, P4, PT, R13, R14, RZ ;  /* 0x0000000e0d0e7210 */ /* 0x000fe40007f9e0ff */
[----:B------:R-:W-:Y:S01]  /*76b10*/  IADD3.X R35, P2, PT, R35, R32, RZ, P2, !PT ;  /* 0x0000002023237210 */ /* 0x000fe2000175e4ff */
[----:B------:R-:W-:Y:S01]  /*76b20*/  IMAD.X R19, RZ, RZ, RZ, P6 ;  /* 0x000000ffff137224 */ /* 0x000fe200030e06ff */
[----:B------:R-:W-:Y:S01]  /*76b30*/  IADD3 R34, P6, PT, R17, R12, RZ ;  /* 0x0000000c11227210 */ /* 0x000fe20007fde0ff */
[----:B------:R-:W-:Y:S01]  /*76b40*/  IMAD.MOV.U32 R18, RZ, RZ, R15 ;  /* 0x000000ffff127224 */ /* 0x000fe200078e000f */
[----:B------:R-:W-:Y:S01]  /*76b50*/  ISETP.GE.U32.AND P0, PT, R80, R39, PT ;  /* 0x000000275000720c */ /* 0x000fe20003f06070 */
[----:B------:R-:W-:Y:S01]  /*76b60*/  IMAD.WIDE.U32 R12, R16, R4, RZ ;  /* 0x00000004100c7225 */ /* 0x000fe200078e00ff */
[----:B------:R-:W-:-:S02]  /*76b70*/  IADD3.X R35, P6, PT, R35, R14, RZ, P6, !PT ;  /* 0x0000000e23237210 */ /* 0x000fc400037de4ff */
[----:B------:R-:W-:Y:S01]  /*76b80*/  SEL R39, RZ, 0x1, P1 ;  /* 0x00000001ff277807 */ /* 0x000fe20000800000 */
[----:B------:R-:W-:Y:S01]  /*76b90*/  IMAD.WIDE.U32 R20, P5, R16, R5, R20 ;  /* 0x0000000510147225 */ /* 0x000fe200078a0014 */
[----:B------:R-:W-:Y:S02]  /*76ba0*/  IADD3 RZ, P1, PT, R33, R12, RZ ;  /* 0x0000000c21ff7210 */ /* 0x000fe40007f3e0ff */
[----:B------:R-:W-:Y:S01]  /*76bb0*/  ISETP.GE.U32.AND.EX P0, PT, R76, R43, PT, P0 ;  /* 0x0000002b4c00720c */ /* 0x000fe20003f06100 */
[----:B------:R-:W-:Y:S01]  /*76bc0*/  IMAD.WIDE.U32.X R18, R27, R9, R18, P4 ;  /* 0x000000091b127225 */ /* 0x000fe200020e0412 */
[----:B------:R-:W-:Y:S02]  /*76bd0*/  IADD3 R12, P4, PT, R13, R20, RZ ;  /* 0x000000140d0c7210 */ /* 0x000fe40007f9e0ff */
[----:B------:R-:W-:Y:S01]  /*76be0*/  IADD3 R38, P3, PT, R38, R45, RZ ;  /* 0x0000002d26267210 */ /* 0x000fe20007f7e0ff */
        /* <DEDUP_REMOVED lines=37> */
[----:B------:R-:W-:Y:S02]  /*76e40*/  ISETP.GE.U32.AND.EX P5, PT, R43, R28, PT, P2 ;  /* 0x0000001c2b00720c */ /* 0x000fe40003fa6120 */
[----:B------:R-:W-:Y:S02]  /*76e50*/  ISETP.GE.U32.AND P2, PT, R26, R39, PT ;  /* 0x000000271a00720c */ /* 0x000fe40003f46070 */
[----:B------:R-:W-:Y:S01]  /*76e60*/  IADD3.X R20, P1, PT, R20, R15, RZ, P1, !PT ;  /* 0x0000000f14147210 */ /* 0x000fe20000f3e4ff */
[----:B------:R-:W-:Y:S01]  /*76e70*/  IMAD.WIDE.U32 R14, R16, R8, RZ ;  /* 0x00000008100e7225 */ /* 0x000fe200078e00ff */
[----:B------:R-:W-:-:S02]  /*76e80*/  IADD3.X R26, PT, PT, R13, RZ, RZ, P4, P6 ;  /* 0x000000ff0d1a7210 */ /* 0x000fc400027ec4ff */
[----:B------:R-:W-:Y:S01]  /*76e90*/  IADD3.X R17, P0, P1, R18, RZ, RZ, P1, P0 ;  /* 0x000000ff12117210 */ /* 0x000fe200009004ff */
[----:B------:R-:W-:Y:S01]  /*76ea0*/  IMAD.WIDE.U32 R12, R29, R8, RZ ;  /* 0x000000081d0c7225 */ /* 0x000fe200078e00ff */
[----:B------:R-:W-:Y:S02]  /*76eb0*/  IADD3 R30, P6, P4, R31, R37, R30 ;  /* 0x000000251f1e7210 */ /* 0x000fe40007cde01e */
[----:B------:R-:W-:Y:S02]  /*76ec0*/  SEL R31, RZ, 0x1, P5 ;  /* 0x00000001ff1f7807 */ /* 0x000fe40002800000 */
[----:B------:R-:W-:Y:S01]  /*76ed0*/  ISETP.GE.U32.AND.EX P2, PT, R36, R43, PT, P2 ;  /* 0x0000002b2400720c */ /* 0x000fe20003f46120 */
[----:B------:R-:W-:Y:S01]  /*76ee0*/  IMAD.WIDE.U32 R12, P5, R16, R9, R12 ;  /* 0x00000009100c7225 */ /* 0x000fe200078a000c */
[----:B------:R-:W-:Y:S02]  /*76ef0*/  IADD3.X R18, PT, PT, R19, RZ, RZ, P0, P1 ;  /* 0x000000ff13127210 */ /* 0x000fe400007e24ff */
[----:B------:R-:W-:-:S02]  /*76f00*/  IADD3 R17, P0, PT, R17, R32, RZ ;  /* 0x0000002011117210 */ /* 0x000fc40007f1e0ff */
[----:B------:R-:W-:Y:S02]  /*76f10*/  SEL R28, RZ, 0x1, P2 ;  /* 0x00000001ff1c7807 */ /* 0x000fe40001000000 */
[----:B------:R-:W-:Y:S01]  /*76f20*/  IADD3 R35, P2, PT, R15, R12, RZ ;  /* 0x0000000c0f237210 */ /* 0x000fe20007f5e0ff */
[----:B------:R-:W-:Y:S01]  /*76f30*/  IMAD.X R15, RZ, RZ, RZ, P5 ;  /* 0x000000ffff0f7224 */ /* 0x000fe200028e06ff */
[----:B------:R-:W-:Y:S02]  /*76f40*/  IADD3 R31, P3, PT, R31, R38, RZ ;  /* 0x000000261f1f7210 */ /* 0x000fe40007f7e0ff */
        /* <DEDUP_REMOVED lines=77> */
.L_x_215:
        /* <DEDUP_REMOVED lines=21> */
.L_x_216:
[----:B------:R-:W-:Y:S02]  /*77570*/  ISETP.GE.U32.AND P0, PT, R27, R134, PT ;  /* 0x000000861b00720c */ /* 0x000fe40003f06070 */
        /* <DEDUP_REMOVED lines=63> */
.L_x_217:
        /* <DEDUP_REMOVED lines=65> */
.L_x_218:
        /* <DEDUP_REMOVED lines=14> */
[----:B------:R-:W-:Y:S02]  /*77e60*/  IMAD.MOV.U32 R37, RZ, RZ, RZ ;  /* 0x000000ffff257224 */ /* 0x000fe400078e00ff */
[----:B------:R-:W-:Y:S01]  /*77e70*/  IMAD.MOV.U32 R40, RZ, RZ, RZ ;  /* 0x000000ffff287224 */ /* 0x000fe200078e00ff */
[----:B------:R-:W-:Y:S01]  /*77e80*/  IADD3 R36, P1, P3, R12, R15, R18 ;  /* 0x0000000f0c247210 */ /* 0x000fe20007b3e012 */
[----:B------:R-:W-:Y:S01]  /*77e90*/  IMAD.IADD R26, R19, 0x1, R37 ;  /* 0x00000001131a7824 */ /* 0x000fe200078e0225 */
[----:B------:R-:W-:Y:S01]  /*77ea0*/  IADD3.X R15, PT, PT, RZ, RZ, RZ, P0, P2 ;  /* 0x000000ffff0f7210 */ /* 0x000fe200007e44ff */
[----:B------:R-:W-:Y:S02]  /*77eb0*/  IMAD.IADD R74, R49, 0x1, R13 ;  /* 0x00000001314a7824 */ /* 0x000fe400078e020d */
[----:B------:R-:W-:-:S04]  /*77ec0*/  IMAD.WIDE.U32 R12, R71, R109, RZ ;  /* 0x0000006d470c7225 */ /* 0x000fc800078e00ff */
[----:B------:R-:W-:Y:S02]  /*77ed0*/  IMAD.MOV.U32 R19, RZ, RZ, RZ ;  /* 0x000000ffff137224 */ /* 0x000fe400078e00ff */
[----:B------:R-:W-:Y:S02]  /*77ee0*/  IMAD.IADD R16, R23, 0x1, R40 ;  /* 0x0000000117107824 */ /* 0x000fe400078e0228 */
[----:B------:R-:W-:Y:S02]  /*77ef0*/  IMAD.MOV.U32 R17, RZ, RZ, RZ ;  /* 0x000000ffff117224 */ /* 0x000fe400078e00ff */
[----:B------:R-:W-:-:S04]  /*77f00*/  IMAD.WIDE.U32 R46, R71, R108, RZ ;  /* 0x0000006c472e7225 */ /* 0x000fc800078e00ff */
[----:B------:R-:W-:-:S04]  /*77f10*/  IMAD.WIDE.U32 R22, R70, R109, RZ ;  /* 0x0000006d46167225 */ /* 0x000fc800078e00ff */
[----:B------:R-:W-:Y:S02]  /*77f20*/  IMAD.IADD R13, R13, 0x1, R19 ;  /* 0x000000010d0d7824 */ /* 0x000fe400078e0213 */
[----:B------:R-:W-:Y:S02]  /*77f30*/  IMAD.IADD R44, R45, 0x1, R27 ;  /* 0x000000012d2c7824 */ /* 0x000fe400078e021b */
[----:B------:R-:W-:Y:S01]  /*77f40*/  IMAD.MOV.U32 R83, RZ, RZ, RZ ;  /* 0x000000ffff537224 */ /* 0x000fe200078e00ff */
[----:B------:R-:W-:Y:S01]  /*77f50*/  IADD3 R46, P5, P6, R46, R13, R22 ;  /* 0x0000000d2e2e7210 */ /* 0x000fe20007ebe016 */
[----:B------:R-:W-:-:S03]  /*77f60*/  IMAD.WIDE.U32 R16, R24, R108, R16 ;  /* 0x0000006c18107225 */ /* 0x000fc600078e0010 */
[----:B------:R-:W-:Y:S01]  /*77f70*/  IADD3.X R21, PT, PT, RZ, RZ, RZ, P5, P6 ;  /* 0x000000ffff157210 */ /* 0x000fe20002fec4ff */
        /* <DEDUP_REMOVED lines=8> */
[----:B------:R-:W-:-:S04]  /*78000*/  IMAD.WIDE.U32 R16, R25, R75, RZ ;  /* 0x0000004b19107225 */ /* 0x000fc800078e00ff */
[----:B------:R-:W-:Y:S01]  /*78010*/  IMAD.IADD R32, R13, 0x1, R23 ;  /* 0x000000010d207824 */ /* 0x000fe200078e0217 */
[----:B------:R-:W-:Y:S01]  /*78020*/  IADD3.X R23, PT, PT, RZ, RZ, RZ, P1, P3 ;  /* 0x000000ffff177210 */ /* 0x000fe20000fe64ff */
[----:B------:R-:W-:Y:S02]  /*78030*/  IMAD.MOV.U32 R33, RZ, RZ, RZ ;  /* 0x000000ffff217224 */ /* 0x000fe400078e00ff */
[----:B------:R-:W-:-:S04]  /*78040*/  IMAD.WIDE.U32 R28, R24, R75, RZ ;  /* 0x0000004b181c7225 */ /* 0x000fc800078e00ff */
[----:B------:R-:W-:-:S04]  /*78050*/  IMAD.WIDE.U32 R30, R25, R79, RZ ;  /* 0x0000004f191e7225 */ /* 0x000fc800078e00ff */
[----:B------:R-:W-:Y:S02]  /*78060*/  IMAD.IADD R15, R45, 0x1, R17 ;  /* 0x000000012d0f7824 */ /* 0x000fe400078e0211 */
[----:B------:R-:W-:Y:S02]  /*78070*/  IMAD.IADD R76, R19, 0x1, R47 ;  /* 0x00000001134c7824 */ /* 0x000fe400078e022f */
[----:B------:R-:W-:Y:S01]  /*78080*/  IMAD.IADD R19, R39, 0x1, R35 ;  /* 0x0000000127137824 */ /* 0x000fe200078e0223 */
[----:B------:R-:W-:Y:S01]  /*78090*/  IADD3 R34, P1, P3, R30, R15, R28 ;  /* 0x0000000f1e227210 */ /* 0x000fe20007b3e01c */
[----:B------:R-:W-:-:S04]  /*780a0*/  IMAD.WIDE.U32 R32, R72, R79, R32 ;  /* 0x0000004f48207225 */ /* 0x000fc800078e0020 */
[----:B------:R-:W-:Y:S01]  /*780b0*/  IMAD.X R48, R48, 0x1, R81, P4 ;  /* 0x0000000130307824 */ /* 0x000fe200020e0651 */
[----:B------:R-:W-:Y:S01]  /*780c0*/  ISETP.GE.U32.AND P4, PT, R77, R14, PT ;  /* 0x0000000e4d00720c */ /* 0x000fe20003f86070 */
[----:B------:R-:W-:Y:S01]  /*780d0*/  IMAD.MOV.U32 R27, RZ, RZ, RZ ;  /* 0x000000ffff1b7224 */ /* 0x000fe200078e00ff */
[----:B------:R-:W-:Y:S01]  /*780e0*/  IADD3 R44, P5, P6, R44, R32, R19 ;  /* 0x000000202c2c7210 */ /* 0x000fe20007ebe013 */
[----:B------:R-:W-:Y:S01]  /*780f0*/  IMAD.IADD R17, R13, 0x1, R33 ;  /* 0x000000010d117824 */ /* 0x000fe200078e0221 */
[----:B------:R-:W-:Y:S01]  /*78100*/  ISETP.GE.U32.AND.EX P4, PT, R48, R81, PT, P4 ;  /* 0x000000513000720c */ /* 0x000fe20003f86140 */
[----:B------:R-:W-:-:S03]  /*78110*/  IMAD.WIDE.U32 R14, R68, R75, RZ ;  /* 0x0000004b440e7225 */ /* 0x000fc600078e00ff */
[----:B------:R-:W-:Y:S01]  /*78120*/  SEL R47, RZ, 0x1, P4 ;  /* 0x00000001ff2f7807 */ /* 0x000fe20002000000 */
[----:B------:R-:W-:-:S04]  /*78130*/  IMAD.WIDE.U32 R26, R68, R108, R26 ;  /* 0x0000006c441a7225 */ /* 0x000fc800078e001a */
[----:B------:R-:W-:Y:S02]  /*78140*/  IMAD.MOV.U32 R19, RZ, RZ, RZ ;  /* 0x000000ffff137224 */ /* 0x000fe400078e00ff */
[C---:B------:R-:W-:Y:S01]  /*78150*/  IMAD.IADD R28, R37.reuse, 0x1, R15 ;  /* 0x00000001251c7824 */ /* 0x040fe200078e020f */
[----:B------:R-:W-:Y:S01]  /*78160*/  IADD3.X R15, PT, PT, R78, R17, RZ, P5, P6 ;  /* 0x000000114e0f7210 */ /* 0x000fe20002fec4ff */
[----:B------:R-:W-:Y:S01]  /*78170*/  IMAD.IADD R78, R37, 0x1, R27 ;  /* 0x00000001254e7824 */ /* 0x000fe200078e021b */
[----:B------:R-:W-:Y:S01]  /*78180*/  IADD3 R32, P5, P6, R23, R26, R74 ;  /* 0x0000001a17207210 */ /* 0x000fe20007ebe04a */
[----:B------:R-:W-:-:S03]  /*78190*/  IMAD.WIDE.U32 R18, R70, R108, R18 ;  /* 0x0000006c46127225 */ /* 0x000fc600078e0012 */
[----:B------:R-:W-:Y:S01]  /*781a0*/  IADD3.X R78, PT, PT, RZ, R78, RZ, P5, P6 ;  /* 0x0000004eff4e7210 */ /* 0x000fe20002fec4ff */
[----:B------:R-:W-:Y:S01]  /*781b0*/  IMAD.IADD R22, R40, 0x1, R29 ;  /* 0x0000000128167824 */ /* 0x000fe200078e021d */
[----:B------:R-:W-:Y:S01]  /*781c0*/  IADD3 R76, P4, P5, R21, R18, R76 ;  /* 0x00000012154c7210 */ /* 0x000fe20007d9e04c */
[----:B------:R-:W-:Y:S01]  /*781d0*/  IMAD.MOV.U32 R29, RZ, RZ, RZ ;  /* 0x000000ffff1d7224 */ /* 0x000fe200078e00ff */
[----:B------:R-:W-:Y:S01]  /*781e0*/  IADD3 R21, P6, PT, R47, R20, RZ ;  /* 0x000000142f157210 */ /* 0x000fe20007fde0ff */
[----:B------:R-:W-:Y:S02]  /*781f0*/  IMAD.IADD R35, R45, 0x1, R31 ;  /* 0x000000012d237824 */ /* 0x000fe400078e021f */
[----:B------:R-:W-:-:S04]  /*78200*/  IMAD.WIDE.U32 R30, R73, R109, RZ ;  /* 0x0000006d491e7225 */ /* 0x000fc800078e00ff */
[----:B------:R-:W-:Y:S01]  /*78210*/  IMAD.WIDE.U32 R26, R68, R79, R28 ;  /* 0x0000004f441a7225 */ /* 0x000fe200078e001c */
[----:B------:R-:W-:Y:S02]  /*78220*/  IADD3.X R28, PT, PT, RZ, RZ, RZ, P1, P3 ;  /* 0x000000ffff1c7210 */ /* 0x000fe40000fe64ff */
[----:B------:R-:W-:Y:S01]  /*78230*/  IADD3 R71, P3, PT, R21, R16, RZ ;  /* 0x0000001015477210 */ /* 0x000fe20007f7e0ff */
[----:B------:R-:W-:Y:S01]  /*78240*/  IMAD.IADD R70, R83, 0x1, R19 ;  /* 0x0000000153467824 */ /* 0x000fe200078e0213 */
[----:B------:R-:W-:Y:S01]  /*78250*/  ISETP.GT.U32.AND P1, PT, R20, R21, PT ;  /* 0x000000151400720c */ /* 0x000fe20003f24070 */
        /* <DEDUP_REMOVED lines=104> */
[----:B------:R-:W-:-:S03]  /*788e0*/  IMAD.WIDE.U32 R24, R25, R41, RZ ;  /* 0x0000002919187225 */ /* 0x000fc600078e00ff */
[----:B------:R-:W-:Y:S01]  /*788f0*/  IADD3 R32, P5, P6, R32, R28, R23 ;  /* 0x0000001c20207210 */ /* 0x000fe20007ebe017 */
[----:B------:R-:W-:Y:S02]  /*78900*/  IMAD.IADD R29, R40, 0x1, R29 ;  /* 0x00000001281d7824 */ /* 0x000fe400078e021d */
        /* <DEDUP_REMOVED lines=22> */
[----:B------:R-:W-:Y:S02]  /*78a70*/  IMAD.IADD R22, R13, 0x1, R25 ;  /* 0x000000010d167824 */ /* 0x000fe400078e0219 */
[----:B------:R-:W-:Y:S01]  /*78a80*/  IMAD.MOV.U32 R23, RZ, RZ, RZ ;  /* 0x000000ffff177224 */ /* 0x000fe200078e00ff */
[----:B------:R-:W-:Y:S01]  /*78a90*/  IADD3.X R29, PT, PT, RZ, R29, RZ, P5, P6 ;  /* 0x0000001dff1d7210 */ /* 0x000fe20002fec4ff */
[----:B------:R-:W-:Y:S02]  /*78aa0*/  IMAD.IADD R25, R39, 0x1, R27 ;  /* 0x0000000127197824 */ /* 0x000fe400078e021b */
[----:B------:R-:W-:Y:S01]  /*78ab0*/  IMAD.WIDE.U32 R22, R72, R38, R22 ;  /* 0x0000002648167225 */ /* 0x000fe200078e0016 */
[----:B------:R-:W-:-:S03]  /*78ac0*/  IADD3.X R38, PT, PT, RZ, RZ, RZ, P2, P0 ;  /* 0x000000ffff267210 */ /* 0x000fc600017e04ff */
        /* <DEDUP_REMOVED lines=8> */
[----:B------:R-:W-:Y:S02]  /*78b50*/  IMAD R27, R34, R3, R25 ;  /* 0x00000003221b7224 */ /* 0x000fe400078e0219 */
[----:B------:R-:W-:Y:S02]  /*78b60*/  IMAD.IADD R25, R39, 0x1, R29 ;  /* 0x0000000127197824 */ /* 0x000fe400078e021d */
[----:B------:R-:W-:Y:S01]  /*78b70*/  IMAD.IADD R40, R23, 0x1, R27 ;  /* 0x0000000117287824 */ /* 0x000fe200078e021b */
[----:B------:R-:W-:Y:S01]  /*78b80*/  IADD3 R23, P0, PT, R14, R28, RZ ;  /* 0x0000001c0e177210 */ /* 0x000fe20007f1e0ff */
[----:B------:R-:W-:Y:S01]  /*78b90*/  IMAD.WIDE.U32 R28, R22, R4, RZ ;  /* 0x00000004161c7225 */ /* 0x000fe200078e00ff */
[----:B------:R-:W-:-:S03]  /*78ba0*/  IADD3 R42, P5, P4, R26, R25, R24 ;  /* 0x000000191a2a7210 */ /* 0x000fc60007cbe018 */
        /* <DEDUP_REMOVED lines=9> */
[----:B------:R-:W-:Y:S02]  /*78c40*/  IMAD.MOV.U32 R42, RZ, RZ, R25 ;  /* 0x000000ffff2a7224 */ /* 0x000fe400078e0019 */
[----:B------:R-:W-:Y:S01]  /*78c50*/  IMAD.X R25, RZ, RZ, RZ, P6 ;  /* 0x000000ffff197224 */ /* 0x000fe200030e06ff */
[----:B------:R-:W-:Y:S01]  /*78c60*/  IADD3 R30, P6, PT, R29, R30, RZ ;  /* 0x0000001e1d1e7210 */ /* 0x000fe20007fde0ff */
[----:B------:R-:W-:Y:S01]  /*78c70*/  IMAD.WIDE.U32.X R42, R21, R11, R42, P2 ;  /* 0x0000000b152a7225 */ /* 0x000fe200010e042a */
[----:B------:R-:W-:-:S03]  /*78c80*/  IADD3 R46, P2, PT, R27, R26, RZ ;  /* 0x0000001a1b2e7210 */ /* 0x000fc60007f5e0ff */
        /* <DEDUP_REMOVED lines=23> */
[----:B------:R-:W-:Y:S01]  /*78e00*/  IMAD.IADD R18, R17, 0x1, R13 ;  /* 0x0000000111127824 */ /* 0x000fe200078e020d */
[----:B------:R-:W-:Y:S01]  /*78e10*/  IADD3.X R17, PT, PT, RZ, RZ, RZ, P1, P3 ;  /* 0x000000ffff117210 */ /* 0x000fe20000fe64ff */
[----:B------:R-:W-:Y:S01]  /*78e20*/  IMAD.MOV.U32 R19, RZ, RZ, RZ ;  /* 0x000000ffff137224 */ /* 0x000fe200078e00ff */
[----:B------:R-:W-:Y:S01]  /*78e30*/  IADD3.X R48, PT, PT, R25, RZ, RZ, P0, P6 ;  /* 0x000000ff19307210 */ /* 0x000fe200007ec4ff */
[----:B------:R-:W-:Y:S01]  /*78e40*/  IMAD.WIDE.U32 R26, P2, R22, R9, R26 ;  /* 0x00000009161a7225 */ /* 0x000fe2000784001a */
[----:B------:R-:W-:-:S03]  /*78e50*/  IADD3 R21, P0, PT, R21, R46, RZ ;  /* 0x0000002e15157210 */ /* 0x000fc60007f1e0ff */
[----:B------:R-:W-:Y:S01]  /*78e60*/  IMAD.WIDE.U32 R72, R72, R108, R18 ;  /* 0x0000006c48487225 */ /* 0x000fe200078e0012 */
[----:B------:R-:W-:-:S03]  /*78e70*/  IADD3.X R48, P0, PT, R48, R49, RZ, P0, !PT ;  /* 0x0000003130307210 */ /* 0x000fc6000071e4ff */
[----:B------:R-:W-:-:S04]  /*78e80*/  IMAD.WIDE.U32 R18, R22, R8, RZ ;  /* 0x0000000816127225 */ /* 0x000fc800078e00ff */
[----:B------:R-:W-:Y:S01]  /*78e90*/  IMAD R24, R45, R2, RZ ;  /* 0x000000022d187224 */ /* 0x000fe200078e02ff */
[----:B------:R-:W-:Y:S01]  /*78ea0*/  IADD3 R35, P3, PT, R19, R26, RZ ;  /* 0x0000001a13237210 */ /* 0x000fe20007f7e0ff */
[----:B------:R-:W-:Y:S01]  /*78eb0*/  IMAD.WIDE.U32 R30, R40, R10, RZ ;  /* 0x0000000a281e7225 */ /* 0x000fe200078e00ff */
[----:B------:R-:W-:-:S03]  /*78ec0*/  IADD3 R46, P1, PT, R21, R18, RZ ;  /* 0x00000012152e7210 */ /* 0x000fc60007f3e0ff */
        /* <DEDUP_REMOVED lines=50> */
[----:B------:R-:W-:Y:S01]  /*791f0*/  ISETP.GE.U32.AND P1, PT, R68, R49, PT ;  /* 0x000000314400720c */ /* 0x000fe20003f26070 */
[----:B------:R-:W-:Y:S01]  /*79200*/  IMAD.X R25, RZ, RZ, RZ, P6 ;  /* 0x000000ffff197224 */ /* 0x000fe200030e06ff */
[----:B------:R-:W-:Y:S01]  /*79210*/  IADD3.X R13, P0, P3, R34, RZ, RZ, P3, P0 ;  /* 0x000000ff220d7210 */ /* 0x000fe20001b004ff */
[----:B------:R-:W-:Y:S01]  /*79220*/  IMAD.WIDE.U32 R26, R18, R8, RZ ;  /* 0x00000008121a7225 */ /* 0x000fe200078e00ff */
[----:B------:R-:W-:Y:S02]  /*79230*/  IADD3 R44, P6, P2, R47, R44, R38 ;  /* 0x0000002c2f2c7210 */ /* 0x000fe40007ade026 */
[----:B------:R-:W-:Y:S01]  /*79240*/  ISETP.GE.U32.AND.EX P1, PT, R70, R43, PT, P1 ;  /* 0x0000002b4600720c */ /* 0x000fe20003f26110 */
[----:B------:R-:W-:Y:S01]  /*79250*/  IMAD.MOV.U32 R24, RZ, RZ, R29 ;  /* 0x000000ffff187224 */ /* 0x000fe200078e001d */
[----:B------:R-:W-:-:S02]  /*79260*/  IADD3.X R31, PT, PT, R35, RZ, RZ, P0, P3 ;  /* 0x000000ff231f7210 */ /* 0x000fc400007e64ff */
[----:B------:R-:W-:Y:S01]  /*79270*/  IADD3 R13, P0, PT, R13, R22, RZ ;  /* 0x000000160d0d7210 */ /* 0x000fe20007f1e0ff */
[----:B------:R-:W-:Y:S01]  /*79280*/  IMAD R22, R39, R2, RZ ;  /* 0x0000000227167224 */ /* 0x000fe200078e02ff */
        /* <DEDUP_REMOVED lines=19> */
[----:B------:R-:W-:Y:S02]  /*793c0*/  IADD3 R45, P3, PT, R27, R28, RZ ;  /* 0x0000001c1b2d7210 */ /* 0x000fe40007f7e0ff */
[----:B------:R-:W-:Y:S01]  /*793d0*/  IADD3.X R28, PT, PT, R25, RZ, RZ, P1, P2 ;  /* 0x000000ff191c7210 */ /* 0x000fe20000fe44ff */
[----:B------:R-:W-:Y:S01]  /*793e0*/  IMAD.X R15, RZ, RZ, RZ, P6 ;  /* 0x000000ffff0f7224 */ /* 0x000fe200030e06ff */
[----:B------:R-:W-:Y:S01]  /*793f0*/  IADD3 R34, P6, PT, R40, R35, RZ ;  /* 0x0000002328227210 */ /* 0x000fe20007fde0ff */
[----:B------:R-:W-:-:S03]  /*79400*/  IMAD.WIDE.U32 R24, P2, R2, R5, R22 ;  /* 0x0000000502187225 */ /* 0x000fc60007840016 */
[----:B------:R-:W-:Y:S01]  /*79410*/  IADD3 R13, P1, PT, R13, R34, RZ ;  /* 0x000000220d0d7210 */ /* 0x000fe20007f3e0ff */
[----:B------:R-:W-:Y:S02]  /*79420*/  IMAD.MOV.U32 R14, RZ, RZ, R29 ;  /* 0x000000ffff0e7224 */ /* 0x000fe400078e001d */
        /* <DEDUP_REMOVED lines=47> */
[----:B------:R-:W-:Y:S01]  /*79720*/  IADD3.X R13, P1, PT, R17, R28, RZ, P1, !PT ;  /* 0x0000001c110d7210 */ /* 0x000fe20000f3e4ff */
[----:B------:R-:W-:Y:S01]  /*79730*/  IMAD.WIDE.U32 R16, R3, R10, RZ ;  /* 0x0000000a03107225 */ /* 0x000fe200078e00ff */
[----:B------:R-:W-:Y:S02]  /*79740*/  IADD3 R23, P4, PT, R23, R20, RZ ;  /* 0x0000001417177210 */ /* 0x000fe40007f9e0ff */
[----:B------:R-:W-:Y:S01]  /*79750*/  IADD3 R18, P5, PT, R15, R18, RZ ;  /* 0x000000120f127210 */ /* 0x000fe20007fbe0ff */
[----:B------:R-:W-:Y:S01]  /*79760*/  IMAD.X R15, RZ, RZ, RZ, P3 ;  /* 0x000000ffff0f7224 */ /* 0x000fe200018e06ff */
[----:B------:R-:W-:Y:S01]  /*79770*/  ISETP.GE.U32.AND P3, PT, R20, R33, PT ;  /* 0x000000211400720c */ /* 0x000fe20003f66070 */
[----:B------:R-:W-:Y:S01]  /*79780*/  IMAD.MOV.U32 R14, RZ, RZ, R19 ;  /* 0x000000ffff0e7224 */ /* 0x000fe200078e0013 */
[----:B------:R-:W-:Y:S01]  /*79790*/  IADD3.X R106, P0, PT, R13, R18, RZ, P0, !PT ;  /* 0x000000120d6a7210 */ /* 0x000fe2000071e4ff */
[----:B------:R-:W-:Y:S01]  /*797a0*/  IMAD.X R22, RZ, RZ, R27, P4 ;  /* 0x000000ffff167224 */ /* 0x000fe200020e061b */
[----:B------:R-:W-:Y:S01]  /*797b0*/  ISETP.GE.U32.AND.EX P3, PT, R27, R30, PT, P3 ;  /* 0x0000001e1b00720c */ /* 0x000fe20003f66130 */
[----:B------:R-:W-:Y:S01]  /*797c0*/  IMAD.WIDE.U32.X R14, R3, R9, R14, P5 ;  /* 0x00000009030e7225 */ /* 0x000fe200028e040e */
[----:B------:R-:W-:-:S03]  /*797d0*/  ISETP.GE.U32.AND P5, PT, R23, R20, PT ;  /* 0x000000141700720c */ /* 0x000fc60003fa6070 */
[----:B------:R-:W-:Y:S01]  /*797e0*/  IMAD.WIDE.U32 R18, P4, R2, R11, R16 ;  /* 0x0000000b02127225 */ /* 0x000fe20007880010 */
[----:B------:R-:W-:Y:S02]  /*797f0*/  IADD3.X R13, P1, P0, R14, RZ, RZ, P0, P1 ;  /* 0x000000ff0e0d7210 */ /* 0x000fe400000224ff */
[----:B------:R-:W-:Y:S01]  /*79800*/  ISETP.GE.U32.AND.EX P5, PT, R22, R27, PT, P5 ;  /* 0x0000001b1600720c */ /* 0x000fe20003fa6150 */
[----:B------:R-:W-:Y:S01]  /*79810*/  IMAD.WIDE.U32 R16, R2, R10, RZ ;  /* 0x0000000a02107225 */ /* 0x000fe200078e00ff */
[----:B------:R-:W-:-:S03]  /*79820*/  IADD3.X R14, PT, PT, R15, RZ, RZ, P1, P0 ;  /* 0x000000ff0f0e7210 */ /* 0x000fc60000fe04ff */
[----:B------:R-:W-:Y:S01]  /*79830*/  IMAD.X R21, RZ, RZ, RZ, P4 ;  /* 0x000000ffff157224 */ /* 0x000fe200020e06ff */
[-C--:B------:R-:W-:Y:S01]  /*79840*/  IADD3 R2, P4, PT, R24, R23.reuse, RZ ;  /* 0x0000001718027210 */ /* 0x080fe20007f9e0ff */
[----:B------:R-:W-:Y:S01]  /*79850*/  IMAD.MOV.U32 R20, RZ, RZ, R19 ;  /* 0x000000ffff147224 */ /* 0x000fe200078e0013 */
[----:B------:R-:W-:Y:S02]  /*79860*/  IADD3 R18, P1, PT, R17, R18, RZ ;  /* 0x0000001211127210 */ /* 0x000fe40007f3e0ff */
[----:B------:R-:W-:Y:S01]  /*79870*/  IADD3 R13, P0, PT, R13, R2, RZ ;  /* 0x000000020d0d7210 */ /* 0x000fe20007f1e0ff */
[----:B------:R-:W-:Y:S01]  /*79880*/  IMAD.X R15, R25, 0x1, R22, P4 ;  /* 0x00000001190f7824 */ /* 0x000fe200020e0616 */
[----:B------:R-:W-:Y:S02]  /*79890*/  SEL R17, RZ, 0x1, P3 ;  /* 0x00000001ff117807 */ /* 0x000fe40001800000 */
[----:B------:R-:W-:Y:S02]  /*798a0*/  IADD3 R108, P3, PT, R13, R16, RZ ;  /* 0x000000100d6c7210 */ /* 0x000fe40007f7e0ff */
[----:B------:R-:W-:Y:S01]  /*798b0*/  ISETP.GE.U32.AND P4, PT, R2, R23, PT ;  /* 0x000000170200720c */ /* 0x000fe20003f86070 */
[----:B------:R-:W-:Y:S01]  /*798c0*/  IMAD.WIDE.U32.X R2, R3, R11, R20, P1 ;  /* 0x0000000b03027225 */ /* 0x000fe200008e0414 */
        /* <DEDUP_REMOVED lines=35> */
.L_x_219:
        /* <DEDUP_REMOVED lines=22> */
.L_x_137:
[----:B------:R-:W0:Y:S01]  /*79c60*/  LDC R84, c[0x3][0x1a8] ;  /* 0x00c06a00ff547b82 */ /* 0x000e220000000800 */
[----:B------:R-:W-:Y:S01]  /*79c70*/  UISETP.NE.AND UP0, UPT, UR4, URZ, UPT ;  /* 0x000000ff0400728c */ /* 0x000fe2000bf05270 */
        /* <DEDUP_REMOVED lines=65> */
[----:B------:R-:W-:Y:S01]  /*7a090*/  IMAD.IADD R37, R47, 0x1, R5 ;  /* 0x000000012f257824 */ /* 0x000fe200078e0205 */
[----:B------:R-:W-:Y:S01]  /*7a0a0*/  LOP3.LUT R21, R2, 0xfffffffd, RZ, 0xc0, !PT ;  /* 0xfffffffd02157812 */ /* 0x000fe200078ec0ff */
[----:B------:R-:W-:-:S04]  /*7a0b0*/  IMAD.WIDE.U32 R8, R65, R58, RZ ;  /* 0x0000003a41087225 */ /* 0x000fc800078e00ff */
[----:B------:R-:W-:-:S04]  /*7a0c0*/  IMAD.WIDE.U32 R6, R64, R59, RZ ;  /* 0x0000003b40067225 */ /* 0x000fc800078e00ff */
[----:B------:R-:W-:Y:S02]  /*7a0d0*/  IMAD.IADD R13, R13, 0x1, R45 ;  /* 0x000000010d0d7824 */ /* 0x000fe400078e022d */
[----:B------:R-:W-:Y:S02]  /*7a0e0*/  IMAD.MOV.U32 R27, RZ, RZ, RZ ;  /* 0x000000ffff1b7224 */ /* 0x000fe400078e00ff */
[----:B------:R-:W-:Y:S01]  /*7a0f0*/  IMAD.WIDE.U32 R4, R58, R59, RZ ;  /* 0x0000003b3a047225 */ /* 0x000fe200078e00ff */
[----:B------:R-:W-:-:S03]  /*7a100*/  IADD3 R13, P1, P4, R8, R13, R6 ;  /* 0x0000000d080d7210 */ /* 0x000fc60007c3e006 */
[----:B------:R-:W-:-:S04]  /*7a110*/  IMAD.WIDE.U32 R10, R61, R60, RZ ;  /* 0x0000003c3d0a7225 */ /* 0x000fc800078e00ff */
[----:B------:R-:W-:Y:S02]  /*7a120*/  IMAD.IADD R15, R33, 0x1, R3 ;  /* 0x00000001210f7824 */ /* 0x000fe400078e0203 */
[----:B------:R-:W-:Y:S02]  /*7a130*/  IMAD.IADD R3, R5, 0x1, R27 ;  /* 0x0000000105037824 */ /* 0x000fe400078e021b */
[----:B------:R-:W-:Y:S02]  /*7a140*/  IMAD.SHL.U32 R5, R4, 0x2, RZ ;  /* 0x0000000204057824 */ /* 0x000fe400078e00ff */
[----:B------:R-:W-:Y:S01]  /*7a150*/  IMAD.SHL.U32 R6, R10, 0x2, RZ ;  /* 0x000000020a067824 */ /* 0x000fe200078e00ff */
[----:B------:R-:W-:Y:S01]  /*7a160*/  SHF.L.U64.HI R8, R4, 0x1, R3 ;  /* 0x0000000104087819 */ /* 0x000fe20000010203 */
[----:B------:R-:W-:Y:S01]  /*7a170*/  IMAD.MOV.U32 R29, RZ, RZ, RZ ;  /* 0x000000ffff1d7224 */ /* 0x000fe200078e00ff */
[----:B------:R-:W-:Y:S01]  /*7a180*/  LOP3.LUT R5, R5, 0xfffffffe, RZ, 0xc0, !PT ;  /* 0xfffffffe05057812 */ /* 0x000fe200078ec0ff */
[----:B------:R-:W-:Y:S01]  /*7a190*/  IMAD.MOV.U32 R43, RZ, RZ, RZ ;  /* 0x000000ffff2b7224 */ /* 0x000fe200078e00ff */
[----:B------:R-:W-:Y:S01]  /*7a1a0*/  LOP3.LUT R6, R6, 0xfffffffe, RZ, 0xc0, !PT ;  /* 0xfffffffe06067812 */ /* 0x000fe200078ec0ff */
[----:B------:R-:W-:Y:S01]  /*7a1b0*/  IMAD.IADD R45, R45, 0x1, R9 ;  /* 0x000000012d2d7824 */ /* 0x000fe200078e0209 */
[----:B------:R-:W-:Y:S01]  /*7a1c0*/  IADD3 R38, P3, PT, R5, R14, RZ ;  /* 0x0000000e05267210 */ /* 0x000fe20007f7e0ff */
[----:B------:R-:W-:Y:S01]  /*7a1d0*/  IMAD.IADD R65, R29, 0x1, R11 ;  /* 0x000000011d417824 */ /* 0x000fe200078e020b */
[----:B------:R-:W-:Y:S01]  /*7a1e0*/  IADD3 R36, P0, PT, R6, R15, RZ ;  /* 0x0000000f06247210 */ /* 0x000fe20007f1e0ff */
[----:B------:R-:W-:Y:S01]  /*7a1f0*/  IMAD.WIDE.U32 R14, R60, R59, RZ ;  /* 0x0000003b3c0e7225 */ /* 0x000fe200078e00ff */
[----:B------:R-:W-:-:S02]  /*7a200*/  SHF.R.U64 R16, R4, 0x1f, R3 ;  /* 0x0000001f04107819 */ /* 0x000fc40000001203 */
[----:B------:R-:W-:Y:S01]  /*7a210*/  SHF.R.U32.HI R9, RZ, 0x1f, R3 ;  /* 0x0000001fff097819 */ /* 0x000fe20000011603 */
[----:B------:R-:W-:Y:S01]  /*7a220*/  IMAD.IADD R26, R7, 0x1, R43 ;  /* 0x00000001071a7824 */ /* 0x000fe200078e022b */
[----:B------:R-:W-:Y:S01]  /*7a230*/  LOP3.LUT R3, R8, 0x1, RZ, 0xc0, !PT ;  /* 0x0000000108037812 */ /* 0x000fe200078ec0ff */
[----:B------:R-:W-:Y:S01]  /*7a240*/  IMAD.WIDE.U32 R24, R61, R59, RZ ;  /* 0x0000003b3d187225 */ /* 0x000fe200078e00ff */
[----:B------:R-:W-:Y:S02]  /*7a250*/  LOP3.LUT R16, R16, 0xfffffffe, RZ, 0xc0, !PT ;  /* 0xfffffffe10107812 */ /* 0x000fe400078ec0ff */
[----:B------:R-:W-:Y:S01]  /*7a260*/  LOP3.LUT R17, R9, 0x1, RZ, 0xc0, !PT ;  /* 0x0000000109117812 */ /* 0x000fe200078ec0ff */
[----:B------:R-:W-:Y:S01]  /*7a270*/  IMAD.WIDE.U32 R6, R60, R58, RZ ;  /* 0x0000003a3c067225 */ /* 0x000fe200078e00ff */
[C-C-:B------:R-:W-:Y:S02]  /*7a280*/  SHF.L.U64.HI R28, R10.reuse, 0x1, R65.reuse ;  /* 0x000000010a1c7819 */ /* 0x140fe40000010241 */
[----:B------:R-:W-:Y:S01]  /*7a290*/  SHF.R.U64 R40, R10, 0x1f, R65 ;  /* 0x0000001f0a287819 */ /* 0x000fe20000001241 */
[----:B------:R-:W-:Y:S01]  /*7a2a0*/  IMAD.IADD R15, R15, 0x1, R33 ;  /* 0x000000010f0f7824 */ /* 0x000fe200078e0221 */
[----:B------:R-:W0:Y:S01]  /*7a2b0*/  LDC.64 R10, c[0x3][0xe0] ;  /* 0x00c03800ff0a7b82 */ /* 0x000e220000000a00 */
[----:B------:R-:W-:Y:S01]  /*7a2c0*/  IMAD.MOV.U32 R49, RZ, RZ, RZ ;  /* 0x000000ffff317224 */ /* 0x000fe200078e00ff */
[----:B------:R-:W-:Y:S01]  /*7a2d0*/  LOP3.LUT R28, R28, 0x1, RZ, 0xc0, !PT ;  /* 0x000000011c1c7812 */ /* 0x000fe200078ec0ff */
[----:B------:R-:W-:Y:S01]  /*7a2e0*/  IMAD.X R19, RZ, RZ, R3, P3 ;  /* 0x000000ffff137224 */ /* 0x000fe200018e0603 */
[----:B------:R-:W-:Y:S01]  /*7a2f0*/  IADD3 R59, P3, P5, R6, R15, R24 ;  /* 0x0000000f063b7210 */ /* 0x000fe20007d7e018 */
[----:B------:R-:W-:Y:S01]  /*7a300*/  IMAD.WIDE.U32 R4, R62, R60, RZ ;  /* 0x0000003c3e047225 */ /* 0x000fe200078e00ff */
[----:B------:R-:W-:-:S03]  /*7a310*/  SHF.R.U32.HI R65, RZ, 0x1f, R65 ;  /* 0x0000001fff417819 */ /* 0x000fc60000011641 */
[----:B------:R-:W-:-:S04]  /*7a320*/  IMAD.WIDE.U32 R16, R58, R58, R16 ;  /* 0x0000003a3a107225 */ /* 0x000fc800078e0010 */
[----:B------:R-:W-:Y:S01]  /*7a330*/  IMAD.IADD R2, R23, 0x1, R49 ;  /* 0x0000000117027824 */ /* 0x000fe200078e0231 */
[----:B------:R-:W-:Y:S01]  /*7a340*/  SHF.R.U32.HI R23, RZ, 0x1f, R59 ;  /* 0x0000001fff177819 */ /* 0x000fe2000001163b */
[----:B------:R-:W-:Y:S01]  /*7a350*/  IMAD.IADD R8, R49, 0x1, R5 ;  /* 0x0000000131087824 */ /* 0x000fe200078e0205 */
[----:B------:R-:W-:Y:S01]  /*7a360*/  IADD3.X R5, PT, PT, RZ, RZ, RZ, P6, P2 ;  /* 0x000000ffff057210 */ /* 0x000fe200037e44ff */
[----:B------:R-:W-:Y:S01]  /*7a370*/  IMAD.MOV.U32 R3, RZ, RZ, RZ ;  /* 0x000000ffff037224 */ /* 0x000fe200078e00ff */
[----:B------:R-:W-:Y:S01]  /*7a380*/  IADD3 R19, P2, PT, R19, R16, RZ ;  /* 0x0000001013137210 */ /* 0x000fe20007f5e0ff */
[----:B------:R-:W-:Y:S01]  /*7a390*/  IMAD.MOV.U32 R9, RZ, RZ, RZ ;  /* 0x000000ffff097224 */ /* 0x000fe200078e00ff */
[----:B------:R-:W-:Y:S01]  /*7a3a0*/  IADD3 R39, P6, PT, R23, R20, RZ ;  /* 0x0000001417277210 */ /* 0x000fe20007fde0ff */
[----:B------:R-:W-:Y:S02]  /*7a3b0*/  IMAD.WIDE.U32 R30, R62, R58, R2 ;  /* 0x0000003a3e1e7225 */ /* 0x000fe400078e0002 */
[----:B------:R-:W1:Y:S02]  /*7a3c0*/  LDC.64 R2, c[0x3][RZ] ;  /* 0x00c00000ff027b82 */ /* 0x000e640000000a00 */
[----:B------:R-:W-:-:S04]  /*7a3d0*/  IMAD.WIDE.U32 R34, R63, R61, RZ ;  /* 0x0000003d3f227225 */ /* 0x000fc800078e00ff */
[----:B------:R-:W-:Y:S01]  /*7a3e0*/  IMAD.X R18, R27, 0x1, R17, P2 ;  /* 0x000000011b127824 */ /* 0x000fe200010e0611 */
[-C--:B------:R-:W-:Y:S01]  /*7a3f0*/  ISETP.GT.U32.AND P2, PT, R20, R39.reuse, PT ;  /* 0x000000271400720c */ /* 0x080fe20003f44070 */
[----:B------:R-:W-:Y:S01]  /*7a400*/  IMAD.X R17, RZ, RZ, R22, P6 ;  /* 0x000000ffff117224 */ /* 0x000fe200030e0616 */
[----:B------:R-:W-:Y:S01]  /*7a410*/  IADD3 R15, P6, PT, R21, R39, RZ ;  /* 0x00000027150f7210 */ /* 0x000fe20007fde0ff */
[----:B------:R-:W-:-:S03]  /*7a420*/  IMAD.WIDE.U32 R8, R62, R61, R8 ;  /* 0x0000003d3e087225 */ /* 0x000fc600078e0008 */
[----:B------:R-:W-:Y:S01]  /*7a430*/  ISETP.GT.U32.AND.EX P2, PT, R22, R17, PT, P2 ;  /* 0x000000111600720c */ /* 0x000fe20003f44120 */
[----:B------:R-:W-:Y:S02]  /*7a440*/  IMAD.IADD R35, R47, 0x1, R35 ;  /* 0x000000012f237824 */ /* 0x000fe400078e0223 */
[----:B------:R-:W-:Y:S02]  /*7a450*/  IMAD.X R27, RZ, RZ, R28, P0 ;  /* 0x000000ffff1b7224 */ /* 0x000fe400000e061c */
[----:B0-----:R-:W-:Y:S01]  /*7a460*/  IMAD R24, R38, R10, RZ ;  /* 0x0000000a26187224 */ /* 0x001fe200078e02ff */
[----:B------:R-:W-:Y:S01]  /*7a470*/  IADD3 R32, P0, PT, R35, R8, RZ ;  /* 0x0000000823207210 */ /* 0x000fe20007f1e0ff */
[----:B------:R-:W-:Y:S01]  /*7a480*/  IMAD.X R6, R17, 0x1, R36, P6 ;  /* 0x0000000111067824 */ /* 0x000fe200030e0624 */
[----:B------:R-:W-:Y:S02]  /*7a490*/  SEL R8, R20, R39, P2 ;  /* 0x0000002714087207 */ /* 0x000fe40001000000 */
[----:B------:R-:W-:Y:S01]  /*7a4a0*/  SEL R35, R22, R17, P2 ;  /* 0x0000001116237207 */ /* 0x000fe20001000000 */
[----:B------:R-:W-:Y:S01]  /*7a4b0*/  IMAD.X R39, R49, 0x1, R9, P0 ;  /* 0x0000000131277824 */ /* 0x000fe200000e0609 */
[----:B------:R-:W-:Y:S01]  /*7a4c0*/  IADD3 R21, P2, P6, R5, R30, R37 ;  /* 0x0000001e05157210 */ /* 0x000fe20007e5e025 */
[----:B------:R-:W-:Y:S01]  /*7a4d0*/  IMAD.WIDE.U32 R16, R41, R10, RZ ;  /* 0x0000000a29107225 */ /* 0x000fe200078e00ff */
[----:B------:R-:W-:-:S02]  /*7a4e0*/  ISETP.GT.U32.AND P0, PT, R8, R15, PT ;  /* 0x0000000f0800720c */ /* 0x000fc40003f04070 */
[----:B------:R-:W-:Y:S01]  /*7a4f0*/  LOP3.LUT R36, R40, 0xfffffffe, RZ, 0xc0, !PT ;  /* 0xfffffffe28247812 */ /* 0x000fe200078ec0ff */
[----:B------:R-:W-:Y:S01]  /*7a500*/  IMAD.WIDE.U32 R8, R63, R60, RZ ;  /* 0x0000003c3f087225 */ /* 0x000fe200078e00ff */
[----:B------:R-:W-:Y:S02]  /*7a510*/  LOP3.LUT R37, R65, 0x1, RZ, 0xc0, !PT ;  /* 0x0000000141257812 */ /* 0x000fe400078ec0ff */
[----:B------:R-:W-:Y:S01]  /*7a520*/  ISETP.GT.U32.AND.EX P0, PT, R35, R6, PT, P0 ;  /* 0x000000062300720c */ /* 0x000fe20003f04100 */
[----:B------:R-:W-:Y:S01]  /*7a530*/  IMAD R5, R41, R11, R24 ;  /* 0x0000000b29057224 */ /* 0x000fe200078e0218 */
[----:B------:R-:W-:Y:S01]  /*7a540*/  IADD3.X R24, PT, PT, RZ, RZ, RZ, P1, P4 ;  /* 0x000000ffff187210 */ /* 0x000fe20000fe84ff */
[----:B------:R-:W-:Y:S02]  /*7a550*/  IMAD.IADD R30, R49, 0x1, R31 ;  /* 0x00000001311e7824 */ /* 0x000fe400078e021f */
[----:B------:R-:W-:Y:S01]  /*7a560*/  IMAD.IADD R35, R47, 0x1, R9 ;  /* 0x000000012f237824 */ /* 0x000fe200078e0209 */
[----:B------:R-:W-:Y:S01]  /*7a570*/  SEL R47, RZ, 0x1, !P0 ;  /* 0x00000001ff2f7807 */ /* 0x000fe20004000000 */
[----:B------:R-:W-:Y:S01]  /*7a580*/  IMAD.IADD R28, R17, 0x1, R5 ;  /* 0x00000001111c7824 */ /* 0x000fe200078e0205 */
[----:B------:R-:W-:Y:S01]  /*7a590*/  IADD3.X R17, PT, PT, RZ, R30, RZ, P2, P6 ;  /* 0x0000001eff117210 */ /* 0x000fe200017ec4ff */
[----:B------:R-:W-:Y:S01]  /*7a5a0*/  IMAD.WIDE.U32 R30, R61, R61, R36 ;  /* 0x0000003d3d1e7225 */ /* 0x000fe200078e0024 */
[----:B------:R-:W-:-:S02]  /*7a5b0*/  IADD3 R35, P2, P6, R34, R35, R4 ;  /* 0x0000002322237210 */ /* 0x000fc40007e5e004 */
[----:B------:R-:W0:Y:S01]  /*7a5c0*/  LDC.64 R4, c[0x3][0x8] ;  /* 0x00c00200ff047b82 */ /* 0x000e220000000a00 */
[----:B-1----:R-:W-:Y:S01]  /*7a5d0*/  IMAD.WIDE.U32 R36, R28, R2, RZ ;  /* 0x000000021c247225 */ /* 0x002fe200078e00ff */
[----:B------:R-:W-:-:S03]  /*7a5e0*/  IADD3 R40, P0, P4, R27, R30, R21 ;  /* 0x0000001e1b287210 */ /* 0x000fc60007c1e015 */
[----:B------:R-:W-:Y:S02]  /*7a5f0*/  IMAD.IADD R34, R29, 0x1, R31 ;  /* 0x000000011d227824 */ /* 0x000fe400078e021f */
[----:B------:R-:W-:Y:S02]  /*7a600*/  IMAD.MOV.U32 R27, RZ, RZ, RZ ;  /* 0x000000ffff1b7224 */ /* 0x000fe400078e00ff */
[C---:B------:R-:W-:Y:S01]  /*7a610*/  IMAD.WIDE.U32 R30, R16.reuse, R2, RZ ;  /* 0x00000002101e7225 */ /* 0x040fe200078e00ff */
[----:B------:R-:W-:Y:S02]  /*7a620*/  IADD3.X R34, PT, PT, RZ, R34, R17, P0, P4 ;  /* 0x00000022ff227210 */ /* 0x000fe400007e8411 */
[----:B------:R-:W-:Y:S01]  /*7a630*/  IADD3 R21, P0, P4, R21, R40, R47 ;  /* 0x0000002815157210 */ /* 0x000fe20007c1e02f */
[----:B------:R-:W-:-:S03]  /*7a640*/  IMAD.WIDE.U32 R36, P1, R16, R3, R36 ;  /* 0x0000000310247225 */ /* 0x000fc60007820024 */
[----:B------:R-:W-:Y:S01]  /*7a650*/  IADD3.X R17, PT, PT, R17, R34, RZ, P0, P4 ;  /* 0x0000002211117210 */ /* 0x000fe200007e84ff */
[----:B------:R-:W-:Y:S01]  /*7a660*/  IMAD.WIDE.U32 R64, R64, R58, R26 ;  /* 0x0000003a40407225 */ /* 0x000fe200078e001a */
[----:B------:R-:W-:Y:S02]  /*7a670*/  IADD3 RZ, P4, PT, R41, R30, RZ ;  /* 0x0000001e29ff7210 */ /* 0x000fe40007f9e0ff */
[----:B------:R-:W-:Y:S01]  /*7a680*/  IADD3 R40, P0, PT, R15, R20, RZ ;  /* 0x000000140f287210 */ /* 0x000fe20007f1e0ff */
[----:B------:R-:W-:Y:S01]  /*7a690*/  IMAD.X R27, RZ, RZ, RZ, P1 ;  /* 0x000000ffff1b7224 */ /* 0x000fe200008e06ff */
[----:B------:R-:W-:Y:S01]  /*7a6a0*/  IADD3 R9, P1, PT, R31, R36, RZ ;  /* 0x000000241f097210 */ /* 0x000fe20007f3e0ff */
[----:B------:R-:W-:Y:S02]  /*7a6b0*/  IMAD.MOV.U32 R26, RZ, RZ, R37 ;  /* 0x000000ffff1a7224 */ /* 0x000fe400078e0025 */
[----:B------:R-:W-:Y:S01]  /*7a6c0*/  IMAD.X R49, R6, 0x1, R22, P0 ;  /* 0x0000000106317824 */ /* 0x000fe200000e0616 */
[----:B------:R-:W-:Y:S01]  /*7a6d0*/  IADD3.X RZ, P4, PT, R38, R9, RZ, P4, !PT ;  /* 0x0000000926ff7210 */ /* 0x000fe2000279e4ff */
[----:B------:R-:W-:Y:S01]  /*7a6e0*/  IMAD.WIDE.U32.X R30, R28, R3, R26, P1 ;  /* 0x000000031c1e7225 */ /* 0x000fe200008e041a */
[----:B------:R-:W-:-:S02]  /*7a6f0*/  ISETP.GE.U32.AND P1, PT, R40, R15, PT ;  /* 0x0000000f2800720c */ /* 0x000fc40003f26070 */
[----:B------:R-:W-:Y:S01]  /*7a700*/  IADD3.X R27, PT, PT, RZ, RZ, RZ, P2, P6 ;  /* 0x000000ffff1b7210 */ /* 0x000fe200017ec4ff */
[----:B------:R-:W-:Y:S01]  /*7a710*/  IMAD.IADD R22, R43, 0x1, R65 ;  /* 0x000000012b167824 */ /* 0x000fe200078e0241 */
[----:B------:R-:W-:Y:S01]  /*7a720*/  IADD3.X R9, P4, PT, RZ, R30, RZ, P4, !PT ;  /* 0x0000001eff097210 */ /* 0x000fe2000279e4ff */
[----:B0-----:R-:W-:Y:S01]  /*7a730*/  IMAD.WIDE.U32 R36, R28, R4, RZ ;  /* 0x000000041c247225 */ /* 0x001fe200078e00ff */
[----:B------:R-:W-:Y:S02]  /*7a740*/  ISETP.GE.U32.AND.EX P1, PT, R49, R6, PT, P1 ;  /* 0x000000063100720c */ /* 0x000fe40003f26110 */
[----:B------:R-:W-:Y:S01]  /*7a750*/  IADD3 R20, P0, P2, R24, R64, R45 ;  /* 0x0000004018147210 */ /* 0x000fe20007a1e02d */
[----:B------:R-:W-:Y:S01]  /*7a760*/  IMAD.X R43, RZ, RZ, R31, P4 ;  /* 0x000000ffff2b7224 */ /* 0x000fe200020e061f */
[----:B------:R-:W-:Y:S01]  /*7a770*/  IADD3 R41, P4, PT, R47, R12, RZ ;  /* 0x0000000c2f297210 */ /* 0x000fe20007f9e0ff */
[----:B------:R-:W-:Y:S01]  /*7a780*/  IMAD.IADD R65, R33, 0x1, R7 ;  /* 0x0000000121417824 */ /* 0x000fe200078e0207 */
[----:B------:R-:W-:-:S02]  /*7a790*/  SEL R24, RZ, 0x1, P1 ;  /* 0x00000001ff187807 */ /* 0x000fc40000800000 */
[----:B------:R-:W-:Y:S01]  /*7a7a0*/  IADD3.X R22, PT, PT, RZ, R22, RZ, P0, P2 ;  /* 0x00000016ff167210 */ /* 0x000fe200007e44ff */
[----:B------:R-:W-:Y:S01]  /*7a7b0*/  IMAD.X R26, RZ, RZ, R13, P4 ;  /* 0x000000ffff1a7224 */ /* 0x000fe200020e060d */
[----:B------:R-:W-:Y:S02]  /*7a7c0*/  ISETP.GT.U32.AND P1, PT, R12, R41, PT ;  /* 0x000000290c00720c */ /* 0x000fe40003f24070 */
[----:B------:R-:W-:Y:S02]  /*7a7d0*/  IADD3 R38, P2, P6, R27, R32, R20 ;  /* 0x000000201b267210 */ /* 0x000fe40007e5e014 */
[C---:B------:R-:W-:Y:S02]  /*7a7e0*/  SHF.L.U64.HI R6, R14.reuse, 0x1, R59 ;  /* 0x000000010e067819 */ /* 0x040fe4000001023b */
[----:B------:R-:W-:Y:S01]  /*7a7f0*/  LEA R9, P0, R14, R9, 0x1 ;  /* 0x000000090e097211 */ /* 0x000fe200078008ff */
[----:B------:R-:W-:Y:S01]  /*7a800*/  IMAD.WIDE.U32 R14, R16, R4, RZ ;  /* 0x00000004100e7225 */ /* 0x000fe200078e00ff */
[----:B------:R-:W-:-:S02]  /*7a810*/  IADD3 R34, P4, PT, R41, R8, RZ ;  /* 0x0000000829227210 */ /* 0x000fc40007f9e0ff */
[----:B------:R-:W-:Y:S02]  /*7a820*/  ISETP.GT.U32.AND.EX P1, PT, R13, R26, PT, P1 ;  /* 0x0000001a0d00720c */ /* 0x000fe40003f24110 */
[----:B------:R-:W-:Y:S01]  /*7a830*/  IADD3.X R44, PT, PT, RZ, R39, R22, P2, P6 ;  /* 0x00000027ff2c7210 */ /* 0x000fe200017ec416 */
[----:B------:R-:W-:Y:S01]  /*7a840*/  IMAD.WIDE.U32 R30, P2, R16, R5, R36 ;  /* 0x00000005101e7225 */ /* 0x000fe20007840024 */
[----:B------:R-:W-:Y:S02]  /*7a850*/  IADD3.X R43, P0, PT, R43, R6, RZ, P0, !PT ;  /* 0x000000062b2b7210 */ /* 0x000fe4000071e4ff */
[----:B------:R-:W-:Y:S01]  /*7a860*/  SEL R6, R12, R41, P1 ;  /* 0x000000290c067207 */ /* 0x000fe20000800000 */
[----:B------:R-:W-:Y:S01]  /*7a870*/  IMAD.X R63, R26, 0x1, R35, P4 ;  /* 0x000000011a3f7824 */ /* 0x000fe200020e0623 */
[----:B------:R-:W-:Y:S01]  /*7a880*/  IADD3 R9, P4, PT, R9, R14, RZ ;  /* 0x0000000e09097210 */ /* 0x000fe20007f9e0ff */
[----:B------:R-:W-:Y:S01]  /*7a890*/  IMAD.X R33, RZ, RZ, RZ, P2 ;  /* 0x000000ffff217224 */ /* 0x000fe200010e06ff */
[----:B------:R-:W-:-:S02]  /*7a8a0*/  IADD3 R30, P6, PT, R15, R30, RZ ;  /* 0x0000001e0f1e7210 */ /* 0x000fc40007fde0ff */
[----:B------:R-:W-:Y:S02]  /*7a8b0*/  SEL R14, R13, R26, P1 ;  /* 0x0000001a0d0e7207 */ /* 0x000fe40000800000 */
[----:B------:R-:W-:Y:S02]  /*7a8c0*/  ISETP.GT.U32.AND P1, PT, R6, R34, PT ;  /* 0x000000220600720c */ /* 0x000fe40003f24070 */
[----:B------:R-:W-:Y:S01]  /*7a8d0*/  IADD3.X R43, P4, PT, R43, R30, RZ, P4, !PT ;  /* 0x0000001e2b2b7210 */ /* 0x000fe2000279e4ff */
[----:B------:R-:W0:Y:S01]  /*7a8e0*/  LDC.64 R6, c[0x3][0x10] ;  /* 0x00c00400ff067b82 */ /* 0x000e220000000a00 */
[----:B------:R-:W-:Y:S01]  /*7a8f0*/  ISETP.GT.U32.AND.EX P1, PT, R14, R63, PT, P1 ;  /* 0x0000003f0e00720c */ /* 0x000fe20003f24110 */
[----:B------:R-:W-:-:S03]  /*7a900*/  IMAD.WIDE.U32 R14, R9, R10, RZ ;  /* 0x0000000a090e7225 */ /* 0x000fc600078e00ff */
[----:B------:R-:W-:Y:S01]  /*7a910*/  SEL R37, RZ, 0x1, !P1 ;  /* 0x00000001ff257807 */ /* 0x000fe20004800000 */
[----:B------:R-:W-:Y:S01]  /*7a920*/  IMAD R26, R43, R10, RZ ;  /* 0x0000000a2b1a7224 */ /* 0x000fe200078e02ff */
[----:B------:R-:W-:Y:S01]  /*7a930*/  IADD3 R41, P1, PT, R24, R34, RZ ;  /* 0x0000002218297210 */ /* 0x000fe20007f3e0ff */
[----:B------:R-:W-:Y:S02]  /*7a940*/  IMAD.IADD R30, R25, 0x1, R29 ;  /* 0x00000001191e7824 */ /* 0x000fe400078e021d */
[----:B------:R-:W-:Y:S02]  /*7a950*/  IMAD R45, R9, R11, R26 ;  /* 0x0000000b092d7224 */ /* 0x000fe400078e021a */
[----:B------:R-:W-:Y:S01]  /*7a960*/  IMAD.X R42, RZ, RZ, R63, P1 ;  /* 0x000000ffff2a7224 */ /* 0x000fe200008e063f */
[----:B------:R-:W-:Y:S01]  /*7a970*/  IADD3 R26, P1, P2, R32, R38, R37 ;  /* 0x00000026201a7210 */ /* 0x000fe20007a3e025 */
[----:B------:R-:W-:Y:S02]  /*7a980*/  IMAD.IADD R15, R15, 0x1, R45 ;  /* 0x000000010f0f7824 */ /* 0x000fe400078e022d */
[----:B------:R-:W-:Y:S01]  /*7a990*/  IMAD.MOV.U32 R32, RZ, RZ, R31 ;  /* 0x000000ffff207224 */ /* 0x000fe200078e001f */
[----:B------:R-:W-:Y:S01]  /*7a9a0*/  IADD3.X R25, PT, PT, R39, R44, RZ, P1, P2 ;  /* 0x0000002c27197210 */ /* 0x000fe20000fe44ff */
[----:B------:R-:W-:-:S04]  /*7a9b0*/  IMAD.WIDE.U32 R36, R15, R2, RZ ;  /* 0x000000020f247225 */ /* 0x000fc800078e00ff */
[----:B------:R-:W-:Y:S01]  /*7a9c0*/  IMAD.WIDE.U32.X R32, R28, R5, R32, P6 ;  /* 0x000000051c207225 */ /* 0x000fe200030e0420 */
[----:B------:R-:W-:-:S03]  /*7a9d0*/  ISETP.GT.U32.AND P6, PT, R34, R41, PT ;  /* 0x000000292200720c */ /* 0x000fc60003fc4070 */
[----:B------:R-:W-:Y:S01]  /*7a9e0*/  IMAD.MOV.U32 R31, RZ, RZ, RZ ;  /* 0x000000ffff1f7224 */ /* 0x000fe200078e00ff */
[----:B------:R-:W-:Y:S01]  /*7a9f0*/  ISETP.GT.U32.AND.EX P1, PT, R63, R42, PT, P6 ;  /* 0x0000002a3f00720c */ /* 0x000fe20003f24160 */
[----:B------:R-:W-:Y:S01]  /*7aa00*/  IMAD.WIDE.U32 R36, P2, R14, R3, R36 ;  /* 0x000000030e247225 */ /* 0x000fe20007840024 */
[----:B------:R-:W-:Y:S02]  /*7aa10*/  IADD3.X R47, P0, P6, R32, RZ, RZ, P4, P0 ;  /* 0x000000ff202f7210 */ /* 0x000fe400026004ff */
[----:B------:R-:W-:Y:S01]  /*7aa20*/  SEL R34, R34, R41, P1 ;  /* 0x0000002922227207 */ /* 0x000fe20000800000 */
[----:B------:R-:W-:Y:S01]  /*7aa30*/  IMAD.WIDE.U32 R38, R14, R2, RZ ;  /* 0x000000020e267225 */ /* 0x000fe200078e00ff */
[----:B------:R-:W-:Y:S02]  /*7aa40*/  IADD3.X R44, PT, PT, R33, RZ, RZ, P0, P6 ;  /* 0x000000ff212c7210 */ /* 0x000fe400007ec4ff */
[----:B------:R-:W-:Y:S01]  /*7aa50*/  IADD3 R47, P0, PT, R47, R40, RZ ;  /* 0x000000282f2f7210 */ /* 0x000fe20007f1e0ff */
[----:B------:R-:W-:Y:S01]  /*7aa60*/  IMAD.WIDE.U32 R58, R61, R58, R30 ;  /* 0x0000003a3d3a7225 */ /* 0x000fe200078e001e */
[----:B------:R-:W-:-:S02]  /*7aa70*/  IADD3 R31, P4, PT, R41, R8, RZ ;  /* 0x00000008291f7210 */ /* 0x000fc40007f9e0ff */
[----:B------:R-:W-:Y:S01]  /*7aa80*/  IADD3 R30, P6, PT, R39, R36, RZ ;  /* 0x00000024271e7210 */ /* 0x000fe20007fde0ff */
[----:B------:R-:W-:Y:S01]  /*7aa90*/  IMAD.X R41, RZ, RZ, RZ, P2 ;  /* 0x000000ffff297224 */ /* 0x000fe200010e06ff */
[----:B------:R-:W-:Y:S01]  /*7aaa0*/  IADD3 RZ, P2, PT, R9, R38, RZ ;  /* 0x0000002609ff7210 */ /* 0x000fe20007f5e0ff */
[----:B------:R-:W-:Y:S01]  /*7aab0*/  IMAD.MOV.U32 R40, RZ, RZ, R37 ;  /* 0x000000ffff287224 */ /* 0x000fe200078e0025 */
[----:B------:R-:W1:Y:S01]  /*7aac0*/  LDC.64 R8, c[0x3][0x18] ;  /* 0x00c00600ff087b82 */ /* 0x000e620000000a00 */
[----:B0-----:R-:W-:Y:S01]  /*7aad0*/  IMAD.WIDE.U32 R38, R28, R6, RZ ;  /* 0x000000061c267225 */ /* 0x001fe200078e00ff */
[----:B------:R-:W-:Y:S02]  /*7aae0*/  IADD3.X RZ, P2, PT, R43, R30, RZ, P2, !PT ;  /* 0x0000001e2bff7210 */ /* 0x000fe4000175e4ff */
[----:B------:R-:W-:Y:S01]  /*7aaf0*/  IADD3.X R44, P0, PT, R44, R49, RZ, P0, !PT ;  /* 0x000000312c2c7210 */ /* 0x000fe2000071e4ff */
[----:B------:R-:W-:-:S04]  /*7ab00*/  IMAD.WIDE.U32.X R32, R15, R3, R40, P6 ;  /* 0x000000030f207225 */ /* 0x000fc800030e0428 */
[----:B------:R-:W-:Y:S01]  /*7ab10*/  IMAD.X R30, R42, 0x1, R35, P4 ;  /* 0x000000012a1e7824 */ /* 0x000fe200020e0623 */
[----:B------:R-:W-:Y:S01]  /*7ab20*/  IADD3.X R45, P2, PT, RZ, R32, RZ, P2, !PT ;  /* 0x00000020ff2d7210 */ /* 0x000fe2000175e4ff */
[----:B------:R-:W-:Y:S01]  /*7ab30*/  IMAD.WIDE.U32 R36, R16, R6, RZ ;  /* 0x0000000610247225 */ /* 0x000fe200078e00ff */
[----:B------:R-:W-:-:S03]  /*7ab40*/  SEL R35, R63, R42, P1 ;  /* 0x0000002a3f237207 */ /* 0x000fc60000800000 */
[----:B------:R-:W-:Y:S01]  /*7ab50*/  IMAD.WIDE.U32 R38, P4, R16, R7, R38 ;  /* 0x0000000710267225 */ /* 0x000fe20007880026 */
[----:B------:R-:W-:-:S03]  /*7ab60*/  IADD3 R32, P1, PT, R47, R36, RZ ;  /* 0x000000242f207210 */ /* 0x000fc60007f3e0ff */
[----:B------:R-:W-:-:S04]  /*7ab70*/  IMAD.WIDE.U32 R42, R15, R4, RZ ;  /* 0x000000040f2a7225 */ /* 0x000fc800078e00ff */
[----:B------:R-:W-:Y:S01]  /*7ab80*/  IMAD.X R49, RZ, RZ, R33, P2 ;  /* 0x000000ffff317224 */ /* 0x000fe200010e0621 */
[----:B------:R-:W-:Y:S01]  /*7ab90*/  IADD3 R61, P2, PT, R37, R38, RZ ;  /* 0x00000026253d7210 */ /* 0x000fe20007f5e0ff */
[----:B------:R-:W-:Y:S02]  /*7aba0*/  IMAD.X R33, RZ, RZ, RZ, P4 ;  /* 0x000000ffff217224 */ /* 0x000fe400020e06ff */
[C---:B------:R-:W-:Y:S01]  /*7abb0*/  IMAD.WIDE.U32 R36, P4, R14.reuse, R5, R42 ;  /* 0x000000050e247225 */ /* 0x040fe2000788002a */
[----:B------:R-:W-:Y:S02]  /*7abc0*/  IADD3.X R42, PT, PT, RZ, RZ, RZ, P3, P5 ;  /* 0x000000ffff2a7210 */ /* 0x000fe40001fea4ff */
[----:B------:R-:W-:Y:S01]  /*7abd0*/  IADD3 R45, P5, PT, R45, R32, RZ ;  /* 0x000000202d2d7210 */ /* 0x000fe20007fbe0ff */
[----:B------:R-:W-:Y:S01]  /*7abe0*/  IMAD.WIDE.U32 R40, R14, R4, RZ ;  /* 0x000000040e287225 */ /* 0x000fe200078e00ff */
[----:B------:R-:W-:-:S03]  /*7abf0*/  IADD3.X R38, P1, PT, R44, R61, RZ, P1, !PT ;  /* 0x0000003d2c267210 */ /* 0x000fc60000f3e4ff */
[----:B------:R-:W-:Y:S01]  /*7ac00*/  IMAD.MOV.U32 R32, RZ, RZ, R39 ;  /* 0x000000ffff207224 */ /* 0x000fe200078e0027 */
[----:B------:R-:W-:Y:S01]  /*7ac10*/  IADD3 R36, P6, PT, R41, R36, RZ ;  /* 0x0000002429247210 */ /* 0x000fe20007fde0ff */
[----:B------:R-:W-:Y:S01]  /*7ac20*/  IMAD.X R39, RZ, RZ, RZ, P4 ;  /* 0x000000ffff277224 */ /* 0x000fe200020e06ff */
[----:B------:R-:W-:Y:S01]  /*7ac30*/  IADD3 R45, P3, PT, R45, R40, RZ ;  /* 0x000000282d2d7210 */ /* 0x000fe20007f7e0ff */
[----:B-1----:R-:W-:Y:S01]  /*7ac40*/  IMAD.WIDE.U32 R40, R28, R8, RZ ;  /* 0x000000081c287225 */ /* 0x002fe200078e00ff */
[----:B------:R-:W-:-:S03]  /*7ac50*/  IADD3.X R49, P5, PT, R49, R38, RZ, P5, !PT ;  /* 0x0000002631317210 */ /* 0x000fc60002fbe4ff */
[----:B------:R-:W-:Y:S01]  /*7ac60*/  IMAD.MOV.U32 R38, RZ, RZ, R37 ;  /* 0x000000ffff267224 */ /* 0x000fe200078e0025 */
[----:B------:R-:W-:Y:S01]  /*7ac70*/  IADD3.X R49, P3, PT, R49, R36, RZ, P3, !PT ;  /* 0x0000002431317210 */ /* 0x000fe20001f7e4ff */
[----:B------:R-:W-:Y:S01]  /*7ac80*/  IMAD.WIDE.U32.X R32, R28, R7, R32, P2 ;  /* 0x000000071c207225 */ /* 0x000fe200010e0420 */
[----:B------:R-:W-:-:S03]  /*7ac90*/  IADD3 R48, P2, P4, R42, R58, R65 ;  /* 0x0000003a2a307210 */ /* 0x000fc60007c5e041 */
[----:B------:R-:W-:-:S04]  /*7aca0*/  IMAD.WIDE.U32.X R42, R15, R5, R38, P6 ;  /* 0x000000050f2a7225 */ /* 0x000fc800030e0426 */
[----:B------:R-:W-:Y:S01]  /*7acb0*/  IMAD.WIDE.U32 R40, P6, R16, R9, R40 ;  /* 0x0000000910287225 */ /* 0x000fe200078c0028 */
[----:B------:R-:W-:-:S03]  /*7acc0*/  IADD3.X R47, P3, P5, R42, RZ, RZ, P3, P5 ;  /* 0x000000ff2a2f7210 */ /* 0x000fc60001d6a4ff */
[----:B------:R-:W-:Y:S01]  /*7acd0*/  IMAD.IADD R58, R29, 0x1, R59 ;  /* 0x000000011d3a7824 */ /* 0x000fe200078e023b */
[----:B------:R-:W-:Y:S01]  /*7ace0*/  IADD3.X R29, P1, P0, R32, RZ, RZ, P1, P0 ;  /* 0x000000ff201d7210 */ /* 0x000fe200008204ff */
[----:B------:R-:W-:Y:S01]  /*7acf0*/  IMAD.WIDE.U32 R36, R16, R8, RZ ;  /* 0x0000000810247225 */ /* 0x000fe200078e00ff */
[----:B------:R-:W-:Y:S02]  /*7ad00*/  IADD3.X R46, PT, PT, R43, RZ, RZ, P3, P5 ;  /* 0x000000ff2b2e7210 */ /* 0x000fe40001fea4ff */
[----:B------:R-:W-:Y:S01]  /*7ad10*/  IADD3.X R58, PT, PT, RZ, R58, RZ, P2, P4 ;  /* 0x0000003aff3a7210 */ /* 0x000fe200017e84ff */
[----:B------:R-:W-:Y:S01]  /*7ad20*/  IMAD.X R39, RZ, RZ, RZ, P6 ;  /* 0x000000ffff277224 */ /* 0x000fe200030e06ff */
[----:B------:R-:W-:Y:S01]  /*7ad30*/  IADD3 R16, P6, PT, R31, R12, RZ ;  /* 0x0000000c1f107210 */ /* 0x000fe20007fde0ff */
[----:B------:R-:W-:Y:S01]  /*7ad40*/  IMAD R42, R49, R10, RZ ;  /* 0x0000000a312a7224 */ /* 0x000fe200078e02ff */
[----:B------:R-:W-:Y:S01]  /*7ad50*/  IADD3.X R12, PT, PT, R33, RZ, RZ, P1, P0 ;  /* 0x000000ff210c7210 */ /* 0x000fe20000fe04ff */
[----:B------:R-:W-:Y:S01]  /*7ad60*/  IMAD.WIDE.U32 R32, R15, R6, RZ ;  /* 0x000000060f207225 */ /* 0x000fe200078e00ff */
[----:B------:R-:W-:-:S02]  /*7ad70*/  IADD3 R44, P0, PT, R37, R40, RZ ;  /* 0x00000028252c7210 */ /* 0x000fc40007f1e0ff */
[----:B------:R-:W-:Y:S01]  /*7ad80*/  IADD3 R37, P1, PT, R29, R16, RZ ;  /* 0x000000101d257210 */ /* 0x000fe20007f3e0ff */
[----:B------:R-:W-:Y:S02]  /*7ad90*/  IMAD.X R29, R30, 0x1, R13, P6 ;  /* 0x000000011e1d7824 */ /* 0x000fe400030e060d */
[----:B------:R-:W-:Y:S01]  /*7ada0*/  IMAD.MOV.U32 R38, RZ, RZ, R41 ;  /* 0x000000ffff267224 */ /* 0x000fe200078e0029 */
[----:B------:R-:W-:Y:S01]  /*7adb0*/  IADD3 R40, P3, PT, R37, R36, RZ ;  /* 0x0000002425287210 */ /* 0x000fe20007f7e0ff */
[C---:B------:R-:W-:Y:S01]  /*7adc0*/  IMAD R41, R45.reuse, R11, R42 ;  /* 0x0000000b2d297224 */ /* 0x040fe200078e022a */
[----:B------:R-:W-:Y:S01]  /*7add0*/  IADD3.X R61, P1, PT, R12, R29, RZ, P1, !PT ;  /* 0x0000001d0c3d7210 */ /* 0x000fe20000f3e4ff */
[----:B------:R-:W-:-:S03]  /*7ade0*/  IMAD.WIDE.U32 R12, R45, R10, RZ ;  /* 0x0000000a2d0c7225 */ /* 0x000fc600078e00ff */
[----:B------:R-:W-:Y:S01]  /*7adf0*/  IADD3.X R61, P3, PT, R61, R44, RZ, P3, !PT ;  /* 0x0000002c3d3d7210 */ /* 0x000fe20001f7e4ff */
[----:B------:R-:W-:-:S04]  /*7ae00*/  IMAD.WIDE.U32 R36, P5, R14, R7, R32 ;  /* 0x000000070e247225 */ /* 0x000fc800078a0020 */
[----:B------:R-:W-:Y:S01]  /*7ae10*/  IMAD.WIDE.U32.X R42, R28, R9, R38, P0 ;  /* 0x000000091c2a7225 */ /* 0x000fe200000e0426 */
[----:B------:R-:W-:-:S03]  /*7ae20*/  IADD3 R47, P0, PT, R47, R40, RZ ;  /* 0x000000282f2f7210 */ /* 0x000fc60007f1e0ff */
[----:B------:R-:W-:Y:S01]  /*7ae30*/  IMAD.IADD R13, R13, 0x1, R41 ;  /* 0x000000010d0d7824 */ /* 0x000fe200078e0229 */
[----:B------:R-:W-:Y:S01]  /*7ae40*/  IADD3.X R46, P0, PT, R46, R61, RZ, P0, !PT ;  /* 0x0000003d2e2e7210 */ /* 0x000fe2000071e4ff */
[----:B------:R-:W-:Y:S01]  /*7ae50*/  IMAD.X R33, RZ, RZ, RZ, P5 ;  /* 0x000000ffff217224 */ /* 0x000fe200028e06ff */
[----:B------:R-:W-:Y:S01]  /*7ae60*/  IADD3.X R44, P1, P5, R42, RZ, RZ, P3, P1 ;  /* 0x000000ff2a2c7210 */ /* 0x000fe20001d224ff */
[----:B------:R-:W-:-:S03]  /*7ae70*/  IMAD.WIDE.U32 R38, R14, R6, RZ ;  /* 0x000000060e267225 */ /* 0x000fc600078e00ff */
        /* <DEDUP_REMOVED lines=17> */
[----:B------:R-:W-:Y:S01]  /*7af90*/  IMAD.X R33, RZ, RZ, RZ, P5 ;  /* 0x000000ffff217224 */ /* 0x000fe200028e06ff */
[----:B------:R-:W-:Y:S01]  /*7afa0*/  IADD3 R23, P5, P3, R23, R48, R48 ;  /* 0x0000003017177210 */ /* 0x000fe20007bbe030 */
[----:B------:R-:W-:Y:S01]  /*7afb0*/  IMAD.WIDE.U32 R44, R14, R8, RZ ;  /* 0x000000080e2c7225 */ /* 0x000fe200078e00ff */
[----:B------:R-:W-:Y:S02]  /*7afc0*/  IADD3.X R43, PT, PT, R43, RZ, RZ, P0, P1 ;  /* 0x000000ff2b2b7210 */ /* 0x000fe400007e24ff */
[----:B------:R-:W-:Y:S01]  /*7afd0*/  IADD3.X R58, PT, PT, RZ, R58, R58, P5, P3 ;  /* 0x0000003aff3a7210 */ /* 0x000fe20002fe643a */
[----:B------:R-:W-:Y:S01]  /*7afe0*/  IMAD.MOV.U32 R40, RZ, RZ, R39 ;  /* 0x000000ffff287224 */ /* 0x000fe200078e0027 */
[----:B------:R-:W-:Y:S01]  /*7aff0*/  IADD3 R39, P1, PT, R28, R42, RZ ;  /* 0x0000002a1c277210 */ /* 0x000fe20007f3e0ff */
[----:B------:R-:W-:Y:S01]  /*7b000*/  IMAD.X R48, R59, 0x1, R18, P6 ;  /* 0x000000013b307824 */ /* 0x000fe200030e0612 */
[----:B------:R-:W-:Y:S01]  /*7b010*/  IADD3 R14, P0, PT, R45, R36, RZ ;  /* 0x000000242d0e7210 */ /* 0x000fe20007f1e0ff */
[----:B------:R-:W-:Y:S01]  /*7b020*/  IMAD.WIDE.U32.X R40, R13, R3, R40, P4 ;  /* 0x000000030d287225 */ /* 0x000fe200020e0428 */
[----:B------:R-:W-:-:S02]  /*7b030*/  IADD3 R45, P6, PT, R39, R44, RZ ;  /* 0x0000002c272d7210 */ /* 0x000fc40007fde0ff */
[----:B------:R-:W-:Y:S01]  /*7b040*/  IADD3.X R43, P1, PT, R43, R48, RZ, P1, !PT ;  /* 0x000000302b2b7210 */ /* 0x000fe20000f3e4ff */
[----:B------:R-:W-:Y:S01]  /*7b050*/  IMAD.MOV.U32 R32, RZ, RZ, R37 ;  /* 0x000000ffff207224 */ /* 0x000fe200078e0025 */
[----:B------:R-:W-:Y:S01]  /*7b060*/  IADD3.X R28, P2, PT, RZ, R40, RZ, P2, !PT ;  /* 0x00000028ff1c7210 */ /* 0x000fe2000175e4ff */
[----:B------:R-:W-:Y:S01]  /*7b070*/  IMAD.WIDE.U32 R38, R13, R4, RZ ;  /* 0x000000040d267225 */ /* 0x000fe200078e00ff */
[----:B------:R-:W-:-:S03]  /*7b080*/  IADD3.X R43, P6, PT, R43, R14, RZ, P6, !PT ;  /* 0x0000000e2b2b7210 */ /* 0x000fc600037de4ff */
[----:B------:R-:W-:Y:S01]  /*7b090*/  IMAD.WIDE.U32.X R32, R15, R9, R32, P0 ;  /* 0x000000090f207225 */ /* 0x000fe200000e0420 */
[----:B------:R-:W-:-:S03]  /*7b0a0*/  ISETP.GT.U32.AND P0, PT, R34, R31, PT ;  /* 0x0000001f2200720c */ /* 0x000fc60003f04070 */
[----:B------:R-:W-:Y:S01]  /*7b0b0*/  IMAD.WIDE.U32 R14, P4, R12, R5, R38 ;  /* 0x000000050c0e7225 */ /* 0x000fe20007880026 */
[----:B------:R-:W-:Y:S02]  /*7b0c0*/  IADD3.X R38, P1, P6, R32, RZ, RZ, P6, P1 ;  /* 0x000000ff20267210 */ /* 0x000fe400036224ff */
[----:B------:R-:W-:Y:S01]  /*7b0d0*/  ISETP.GT.U32.AND.EX P0, PT, R35, R30, PT, P0 ;  /* 0x0000001e2300720c */ /* 0x000fe20003f04100 */
[----:B------:R-:W-:Y:S01]  /*7b0e0*/  IMAD.WIDE.U32 R36, R12, R4, RZ ;  /* 0x000000040c247225 */ /* 0x000fe200078e00ff */
[----:B------:R-:W-:Y:S02]  /*7b0f0*/  IADD3.X R40, PT, PT, R33, RZ, RZ, P1, P6 ;  /* 0x000000ff21287210 */ /* 0x000fe40000fec4ff */
[----:B------:R-:W-:Y:S01]  /*7b100*/  SEL R44, RZ, 0x1, !P0 ;  /* 0x00000001ff2c7807 */ /* 0x000fe20004000000 */
[----:B------:R-:W-:Y:S01]  /*7b110*/  IMAD.X R41, RZ, RZ, R41, P2 ;  /* 0x000000ffff297224 */ /* 0x000fe200010e0629 */
[----:B------:R-:W-:Y:S01]  /*7b120*/  IADD3 R39, P2, PT, R28, R47, RZ ;  /* 0x0000002f1c277210 */ /* 0x000fe20007f5e0ff */
[----:B------:R-:W-:Y:S01]  /*7b130*/  IMAD.X R33, RZ, RZ, RZ, P4 ;  /* 0x000000ffff217224 */ /* 0x000fe200020e06ff */
[----:B------:R-:W-:Y:S01]  /*7b140*/  IADD3 R14, P6, PT, R37, R14, RZ ;  /* 0x0000000e250e7210 */ /* 0x000fe20007fde0ff */
[----:B------:R-:W-:Y:S01]  /*7b150*/  IMAD.MOV.U32 R32, RZ, RZ, R15 ;  /* 0x000000ffff207224 */ /* 0x000fe200078e000f */
[----:B------:R-:W-:Y:S01]  /*7b160*/  IADD3 R39, P1, PT, R39, R36, RZ ;  /* 0x0000002427277210 */ /* 0x000fe20007f3e0ff */
[----:B------:R-:W-:Y:S01]  /*7b170*/  IMAD.WIDE.U32 R34, R13, R6, RZ ;  /* 0x000000060d227225 */ /* 0x000fe200078e00ff */
[----:B------:R-:W-:-:S02]  /*7b180*/  IADD3.X R41, P2, PT, R41, R46, RZ, P2, !PT ;  /* 0x0000002e29297210 */ /* 0x000fc4000175e4ff */
[----:B------:R-:W-:Y:S01]  /*7b190*/  IADD3 R21, P4, PT, R21, R24, RZ ;  /* 0x0000001815157210 */ /* 0x000fe20007f9e0ff */
[----:B------:R-:W-:Y:S01]  /*7b1a0*/  IMAD.WIDE.U32.X R32, R13, R5, R32, P6 ;  /* 0x000000050d207225 */ /* 0x000fe200030e0420 */
[----:B------:R-:W-:Y:S02]  /*7b1b0*/  IADD3.X R41, P1, PT, R41, R14, RZ, P1, !PT ;  /* 0x0000000e29297210 */ /* 0x000fe40000f3e4ff */
[----:B------:R-:W-:Y:S01]  /*7b1c0*/  ISETP.GE.U32.AND P0, PT, R16, R31, PT ;  /* 0x0000001f1000720c */ /* 0x000fe20003f06070 */
[----:B------:R-:W-:Y:S01]  /*7b1d0*/  IMAD.WIDE.U32 R14, R39, R10, RZ ;  /* 0x0000000a270e7225 */ /* 0x000fe200078e00ff */
[----:B------:R-:W-:Y:S02]  /*7b1e0*/  IADD3.X R16, P1, P2, R32, RZ, RZ, P1, P2 ;  /* 0x000000ff20107210 */ /* 0x000fe40000a244ff */
[----:B------:R-:W-:Y:S01]  /*7b1f0*/  IADD3 R44, P5, P3, R44, R26, R27 ;  /* 0x0000001a2c2c7210 */ /* 0x000fe20007bbe01b */
[----:B------:R-:W-:Y:S01]  /*7b200*/  IMAD R24, R41, R10, RZ ;  /* 0x0000000a29187224 */ /* 0x000fe200078e02ff */
[----:B------:R-:W-:Y:S01]  /*7b210*/  ISETP.GE.U32.AND.EX P0, PT, R29, R30, PT, P0 ;  /* 0x0000001e1d00720c */ /* 0x000fe20003f06100 */
[----:B------:R-:W-:Y:S01]  /*7b220*/  IMAD.WIDE.U32 R34, P6, R12, R7, R34 ;  /* 0x000000070c227225 */ /* 0x000fe200078c0022 */
[----:B------:R-:W-:-:S03]  /*7b230*/  IADD3.X R25, PT, PT, RZ, R25, RZ, P5, P3 ;  /* 0x00000019ff197210 */ /* 0x000fc60002fe64ff */
[----:B------:R-:W-:Y:S01]  /*7b240*/  IMAD R31, R39, R11, R24 ;  /* 0x0000000b271f7224 */ /* 0x000fe200078e0218 */
[----:B------:R-:W-:Y:S01]  /*7b250*/  IADD3.X R24, PT, PT, R33, RZ, RZ, P1, P2 ;  /* 0x000000ff21187210 */ /* 0x000fe20000fe44ff */
[----:B------:R-:W-:Y:S01]  /*7b260*/  IMAD.WIDE.U32 R26, R12, R6, RZ ;  /* 0x000000060c1a7225 */ /* 0x000fe200078e00ff */
[----:B------:R-:W-:Y:S02]  /*7b270*/  ISETP.GE.U32.AND P2, PT, R42, R19, PT ;  /* 0x000000132a00720c */ /* 0x000fe40003f46070 */
[----:B------:R-:W-:Y:S01]  /*7b280*/  IADD3 R19, P1, PT, R16, R45, RZ ;  /* 0x0000002d10137210 */ /* 0x000fe20007f3e0ff */
[----:B------:R-:W-:Y:S01]  /*7b290*/  IMAD.IADD R15, R15, 0x1, R31 ;  /* 0x000000010f0f7824 */ /* 0x000fe200078e021f */
[----:B------:R-:W-:Y:S01]  /*7b2a0*/  IADD3 R16, P3, PT, R27, R34, RZ ;  /* 0x000000221b107210 */ /* 0x000fe20007f7e0ff */
[----:B------:R-:W-:Y:S01]  /*7b2b0*/  IMAD.X R33, RZ, RZ, RZ, P6 ;  /* 0x000000ffff217224 */ /* 0x000fe200030e06ff */
[----:B------:R-:W-:Y:S01]  /*7b2c0*/  IADD3 R34, P6, PT, R19, R26, RZ ;  /* 0x0000001a13227210 */ /* 0x000fe20007fde0ff */
[----:B------:R-:W-:Y:S01]  /*7b2d0*/  IMAD.WIDE.U32 R36, R15, R2, RZ ;  /* 0x000000020f247225 */ /* 0x000fe200078e00ff */
[----:B------:R-:W-:-:S03]  /*7b2e0*/  ISETP.GE.U32.AND.EX P2, PT, R48, R18, PT, P2 ;  /* 0x000000123000720c */ /* 0x000fc60003f46120 */
[----:B------:R-:W-:Y:S01]  /*7b2f0*/  IMAD.MOV.U32 R32, RZ, RZ, R35 ;  /* 0x000000ffff207224 */ /* 0x000fe200078e0023 */
[----:B------:R-:W-:Y:S01]  /*7b300*/  IADD3.X R35, P1, PT, R24, R43, RZ, P1, !PT ;  /* 0x0000002b18237210 */ /* 0x000fe20000f3e4ff */
[C---:B------:R-:W-:Y:S01]  /*7b310*/  IMAD.WIDE.U32 R26, R14.reuse, R2, RZ ;  /* 0x000000020e1a7225 */ /* 0x040fe200078e00ff */
[----:B------:R-:W-:Y:S02]  /*7b320*/  SEL R24, RZ, 0x1, P2 ;  /* 0x00000001ff187807 */ /* 0x000fe40001000000 */
[----:B------:R-:W-:Y:S01]  /*7b330*/  IADD3.X R35, P6, PT, R35, R16, RZ, P6, !PT ;  /* 0x0000001023237210 */ /* 0x000fe200037de4ff */
[----:B------:R-:W-:Y:S01]  /*7b340*/  IMAD.WIDE.U32 R36, P5, R14, R3, R36 ;  /* 0x000000030e247225 */ /* 0x000fe200078a0024 */
[----:B------:R-:W-:-:S03]  /*7b350*/  SEL R43, RZ, 0x1, P0 ;  /* 0x00000001ff2b7807 */ /* 0x000fc60000000000 */
        /* <DEDUP_REMOVED lines=22> */
[----:B------:R-:W-:Y:S01]  /*7b4c0*/  IADD3 R23, P0, PT, R23, R34, RZ ;  /* 0x0000002217177210 */ /* 0x000fe20007f1e0ff */
[----:B------:R-:W-:-:S02]  /*7b4d0*/  IMAD.X R39, R40, 0x1, R41, P5 ;  /* 0x0000000128277824 */ /* 0x000fc400028e0629 */
[----:B------:R-:W-:Y:S01]  /*7b4e0*/  IMAD.WIDE.U32.X R12, R13, R9, R28, P6 ;  /* 0x000000090d0c7225 */ /* 0x000fe200030e041c */
[----:B------:R-:W-:-:S03]  /*7b4f0*/  IADD3 R29, P6, PT, R19, R18, RZ ;  /* 0x00000012131d7210 */ /* 0x000fc60007fde0ff */
[----:B------:R-:W-:Y:S01]  /*7b500*/  IMAD.X R16, RZ, RZ, R31, P3 ;  /* 0x000000ffff107224 */ /* 0x000fe200018e061f */
[----:B------:R-:W-:Y:S01]  /*7b510*/  IADD3.X R31, P2, PT, R24, R39, RZ, P2, !PT ;  /* 0x00000027181f7210 */ /* 0x000fe2000175e4ff */
[----:B------:R-:W-:-:S03]  /*7b520*/  IMAD.WIDE.U32 R32, P3, R14, R5, R32 ;  /* 0x000000050e207225 */ /* 0x000fc60007860020 */
[----:B------:R-:W-:Y:S01]  /*7b530*/  IADD3.X R31, P6, PT, R31, R26, RZ, P6, !PT ;  /* 0x0000001a1f1f7210 */ /* 0x000fe200037de4ff */
[----:B------:R-:W-:Y:S01]  /*7b540*/  IMAD.WIDE.U32 R18, R14, R4, RZ ;  /* 0x000000040e127225 */ /* 0x000fe200078e00ff */
[----:B------:R-:W-:-:S03]  /*7b550*/  IADD3.X R16, P0, PT, R16, R35, RZ, P0, !PT ;  /* 0x0000002310107210 */ /* 0x000fc6000071e4ff */
        /* <DEDUP_REMOVED lines=15> */
[----:B------:R-:W-:Y:S02]  /*7b650*/  SEL R20, RZ, 0x1, P5 ;  /* 0x00000001ff147807 */ /* 0x000fe40002800000 */
[----:B------:R-:W-:Y:S02]  /*7b660*/  ISETP.GE.U32.AND.EX P1, PT, R39, R41, PT, P1 ;  /* 0x000000292700720c */ /* 0x000fe40003f26110 */
[----:B------:R-:W-:Y:S01]  /*7b670*/  IADD3.X R18, PT, PT, R19, RZ, RZ, P0, P3 ;  /* 0x000000ff13127210 */ /* 0x000fe200007e64ff */
        /* <DEDUP_REMOVED lines=8> */
[----:B------:R-:W-:Y:S02]  /*7b700*/  IADD3 R37, P1, PT, R19, R12, RZ ;  /* 0x0000000c13257210 */ /* 0x000fe40007f3e0ff */
[----:B------:R-:W-:Y:S01]  /*7b710*/  IADD3.X R18, P0, PT, R18, R31, RZ, P0, !PT ;  /* 0x0000001f12127210 */ /* 0x000fe2000071e4ff */
        /* <DEDUP_REMOVED lines=19> */
[----:B------:R-:W-:Y:S02]  /*7b850*/  SEL R18, RZ, 0x1, P3 ;  /* 0x00000001ff127807 */ /* 0x000fe40001800000 */
[----:B------:R-:W-:Y:S02]  /*7b860*/  ISETP.GE.U32.AND P4, PT, R23, R26, PT ;  /* 0x0000001a1700720c */ /* 0x000fe40003f86070 */
[----:B------:R-:W-:Y:S01]  /*7b870*/  IADD3 R19, P3, PT, R13, R16, RZ ;  /* 0x000000100d137210 */ /* 0x000fe20007f7e0ff */
[----:B------:R-:W-:Y:S01]  /*7b880*/  IMAD.WIDE.U32.X R12, R15, R9, R20, P1 ;  /* 0x000000090f0c7225 */ /* 0x000fe200008e0414 */
        /* <DEDUP_REMOVED lines=44> */
.L_x_220:
        /* <DEDUP_REMOVED lines=21> */
.L_x_221:
[----:B------:R-:W-:Y:S02]  /*7bca0*/  IMAD.MOV.U32 R59, RZ, RZ, RZ ;  /* 0x000000ffff3b7224 */ /* 0x000fe400078e00ff */
[----:B------:R-:W-:-:S04]  /*7bcb0*/  IMAD.WIDE.U32 R16, R46, R51, RZ ;  /* 0x000000332e107225 */ /* 0x000fc800078e00ff */
[----:B------:R-:W-:Y:S02]  /*7bcc0*/  IMAD.MOV.U32 R33, RZ, RZ, RZ ;  /* 0x000000ffff217224 */ /* 0x000fe400078e00ff */
[----:B------:R-:W-:-:S04]  /*7bcd0*/  IMAD.WIDE.U32 R30, R32, R53, RZ ;  /* 0x00000035201e7225 */ /* 0x000fc800078e00ff */
[----:B------:R-:W-:Y:S01]  /*7bce0*/  IMAD.WIDE.U32 R12, R47, R51, RZ ;  /* 0x000000332f0c7225 */ /* 0x000fe200078e00ff */
[----:B------:R-:W-:-:S03]  /*7bcf0*/  IADD3 R30, P4, PT, R16, R30, RZ ;  /* 0x0000001e101e7210 */ /* 0x000fc60007f9e0ff */
[----:B------:R-:W-:-:S04]  /*7bd00*/  IMAD.WIDE.U32 R14, R46, R50, RZ ;  /* 0x000000322e0e7225 */ /* 0x000fc800078e00ff */
[----:B------:R-:W-:Y:S02]  /*7bd10*/  IMAD.IADD R19, R17, 0x1, R59 ;  /* 0x0000000111137824 */ /* 0x000fe400078e023b */
[----:B------:R-:W-:Y:S02]  /*7bd20*/  IMAD.IADD R17, R33, 0x1, R31 ;  /* 0x0000000121117824 */ /* 0x000fe400078e021f */
[----:B------:R-:W-:Y:S01]  /*7bd30*/  IMAD.MOV.U32 R45, RZ, RZ, RZ ;  /* 0x000000ffff2d7224 */ /* 0x000fe200078e00ff */
[----:B------:R-:W-:Y:S01]  /*7bd40*/  IADD3 R31, P0, P1, R14, R19, R12 ;  /* 0x000000130e1f7210 */ /* 0x000fe2000791e00c */
        /* <DEDUP_REMOVED lines=14> */
[----:B------:R-:W-:-:S02]  /*7be30*/  IMAD.MOV.U32 R35, RZ, RZ, RZ ;  /* 0x000000ffff237224 */ /* 0x000fc400078e00ff */
[----:B------:R-:W-:-:S04]  /*7be40*/  IMAD.WIDE.U32 R20, R41, R51, RZ ;  /* 0x0000003329147225 */ /* 0x000fc800078e00ff */
[----:B------:R-:W-:Y:S02]  /*7be50*/  IMAD.IADD R34, R61, 0x1, R23 ;  /* 0x000000013d227824 */ /* 0x000fe400078e0217 */
[----:B------:R-:W-:-:S04]  /*7be60*/  IMAD.WIDE.U32 R22, R58, R51, RZ ;  /* 0x000000333a167225 */ /* 0x000fc800078e00ff */
[----:B------:R-:W-:-:S04]  /*7be70*/  IMAD.WIDE.U32 R28, R41, R50, RZ ;  /* 0x00000032291c7225 */ /* 0x000fc800078e00ff */
[----:B------:R-:W-:Y:S02]  /*7be80*/  IMAD.IADD R21, R21, 0x1, R35 ;  /* 0x0000000115157824 */ /* 0x000fe400078e0223 */
[----:B------:R-:W-:Y:S02]  /*7be90*/  IMAD.MOV.U32 R63, RZ, RZ, RZ ;  /* 0x000000ffff3f7224 */ /* 0x000fe400078e00ff */
[----:B------:R-:W-:Y:S01]  /*7bea0*/  IMAD.IADD R15, R45, 0x1, R13 ;  /* 0x000000012d0f7824 */ /* 0x000fe200078e020d */
[----:B------:R-:W-:Y:S01]  /*7beb0*/  IADD3 R21, P2, P6, R28, R21, R22 ;  /* 0x000000151c157210 */ /* 0x000fe20007e5e016 */
[----:B------:R-:W-:Y:S02]  /*7bec0*/  IMAD.MOV.U32 R37, RZ, RZ, RZ ;  /* 0x000000ffff257224 */ /* 0x000fe400078e00ff */
[----:B------:R-:W-:-:S04]  /*7bed0*/  IMAD.WIDE.U32 R26, R49, R53, RZ ;  /* 0x00000035311a7225 */ /* 0x000fc800078e00ff */
[----:B------:R-:W-:-:S04]  /*7bee0*/  IMAD.WIDE.U32 R24, R32, R52, RZ ;  /* 0x0000003420187225 */ /* 0x000fc800078e00ff */
[----:B------:R-:W-:Y:S02]  /*7bef0*/  IMAD.IADD R12, R23, 0x1, R63 ;  /* 0x00000001170c7824 */ /* 0x000fe400078e023f */
[----:B------:R-:W-:Y:S02]  /*7bf00*/  IMAD.IADD R22, R37, 0x1, R27 ;  /* 0x0000000125167824 */ /* 0x000fe400078e021b */
[----:B------:R-:W-:Y:S01]  /*7bf10*/  IMAD.IADD R13, R33, 0x1, R25 ;  /* 0x00000001210d7824 */ /* 0x000fe200078e0219 */
[----:B------:R-:W-:Y:S01]  /*7bf20*/  IADD3.X R25, PT, PT, RZ, R15, RZ, P0, P3 ;  /* 0x0000000fff197210 */ /* 0x000fe200007e64ff */
[----:B------:R-:W-:Y:S01]  /*7bf30*/  IMAD.MOV.U32 R19, RZ, RZ, RZ ;  /* 0x000000ffff137224 */ /* 0x000fe200078e00ff */
[----:B------:R-:W-:Y:S01]  /*7bf40*/  IADD3 R42, P3, P0, R24, R17, R26 ;  /* 0x00000011182a7210 */ /* 0x000fe2000787e01a */
[----:B------:R-:W-:Y:S01]  /*7bf50*/  IMAD.MOV.U32 R23, RZ, RZ, RZ ;  /* 0x000000ffff177224 */ /* 0x000fe200078e00ff */
[----:B------:R-:W-:Y:S01]  /*7bf60*/  IADD3.X R15, PT, PT, RZ, RZ, RZ, P1, P5 ;  /* 0x000000ffff0f7210 */ /* 0x000fe20000fea4ff */
[----:B------:R-:W-:Y:S01]  /*7bf70*/  IMAD.WIDE.U32 R18, R50, R39, R18 ;  /* 0x0000002732127225 */ /* 0x000fe200078e0012 */
[----:B------:R-:W-:-:S02]  /*7bf80*/  ISETP.GE.U32.AND P1, PT, R30, R16, PT ;  /* 0x000000101e00720c */ /* 0x000fc40003f26070 */
[----:B------:R-:W-:Y:S01]  /*7bf90*/  IADD3.X R17, PT, PT, RZ, RZ, RZ, P2, P6 ;  /* 0x000000ffff117210 */ /* 0x000fe200017ec4ff */
[----:B------:R-:W-:-:S04]  /*7bfa0*/  IMAD.WIDE.U32 R22, R52, R49, R22 ;  /* 0x0000003134167225 */ /* 0x000fc800078e0016 */
[----:B------:R-:W-:Y:S01]  /*7bfb0*/  IMAD.X R42, R42, 0x1, R31, P4 ;  /* 0x000000012a2a7824 */ /* 0x000fe200020e061f */
[----:B------:R-:W-:Y:S01]  /*7bfc0*/  IADD3 R34, P4, P5, R15, R18, R34 ;  /* 0x000000120f227210 */ /* 0x000fe20007d9e022 */
[----:B------:R-:W-:Y:S01]  /*7bfd0*/  IMAD.IADD R40, R37, 0x1, R23 ;  /* 0x0000000125287824 */ /* 0x000fe200078e0217 */
[----:B------:R-:W-:Y:S01]  /*7bfe0*/  IADD3 R36, P2, P6, R36, R22, R13 ;  /* 0x0000001624247210 */ /* 0x000fe20007e5e00d */
[----:B------:R-:W-:Y:S01]  /*7bff0*/  IMAD.IADD R62, R65, 0x1, R19 ;  /* 0x00000001413e7824 */ /* 0x000fe200078e0213 */
[----:B------:R-:W-:Y:S01]  /*7c000*/  ISETP.GE.U32.AND.EX P1, PT, R42, R31, PT, P1 ;  /* 0x0000001f2a00720c */ /* 0x000fe20003f26110 */
[-C--:B------:R-:W-:Y:S01]  /*7c010*/  IMAD.WIDE.U32 R18, R46, R53.reuse, RZ ;  /* 0x000000352e127225 */ /* 0x080fe200078e00ff */
[----:B------:R-:W-:Y:S02]  /*7c020*/  IADD3.X R40, PT, PT, R25, R40, RZ, P2, P6 ;  /* 0x0000002819287210 */ /* 0x000fe400017ec4ff */
[----:B------:R-:W-:Y:S01]  /*7c030*/  SEL R43, RZ, 0x1, P1 ;  /* 0x00000001ff2b7807 */ /* 0x000fe20000800000 */
[----:B------:R-:W-:Y:S01]  /*7c040*/  IMAD.WIDE.U32 R22, R47, R53, RZ ;  /* 0x000000352f167225 */ /* 0x000fe200078e00ff */
[----:B------:R-:W-:-:S03]  /*7c050*/  IADD3.X R62, PT, PT, RZ, R62, RZ, P4, P5 ;  /* 0x0000003eff3e7210 */ /* 0x000fc600027ea4ff */
[----:B------:R-:W-:-:S04]  /*7c060*/  IMAD.WIDE.U32 R24, R46, R52, RZ ;  /* 0x000000342e187225 */ /* 0x000fc800078e00ff */
[----:B------:R-:W-:Y:S02]  /*7c070*/  IMAD.IADD R15, R59, 0x1, R19 ;  /* 0x000000013b0f7824 */ /* 0x000fe400078e0213 */
[----:B------:R-:W-:Y:S02]  /*7c080*/  IMAD.MOV.U32 R13, RZ, RZ, RZ ;  /* 0x000000ffff0d7224 */ /* 0x000fe400078e00ff */
[----:B------:R-:W-:Y:S01]  /*7c090*/  IMAD.IADD R44, R35, 0x1, R29 ;  /* 0x00000001232c7824 */ /* 0x000fe200078e021d */
[----:B------:R-:W-:Y:S01]  /*7c0a0*/  IADD3 R24, P1, P2, R24, R15, R22 ;  /* 0x0000000f18187210 */ /* 0x000fe20007a3e016 */
[----:B------:R-:W-:Y:S01]  /*7c0b0*/  IMAD.WIDE.U32 R12, R50, R58, R12 ;  /* 0x0000003a320c7225 */ /* 0x000fe200078e000c */
[----:B------:R-:W-:Y:S02]  /*7c0c0*/  IADD3 R15, P6, PT, R43, R14, RZ ;  /* 0x0000000e2b0f7210 */ /* 0x000fe40007fde0ff */
[----:B------:R-:W-:Y:S01]  /*7c0d0*/  IADD3.X R38, PT, PT, RZ, RZ, RZ, P1, P2 ;  /* 0x000000ffff267210 */ /* 0x000fe20000fe44ff */
[----:B------:R-:W-:Y:S01]  /*7c0e0*/  IMAD.WIDE.U32 R28, R32, R51, RZ ;  /* 0x00000033201c7225 */ /* 0x000fe200078e00ff */
[----:B------:R-:W-:-:S02]  /*7c0f0*/  IADD3 R44, P4, P5, R17, R12, R44 ;  /* 0x0000000c112c7210 */ /* 0x000fc40007d9e02c */
[----:B------:R-:W-:Y:S01]  /*7c100*/  ISETP.GT.U32.AND P1, PT, R14, R15, PT ;  /* 0x0000000f0e00720c */ /* 0x000fe20003f24070 */
[----:B------:R-:W-:Y:S01]  /*7c110*/  IMAD.IADD R16, R45, 0x1, R23 ;  /* 0x000000012d107824 */ /* 0x000fe200078e0217 */
[----:B------:R-:W-:Y:S01]  /*7c120*/  IADD3 R79, P2, PT, R15, R18, RZ ;  /* 0x000000120f4f7210 */ /* 0x000fe20007f5e0ff */
[----:B------:R-:W-:Y:S02]  /*7c130*/  IMAD.IADD R60, R63, 0x1, R13 ;  /* 0x000000013f3c7824 */ /* 0x000fe400078e020d */
[----:B------:R-:W-:-:S03]  /*7c140*/  IMAD.WIDE.U32 R26, R49, R51, RZ ;  /* 0x00000033311a7225 */ /* 0x000fc600078e00ff */
[----:B------:R-:W-:Y:S01]  /*7c150*/  IADD3.X R60, PT, PT, RZ, R60, RZ, P4, P5 ;  /* 0x0000003cff3c7210 */ /* 0x000fe200027ea4ff */
[----:B------:R-:W-:-:S04]  /*7c160*/  IMAD.WIDE.U32 R22, R32, R50, RZ ;  /* 0x0000003220167225 */ /* 0x000fc800078e00ff */
[----:B------:R-:W-:Y:S02]  /*7c170*/  IMAD.IADD R77, R29, 0x1, R33 ;  /* 0x000000011d4d7824 */ /* 0x000fe400078e0221 */
[----:B------:R-:W-:Y:S02]  /*7c180*/  IMAD.IADD R19, R59, 0x1, R25 ;  /* 0x000000013b137824 */ /* 0x000fe400078e0219 */
[----:B------:R-:W-:Y:S01]  /*7c190*/  IMAD.MOV.U32 R17, RZ, RZ, RZ ;  /* 0x000000ffff117224 */ /* 0x000fe200078e00ff */
[----:B------:R-:W-:Y:S01]  /*7c1a0*/  IADD3 R77, P5, P4, R22, R77, R26 ;  /* 0x0000004d164d7210 */ /* 0x000fe20007cbe01a */
[----:B------:R-:W-:Y:S02]  /*7c1b0*/  IMAD.X R25, RZ, RZ, R64, P6 ;  /* 0x000000ffff197224 */ /* 0x000fe400030e0640 */
[----:B------:R-:W-:Y:S01]  /*7c1c0*/  IMAD.WIDE.U32 R16, R52, R47, R16 ;  /* 0x0000002f34107225 */ /* 0x000fe200078e0010 */
[----:B------:R-:W-:Y:S02]  /*7c1d0*/  P2R R22, PR, RZ, 0x20 ;  /* 0x00000020ff167803 */ /* 0x000fe40000000000 */
        /* <DEDUP_REMOVED lines=8> */
[----:B------:R-:W-:Y:S01]  /*7c260*/  IMAD R13, R77, R10, RZ ;  /* 0x0000000a4d0d7224 */ /* 0x000fe200078e02ff */
[----:B------:R-:W-:Y:S01]  /*7c270*/  ISETP.GT.U32.AND P1, PT, R16, R79, PT ;  /* 0x0000004f1000720c */ /* 0x000fe20003f24070 */
[----:B------:R-:W-:Y:S01]  /*7c280*/  IMAD.WIDE.U32 R16, R48, R52, RZ ;  /* 0x0000003430107225 */ /* 0x000fe200078e00ff */
[----:B------:R-:W-:Y:S02]  /*7c290*/  IADD3.X R75, PT, PT, R62, R75, RZ, P2, P5 ;  /* 0x0000004b3e4b7210 */ /* 0x000fe400017ea4ff */
[----:B------:R-:W-:Y:S01]  /*7c2a0*/  ISETP.GT.U32.AND.EX P1, PT, R25, R26, PT, P1 ;  /* 0x0000001a1900720c */ /* 0x000fe20003f24110 */
[----:B------:R-:W-:Y:S01]  /*7c2b0*/  IMAD.WIDE.U32 R18, R28, R10, RZ ;  /* 0x0000000a1c127225 */ /* 0x000fe200078e00ff */
[----:B------:R-:W-:-:S03]  /*7c2c0*/  IADD3.X R64, PT, PT, RZ, RZ, RZ, P3, P0 ;  /* 0x000000ffff407210 */ /* 0x000fc60001fe04ff */
        /* <DEDUP_REMOVED lines=120> */
[----:B------:R-:W-:Y:S01]  /*7ca50*/  IMAD.WIDE.U32 R20, P5, R18, R9, R20 ;  /* 0x0000000912147225 */ /* 0x000fe200078a0014 */
[----:B------:R-:W-:-:S03]  /*7ca60*/  ISETP.NE.AND P6, PT, R22, RZ, PT ;  /* 0x000000ff1600720c */ /* 0x000fc60003fc5270 */
[----:B------:R-:W-:Y:S01]  /*7ca70*/  IMAD R22, R73, R10, RZ ;  /* 0x0000000a49167224 */ /* 0x000fe200078e02ff */
[----:B------:R-:W-:Y:S01]  /*7ca80*/  IADD3.X R74, PT, PT, RZ, RZ, RZ, P6, P4 ;  /* 0x000000ffff4a7210 */ /* 0x000fe200037e84ff */
[----:B------:R-:W-:-:S04]  /*7ca90*/  IMAD.WIDE.U32 R18, R18, R8, RZ ;  /* 0x0000000812127225 */ /* 0x000fc800078e00ff */
[----:B------:R-:W-:Y:S02]  /*7caa0*/  IMAD R79, R75, R11, R22 ;  /* 0x0000000b4b4f7224 */ /* 0x000fe400078e0216 */
[----:B------:R-:W-:Y:S01]  /*7cab0*/  IMAD.X R29, RZ, RZ, RZ, P5 ;  /* 0x000000ffff1d7224 */ /* 0x000fe200028e06ff */
[----:B------:R-:W-:Y:S01]  /*7cac0*/  IADD3 R76, P5, PT, R19, R20, RZ ;  /* 0x00000014134c7210 */ /* 0x000fe20007fbe0ff */
[----:B------:R-:W-:Y:S02]  /*7cad0*/  IMAD.IADD R79, R13, 0x1, R79 ;  /* 0x000000010d4f7824 */ /* 0x000fe400078e024f */
[----:B------:R-:W-:Y:S02]  /*7cae0*/  IMAD.MOV.U32 R28, RZ, RZ, R21 ;  /* 0x000000ffff1c7224 */ /* 0x000fe400078e0015 */
[----:B------:R-:W-:-:S04]  /*7caf0*/  IMAD.WIDE.U32 R24, R79, R2, RZ ;  /* 0x000000024f187225 */ /* 0x000fc800078e00ff */
[----:B------:R-:W-:-:S04]  /*7cb00*/  IMAD.WIDE.U32.X R20, R31, R9, R28, P5 ;  /* 0x000000091f147225 */ /* 0x000fc800028e041c */
[----:B------:R-:W-:-:S04]  /*7cb10*/  IMAD.WIDE.U32 R24, P5, R12, R3, R24 ;  /* 0x000000030c187225 */ /* 0x000fc800078a0018 */
[----:B------:R-:W-:-:S04]  /*7cb20*/  IMAD.WIDE.U32 R28, R12, R2, RZ ;  /* 0x000000020c1c7225 */ /* 0x000fc800078e00ff */
[----:B------:R-:W-:Y:S01]  /*7cb30*/  IMAD.X R31, RZ, RZ, RZ, P5 ;  /* 0x000000ffff1f7224 */ /* 0x000fe200028e06ff */
[----:B------:R-:W-:Y:S01]  /*7cb40*/  IADD3 R24, P4, PT, R29, R24, RZ ;  /* 0x000000181d187210 */ /* 0x000fe20007f9e0ff */
[----:B------:R-:W-:Y:S01]  /*7cb50*/  IMAD.MOV.U32 R30, RZ, RZ, R25 ;  /* 0x000000ffff1e7224 */ /* 0x000fe200078e0019 */
[----:B------:R-:W-:Y:S01]  /*7cb60*/  IADD3 RZ, P5, PT, R75, R28, RZ ;  /* 0x0000001c4bff7210 */ /* 0x000fe20007fbe0ff */
[----:B------:R-:W-:Y:S02]  /*7cb70*/  IMAD.IADD R22, R27, 0x1, R37 ;  /* 0x000000011b167824 */ /* 0x000fe400078e0225 */
[----:B------:R-:W-:Y:S01]  /*7cb80*/  IMAD.WIDE.U32 R26, R32, R57, RZ ;  /* 0x00000039201a7225 */ /* 0x000fe200078e00ff */
[----:B------:R-:W-:-:S03]  /*7cb90*/  IADD3.X RZ, P5, PT, R73, R24, RZ, P5, !PT ;  /* 0x0000001849ff7210 */ /* 0x000fc60002fbe4ff */
[----:B------:R-:W-:-:S04]  /*7cba0*/  IMAD.WIDE.U32 R28, R79, R4, RZ ;  /* 0x000000044f1c7225 */ /* 0x000fc800078e00ff */
[----:B------:R-:W-:-:S04]  /*7cbb0*/  IMAD.WIDE.U32.X R30, R79, R3, R30, P4 ;  /* 0x000000034f1e7225 */ /* 0x000fc800020e041e */
[----:B------:R-:W-:Y:S01]  /*7cbc0*/  IMAD.IADD R13, R33, 0x1, R27 ;  /* 0x00000001210d7824 */ /* 0x000fe200078e021b */
[----:B------:R-:W-:Y:S01]  /*7cbd0*/  IADD3.X R73, P6, PT, RZ, R30, RZ, P5, !PT ;  /* 0x0000001eff497210 */ /* 0x000fe20002fde4ff */
[----:B------:R-:W-:Y:S01]  /*7cbe0*/  IMAD.WIDE.U32 R28, P0, R12, R5, R28 ;  /* 0x000000050c1c7225 */ /* 0x000fe2000780001c */
[----:B------:R-:W-:Y:S02]  /*7cbf0*/  IADD3 R62, P5, PT, R69, R26, RZ ;  /* 0x0000001a453e7210 */ /* 0x000fe40007fbe0ff */
[----:B------:R-:W-:Y:S01]  /*7cc00*/  IADD3 R13, P4, P3, R16, R13, R14 ;  /* 0x0000000d100d7210 */ /* 0x000fe20007b9e00e */
[----:B------:R-:W-:Y:S01]  /*7cc10*/  IMAD.WIDE.U32 R16, R12, R4, RZ ;  /* 0x000000040c107225 */ /* 0x000fe200078e00ff */
[----:B------:R-:W-:-:S03]  /*7cc20*/  IADD3.X R30, PT, PT, RZ, RZ, RZ, P2, P1 ;  /* 0x000000ffff1e7210 */ /* 0x000fc600017e24ff */
        /* <DEDUP_REMOVED lines=21> */
[----:B------:R-:W-:Y:S01]  /*7cd80*/  IMAD.WIDE.U32 R14, R73, R10, RZ ;  /* 0x0000000a490e7225 */ /* 0x000fe200078e00ff */
[----:B------:R-:W-:Y:S02]  /*7cd90*/  IADD3 R27, P2, PT, R19, R24, RZ ;  /* 0x00000018131b7210 */ /* 0x000fe40007f5e0ff */
[----:B------:R-:W-:Y:S01]  /*7cda0*/  IADD3 R28, P0, PT, R13, R18, RZ ;  /* 0x000000120d1c7210 */ /* 0x000fe20007f1e0ff */
[----:B------:R-:W-:Y:S01]  /*7cdb0*/  IMAD.WIDE.U32 R18, R79, R8, RZ ;  /* 0x000000084f127225 */ /* 0x000fe200078e00ff */
[----:B------:R-:W-:Y:S02]  /*7cdc0*/  IADD3.X R70, P5, P6, R20, RZ, RZ, P6, P5 ;  /* 0x000000ff14467210 */ /* 0x000fe400036aa4ff */
[----:B------:R-:W-:Y:S01]  /*7cdd0*/  IADD3.X R68, P1, PT, R68, R23, RZ, P1, !PT ;  /* 0x0000001744447210 */ /* 0x000fe20000f3e4ff */
[----:B------:R-:W-:Y:S01]  /*7cde0*/  IMAD R20, R75, R10, RZ ;  /* 0x0000000a4b147224 */ /* 0x000fe200078e02ff */
[----:B------:R-:W-:Y:S01]  /*7cdf0*/  IADD3.X R72, PT, PT, R21, RZ, RZ, P5, P6 ;  /* 0x000000ff15487210 */ /* 0x000fe20002fec4ff */
[----:B------:R-:W-:Y:S01]  /*7ce00*/  IMAD.WIDE.U32 R18, P5, R12, R9, R18 ;  /* 0x000000090c127225 */ /* 0x000fe200078a0012 */
[----:B------:R-:W-:-:S03]  /*7ce10*/  IADD3.X R68, P0, PT, R68, R27, RZ, P0, !PT ;  /* 0x0000001b44447210 */ /* 0x000fc6000071e4ff */
[----:B------:R-:W-:Y:S02]  /*7ce20*/  IMAD R31, R73, R11, R20 ;  /* 0x0000000b491f7224 */ /* 0x000fe400078e0214 */
[----:B------:R-:W-:-:S04]  /*7ce30*/  IMAD.WIDE.U32 R12, R12, R8, RZ ;  /* 0x000000080c0c7225 */ /* 0x000fc800078e00ff */
[----:B------:R-:W-:Y:S02]  /*7ce40*/  IMAD.MOV.U32 R16, RZ, RZ, R25 ;  /* 0x000000ffff107224 */ /* 0x000fe400078e0019 */
[----:B------:R-:W-:Y:S02]  /*7ce50*/  IMAD.IADD R31, R15, 0x1, R31 ;  /* 0x000000010f1f7824 */ /* 0x000fe400078e021f */
[----:B------:R-:W-:Y:S02]  /*7ce60*/  IMAD.MOV.U32 R23, RZ, RZ, RZ ;  /* 0x000000ffff177224 */ /* 0x000fe400078e00ff */
[----:B------:R-:W-:Y:S01]  /*7ce70*/  IMAD.X R25, RZ, RZ, RZ, P5 ;  /* 0x000000ffff197224 */ /* 0x000fe200028e06ff */
[----:B------:R-:W-:Y:S01]  /*7ce80*/  IADD3 R77, P5, PT, R13, R18, RZ ;  /* 0x000000120d4d7210 */ /* 0x000fe20007fbe0ff */
[----:B------:R-:W-:-:S04]  /*7ce90*/  IMAD.WIDE.U32.X R16, R79, R7, R16, P2 ;  /* 0x000000074f107225 */ /* 0x000fc800010e0410 */
[----:B------:R-:W-:Y:S01]  /*7cea0*/  IMAD.WIDE.U32 R26, R31, R2, RZ ;  /* 0x000000021f1a7225 */ /* 0x000fe200078e00ff */
[----:B------:R-:W-:-:S03]  /*7ceb0*/  IADD3.X R15, P0, P1, R16, RZ, RZ, P0, P1 ;  /* 0x000000ff100f7210 */ /* 0x000fc600001024ff */
[----:B------:R-:W-:Y:S02]  /*7cec0*/  IMAD.MOV.U32 R24, RZ, RZ, R19 ;  /* 0x000000ffff187224 */ /* 0x000fe400078e0013 */
[----:B------:R-:W-:-:S04]  /*7ced0*/  IMAD.WIDE.U32 R22, R50, R49, R22 ;  /* 0x0000003132167225 */ /* 0x000fc800078e0016 */
[----:B------:R-:W-:Y:S01]  /*7cee0*/  IMAD.WIDE.U32 R20, R14, R2, RZ ;  /* 0x000000020e147225 */ /* 0x000fe200078e00ff */
[----:B------:R-:W-:-:S03]  /*7cef0*/  IADD3 R81, P6, P2, R74, R22, R81 ;  /* 0x000000164a517210 */ /* 0x000fc60007ade051 */
[----:B------:R-:W-:-:S04]  /*7cf00*/  IMAD.WIDE.U32.X R18, R79, R9, R24, P5 ;  /* 0x000000094f127225 */ /* 0x000fc800028e0418 */
[----:B------:R-:W-:Y:S01]  /*7cf10*/  IMAD.WIDE.U32 R24, P5, R14, R3, R26 ;  /* 0x000000030e187225 */ /* 0x000fe200078a001a */
[----:B------:R-:W-:Y:S02]  /*7cf20*/  IADD3.X R26, PT, PT, R17, RZ, RZ, P0, P1 ;  /* 0x000000ff111a7210 */ /* 0x000fe400007e24ff */
[----:B------:R-:W-:Y:S01]  /*7cf30*/  IADD3 RZ, P0, PT, R73, R20, RZ ;  /* 0x0000001449ff7210 */ /* 0x000fe20007f1e0ff */
        /* <DEDUP_REMOVED lines=41> */
[----:B------:R-:W-:Y:S01]  /*7d1d0*/  IADD3 R24, P5, PT, R19, R16, RZ ;  /* 0x0000001013187210 */ /* 0x000fe20007fbe0ff */
[----:B------:R-:W-:Y:S01]  /*7d1e0*/  IMAD.WIDE.U32 R16, R25, R10, RZ ;  /* 0x0000000a19107225 */ /* 0x000fe200078e00ff */
[----:B------:R-:W-:-:S02]  /*7d1f0*/  ISETP.GE.U32.AND.EX P1, PT, R27, R74, PT, P1 ;  /* 0x0000004a1b00720c */ /* 0x000fc40003f26110 */
[----:B------:R-:W-:Y:S01]  /*7d200*/  IADD3 R26, P6, PT, R15, R18, RZ ;  /* 0x000000120f1a7210 */ /* 0x000fe20007fde0ff */
[----:B------:R-:W-:Y:S01]  /*7d210*/  IMAD.WIDE.U32 R18, R31, R8, RZ ;  /* 0x000000081f127225 */ /* 0x000fe200078e00ff */
[----:B------:R-:W-:Y:S02]  /*7d220*/  IADD3.X R43, P2, PT, R43, R22, RZ, P0, !PT ;  /* 0x000000162b2b7210 */ /* 0x000fe4000075e4ff */
[----:B------:R-:W-:Y:S01]  /*7d230*/  SEL R75, RZ, 0x1, P1 ;  /* 0x00000001ff4b7807 */ /* 0x000fe20000800000 */
[----:B------:R-:W-:Y:S01]  /*7d240*/  IMAD.IADD R17, R17, 0x1, R21 ;  /* 0x0000000111117824 */ /* 0x000fe200078e0215 */
[----:B------:R-:W-:Y:S01]  /*7d250*/  IADD3.X R43, P1, PT, R43, R24, RZ, P6, !PT ;  /* 0x000000182b2b7210 */ /* 0x000fe2000373e4ff */
[----:B------:R-:W-:Y:S01]  /*7d260*/  IMAD.WIDE.U32.X R20, R31, R7, R12, P5 ;  /* 0x000000071f147225 */ /* 0x000fe200028e040c */
[----:B------:R-:W-:-:S03]  /*7d270*/  IADD3 R75, P0, PT, R75, R64, RZ ;  /* 0x000000404b4b7210 */ /* 0x000fc60007f1e0ff */
        /* <DEDUP_REMOVED lines=42> */
[----:B------:R-:W-:Y:S01]  /*7d520*/  SEL R19, RZ, 0x1, P0 ;  /* 0x00000001ff137807 */ /* 0x000fe20000000000 */
[----:B------:R-:W-:Y:S01]  /*7d530*/  IMAD.WIDE.U32 R14, R17, R6, RZ ;  /* 0x00000006110e7225 */ /* 0x000fe200078e00ff */
[----:B------:R-:W-:-:S02]  /*7d540*/  IADD3.X R20, P1, P2, R12, RZ, RZ, P2, P1 ;  /* 0x000000ff0c147210 */ /* 0x000fc400012224ff */
[----:B------:R-:W-:Y:S02]  /*7d550*/  IADD3.X R18, PT, PT, RZ, RZ, RZ, P4, P3 ;  /* 0x000000ffff127210 */ /* 0x000fe400027e64ff */
[----:B------:R-:W-:Y:S02]  /*7d560*/  ISETP.GE.U32.AND.EX P5, PT, R36, R77, PT, P5 ;  /* 0x0000004d2400720c */ /* 0x000fe40003fa6150 */
[----:B------:R-:W-:Y:S02]  /*7d570*/  ISETP.GE.U32.AND P0, PT, R28, R75, PT ;  /* 0x0000004b1c00720c */ /* 0x000fe40003f06070 */
[----:B------:R-:W-:Y:S02]  /*7d580*/  IADD3 R30, P4, P3, R71, R34, R30 ;  /* 0x00000022471e7210 */ /* 0x000fe40007b9e01e */
[----:B------:R-:W-:Y:S02]  /*7d590*/  IADD3.X R21, PT, PT, R13, RZ, RZ, P1, P2 ;  /* 0x000000ff0d157210 */ /* 0x000fe40000fe44ff */
[----:B------:R-:W-:Y:S01]  /*7d5a0*/  IADD3 R60, P6, P2, R19, R60, R18 ;  /* 0x0000003c133c7210 */ /* 0x000fe20007ade012 */
[----:B------:R-:W-:Y:S01]  /*7d5b0*/  IMAD.WIDE.U32 R18, R16, R6, RZ ;  /* 0x0000000610127225 */ /* 0x000fe200078e00ff */
[----:B------:R-:W-:-:S02]  /*7d5c0*/  ISETP.GE.U32.AND.EX P0, PT, R69, R36, PT, P0 ;  /* 0x000000244500720c */ /* 0x000fc40003f06100 */
[----:B------:R-:W-:Y:S01]  /*7d5d0*/  SEL R26, RZ, 0x1, P5 ;  /* 0x00000001ff1a7807 */ /* 0x000fe20002800000 */
[----:B------:R-:W-:Y:S01]  /*7d5e0*/  IMAD.WIDE.U32 R12, P5, R16, R7, R14 ;  /* 0x00000007100c7225 */ /* 0x000fe200078a000e */
[----:B------:R-:W-:Y:S02]  /*7d5f0*/  IADD3 R15, P1, PT, R20, R27, RZ ;  /* 0x0000001b140f7210 */ /* 0x000fe40007f3e0ff */
[----:B------:R-:W-:Y:S02]  /*7d600*/  IADD3.X R38, PT, PT, RZ, R38, RZ, P4, P3 ;  /* 0x00000026ff267210 */ /* 0x000fe400027e64ff */
        /* <DEDUP_REMOVED lines=78> */
.L_x_222:
        /* <DEDUP_REMOVED lines=21> */
.L_x_223:
        /* <DEDUP_REMOVED lines=69> */
.L_x_224:
        /* <DEDUP_REMOVED lines=21> */
.L_x_225:
        /* <DEDUP_REMOVED lines=76> */
.L_x_226:
        /* <DEDUP_REMOVED lines=21> */
.L_x_227:
        /* <DEDUP_REMOVED lines=9> */
[----:B------:R-:W-:-:S03]  /*7e880*/  IMAD.WIDE.U32 R20, R49, R32, RZ ;  /* 0x0000002031147225 */ /* 0x000fc600078e00ff */
[----:B------:R-:W-:Y:S01]  /*7e890*/  IADD3 R74, P1, P6, R30, R27, R74 ;  /* 0x0000001b1e4a7210 */ /* 0x000fe20007e3e04a */
[----:B------:R-:W-:Y:S02]  /*7e8a0*/  IMAD.IADD R23, R37, 0x1, R21 ;  /* 0x0000000125177824 */ /* 0x000fe400078e0215 */
[----:B------:R-:W-:Y:S01]  /*7e8b0*/  IMAD.IADD R27, R35, 0x1, R29 ;  /* 0x00000001231b7824 */ /* 0x000fe200078e021d */
[----:B------:R-:W-:Y:S01]  /*7e8c0*/  IADD3.X R72, PT, PT, RZ, RZ, RZ, P1, P6 ;  /* 0x000000ffff487210 */ /* 0x000fe20000fec4ff */
[----:B------:R-:W-:Y:S01]  /*7e8d0*/  IMAD.IADD R38, R63, 0x1, R25 ;  /* 0x000000013f267824 */ /* 0x000fe200078e0219 */
[C-C-:B------:R-:W-:Y:S01]  /*7e8e0*/  SHF.L.U64.HI R44, R20.reuse, 0x1, R23.reuse ;  /* 0x00000001142c7819 */ /* 0x140fe20000010217 */
[----:B------:R-:W-:Y:S01]  /*7e8f0*/  IMAD.WIDE.U32 R24, R47, R46, RZ ;  /* 0x0000002e2f187225 */ /* 0x000fe200078e00ff */
[--C-:B------:R-:W-:Y:S02]  /*7e900*/  SHF.R.U64 R42, R20, 0x1f, R23.reuse ;  /* 0x0000001f142a7819 */ /* 0x100fe40000001217 */
[----:B------:R-:W-:Y:S01]  /*7e910*/  SHF.R.U32.HI R23, RZ, 0x1f, R23 ;  /* 0x0000001fff177819 */ /* 0x000fe20000011617 */
[----:B------:R-:W-:Y:S01]  /*7e920*/  IMAD.WIDE.U32 R28, R32, R32, RZ ;  /* 0x00000020201c7225 */ /* 0x000fe200078e00ff */
[----:B------:R-:W-:-:S02]  /*7e930*/  LOP3.LUT R42, R42, 0xfffffffe, RZ, 0xc0, !PT ;  /* 0xfffffffe2a2a7812 */ /* 0x000fc400078ec0ff */
[----:B------:R-:W-:Y:S01]  /*7e940*/  LOP3.LUT R43, R23, 0x1, RZ, 0xc0, !PT ;  /* 0x00000001172b7812 */ /* 0x000fe200078ec0ff */
[----:B------:R-:W-:Y:S02]  /*7e950*/  IMAD.SHL.U32 R71, R20, 0x2, RZ ;  /* 0x0000000214477824 */ /* 0x000fe400078e00ff */
[----:B------:R-:W-:Y:S02]  /*7e960*/  IMAD.IADD R77, R45, 0x1, R25 ;  /* 0x000000012d4d7824 */ /* 0x000fe400078e0219 */
[----:B------:R-:W-:Y:S01]  /*7e970*/  IMAD.IADD R20, R33, 0x1, R29 ;  /* 0x0000000121147824 */ /* 0x000fe200078e021d */
[----:B------:R-:W-:Y:S01]  /*7e980*/  LOP3.LUT R71, R71, 0xfffffffe, RZ, 0xc0, !PT ;  /* 0xfffffffe47477812 */ /* 0x000fe200078ec0ff */
[----:B------:R-:W-:Y:S01]  /*7e990*/  IMAD.IADD R73, R61, 0x1, R31 ;  /* 0x000000013d497824 */ /* 0x000fe200078e021f */
[--C-:B------:R-:W-:Y:S01]  /*7e9a0*/  SHF.L.U64.HI R64, R24, 0x1, R77.reuse ;  /* 0x0000000118407819 */ /* 0x100fe2000001024d */
[----:B------:R-:W-:Y:S01]  /*7e9b0*/  IMAD.WIDE.U32 R30, R46, R32, RZ ;  /* 0x000000202e1e7225 */ /* 0x000fe200078e00ff */
[----:B------:R-:W-:-:S02]  /*7e9c0*/  SHF.R.U64 R62, R24, 0x1f, R77 ;  /* 0x0000001f183e7819 */ /* 0x000fc4000000124d */
[----:B------:R-:W-:Y:S01]  /*7e9d0*/  IADD3 R71, P0, PT, R71, R20, RZ ;  /* 0x0000001447477210 */ /* 0x000fe20007f1e0ff */
[----:B------:R-:W-:-:S04]  /*7e9e0*/  IMAD.WIDE.U32 R40, R46, R46, RZ ;  /* 0x0000002e2e287225 */ /* 0x000fc800078e00ff */
[----:B------:R-:W-:Y:S02]  /*7e9f0*/  IMAD.SHL.U32 R29, R24, 0x2, RZ ;  /* 0x00000002181d7824 */ /* 0x000fe400078e00ff */
[----:B------:R-:W-:-:S04]  /*7ea00*/  IMAD.WIDE.U32 R20, R47, R32, RZ ;  /* 0x000000202f147225 */ /* 0x000fc800078e00ff */
[----:B------:R-:W-:-:S04]  /*7ea10*/  IMAD.WIDE.U32 R24, R46, R49, RZ ;  /* 0x000000312e187225 */ /* 0x000fc800078e00ff */
[C---:B------:R-:W-:Y:S02]  /*7ea20*/  IMAD.IADD R31, R59.reuse, 0x1, R31 ;  /* 0x000000013b1f7824 */ /* 0x040fe400078e021f */
[----:B------:R-:W-:Y:S01]  /*7ea30*/  IMAD.IADD R69, R59, 0x1, R41 ;  /* 0x000000013b457824 */ /* 0x000fe200078e0229 */
[----:B------:R-:W-:Y:S01]  /*7ea40*/  LOP3.LUT R41, R44, 0x1, RZ, 0xc0, !PT ;  /* 0x000000012c297812 */ /* 0x000fe200078ec0ff */
[----:B------:R-:W-:Y:S01]  /*7ea50*/  IMAD.WIDE.U32 R42, R49, R49, R42 ;  /* 0x00000031312a7225 */ /* 0x000fe200078e002a */
[----:B------:R-:W-:Y:S02]  /*7ea60*/  IADD3 R31, P3, P4, R24, R31, R20 ;  /* 0x0000001f181f7210 */ /* 0x000fe40007c7e014 */
[----:B------:R-:W-:Y:S01]  /*7ea70*/  LOP3.LUT R24, R29, 0xfffffffe, RZ, 0xc0, !PT ;  /* 0xfffffffe1d187812 */ /* 0x000fe200078ec0ff */
[----:B------:R-:W-:Y:S01]  /*7ea80*/  IMAD.X R41, RZ, RZ, R41, P0 ;  /* 0x000000ffff297224 */ /* 0x000fe200000e0629 */
[----:B------:R-:W-:Y:S01]  /*7ea90*/  SHF.R.U32.HI R23, RZ, 0x1f, R31 ;  /* 0x0000001fff177819 */ /* 0x000fe2000001161f */
[----:B------:R-:W-:Y:S01]  /*7eaa0*/  IMAD.WIDE.U32 R32, R48, R47, RZ ;  /* 0x0000002f30207225 */ /* 0x000fe200078e00ff */
[----:B------:R-:W-:-:S02]  /*7eab0*/  IADD3 R24, P1, PT, R24, R69, RZ ;  /* 0x0000004518187210 */ /* 0x000fc40007f3e0ff */
[----:B------:R-:W-:Y:S01]  /*7eac0*/  IADD3 R20, P6, PT, R41, R42, RZ ;  /* 0x0000002a29147210 */ /* 0x000fe20007fde0ff */
[----:B------:R-:W-:Y:S01]  /*7ead0*/  IMAD.WIDE.U32 R34, R39, R46, RZ ;  /* 0x0000002e27227225 */ /* 0x000fe200078e00ff */
[----:B------:R-:W-:-:S03]  /*7eae0*/  IADD3 R41, P0, PT, R23, R26, RZ ;  /* 0x0000001a17297210 */ /* 0x000fc60007f1e0ff */
[----:B------:R-:W-:Y:S02]  /*7eaf0*/  IMAD.X R44, R37, 0x1, R43, P6 ;  /* 0x00000001252c7824 */ /* 0x000fe400030e062b */
[----:B------:R-:W-:Y:S01]  /*7eb00*/  IMAD.IADD R42, R65, 0x1, R35 ;  /* 0x00000001412a7824 */ /* 0x000fe200078e0223 */
[----:B------:R-:W-:Y:S01]  /*7eb10*/  IADD3 R35, P6, PT, R41, R40, RZ ;  /* 0x0000002829237210 */ /* 0x000fe20007fde0ff */
[----:B------:R-:W-:Y:S02]  /*7eb20*/  IMAD.IADD R29, R61, 0x1, R33 ;  /* 0x000000013d1d7824 */ /* 0x000fe400078e0221 */
[----:B------:R-:W-:Y:S02]  /*7eb30*/  IMAD.MOV.U32 R43, RZ, RZ, RZ ;  /* 0x000000ffff2b7224 */ /* 0x000fe400078e00ff */
[----:B------:R-:W-:Y:S01]  /*7eb40*/  IMAD.X R33, RZ, RZ, R74, P0 ;  /* 0x000000ffff217224 */ /* 0x000fe200000e064a */
[----:B------:R-:W-:Y:S01]  /*7eb50*/  ISETP.GT.U32.AND P0, PT, R26, R41, PT ;  /* 0x000000291a00720c */ /* 0x000fe20003f04070 */
[----:B------:R-:W-:-:S03]  /*7eb60*/  IMAD.WIDE.U32 R42, R47, R39, R42 ;  /* 0x000000272f2a7225 */ /* 0x000fc600078e002a */
[----:B------:R-:W-:Y:S01]  /*7eb70*/  ISETP.GT.U32.AND.EX P0, PT, R74, R33, PT, P0 ;  /* 0x000000214a00720c */ /* 0x000fe20003f04100 */
[----:B------:R-:W-:Y:S02]  /*7eb80*/  IMAD.IADD R36, R65, 0x1, R75 ;  /* 0x0000000141247824 */ /* 0x000fe400078e024b */
[----:B------:R-:W-:Y:S02]  /*7eb90*/  IMAD.MOV.U32 R37, RZ, RZ, RZ ;  /* 0x000000ffff257224 */ /* 0x000fe400078e00ff */
[----:B------:R-:W-:Y:S01]  /*7eba0*/  IMAD.X R75, R33, 0x1, R24, P6 ;  /* 0x00000001214b7824 */ /* 0x000fe200030e0618 */
[----:B------:R-:W-:Y:S01]  /*7ebb0*/  IADD3 R24, P6, PT, R29, R42, RZ ;  /* 0x0000002a1d187210 */ /* 0x000fe20007fde0ff */
[----:B------:R-:W-:Y:S01]  /*7ebc0*/  IMAD.WIDE.U32 R68, R49, R39, R36 ;  /* 0x0000002731447225 */ /* 0x000fe200078e0024 */
[----:B------:R-:W-:Y:S02]  /*7ebd0*/  SEL R29, R26, R41, P0 ;  /* 0x000000291a1d7207 */ /* 0x000fe40000000000 */
[----:B------:R-:W-:Y:S01]  /*7ebe0*/  SEL R33, R74, R33, P0 ;  /* 0x000000214a217207 */ /* 0x000fe20000000000 */
[----:B------:R-:W-:Y:S01]  /*7ebf0*/  IMAD.MOV.U32 R39, RZ, RZ, RZ ;  /* 0x000000ffff277224 */ /* 0x000fe200078e00ff */
[----:B------:R-:W-:Y:S01]  /*7ec00*/  ISETP.GT.U32.AND P0, PT, R29, R35, PT ;  /* 0x000000231d00720c */ /* 0x000fe20003f04070 */
[----:B------:R-:W-:Y:S01]  /*7ec10*/  IMAD.WIDE.U32 R36, R28, R10, RZ ;  /* 0x0000000a1c247225 */ /* 0x000fe200078e00ff */
[----:B------:R-:W-:-:S02]  /*7ec20*/  SHF.R.U32.HI R29, RZ, 0x1f, R77 ;  /* 0x0000001fff1d7819 */ /* 0x000fc4000001164d */
[----:B------:R-:W-:Y:S01]  /*7ec30*/  LOP3.LUT R42, R62, 0xfffffffe, RZ, 0xc0, !PT ;  /* 0xfffffffe3e2a7812 */ /* 0x000fe200078ec0ff */
[----:B------:R-:W-:Y:S01]  /*7ec40*/  IMAD.WIDE.U32 R40, R58, R49, R38 ;  /* 0x000000313a287225 */ /* 0x000fe200078e0026 */
[----:B------:R-:W-:Y:S02]  /*7ec50*/  LOP3.LUT R38, R64, 0x1, RZ, 0xc0, !PT ;  /* 0x0000000140267812 */ /* 0x000fe400078ec0ff */
[----:B------:R-:W-:Y:S01]  /*7ec60*/  ISETP.GT.U32.AND.EX P0, PT, R33, R75, PT, P0 ;  /* 0x0000004b2100720c */ /* 0x000fe20003f04100 */
[----:B------:R-:W-:Y:S01]  /*7ec70*/  IMAD.X R70, R65, 0x1, R43, P6 ;  /* 0x0000000141467824 */ /* 0x000fe200030e062b */
[----:B------:R-:W-:Y:S01]  /*7ec80*/  LOP3.LUT R43, R29, 0x1, RZ, 0xc0, !PT ;  /* 0x000000011d2b7812 */ /* 0x000fe200078ec0ff */
[----:B------:R-:W-:Y:S01]  /*7ec90*/  IMAD.X R29, RZ, RZ, R38, P1 ;  /* 0x000000ffff1d7224 */ /* 0x000fe200008e0626 */
[----:B------:R-:W-:Y:S01]  /*7eca0*/  IADD3 R58, P1, P6, R72, R68, R73 ;  /* 0x00000044483a7210 */ /* 0x000fe20007e3e049 */
[----:B------:R-:W-:Y:S01]  /*7ecb0*/  IMAD.IADD R65, R65, 0x1, R69 ;  /* 0x0000000141417824 */ /* 0x000fe200078e0245 */
[----:B------:R-:W-:Y:S01]  /*7ecc0*/  SEL R69, RZ, 0x1, !P0 ;  /* 0x00000001ff457807 */ /* 0x000fe20004000000 */
[----:B------:R-:W-:-:S03]  /*7ecd0*/  IMAD.WIDE.U32 R38, R36, R2, RZ ;  /* 0x0000000224267225 */ /* 0x000fc600078e00ff */
[----:B------:R-:W-:Y:S01]  /*7ece0*/  IADD3.X R33, PT, PT, RZ, R65, RZ, P1, P6 ;  /* 0x00000041ff217210 */ /* 0x000fe20000fec4ff */
[----:B------:R-:W-:Y:S01]  /*7ecf0*/  IMAD R62, R71, R10, RZ ;  /* 0x0000000a473e7224 */ /* 0x000fe200078e02ff */
[----:B------:R-:W-:Y:S01]  /*7ed00*/  IADD3 RZ, P1, PT, R28, R38, RZ ;  /* 0x000000261cff7210 */ /* 0x000fe20007f3e0ff */
[----:B------:R-:W-:Y:S01]  /*7ed10*/  IMAD.WIDE.U32 R42, R47, R47, R42 ;  /* 0x0000002f2f2a7225 */ /* 0x000fe200078e002a */
[----:B------:R-:W-:-:S03]  /*7ed20*/  IADD3.X R38, PT, PT, RZ, RZ, RZ, P2, P5 ;  /* 0x000000ffff267210 */ /* 0x000fc600017ea4ff */
[----:B------:R-:W-:Y:S01]  /*7ed30*/  IMAD R73, R28, R11, R62 ;  /* 0x0000000b1c497224 */ /* 0x000fe200078e023e */
[----:B------:R-:W-:Y:S01]  /*7ed40*/  IADD3 R42, P0, P6, R29, R42, R58 ;  /* 0x0000002a1d2a7210 */ /* 0x000fe20007e1e03a */
[----:B------:R-:W-:Y:S02]  /*7ed50*/  IMAD.IADD R28, R45, 0x1, R43 ;  /* 0x000000012d1c7824 */ /* 0x000fe400078e022b */
        /* <DEDUP_REMOVED lines=20> */
[----:B------:R-:W-:Y:S01]  /*7eea0*/  IMAD.WIDE.U32 R28, R36, R4, RZ ;  /* 0x00000004241c7225 */ /* 0x000fe200078e00ff */
[----:B------:R-:W-:Y:S02]  /*7eeb0*/  IADD3.X R39, PT, PT, RZ, RZ, RZ, P5, P6 ;  /* 0x000000ffff277210 */ /* 0x000fe40002fec4ff */
[----:B------:R-:W-:Y:S01]  /*7eec0*/  IADD3 R27, P5, PT, R69, R22, RZ ;  /* 0x00000016451b7210 */ /* 0x000fe20007fbe0ff */
[----:B------:R-:W-:Y:S01]  /*7eed0*/  IMAD.MOV.U32 R34, RZ, RZ, R65 ;  /* 0x000000ffff227224 */ /* 0x000fe200078e0041 */
[----:B------:R-:W-:Y:S01]  /*7eee0*/  ISETP.GE.U32.AND.EX P0, PT, R58, R75, PT, P0 ;  /* 0x0000004b3a00720c */ /* 0x000fe20003f06100 */
        /* <DEDUP_REMOVED lines=9> */
[C---:B------:R-:W-:Y:S01]  /*7ef80*/  SHF.L.U64.HI R74, R30.reuse, 0x1, R31 ;  /* 0x000000011e4a7819 */ /* 0x040fe2000001021f */
[----:B------:R-:W-:Y:S01]  /*7ef90*/  IMAD.X R65, R29, 0x1, R46, P5 ;  /* 0x000000011d417824 */ /* 0x000fe200028e062e */
[----:B------:R-:W-:Y:S01]  /*7efa0*/  IADD3 R37, P5, PT, R43, R68, RZ ;  /* 0x000000442b257210 */ /* 0x000fe20007fbe0ff */
[----:B------:R-:W-:Y:S01]  /*7efb0*/  IMAD.X R79, RZ, RZ, R35, P1 ;  /* 0x000000ffff4f7224 */ /* 0x000fe200008e0623 */
[----:B------:R-:W-:Y:S01]  /*7efc0*/  LEA R61, P0, R30, R61, 0x1 ;  /* 0x0000003d1e3d7211 */ /* 0x000fe200078008ff */
[----:B------:R-:W-:Y:S01]  /*7efd0*/  IMAD.WIDE.U32 R30, R73, R6, RZ ;  /* 0x00000006491e7225 */ /* 0x000fe200078e00ff */
[----:B------:R-:W-:-:S02]  /*7efe0*/  ISETP.GT.U32.AND P6, PT, R22, R27, PT ;  /* 0x0000001b1600720c */ /* 0x000fc40003fc4070 */
[----:B------:R-:W-:Y:S01]  /*7eff0*/  IADD3 R69, P1, PT, R37, R26, RZ ;  /* 0x0000001a25457210 */ /* 0x000fe20007f3e0ff */
[----:B------:R-:W-:Y:S01]  /*7f000*/  IMAD.X R48, RZ, RZ, R65, P5 ;  /* 0x000000ffff307224 */ /* 0x000fe200028e0641 */
[----:B------:R-:W-:Y:S02]  /*7f010*/  ISETP.GT.U32.AND.EX P6, PT, R60, R29, PT, P6 ;  /* 0x0000001d3c00720c */ /* 0x000fe40003fc4160 */
[----:B------:R-:W-:Y:S01]  /*7f020*/  IADD3 R61, P5, PT, R61, R28, RZ ;  /* 0x0000001c3d3d7210 */ /* 0x000fe20007fbe0ff */
[----:B------:R-:W-:Y:S01]  /*7f030*/  IMAD.X R71, R48, 0x1, R46, P1 ;  /* 0x0000000130477824 */ /* 0x000fe200008e062e */
[----:B------:R-:W-:Y:S02]  /*7f040*/  IADD3.X R79, P0, PT, R79, R74, RZ, P0, !PT ;  /* 0x0000004a4f4f7210 */ /* 0x000fe4000071e4ff */
[----:B------:R-:W-:Y:S02]  /*7f050*/  SEL R62, R22, R27, P6 ;  /* 0x0000001b163e7207 */ /* 0x000fe40003000000 */
[----:B------:R-:W-:-:S02]  /*7f060*/  IADD3.X R79, P5, PT, R79, R76, RZ, P5, !PT ;  /* 0x0000004c4f4f7210 */ /* 0x000fc40002fbe4ff */
[----:B------:R-:W-:Y:S01]  /*7f070*/  SEL R64, R60, R29, P6 ;  /* 0x0000001d3c407207 */ /* 0x000fe20003000000 */
[----:B------:R-:W-:Y:S01]  /*7f080*/  IMAD.WIDE.U32 R26, P6, R36, R7, R30 ;  /* 0x00000007241a7225 */ /* 0x000fe200078c001e */
[----:B------:R-:W-:Y:S02]  /*7f090*/  ISETP.GT.U32.AND P1, PT, R68, R37, PT ;  /* 0x000000254400720c */ /* 0x000fe40003f24070 */
[----:B------:R-:W-:Y:S01]  /*7f0a0*/  ISETP.GT.U32.AND P2, PT, R62, R68, PT ;  /* 0x000000443e00720c */ /* 0x000fe20003f44070 */
[----:B------:R-:W-:Y:S01]  /*7f0b0*/  IMAD.WIDE.U32 R30, R36, R6, RZ ;  /* 0x00000006241e7225 */ /* 0x000fe200078e00ff */
[----:B------:R-:W-:Y:S02]  /*7f0c0*/  ISETP.GT.U32.AND.EX P1, PT, R65, R48, PT, P1 ;  /* 0x000000304100720c */ /* 0x000fe40003f24110 */
[----:B------:R-:W-:Y:S01]  /*7f0d0*/  ISETP.GT.U32.AND.EX P2, PT, R64, R65, PT, P2 ;  /* 0x000000414000720c */ /* 0x000fe20003f44120 */
[----:B------:R-:W-:Y:S01]  /*7f0e0*/  IMAD.WIDE.U32 R28, R73, R8, RZ ;  /* 0x00000008491c7225 */ /* 0x000fe200078e00ff */
[----:B------:R-:W-:-:S02]  /*7f0f0*/  SEL R46, R68, R37, P1 ;  /* 0x00000025442e7207 */ /* 0x000fc40000800000 */
[----:B------:R-:W-:Y:S01]  /*7f100*/  SEL R48, R65, R48, P1 ;  /* 0x0000003041307207 */ /* 0x000fe20000800000 */
[----:B------:R-:W-:Y:S01]  /*7f110*/  IMAD R62, R79, R10, RZ ;  /* 0x0000000a4f3e7224 */ /* 0x000fe200078e02ff */
[----:B------:R-:W-:Y:S01]  /*7f120*/  SEL R68, RZ, 0x1, !P2 ;  /* 0x00000001ff447807 */ /* 0x000fe20005000000 */
[----:B------:R-:W-:Y:S01]  /*7f130*/  IMAD.X R35, RZ, RZ, RZ, P6 ;  /* 0x000000ffff237224 */ /* 0x000fe200030e06ff */
[----:B------:R-:W-:Y:S01]  /*7f140*/  IADD3 R81, P6, PT, R31, R26, RZ ;  /* 0x0000001a1f517210 */ /* 0x000fe20007fde0ff */
[----:B------:R-:W-:Y:S02]  /*7f150*/  IMAD.MOV.U32 R34, RZ, RZ, R27 ;  /* 0x000000ffff227224 */ /* 0x000fe400078e001b */
[----:B------:R-:W-:-:S04]  /*7f160*/  IMAD.WIDE.U32 R26, R61, R10, RZ ;  /* 0x0000000a3d1a7225 */ /* 0x000fc800078e00ff */
[----:B------:R-:W-:Y:S02]  /*7f170*/  IMAD R77, R61, R11, R62 ;  /* 0x0000000b3d4d7224 */ /* 0x000fe400078e023e */
[----:B------:R-:W-:-:S04]  /*7f180*/  IMAD.WIDE.U32 R28, P1, R36, R9, R28 ;  /* 0x00000009241c7225 */ /* 0x000fc8000782001c */
        /* <DEDUP_REMOVED lines=11> */
[----:B------:R-:W-:-:S03]  /*7f240*/  IADD3 R27, P0, PT, R27, R72, RZ ;  /* 0x000000481b1b7210 */ /* 0x000fc60007f1e0ff */
        /* <DEDUP_REMOVED lines=8> */
[----:B------:R-:W-:Y:S01]  /*7f2d0*/  IMAD.X R31, RZ, RZ, RZ, P5 ;  /* 0x000000ffff1f7224 */ /* 0x000fe200028e06ff */
[----:B------:R-:W-:Y:S01]  /*7f2e0*/  IADD3 R62, P6, PT, R63, R64, RZ ;  /* 0x000000403f3e7210 */ /* 0x000fe20007fde0ff */
[----:B------:R-:W-:Y:S01]  /*7f2f0*/  IMAD.MOV.U32 R30, RZ, RZ, R65 ;  /* 0x000000ffff1e7224 */ /* 0x000fe200078e0041 */
[----:B------:R-:W-:Y:S01]  /*7f300*/  IADD3.X R58, P5, PT, R58, R81, RZ, P2, !PT ;  /* 0x000000513a3a7210 */ /* 0x000fe200017be4ff */
[----:B------:R-:W-:Y:S01]  /*7f310*/  IMAD.IADD R24, R45, 0x1, R21 ;  /* 0x000000012d187824 */ /* 0x000fe200078e0215 */
[----:B------:R-:W-:Y:S01]  /*7f320*/  IADD3.X RZ, P2, PT, R79, R62, RZ, P1, !PT ;  /* 0x0000003e4fff7210 */ /* 0x000fe20000f5e4ff */
[----:B------:R-:W-:Y:S01]  /*7f330*/  IMAD.WIDE.U32.X R30, R77, R3, R30, P6 ;  /* 0x000000034d1e7225 */ /* 0x000fe200030e041e */
[----:B------:R-:W-:Y:S02]  /*7f340*/  IADD3.X R21, P0, P5, R34, RZ, RZ, P5, P0 ;  /* 0x000000ff22157210 */ /* 0x000fe40002d004ff */
[----:B------:R-:W-:Y:S01]  /*7f350*/  IADD3 R74, P1, PT, R69, R22, RZ ;  /* 0x00000016454a7210 */ /* 0x000fe20007f3e0ff */
[----:B------:R-:W-:Y:S01]  /*7f360*/  IMAD.WIDE.U32 R32, R77, R4, RZ ;  /* 0x000000044d207225 */ /* 0x000fe200078e00ff */
[----:B------:R-:W-:-:S03]  /*7f370*/  IADD3.X R81, PT, PT, R35, RZ, RZ, P0, P5 ;  /* 0x000000ff23517210 */ /* 0x000fc600007ea4ff */
[----:B------:R-:W-:Y:S01]  /*7f380*/  IMAD.IADD R73, R59, 0x1, R25 ;  /* 0x000000013b497824 */ /* 0x000fe200078e0219 */
[----:B------:R-:W-:Y:S01]  /*7f390*/  IADD3.X R25, P2, PT, RZ, R30, RZ, P2, !PT ;  /* 0x0000001eff197210 */ /* 0x000fe2000175e4ff */
[----:B------:R-:W-:-:S03]  /*7f3a0*/  IMAD.WIDE.U32 R34, P0, R26, R5, R32 ;  /* 0x000000051a227225 */ /* 0x000fc60007800020 */
[----:B------:R-:W-:Y:S01]  /*7f3b0*/  IADD3 R25, P5, PT, R25, R72, RZ ;  /* 0x0000004819197210 */ /* 0x000fe20007fbe0ff */
[----:B------:R-:W-:-:S04]  /*7f3c0*/  IMAD.WIDE.U32 R32, R26, R4, RZ ;  /* 0x000000041a207225 */ /* 0x000fc800078e00ff */
        /* <DEDUP_REMOVED lines=9> */
[----:B------:R-:W-:-:S04]  /*7f460*/  IMAD.WIDE.U32 R64, R77, R8, RZ ;  /* 0x000000084d407225 */ /* 0x000fc800078e00ff */
[----:B------:R-:W-:Y:S02]  /*7f470*/  IMAD.MOV.U32 R58, RZ, RZ, R35 ;  /* 0x000000ffff3a7224 */ /* 0x000fe400078e0023 */
[----:B------:R-:W-:Y:S02]  /*7f480*/  IMAD R22, R79, R10, RZ ;  /* 0x0000000a4f167224 */ /* 0x000fe400078e02ff */
[----:B------:R-:W-:Y:S01]  /*7f490*/  IMAD.X R72, R71, 0x1, R60, P1 ;  /* 0x0000000147487824 */ /* 0x000fe200008e063c */
[----:B------:R-:W-:Y:S01]  /*7f4a0*/  IADD3 R78, P1, PT, R31, R62, RZ ;  /* 0x0000003e1f4e7210 */ /* 0x000fe20007f3e0ff */
        /* <DEDUP_REMOVED lines=21> */
[----:B------:R-:W-:-:S03]  /*7f600*/  IMAD.WIDE.U32 R62, R34, R2, RZ ;  /* 0x00000002223e7225 */ /* 0x000fc600078e00ff */
[----:B------:R-:W-:Y:S01]  /*7f610*/  IADD3.X R65, PT, PT, R29, RZ, RZ, P0, P1 ;  /* 0x000000ff1d417210 */ /* 0x000fe200007e24ff */
[----:B------:R-:W-:Y:S01]  /*7f620*/  IMAD.WIDE.U32.X R36, R77, R9, R36, P6 ;  /* 0x000000094d247225 */ /* 0x000fe200030e0424 */
[----:B------:R-:W-:Y:S02]  /*7f630*/  IADD3 R58, P6, PT, R21, R30, RZ ;  /* 0x0000001e153a7210 */ /* 0x000fe40007fde0ff */
[----:B------:R-:W-:Y:S01]  /*7f640*/  IADD3.X R21, P2, PT, R59, R76, RZ, P2, !PT ;  /* 0x0000004c3b157210 */ /* 0x000fe2000175e4ff */
[----:B------:R-:W-:Y:S01]  /*7f650*/  IMAD.WIDE.U32 R60, P5, R34, R3, R60 ;  /* 0x00000003223c7225 */ /* 0x000fe200078a003c */
[----:B------:R-:W-:-:S03]  /*7f660*/  IADD3 RZ, P0, PT, R25, R62, RZ ;  /* 0x0000003e19ff7210 */ /* 0x000fc60007f1e0ff */
[----:B------:R-:W-:Y:S01]  /*7f670*/  IMAD.MOV.U32 R25, RZ, RZ, RZ ;  /* 0x000000ffff197224 */ /* 0x000fe200078e00ff */
[----:B------:R-:W-:Y:S01]  /*7f680*/  IADD3 R62, P1, PT, R63, R60, RZ ;  /* 0x0000003c3f3e7210 */ /* 0x000fe20007f3e0ff */
[----:B------:R-:W-:Y:S01]  /*7f690*/  IMAD.X R29, RZ, RZ, RZ, P5 ;  /* 0x000000ffff1d7224 */ /* 0x000fe200028e06ff */
[----:B------:R-:W-:Y:S01]  /*7f6a0*/  IADD3.X R60, P6, PT, R21, R78, RZ, P6, !PT ;  /* 0x0000004e153c7210 */ /* 0x000fe200037de4ff */
[----:B------:R-:W-:Y:S01]  /*7f6b0*/  IMAD.MOV.U32 R28, RZ, RZ, R61 ;  /* 0x000000ffff1c7224 */ /* 0x000fe200078e003d */
[----:B------:R-:W-:Y:S01]  /*7f6c0*/  IADD3.X RZ, P0, PT, R79, R62, RZ, P0, !PT ;  /* 0x0000003e4fff7210 */ /* 0x000fe2000071e4ff */
[----:B------:R-:W-:Y:S01]  /*7f6d0*/  IMAD.WIDE.U32 R24, R49, R47, R24 ;  /* 0x0000002f31187225 */ /* 0x000fe200078e0018 */
[----:B------:R-:W-:Y:S02]  /*7f6e0*/  IADD3 R47, P5, PT, R27, R20, RZ ;  /* 0x000000141b2f7210 */ /* 0x000fe40007fbe0ff */
[----:B------:R-:W-:Y:S01]  /*7f6f0*/  IADD3.X R21, P2, P6, R32, RZ, RZ, P6, P2 ;  /* 0x000000ff20157210 */ /* 0x000fe200036444ff */
[----:B------:R-:W-:Y:S01]  /*7f700*/  IMAD.WIDE.U32.X R28, R22, R3, R28, P1 ;  /* 0x00000003161c7225 */ /* 0x000fe200008e041c */
[----:B------:R-:W-:-:S02]  /*7f710*/  IADD3.X R62, PT, PT, RZ, RZ, RZ, P3, P4 ;  /* 0x000000ffff3e7210 */ /* 0x000fc40001fe84ff */
[----:B------:R-:W-:Y:S01]  /*7f720*/  IADD3 R21, P3, PT, R21, R47, RZ ;  /* 0x0000002f15157210 */ /* 0x000fe20007f7e0ff */
[----:B------:R-:W-:Y:S01]  /*7f730*/  IMAD.WIDE.U32 R30, R22, R4, RZ ;  /* 0x00000004161e7225 */ /* 0x000fe200078e00ff */
[----:B------:R-:W-:Y:S02]  /*7f740*/  IADD3.X R32, PT, PT, R33, RZ, RZ, P2, P6 ;  /* 0x000000ff21207210 */ /* 0x000fe400017ec4ff */
[----:B------:R-:W-:Y:S01]  /*7f750*/  IADD3.X R35, P0, PT, RZ, R28, RZ, P0, !PT ;  /* 0x0000001cff237210 */ /* 0x000fe2000071e4ff */
[----:B------:R-:W-:Y:S01]  /*7f760*/  IMAD.X R33, R65, 0x1, R44, P5 ;  /* 0x0000000141217824 */ /* 0x000fe200028e062c */
[----:B------:R-:W-:Y:S02]  /*7f770*/  IADD3 R62, P4, P1, R62, R24, R73 ;  /* 0x000000183e3e7210 */ /* 0x000fe4000799e049 */
[----:B------:R-:W-:Y:S01]  /*7f780*/  IADD3 R24, P6, PT, R21, R26, RZ ;  /* 0x0000001a15187210 */ /* 0x000fe20007fde0ff */
[----:B------:R-:W-:Y:S01]  /*7f790*/  IMAD.WIDE.U32 R26, P2, R34, R5, R30 ;  /* 0x00000005221a7225 */ /* 0x000fe2000784001e */
[----:B------:R-:W-:-:S03]  /*7f7a0*/  IADD3.X R32, P3, PT, R32, R33, RZ, P3, !PT ;  /* 0x0000002120207210 */ /* 0x000fc60001f7e4ff */
[----:B------:R-:W-:Y:S01]  /*7f7b0*/  IMAD.WIDE.U32 R30, R34, R4, RZ ;  /* 0x00000004221e7225 */ /* 0x000fe200078e00ff */
        /* <DEDUP_REMOVED lines=14> */
[----:B------:R-:W-:Y:S02]  /*7f8a0*/  ISETP.GT.U32.AND P1, PT, R46, R69, PT ;  /* 0x000000452e00720c */ /* 0x000fe40003f24070 */
[----:B------:R-:W-:Y:S02]  /*7f8b0*/  IADD3.X R46, PT, PT, R37, RZ, RZ, P3, P6 ;  /* 0x000000ff252e7210 */ /* 0x000fe40001fec4ff */
[----:B------:R-:W-:Y:S01]  /*7f8c0*/  IADD3.X R37, P2, P6, R28, RZ, RZ, P2, P0 ;  /* 0x000000ff1c257210 */ /* 0x000fe200016404ff */
[----:B------:R-:W-:Y:S01]  /*7f8d0*/  IMAD R28, R45, R10, RZ ;  /* 0x0000000a2d1c7224 */ /* 0x000fe200078e02ff */
[----:B------:R-:W-:Y:S02]  /*7f8e0*/  IADD3 R58, P4, P5, R23, R62, R62 ;  /* 0x0000003e173a7210 */ /* 0x000fe40007d9e03e */
[----:B------:R-:W-:Y:S02]  /*7f8f0*/  ISETP.GT.U32.AND.EX P1, PT, R48, R71, PT, P1 ;  /* 0x000000473000720c */ /* 0x000fe40003f24110 */
[----:B------:R-:W-:Y:S01]  /*7f900*/  IADD3.X R23, PT, PT, R29, RZ, RZ, P2, P6 ;  /* 0x000000ff1d177210 */ /* 0x000fe200017ec4ff */
[----:B------:R-:W-:Y:S01]  /*7f910*/  IMAD R29, R35, R11, R28 ;  /* 0x0000000b231d7224 */ /* 0x000fe200078e021c */
[----:B------:R-:W-:Y:S01]  /*7f920*/  ISETP.GE.U32.AND P2, PT, R47, R20, PT ;  /* 0x000000142f00720c */ /* 0x000fe20003f46070 */
[----:B------:R-:W-:Y:S01]  /*7f930*/  IMAD.WIDE.U32 R20, R35, R10, RZ ;  /* 0x0000000a23147225 */ /* 0x000fe200078e00ff */
[----:B------:R-:W-:-:S02]  /*7f940*/  SEL R25, RZ, 0x1, !P1 ;  /* 0x00000001ff197807 */ /* 0x000fc40004800000 */
[----:B------:R-:W-:Y:S01]  /*7f950*/  IADD3.X R47, PT, PT, RZ, R30, R30, P4, P5 ;  /* 0x0000001eff2f7210 */ /* 0x000fe200027ea41e */
[----:B------:R-:W-:Y:S01]  /*7f960*/  IMAD.IADD R21, R21, 0x1, R29 ;  /* 0x0000000115157824 */ /* 0x000fe200078e021d */
[----:B------:R-:W-:Y:S01]  /*7f970*/  IADD3 R68, P4, P5, R25, R68, R39 ;  /* 0x0000004419447210 */ /* 0x000fe20007d9e027 */
[C---:B------:R-:W-:Y:S01]  /*7f980*/  IMAD.WIDE.U32 R26, P6, R34.reuse, R7, R26 ;  /* 0x00000007221a7225 */ /* 0x040fe200078c001a */
[----:B------:R-:W-:Y:S02]  /*7f990*/  ISETP.GE.U32.AND.EX P1, PT, R33, R44, PT, P2 ;  /* 0x0000002c2100720c */ /* 0x000fe40003f26120 */
[----:B------:R-:W-:Y:S01]  /*7f9a0*/  IADD3 R37, P2, PT, R37, R24, RZ ;  /* 0x0000001825257210 */ /* 0x000fe20007f5e0ff */
[----:B------:R-:W-:Y:S01]  /*7f9b0*/  IMAD.WIDE.U32 R28, R34, R6, RZ ;  /* 0x00000006221c7225 */ /* 0x000fe200078e00ff */
[----:B------:R-:W-:Y:S02]  /*7f9c0*/  IADD3.X R70, PT, PT, RZ, R70, RZ, P4, P5 ;  /* 0x00000046ff467210 */ /* 0x000fe400027ea4ff */
[----:B------:R-:W-:Y:S01]  /*7f9d0*/  IADD3.X R39, P2, PT, R23, R32, RZ, P2, !PT ;  /* 0x0000002017277210 */ /* 0x000fe2000175e4ff */
[----:B------:R-:W-:Y:S01]  /*7f9e0*/  IMAD.WIDE.U32 R30, R21, R2, RZ ;  /* 0x00000002151e7225 */ /* 0x000fe200078e00ff */
[----:B------:R-:W-:-:S02]  /*7f9f0*/  IADD3 R44, P4, PT, R29, R26, RZ ;  /* 0x0000001a1d2c7210 */ /* 0x000fc40007f9e0ff */
[----:B------:R-:W-:Y:S01]  /*7fa00*/  IADD3 R42, P3, PT, R42, R43, RZ ;  /* 0x0000002b2a2a7210 */ /* 0x000fe20007f7e0ff */
[----:B------:R-:W-:Y:S01]  /*7fa10*/  IMAD.X R25, RZ, RZ, RZ, P6 ;  /* 0x000000ffff197224 */ /* 0x000fe200030e06ff */
[----:B------:R-:W-:Y:S01]  /*7fa20*/  IADD3 R37, P6, PT, R37, R28, RZ ;  /* 0x0000001c25257210 */ /* 0x000fe20007fde0ff */
[----:B------:R-:W-:Y:S01]  /*7fa30*/  IMAD.MOV.U32 R24, RZ, RZ, R27 ;  /* 0x000000ffff187224 */ /* 0x000fe200078e001b */
[----:B------:R-:W-:Y:S01]  /*7fa40*/  SEL R43, RZ, 0x1, P1 ;  /* 0x00000001ff2b7807 */ /* 0x000fe20000800000 */
[----:B------:R-:W-:Y:S01]  /*7fa50*/  IMAD.WIDE.U32 R32, R20, R2, RZ ;  /* 0x0000000214207225 */ /* 0x000fe200078e00ff */
[----:B------:R-:W-:Y:S02]  /*7fa60*/  IADD3.X R39, P6, PT, R39, R44, RZ, P6, !PT ;  /* 0x0000002c27277210 */ /* 0x000fe400037de4ff */
[----:B------:R-:W-:Y:S01]  /*7fa70*/  ISETP.GE.U32.AND P0, PT, R74, R69, PT ;  /* 0x000000454a00720c */ /* 0x000fe20003f06070 */
[----:B------:R-:W-:Y:S01]  /*7fa80*/  IMAD.WIDE.U32 R26, P5, R20, R3, R30 ;  /* 0x00000003141a7225 */ /* 0x000fe200078a001e */
[----:B------:R-:W-:-:S02]  /*7fa90*/  IADD3 RZ, P1, PT, R35, R32, RZ ;  /* 0x0000002023ff7210 */ /* 0x000fc40007f3e0ff */
[----:B------:R-:W-:Y:S01]  /*7faa0*/  ISETP.GE.U32.AND.EX P0, PT, R72, R71, PT, P0 ;  /* 0x000000474800720c */ /* 0x000fe20003f06100 */
[----:B------:R-:W-:Y:S01]  /*7fab0*/  IMAD.WIDE.U32.X R28, R22, R7, R24, P4 ;  /* 0x00000007161c7225 */ /* 0x000fe200020e0418 */
[----:B------:R-:W-:-:S03]  /*7fac0*/  IADD3 R24, P4, PT, R33, R26, RZ ;  /* 0x0000001a21187210 */ /* 0x000fc60007f9e0ff */
[----:B------:R-:W-:Y:S01]  /*7fad0*/  IMAD.WIDE.U32 R30, R22, R8, RZ ;  /* 0x00000008161e7225 */ /* 0x000fe200078e00ff */
[----:B------:R-:W-:Y:S02]  /*7fae0*/  IADD3.X R33, P2, P6, R28, RZ, RZ, P6, P2 ;  /* 0x000000ff1c217210 */ /* 0x000fe400036444ff */
[----:B------:R-:W-:Y:S01]  /*7faf0*/  IADD3.X RZ, P1, PT, R45, R24, RZ, P1, !PT ;  /* 0x000000182dff7210 */ /* 0x000fe20000f3e4ff */
[----:B------:R-:W-:Y:S01]  /*7fb00*/  IMAD.X R25, RZ, RZ, RZ, P5 ;  /* 0x000000ffff197224 */ /* 0x000fe200028e06ff */
[-C--:B------:R-:W-:Y:S01]  /*7fb10*/  IADD3 R43, P5, PT, R43, R58.reuse, RZ ;  /* 0x0000003a2b2b7210 */ /* 0x080fe20007fbe0ff */
[----:B------:R-:W-:Y:S01]  /*7fb20*/  IMAD.MOV.U32 R24, RZ, RZ, R27 ;  /* 0x000000ffff187224 */ /* 0x000fe200078e001b */
[----:B------:R-:W-:Y:S01]  /*7fb30*/  IADD3.X R32, PT, PT, R29, RZ, RZ, P2, P6 ;  /* 0x000000ff1d207210 */ /* 0x000fe200017ec4ff */
[C---:B------:R-:W-:Y:S01]  /*7fb40*/  IMAD.WIDE.U32 R26, P6, R34.reuse, R9, R30 ;  /* 0x00000009221a7225 */ /* 0x040fe200078c001e */
[----:B------:R-:W-:Y:S02]  /*7fb50*/  SEL R45, RZ, 0x1, P0 ;  /* 0x00000001ff2d7807 */ /* 0x000fe40000000000 */
[----:B------:R-:W-:Y:S01]  /*7fb60*/  ISETP.GE.U32.AND P2, PT, R43, R58, PT ;  /* 0x0000003a2b00720c */ /* 0x000fe20003f46070 */
        /* <DEDUP_REMOVED lines=22> */
[----:B------:R-:W-:Y:S02]  /*7fcd0*/  IADD3 R37, P1, PT, R31, R26, RZ ;  /* 0x0000001a1f257210 */ /* 0x000fe40007f3e0ff */
[----:B------:R-:W-:Y:S01]  /*7fce0*/  IADD3.X R24, P0, PT, R30, R39, RZ, P0, !PT ;  /* 0x000000271e187210 */ /* 0x000fe2000071e4ff */
[----:B------:R-:W-:Y:S01]  /*7fcf0*/  IMAD.WIDE.U32.X R28, R21, R5, R28, P5 ;  /* 0x00000005151c7225 */ /* 0x000fe200028e041c */
[----:B------:R-:W-:Y:S02]  /*7fd00*/  IADD3.X R31, P4, P6, R22, RZ, RZ, P6, P4 ;  /* 0x000000ff161f7210 */ /* 0x000fe400036884ff */
[----:B------:R-:W-:Y:S01]  /*7fd10*/  IADD3.X R46, P1, PT, R24, R27, RZ, P1, !PT ;  /* 0x0000001b182e7210 */ /* 0x000fe20000f3e4ff */
[----:B------:R-:W-:Y:S01]  /*7fd20*/  IMAD.WIDE.U32 R24, R20, R6, RZ ;  /* 0x0000000614187225 */ /* 0x000fe200078e00ff */
[----:B------:R-:W-:-:S02]  /*7fd30*/  IADD3.X R30, PT, PT, R23, RZ, RZ, P4, P6 ;  /* 0x000000ff171e7210 */ /* 0x000fc400027ec4ff */
[----:B------:R-:W-:Y:S01]  /*7fd40*/  IADD3.X R27, P0, P1, R28, RZ, RZ, P1, P0 ;  /* 0x000000ff1c1b7210 */ /* 0x000fe200009004ff */
[----:B------:R-:W-:Y:S01]  /*7fd50*/  IMAD.WIDE.U32 R22, R21, R6, RZ ;  /* 0x0000000615167225 */ /* 0x000fe200078e00ff */
[----:B------:R-:W-:Y:S02]  /*7fd60*/  ISETP.GE.U32.AND.EX P5, PT, R44, R47, PT, P2 ;  /* 0x0000002f2c00720c */ /* 0x000fe40003fa6120 */
[----:B------:R-:W-:Y:S02]  /*7fd70*/  ISETP.GE.U32.AND P2, PT, R36, R43, PT ;  /* 0x0000002b2400720c */ /* 0x000fe40003f46070 */
[----:B------:R-:W-:Y:S02]  /*7fd80*/  IADD3.X R28, PT, PT, R29, RZ, RZ, P0, P1 ;  /* 0x000000ff1d1c7210 */ /* 0x000fe400007e24ff */
[----:B------:R-:W-:Y:S01]  /*7fd90*/  SEL R29, RZ, 0x1, P5 ;  /* 0x00000001ff1d7807 */ /* 0x000fe20002800000 */
[----:B------:R-:W-:Y:S01]  /*7fda0*/  IMAD.WIDE.U32 R22, P5, R20, R7, R22 ;  /* 0x0000000714167225 */ /* 0x000fe200078a0016 */
[----:B------:R-:W-:-:S02]  /*7fdb0*/  ISETP.GE.U32.AND.EX P2, PT, R35, R44, PT, P2 ;  /* 0x0000002c2300720c */ /* 0x000fc40003f46120 */
[----:B------:R-:W-:Y:S01]  /*7fdc0*/  IADD3 R27, P0, PT, R27, R34, RZ ;  /* 0x000000221b1b7210 */ /* 0x000fe20007f1e0ff */
[----:B------:R-:W-:Y:S01]  /*7fdd0*/  IMAD.X R35, RZ, RZ, R40, P3 ;  /* 0x000000ffff237224 */ /* 0x000fe200018e0628 */
[----:B------:R-:W-:Y:S02]  /*7fde0*/  SEL R32, RZ, 0x1, P2 ;  /* 0x00000001ff207807 */ /* 0x000fe40001000000 */
[----:B------:R-:W-:Y:S02]  /*7fdf0*/  IADD3 R29, P3, PT, R29, R42, RZ ;  /* 0x0000002a1d1d7210 */ /* 0x000fe40007f7e0ff */
[----:B------:R-:W-:Y:S01]  /*7fe00*/  IADD3 R39, P2, PT, R25, R22, RZ ;  /* 0x0000001619277210 */ /* 0x000fe20007f5e0ff */
[----:B------:R-:W-:Y:S01]  /*7fe10*/  IMAD.X R25, RZ, RZ, RZ, P5 ;  /* 0x000000ffff197224 */ /* 0x000fe200028e06ff */
[----:B------:R-:W-:Y:S01]  /*7fe20*/  IADD3 R34, P1, PT, R27, R24, RZ ;  /* 0x000000181b227210 */ /* 0x000fe20007f3e0ff */
[----:B------:R-:W-:Y:S01]  /*7fe30*/  IMAD.WIDE.U32 R26, R21, R8, RZ ;  /* 0x00000008151a7225 */ /* 0x000fe200078e00ff */
[----:B------:R-:W-:-:S02]  /*7fe40*/  IADD3.X R22, P0, PT, R28, R33, RZ, P0, !PT ;  /* 0x000000211c167210 */ /* 0x000fc4000071e4ff */
[----:B------:R-:W-:Y:S01]  /*7fe50*/  IADD3 R32, P5, PT, R32, R29, RZ ;  /* 0x0000001d20207210 */ /* 0x000fe20007fbe0ff */
[----:B------:R-:W-:Y:S01]  /*7fe60*/  IMAD.MOV.U32 R24, RZ, RZ, R23 ;  /* 0x000000ffff187224 */ /* 0x000fe200078e0017 */
[----:B------:R-:W-:Y:S01]  /*7fe70*/  IADD3.X R39, P1, PT, R22, R39, RZ, P1, !PT ;  /* 0x0000002716277210 */ /* 0x000fe20000f3e4ff */
[----:B------:R-:W-:Y:S01]  /*7fe80*/  IMAD.X R28, RZ, RZ, R35, P3 ;  /* 0x000000ffff1c7224 */ /* 0x000fe200018e0623 */
[----:B------:R-:W-:Y:S01]  /*7fe90*/  ISETP.GE.U32.AND P3, PT, R29, R42, PT ;  /* 0x0000002a1d00720c */ /* 0x000fe20003f66070 */
[----:B------:R-:W-:Y:S01]  /*7fea0*/  IMAD.WIDE.U32.X R22, R21, R7, R24, P2 ;  /* 0x0000000715167225 */ /* 0x000fe200010e0418 */
[----:B------:R-:W-:Y:S02]  /*7feb0*/  IADD3 R38, P6, P4, R45, R38, R68 ;  /* 0x000000262d267210 */ /* 0x000fe40007cde044 */
        /* <DEDUP_REMOVED lines=68> */
.L_x_228:
        /* <DEDUP_REMOVED lines=21> */
.L_x_229:
        /* <DEDUP_REMOVED lines=69> */
.L_x_230:
        /* <DEDUP_REMOVED lines=21> */
.L_x_231:
        /* <DEDUP_REMOVED lines=69> */
.L_x_232:
        /* <DEDUP_REMOVED lines=21> */
.L_x_233:
        /* <DEDUP_REMOVED lines=70> */
.L_x_234:
        /* <DEDUP_REMOVED lines=21> */
.L_x_235:
[----:B------:R-:W-:Y:S02]  /*81540*/  IMAD.MOV.U32 R63, RZ, RZ, RZ ;  /* 0x000000ffff3f7224 */ /* 0x000fe400078e00ff */
[----:B------:R-:W-:-:S04]  /*81550*/  IMAD.WIDE.U32 R40, R55, R51, RZ ;  /* 0x0000003337287225 */ /* 0x000fc800078e00ff */
[----:B------:R-:W-:-:S04]  /*81560*/  IMAD.WIDE.U32 R64, R54, R51, RZ ;  /* 0x0000003336407225 */ /* 0x000fc800078e00ff */
[----:B------:R-:W-:-:S04]  /*81570*/  IMAD.WIDE.U32 R26, R55, R50, RZ ;  /* 0x00000032371a7225 */ /* 0x000fc800078e00ff */
[----:B------:R-:W-:Y:S02]  /*81580*/  IMAD.IADD R29, R41, 0x1, R63 ;  /* 0x00000001291d7824 */ /* 0x000fe400078e023f */
[----:B------:R-:W-:Y:S02]  /*81590*/  IMAD.IADD R73, R63, 0x1, R27 ;  /* 0x000000013f497824 */ /* 0x000fe400078e021b */
[----:B------:R-:W-:Y:S01]  /*815a0*/  IMAD.MOV.U32 R69, RZ, RZ, RZ ;  /* 0x000000ffff457224 */ /* 0x000fe200078e00ff */
[----:B------:R-:W-:Y:S01]  /*815b0*/  IADD3 R64, P1, P6, R26, R29, R64 ;  /* 0x0000001d1a407210 */ /* 0x000fe20007e3e040 */
[----:B------:R-:W-:-:S04]  /*815c0*/  IMAD.WIDE.U32 R26, R57, R51, RZ ;  /* 0x00000033391a7225 */ /* 0x000fc800078e00ff */
        /* <DEDUP_REMOVED lines=8> */
[----:B------:R-:W-:Y:S02]  /*81650*/  IMAD.MOV.U32 R27, RZ, RZ, RZ ;  /* 0x000000ffff1b7224 */ /* 0x000fe400078e00ff */
[----:B------:R-:W-:Y:S01]  /*81660*/  IMAD.WIDE.U32 R46, R51, R51, RZ ;  /* 0x00000033332e7225 */ /* 0x000fe200078e00ff */
[C-C-:B------:R-:W-:Y:S02]  /*81670*/  SHF.L.U64.HI R43, R28.reuse, 0x1, R37.reuse ;  /* 0x000000011c2b7819 */ /* 0x140fe40000010225 */
[C-C-:B------:R-:W-:Y:S01]  /*81680*/  SHF.R.U64 R58, R28.reuse, 0x1f, R37.reuse ;  /* 0x0000001f1c3a7819 */ /* 0x140fe20000001225 */
[----:B------:R-:W-:Y:S01]  /*81690*/  IMAD.SHL.U32 R29, R28, 0x2, RZ ;  /* 0x000000021c1d7824 */ /* 0x000fe200078e00ff */
[----:B------:R-:W-:Y:S01]  /*816a0*/  SHF.R.U32.HI R37, RZ, 0x1f, R37 ;  /* 0x0000001fff257819 */ /* 0x000fe20000011625 */
[----:B------:R-:W-:Y:S01]  /*816b0*/  IMAD.IADD R42, R31, 0x1, R41 ;  /* 0x000000011f2a7824 */ /* 0x000fe200078e0229 */
[----:B------:R-:W-:Y:S01]  /*816c0*/  LOP3.LUT R58, R58, 0xfffffffe, RZ, 0xc0, !PT ;  /* 0xfffffffe3a3a7812 */ /* 0x000fe200078ec0ff */
[----:B------:R-:W-:Y:S01]  /*816d0*/  IMAD.MOV.U32 R71, RZ, RZ, RZ ;  /* 0x000000ffff477224 */ /* 0x000fe200078e00ff */
[----:B------:R-:W-:Y:S01]  /*816e0*/  LOP3.LUT R28, R29, 0xfffffffe, RZ, 0xc0, !PT ;  /* 0xfffffffe1d1c7812 */ /* 0x000fe200078ec0ff */
[----:B------:R-:W-:Y:S01]  /*816f0*/  IMAD.MOV.U32 R45, RZ, RZ, RZ ;  /* 0x000000ffff2d7224 */ /* 0x000fe200078e00ff */
[----:B------:R-:W-:Y:S01]  /*81700*/  LOP3.LUT R59, R37, 0x1, RZ, 0xc0, !PT ;  /* 0x00000001253b7812 */ /* 0x000fe200078ec0ff */
[----:B------:R-:W-:Y:S01]  /*81710*/  IMAD.WIDE.U32 R30, R52, R53, RZ ;  /* 0x00000035341e7225 */ /* 0x000fe200078e00ff */
[----:B------:R-:W-:-:S03]  /*81720*/  LOP3.LUT R43, R43, 0x1, RZ, 0xc0, !PT ;  /* 0x000000012b2b7812 */ /* 0x000fc600078ec0ff */
[----:B------:R-:W-:Y:S02]  /*81730*/  IMAD.IADD R27, R47, 0x1, R27 ;  /* 0x000000012f1b7824 */ /* 0x000fe400078e021b */
[----:B------:R-:W-:Y:S02]  /*81740*/  IMAD.IADD R32, R65, 0x1, R71 ;  /* 0x0000000141207824 */ /* 0x000fe400078e0247 */
[----:B------:R-:W-:Y:S01]  /*81750*/  IMAD.IADD R75, R45, 0x1, R31 ;  /* 0x000000012d4b7824 */ /* 0x000fe200078e021f */
[----:B------:R-:W-:Y:S01]  /*81760*/  IADD3 R65, P0, PT, R28, R27, RZ ;  /* 0x0000001b1c417210 */ /* 0x000fe20007f1e0ff */
[----:B------:R-:W-:Y:S02]  /*81770*/  IMAD.IADD R69, R69, 0x1, R35 ;  /* 0x0000000145457824 */ /* 0x000fe400078e0223 */
[----:B------:R-:W-:Y:S01]  /*81780*/  IMAD.MOV.U32 R27, RZ, RZ, RZ ;  /* 0x000000ffff1b7224 */ /* 0x000fe200078e00ff */
[C-C-:B------:R-:W-:Y:S01]  /*81790*/  SHF.L.U64.HI R68, R30.reuse, 0x1, R75.reuse ;  /* 0x000000011e447819 */ /* 0x140fe2000001024b */
[----:B------:R-:W-:Y:S01]  /*817a0*/  IMAD.WIDE.U32 R34, R53, R51, RZ ;  /* 0x0000003335227225 */ /* 0x000fe200078e00ff */
[----:B------:R-:W-:-:S02]  /*817b0*/  SHF.R.U64 R70, R30, 0x1f, R75 ;  /* 0x0000001f1e467819 */ /* 0x000fc4000000124b */
[----:B------:R-:W-:Y:S01]  /*817c0*/  LOP3.LUT R68, R68, 0x1, RZ, 0xc0, !PT ;  /* 0x0000000144447812 */ /* 0x000fe200078ec0ff */
[----:B------:R-:W-:Y:S01]  /*817d0*/  IMAD.SHL.U32 R60, R30, 0x2, RZ ;  /* 0x000000021e3c7824 */ /* 0x000fe200078e00ff */
[----:B------:R-:W-:Y:S01]  /*817e0*/  SHF.R.U32.HI R75, RZ, 0x1f, R75 ;  /* 0x0000001fff4b7819 */ /* 0x000fe2000001164b */
[----:B------:R-:W-:Y:S01]  /*817f0*/  IMAD.WIDE.U32 R28, R52, R51, RZ ;  /* 0x00000033341c7225 */ /* 0x000fe200078e00ff */
[----:B------:R-:W-:-:S03]  /*81800*/  IADD3.X R51, PT, PT, RZ, RZ, RZ, P1, P6 ;  /* 0x000000ffff337210 */ /* 0x000fc60000fec4ff */
[----:B------:R-:W-:-:S04]  /*81810*/  IMAD.WIDE.U32 R30, R53, R50, RZ ;  /* 0x00000032351e7225 */ /* 0x000fc800078e00ff */
[----:B------:R-:W-:Y:S02]  /*81820*/  IMAD.IADD R35, R35, 0x1, R27 ;  /* 0x0000000123237824 */ /* 0x000fe400078e021b */
[----:B------:R-:W-:-:S03]  /*81830*/  IMAD.WIDE.U32 R48, R53, R53, RZ ;  /* 0x0000003535307225 */ /* 0x000fc600078e00ff */
[----:B------:R-:W-:Y:S01]  /*81840*/  IADD3 R35, P3, P4, R30, R35, R28 ;  /* 0x000000231e237210 */ /* 0x000fe20007c7e01c */
[----:B------:R-:W-:-:S03]  /*81850*/  IMAD.WIDE.U32 R58, R50, R50, R58 ;  /* 0x00000032323a7225 */ /* 0x000fc600078e003a */
[----:B------:R-:W-:Y:S01]  /*81860*/  SHF.R.U32.HI R47, RZ, 0x1f, R35 ;  /* 0x0000001fff2f7819 */ /* 0x000fe20000011623 */
[----:B------:R-:W-:Y:S02]  /*81870*/  IMAD.X R43, RZ, RZ, R43, P0 ;  /* 0x000000ffff2b7224 */ /* 0x000fe400000e062b */
[----:B------:R-:W-:Y:S01]  /*81880*/  IMAD.WIDE.U32 R36, R54, R53, RZ ;  /* 0x0000003536247225 */ /* 0x000fe200078e00ff */
[----:B------:R-:W-:Y:S02]  /*81890*/  IADD3 R77, P0, PT, R47, R40, RZ ;  /* 0x000000282f4d7210 */ /* 0x000fe40007f1e0ff */
[----:B------:R-:W-:Y:S01]  /*818a0*/  IADD3 R30, P6, PT, R43, R58, RZ ;  /* 0x0000003a2b1e7210 */ /* 0x000fe20007fde0ff */
[----:B------:R-:W-:Y:S01]  /*818b0*/  IMAD.IADD R44, R27, 0x1, R49 ;  /* 0x000000011b2c7824 */ /* 0x000fe200078e0231 */
[----:B------:R-:W-:Y:S01]  /*818c0*/  LOP3.LUT R49, R60, 0xfffffffe, RZ, 0xc0, !PT ;  /* 0xfffffffe3c317812 */ /* 0x000fe200078ec0ff */
[----:B------:R-:W-:Y:S02]  /*818d0*/  IMAD.IADD R60, R71, 0x1, R37 ;  /* 0x00000001473c7824 */ /* 0x000fe400078e0225 */
[----:B------:R-:W-:Y:S01]  /*818e0*/  IMAD.X R37, RZ, RZ, R64, P0 ;  /* 0x000000ffff257224 */ /* 0x000fe200000e0640 */
[----:B------:R-:W-:Y:S01]  /*818f0*/  ISETP.GT.U32.AND P0, PT, R40, R77, PT ;  /* 0x0000004d2800720c */ /* 0x000fe20003f04070 */
[----:B------:R-:W-:Y:S01]  /*81900*/  IMAD.WIDE.U32 R38, R55, R52, RZ ;  /* 0x0000003437267225 */ /* 0x000fe200078e00ff */
[----:B------:R-:W-:-:S02]  /*81910*/  IADD3 R28, P1, PT, R49, R44, RZ ;  /* 0x0000002c311c7210 */ /* 0x000fc40007f3e0ff */
[----:B------:R-:W-:Y:S01]  /*81920*/  ISETP.GT.U32.AND.EX P0, PT, R64, R37, PT, P0 ;  /* 0x000000254000720c */ /* 0x000fe20003f04100 */
[----:B------:R-:W-:Y:S02]  /*81930*/  IMAD.MOV.U32 R61, RZ, RZ, RZ ;  /* 0x000000ffff3d7224 */ /* 0x000fe400078e00ff */
[----:B------:R-:W-:Y:S01]  /*81940*/  IMAD.X R44, R33, 0x1, R59, P6 ;  /* 0x00000001212c7824 */ /* 0x000fe200030e063b */
[----:B------:R-:W-:Y:S01]  /*81950*/  IADD3 R79, P6, PT, R77, R48, RZ ;  /* 0x000000304d4f7210 */ /* 0x000fe20007fde0ff */
[----:B------:R-:W-:Y:S02]  /*81960*/  IMAD.MOV.U32 R33, RZ, RZ, RZ ;  /* 0x000000ffff217224 */ /* 0x000fe400078e00ff */
[----:B------:R-:W-:Y:S02]  /*81970*/  IMAD.IADD R39, R63, 0x1, R39 ;  /* 0x000000013f277824 */ /* 0x000fe400078e0227 */
[----:B------:R-:W-:-:S04]  /*81980*/  IMAD.WIDE.U32 R60, R54, R52, R60 ;  /* 0x00000034363c7225 */ /* 0x000fc800078e003c */
[----:B------:R-:W-:Y:S01]  /*81990*/  IMAD.WIDE.U32 R48, R54, R50, R32 ;  /* 0x0000003236307225 */ /* 0x000fe200078e0020 */
[----:B------:R-:W-:-:S03]  /*819a0*/  SEL R32, R40, R77, P0 ;  /* 0x0000004d28207207 */ /* 0x000fc60000000000 */
[----:B------:R-:W-:Y:S01]  /*819b0*/  IMAD.X R72, R37, 0x1, R28, P6 ;  /* 0x0000000125487824 */ /* 0x000fe200030e061c */
[----:B------:R-:W-:Y:S01]  /*819c0*/  IADD3 R28, P6, PT, R39, R60, RZ ;  /* 0x0000003c271c7210 */ /* 0x000fe20007fde0ff */
[----:B------:R-:W-:Y:S01]  /*819d0*/  IMAD.MOV.U32 R43, RZ, RZ, RZ ;  /* 0x000000ffff2b7224 */ /* 0x000fe200078e00ff */
[----:B------:R-:W-:Y:S01]  /*819e0*/  SEL R37, R64, R37, P0 ;  /* 0x0000002540257207 */ /* 0x000fe20000000000 */
[----:B------:R-:W-:Y:S01]  /*819f0*/  IMAD.X R68, RZ, RZ, R68, P1 ;  /* 0x000000ffff447224 */ /* 0x000fe200008e0644 */
[----:B------:R-:W-:Y:S01]  /*81a00*/  ISETP.GT.U32.AND P0, PT, R32, R79, PT ;  /* 0x0000004f2000720c */ /* 0x000fe20003f04070 */
[----:B------:R-:W-:Y:S01]  /*81a10*/  IMAD.WIDE.U32 R32, R46, R10, RZ ;  /* 0x0000000a2e207225 */ /* 0x000fe200078e00ff */
[----:B------:R-:W-:Y:S02]  /*81a20*/  LOP3.LUT R60, R70, 0xfffffffe, RZ, 0xc0, !PT ;  /* 0xfffffffe463c7812 */ /* 0x000fe400078ec0ff */
[----:B------:R-:W-:Y:S01]  /*81a30*/  ISETP.GT.U32.AND.EX P0, PT, R37, R72, PT, P0 ;  /* 0x000000482500720c */ /* 0x000fe20003f04100 */
[----:B------:R-:W-:Y:S01]  /*81a40*/  IMAD.X R62, R71, 0x1, R61, P6 ;  /* 0x00000001473e7824 */ /* 0x000fe200030e063d */
[----:B------:R-:W-:Y:S01]  /*81a50*/  LOP3.LUT R61, R75, 0x1, RZ, 0xc0, !PT ;  /* 0x000000014b3d7812 */ /* 0x000fe200078ec0ff */
[----:B------:R-:W-:Y:S01]  /*81a60*/  IMAD.WIDE.U32 R58, R56, R50, R42 ;  /* 0x00000032383a7225 */ /* 0x000fe200078e002a */
[----:B------:R-:W-:-:S03]  /*81a70*/  IADD3 R51, P1, P6, R51, R48, R73 ;  /* 0x0000003033337210 */ /* 0x000fc60007e3e049 */
[----:B------:R-:W-:Y:S02]  /*81a80*/  IMAD.IADD R48, R71, 0x1, R49 ;  /* 0x0000000147307824 */ /* 0x000fe400078e0231 */
[----:B------:R-:W-:-:S03]  /*81a90*/  IMAD.WIDE.U32 R42, R32, R2, RZ ;  /* 0x00000002202a7225 */ /* 0x000fc600078e00ff */
[----:B------:R-:W-:Y:S01]  /*81aa0*/  IADD3.X R49, PT, PT, RZ, R48, RZ, P1, P6 ;  /* 0x00000030ff317210 */ /* 0x000fe20000fec4ff */
[----:B------:R-:W-:Y:S01]  /*81ab0*/  IMAD.WIDE.U32 R60, R52, R52, R60 ;  /* 0x00000034343c7225 */ /* 0x000fe200078e003c */
[----:B------:R-:W-:Y:S02]  /*81ac0*/  IADD3 RZ, P1, PT, R46, R42, RZ ;  /* 0x0000002a2eff7210 */ /* 0x000fe40007f3e0ff */
[----:B------:R-:W-:Y:S01]  /*81ad0*/  SEL R42, RZ, 0x1, !P0 ;  /* 0x00000001ff2a7807 */ /* 0x000fe20004000000 */
[----:B------:R-:W-:Y:S01]  /*81ae0*/  IMAD R37, R65, R10, RZ ;  /* 0x0000000a41257224 */ /* 0x000fe200078e02ff */
[----:B------:R-:W-:Y:S01]  /*81af0*/  IADD3 R48, P0, P6, R68, R60, R51 ;  /* 0x0000003c44307210 */ /* 0x000fe20007e1e033 */
[----:B------:R-:W-:Y:S02]  /*81b00*/  IMAD.IADD R60, R45, 0x1, R61 ;  /* 0x000000012d3c7824 */ /* 0x000fe400078e023d */
[----:B------:R-:W-:Y:S01]  /*81b10*/  IMAD R37, R46, R11, R37 ;  /* 0x0000000b2e257224 */ /* 0x000fe200078e0225 */
[----:B------:R-:W-:-:S02]  /*81b20*/  IADD3.X R46, PT, PT, RZ, RZ, RZ, P2, P5 ;  /* 0x000000ffff2e7210 */ /* 0x000fc400017ea4ff */
[----:B------:R-:W-:Y:S01]  /*81b30*/  IADD3 R48, P2, P5, R51, R48, R42 ;  /* 0x0000003033307210 */ /* 0x000fe20007d5e02a */
[----:B------:R-:W-:Y:S01]  /*81b40*/  IMAD.IADD R71, R33, 0x1, R37 ;  /* 0x0000000121477824 */ /* 0x000fe200078e0225 */
[----:B------:R-:W-:Y:S01]  /*81b50*/  IADD3.X R54, PT, PT, RZ, R60, R49, P0, P6 ;  /* 0x0000003cff367210 */ /* 0x000fe200007ec431 */
[----:B------:R-:W-:Y:S01]  /*81b60*/  IMAD.IADD R51, R41, 0x1, R59 ;  /* 0x0000000129337824 */ /* 0x000fe200078e023b */
[----:B------:R-:W-:Y:S01]  /*81b70*/  IADD3 R46, P0, P6, R46, R58, R69 ;  /* 0x0000003a2e2e7210 */ /* 0x000fe20007e1e045 */
[----:B------:R-:W-:Y:S01]  /*81b80*/  IMAD.WIDE.U32 R60, R71, R2, RZ ;  /* 0x00000002473c7225 */ /* 0x000fe200078e00ff */
[----:B------:R-:W-:Y:S02]  /*81b90*/  IADD3.X R49, PT, PT, R49, R54, RZ, P2, P5 ;  /* 0x0000003631317210 */ /* 0x000fe400017ea4ff */
[----:B------:R-:W-:Y:S01]  /*81ba0*/  IADD3 R68, P2, PT, R79, R40, RZ ;  /* 0x000000284f447210 */ /* 0x000fe20007f5e0ff */
[----:B------:R-:W-:Y:S01]  /*81bb0*/  IMAD.WIDE.U32 R58, R71, R4, RZ ;  /* 0x00000004473a7225 */ /* 0x000fe200078e00ff */
[----:B------:R-:W-:-:S02]  /*81bc0*/  IADD3.X R51, PT, PT, RZ, R51, RZ, P0, P6 ;  /* 0x00000033ff337210 */ /* 0x000fc400007ec4ff */
[----:B------:R-:W-:Y:S01]  /*81bd0*/  ISETP.GE.U32.AND P0, PT, R68, R79, PT ;  /* 0x0000004f4400720c */ /* 0x000fe20003f06070 */
[----:B------:R-:W-:Y:S01]  /*81be0*/  IMAD.WIDE.U32 R40, R55, R53, RZ ;  /* 0x0000003537287225 */ /* 0x000fe200078e00ff */
[----:B------:R-:W-:-:S03]  /*81bf0*/  SHF.L.U64.HI R33, R34, 0x1, R35 ;  /* 0x0000000122217819 */ /* 0x000fc60000010223 */
        /* <DEDUP_REMOVED lines=12> */
[----:B------:R-:W-:-:S03]  /*81cc0*/  ISETP.GE.U32.AND.EX P0, PT, R69, R72, PT, P0 ;  /* 0x000000484500720c */ /* 0x000fc60003f06100 */
[----:B------:R-:W-:Y:S01]  /*81cd0*/  IMAD.WIDE.U32.X R38, R71, R3, R38, P2 ;  /* 0x0000000347267225 */ /* 0x000fe200010e0426 */
[----:B------:R-:W-:Y:S02]  /*81ce0*/  IADD3 R64, P2, PT, R37, R54, RZ ;  /* 0x0000003625407210 */ /* 0x000fe40007f5e0ff */
[----:B------:R-:W-:Y:S01]  /*81cf0*/  IADD3 R37, P5, PT, R42, R26, RZ ;  /* 0x0000001a2a257210 */ /* 0x000fe20007fbe0ff */
[----:B------:R-:W-:Y:S01]  /*81d00*/  IMAD.MOV.U32 R42, RZ, RZ, R55 ;  /* 0x000000ffff2a7224 */ /* 0x000fe200078e0037 */
[----:B------:R-:W-:Y:S02]  /*81d10*/  IADD3.X R35, P1, PT, RZ, R38, RZ, P1, !PT ;  /* 0x00000026ff237210 */ /* 0x000fe40000f3e4ff */
[----:B------:R-:W-:Y:S01]  /*81d20*/  SEL R61, RZ, 0x1, P0 ;  /* 0x00000001ff3d7807 */ /* 0x000fe20000000000 */
        /* <DEDUP_REMOVED lines=9> */
[----:B------:R-:W-:Y:S01]  /*81dc0*/  IMAD.WIDE.U32.X R42, R71, R5, R42, P2 ;  /* 0x00000005472a7225 */ /* 0x000fe200010e042a */
        /* <DEDUP_REMOVED lines=9> */
[----:B------:R-:W-:Y:S02]  /*81e60*/  ISETP.GT.U32.AND.EX P1, PT, R58, R73, PT, P1 ;  /* 0x000000493a00720c */ /* 0x000fe40003f24110 */
[----:B------:R-:W-:Y:S01]  /*81e70*/  SEL R59, R57, R38, P6 ;  /* 0x00000026393b7207 */ /* 0x000fe20003000000 */
[----:B------:R-:W-:Y:S01]  /*81e80*/  IMAD.WIDE.U32 R34, P6, R32, R7, R34 ;  /* 0x0000000720227225 */ /* 0x000fe200078c0022 */
[----:B------:R-:W-:Y:S02]  /*81e90*/  SEL R60, R54, R65, P1 ;  /* 0x00000041363c7207 */ /* 0x000fe40000800000 */
[----:B------:R-:W-:Y:S01]  /*81ea0*/  ISETP.GT.U32.AND P2, PT, R55, R54, PT ;  /* 0x000000363700720c */ /* 0x000fe20003f44070 */
[----:B------:R-:W-:Y:S01]  /*81eb0*/  IMAD.WIDE.U32 R38, R32, R6, RZ ;  /* 0x0000000620267225 */ /* 0x000fe200078e00ff */
[----:B------:R-:W-:Y:S02]  /*81ec0*/  SEL R65, R58, R73, P1 ;  /* 0x000000493a417207 */ /* 0x000fe40000800000 */
[----:B------:R-:W-:Y:S01]  /*81ed0*/  ISETP.GT.U32.AND.EX P2, PT, R59, R58, PT, P2 ;  /* 0x0000003a3b00720c */ /* 0x000fe20003f44120 */
[----:B------:R-:W-:-:S02]  /*81ee0*/  IMAD R54, R77, R10, RZ ;  /* 0x0000000a4d367224 */ /* 0x000fc400078e02ff */
[----:B------:R-:W-:Y:S01]  /*81ef0*/  IMAD.X R41, RZ, RZ, RZ, P6 ;  /* 0x000000ffff297224 */ /* 0x000fe200030e06ff */
[----:B------:R-:W-:Y:S01]  /*81f00*/  IADD3 R72, P6, PT, R39, R34, RZ ;  /* 0x0000002227487210 */ /* 0x000fe20007fde0ff */
[----:B------:R-:W-:Y:S01]  /*81f10*/  IMAD.MOV.U32 R40, RZ, RZ, R35 ;  /* 0x000000ffff287224 */ /* 0x000fe200078e0023 */
[----:B------:R-:W-:Y:S01]  /*81f20*/  IADD3.X R39, P5, P0, R42, RZ, RZ, P5, P0 ;  /* 0x000000ff2a277210 */ /* 0x000fe200028a04ff */
[----:B------:R-:W-:-:S03]  /*81f30*/  IMAD.WIDE.U32 R36, P1, R32, R9, R36 ;  /* 0x0000000920247225 */ /* 0x000fc60007820024 */
[----:B------:R-:W-:Y:S01]  /*81f40*/  IADD3.X R42, PT, PT, R43, RZ, RZ, P5, P0 ;  /* 0x000000ff2b2a7210 */ /* 0x000fe20002fe04ff */
[----:B------:R-:W-:Y:S01]  /*81f50*/  IMAD.WIDE.U32 R34, R32, R8, RZ ;  /* 0x0000000820227225 */ /* 0x000fe200078e00ff */
[----:B------:R-:W-:-:S03]  /*81f60*/  IADD3 R39, P0, PT, R39, R68, RZ ;  /* 0x0000004427277210 */ /* 0x000fc60007f1e0ff */
        /* <DEDUP_REMOVED lines=29> */
[----:B------:R-:W-:-:S02]  /*82140*/  IADD3.X R38, P2, PT, RZ, R38, RZ, P2, !PT ;  /* 0x00000026ff267210 */ /* 0x000fc4000175e4ff */
[----:B------:R-:W-:Y:S01]  /*82150*/  IADD3.X R72, PT, PT, R41, RZ, RZ, P0, P5 ;  /* 0x000000ff29487210 */ /* 0x000fe200007ea4ff */
[----:B------:R-:W-:Y:S01]  /*82160*/  IMAD.IADD R69, R27, 0x1, R31 ;  /* 0x000000011b457824 */ /* 0x000fe200078e021f */
[----:B------:R-:W-:Y:S01]  /*82170*/  IADD3 R35, P5, PT, R38, R35, RZ ;  /* 0x0000002326237210 */ /* 0x000fe20007fbe0ff */
[----:B------:R-:W-:-:S04]  /*82180*/  IMAD.WIDE.U32 R54, R73, R6, RZ ;  /* 0x0000000649367225 */ /* 0x000fc800078e00ff */
[----:B------:R-:W-:-:S04]  /*82190*/  IMAD.WIDE.U32 R42, P0, R32, R5, R42 ;  /* 0x00000005202a7225 */ /* 0x000fc8000780002a */
[----:B------:R-:W-:-:S04]  /*821a0*/  IMAD.WIDE.U32 R26, R32, R4, RZ ;  /* 0x00000004201a7225 */ /* 0x000fc800078e00ff */
        /* <DEDUP_REMOVED lines=8> */
[----:B------:R-:W-:Y:S02]  /*82230*/  IMAD.MOV.U32 R40, RZ, RZ, R43 ;  /* 0x000000ffff287224 */ /* 0x000fe400078e002b */
[----:B------:R-:W-:-:S04]  /*82240*/  IMAD.WIDE.U32 R58, R73, R8, RZ ;  /* 0x00000008493a7225 */ /* 0x000fc800078e00ff */
[----:B------:R-:W-:Y:S01]  /*82250*/  IMAD.X R57, R56, 0x1, R57, P1 ;  /* 0x0000000138397824 */ /* 0x000fe200008e0639 */
[----:B------:R-:W-:Y:S01]  /*82260*/  IADD3 R74, P1, PT, R27, R54, RZ ;  /* 0x000000361b4a7210 */ /* 0x000fe20007f3e0ff */
[----:B------:R-:W-:Y:S02]  /*82270*/  IMAD.X R39, RZ, RZ, RZ, P6 ;  /* 0x000000ffff277224 */ /* 0x000fe400030e06ff */
[----:B------:R-:W-:Y:S02]  /*82280*/  IMAD.MOV.U32 R38, RZ, RZ, R55 ;  /* 0x000000ffff267224 */ /* 0x000fe400078e0037 */
[----:B------:R-:W-:Y:S01]  /*82290*/  IMAD.WIDE.U32.X R42, R73, R5, R40, P0 ;  /* 0x00000005492a7225 */ /* 0x000fe200000e0428 */
[----:B------:R-:W-:-:S03]  /*822a0*/  IADD3 R29, P0, PT, R29, R68, RZ ;  /* 0x000000441d1d7210 */ /* 0x000fc60007f1e0ff */
[----:B------:R-:W-:Y:S01]  /*822b0*/  IMAD.WIDE.U32 R54, P6, R32, R9, R58 ;  /* 0x0000000920367225 */ /* 0x000fe200078c003a */
[----:B------:R-:W-:Y:S02]  /*822c0*/  IADD3.X R27, P0, PT, R72, R57, RZ, P0, !PT ;  /* 0x00000039481b7210 */ /* 0x000fe4000071e4ff */
[----:B------:R-:W-:Y:S01]  /*822d0*/  IADD3.X R42, P2, P5, R42, RZ, RZ, P2, P5 ;  /* 0x000000ff2a2a7210 */ /* 0x000fe2000154a4ff */
[----:B------:R-:W-:Y:S02]  /*822e0*/  IMAD R58, R75, R10, RZ ;  /* 0x0000000a4b3a7224 */ /* 0x000fe400078e02ff */
[----:B------:R-:W-:Y:S01]  /*822f0*/  IMAD.WIDE.U32.X R38, R73, R7, R38, P1 ;  /* 0x0000000749267225 */ /* 0x000fe200008e0426 */
[----:B------:R-:W-:-:S03]  /*82300*/  IADD3 R29, P1, PT, R29, R34, RZ ;  /* 0x000000221d1d7210 */ /* 0x000fc60007f3e0ff */
[----:B------:R-:W-:Y:S01]  /*82310*/  IMAD.WIDE.U32 R32, R32, R8, RZ ;  /* 0x0000000820207225 */ /* 0x000fe200078e00ff */
[----:B------:R-:W-:-:S03]  /*82320*/  IADD3.X R27, P1, PT, R27, R70, RZ, P1, !PT ;  /* 0x000000461b1b7210 */ /* 0x000fc60000f3e4ff */
[----:B------:R-:W-:-:S04]  /*82330*/  IMAD.WIDE.U32 R40, R71, R10, RZ ;  /* 0x0000000a47287225 */ /* 0x000fc800078e00ff */
[----:B------:R-:W-:Y:S02]  /*82340*/  IMAD R31, R71, R11, R58 ;  /* 0x0000000b471f7224 */ /* 0x000fe400078e023a */
[----:B------:R-:W-:Y:S01]  /*82350*/  IMAD.X R35, RZ, RZ, RZ, P6 ;  /* 0x000000ffff237224 */ /* 0x000fe200030e06ff */
[----:B------:R-:W-:Y:S01]  /*82360*/  IADD3 R72, P6, PT, R33, R54, RZ ;  /* 0x0000003621487210 */ /* 0x000fe20007fde0ff */
[----:B------:R-:W-:Y:S01]  /*82370*/  IMAD.IADD R31, R41, 0x1, R31 ;  /* 0x00000001291f7824 */ /* 0x000fe200078e021f */
[----:B------:R-:W-:Y:S01]  /*82380*/  IADD3.X R41, P0, P1, R36, RZ, RZ, P1, P0 ;  /* 0x000000ff24297210 */ /* 0x000fe200009004ff */
[----:B------:R-:W-:Y:S01]  /*82390*/  IMAD.MOV.U32 R34, RZ, RZ, R55 ;  /* 0x000000ffff227224 */ /* 0x000fe200078e0037 */
[----:B------:R-:W-:Y:S01]  /*823a0*/  IADD3.X R36, PT, PT, R43, RZ, RZ, P2, P5 ;  /* 0x000000ff2b247210 */ /* 0x000fe200017ea4ff */
[----:B------:R-:W-:Y:S01]  /*823b0*/  IMAD.WIDE.U32 R54, R31, R2, RZ ;  /* 0x000000021f367225 */ /* 0x000fe200078e00ff */
[----:B------:R-:W-:Y:S02]  /*823c0*/  IADD3 R29, P2, PT, R42, R29, RZ ;  /* 0x0000001d2a1d7210 */ /* 0x000fe40007f5e0ff */
[----:B------:R-:W-:Y:S01]  /*823d0*/  IADD3.X R43, PT, PT, R37, RZ, RZ, P0, P1 ;  /* 0x000000ff252b7210 */ /* 0x000fe200007e24ff */
[----:B------:R-:W-:Y:S01]  /*823e0*/  IMAD.WIDE.U32.X R34, R73, R9, R34, P6 ;  /* 0x0000000949227225 */ /* 0x000fe200030e0422 */
[----:B------:R-:W-:-:S02]  /*823f0*/  IADD3 R42, P6, PT, R29, R26, RZ ;  /* 0x0000001a1d2a7210 */ /* 0x000fc40007fde0ff */
[----:B------:R-:W-:Y:S01]  /*82400*/  IADD3.X R27, P2, PT, R36, R27, RZ, P2, !PT ;  /* 0x0000001b241b7210 */ /* 0x000fe2000175e4ff */
[C---:B------:R-:W-:Y:S01]  /*82410*/  IMAD.WIDE.U32 R58, R40.reuse, R2, RZ ;  /* 0x00000002283a7225 */ /* 0x040fe200078e00ff */
[----:B------:R-:W-:Y:S02]  /*82420*/  IADD3.X R33, PT, PT, RZ, RZ, RZ, P3, P4 ;  /* 0x000000ffff217210 */ /* 0x000fe40001fe84ff */
        /* <DEDUP_REMOVED lines=9> */
[----:B------:R-:W-:-:S03]  /*824c0*/  IADD3.X RZ, P0, PT, R75, R58, RZ, P0, !PT ;  /* 0x0000003a4bff7210 */ /* 0x000fc6000071e4ff */
[----:B------:R-:W-:Y:S01]  /*824d0*/  IMAD.MOV.U32 R26, RZ, RZ, R55 ;  /* 0x000000ffff1a7224 */ /* 0x000fe200078e0037 */
[----:B------:R-:W-:Y:S01]  /*824e0*/  IADD3 R55, P3, PT, R38, R41, RZ ;  /* 0x0000002926377210 */ /* 0x000fe20007f7e0ff */
[----:B------:R-:W-:-:S04]  /*824f0*/  IMAD.WIDE.U32 R36, R31, R4, RZ ;  /* 0x000000041f247225 */ /* 0x000fc800078e00ff */
[----:B------:R-:W-:Y:S01]  /*82500*/  IMAD.WIDE.U32.X R26, R31, R3, R26, P1 ;  /* 0x000000031f1a7225 */ /* 0x000fe200008e041a */
[----:B------:R-:W-:Y:S02]  /*82510*/  IADD3 R38, P4, P1, R33, R28, R69 ;  /* 0x0000001c21267210 */ /* 0x000fe4000799e045 */
[----:B------:R-:W-:Y:S01]  /*82520*/  IADD3.X R28, PT, PT, R39, RZ, RZ, P2, P6 ;  /* 0x000000ff271c7210 */ /* 0x000fe200017ec4ff */
[C---:B------:R-:W-:Y:S01]  /*82530*/  IMAD.WIDE.U32 R36, P2, R40.reuse, R5, R36 ;  /* 0x0000000528247225 */ /* 0x040fe20007840024 */
[----:B------:R-:W-:Y:S02]  /*82540*/  IADD3 R55, P6, PT, R55, R32, RZ ;  /* 0x0000002037377210 */ /* 0x000fe40007fde0ff */
[----:B------:R-:W-:Y:S01]  /*82550*/  IADD3.X R39, P0, PT, RZ, R26, RZ, P0, !PT ;  /* 0x0000001aff277210 */ /* 0x000fe2000071e4ff */
[----:B------:R-:W-:-:S04]  /*82560*/  IMAD.WIDE.U32 R32, R40, R4, RZ ;  /* 0x0000000428207225 */ /* 0x000fc800078e00ff */
        /* <DEDUP_REMOVED lines=13> */
[----:B------:R-:W-:Y:S02]  /*82640*/  IADD3.X R59, P2, PT, R59, R36, RZ, P2, !PT ;  /* 0x000000243b3b7210 */ /* 0x000fe4000175e4ff */
[----:B------:R-:W-:Y:S01]  /*82650*/  IADD3.X R32, PT, PT, RZ, R28, RZ, P4, P1 ;  /* 0x0000001cff207210 */ /* 0x000fe200027e24ff */
[----:B------:R-:W-:Y:S01]  /*82660*/  IMAD.WIDE.U32 R28, R31, R6, RZ ;  /* 0x000000061f1c7225 */ /* 0x000fe200078e00ff */
[----:B------:R-:W-:Y:S02]  /*82670*/  IADD3.X R45, PT, PT, R35, RZ, RZ, P3, P6 ;  /* 0x000000ff232d7210 */ /* 0x000fe40001fec4ff */
[----:B------:R-:W-:Y:S01]  /*82680*/  ISETP.GT.U32.AND P1, PT, R60, R63, PT ;  /* 0x0000003f3c00720c */ /* 0x000fe20003f24070 */
[----:B------:R-:W-:Y:S01]  /*82690*/  IMAD R34, R59, R10, RZ ;  /* 0x0000000a3b227224 */ /* 0x000fe200078e02ff */
[----:B------:R-:W-:-:S02]  /*826a0*/  IADD3.X R36, P2, P6, R26, RZ, RZ, P2, P0 ;  /* 0x000000ff1a247210 */ /* 0x000fc400016404ff */
[----:B------:R-:W-:Y:S01]  /*826b0*/  IADD3 R38, P4, P5, R47, R38, R38 ;  /* 0x000000262f267210 */ /* 0x000fe20007d9e026 */
[----:B------:R-:W-:Y:S01]  /*826c0*/  IMAD R33, R69, R11, R34 ;  /* 0x0000000b45217224 */ /* 0x000fe200078e0222 */
[----:B------:R-:W-:Y:S01]  /*826d0*/  ISETP.GT.U32.AND.EX P1, PT, R65, R56, PT, P1 ;  /* 0x000000384100720c */ /* 0x000fe20003f24110 */
[C---:B------:R-:W-:Y:S01]  /*826e0*/  IMAD.WIDE.U32 R34, R40.reuse, R6, RZ ;  /* 0x0000000628227225 */ /* 0x040fe200078e00ff */
[----:B------:R-:W-:Y:S02]  /*826f0*/  IADD3.X R47, PT, PT, R27, RZ, RZ, P2, P6 ;  /* 0x000000ff1b2f7210 */ /* 0x000fe400017ec4ff */
[----:B------:R-:W-:Y:S01]  /*82700*/  ISETP.GE.U32.AND P2, PT, R41, R30, PT ;  /* 0x0000001e2900720c */ /* 0x000fe20003f46070 */
[----:B------:R-:W-:Y:S01]  /*82710*/  IMAD.WIDE.U32 R26, R69, R10, RZ ;  /* 0x0000000a451a7225 */ /* 0x000fe200078e00ff */
[----:B------:R-:W-:Y:S02]  /*82720*/  SEL R30, RZ, 0x1, !P1 ;  /* 0x00000001ff1e7807 */ /* 0x000fe40004800000 */
[----:B------:R-:W-:Y:S01]  /*82730*/  IADD3.X R39, PT, PT, RZ, R32, R32, P4, P5 ;  /* 0x00000020ff277210 */ /* 0x000fe200027ea420 */
[----:B------:R-:W-:Y:S01]  /*82740*/  IMAD.IADD R27, R27, 0x1, R33 ;  /* 0x000000011b1b7824 */ /* 0x000fe200078e0221 */
[----:B------:R-:W-:Y:S01]  /*82750*/  ISETP.GE.U32.AND.EX P1, PT, R43, R44, PT, P2 ;  /* 0x0000002c2b00720c */ /* 0x000fe20003f26120 */
[----:B------:R-:W-:Y:S01]  /*82760*/  IMAD.WIDE.U32 R28, P6, R40, R7, R28 ;  /* 0x00000007281c7225 */ /* 0x000fe200078c001c */
[----:B------:R-:W-:-:S02]  /*82770*/  IADD3 R53, P4, P5, R30, R64, R53 ;  /* 0x000000401e357210 */ /* 0x000fc40007d9e035 */
[----:B------:R-:W-:Y:S01]  /*82780*/  IADD3 R55, P2, PT, R36, R55, RZ ;  /* 0x0000003724377210 */ /* 0x000fe20007f5e0ff */
[----:B------:R-:W-:Y:S01]  /*82790*/  IMAD.WIDE.U32 R36, R27, R2, RZ ;  /* 0x000000021b247225 */ /* 0x000fe200078e00ff */
[----:B------:R-:W-:Y:S02]  /*827a0*/  IADD3.X R62, PT, PT, RZ, R62, RZ, P4, P5 ;  /* 0x0000003eff3e7210 */ /* 0x000fe400027ea4ff */
[----:B------:R-:W-:Y:S01]  /*827b0*/  IADD3 R30, P4, PT, R35, R28, RZ ;  /* 0x0000001c231e7210 */ /* 0x000fe20007f9e0ff */
[----:B------:R-:W-:Y:S01]  /*827c0*/  IMAD.MOV.U32 R32, RZ, RZ, R29 ;  /* 0x000000ffff207224 */ /* 0x000fe200078e001d */
[----:B------:R-:W-:Y:S01]  /*827d0*/  IADD3.X R47, P2, PT, R47, R72, RZ, P2, !PT ;  /* 0x000000482f2f7210 */ /* 0x000fe2000175e4ff */
[----:B------:R-:W-:Y:S01]  /*827e0*/  IMAD.WIDE.U32 R28, R26, R2, RZ ;  /* 0x000000021a1c7225 */ /* 0x000fe200078e00ff */
[----:B------:R-:W-:Y:S02]  /*827f0*/  SEL R35, RZ, 0x1, P1 ;  /* 0x00000001ff237807 */ /* 0x000fe40000800000 */
        /* <DEDUP_REMOVED lines=8> */
[----:B------:R-:W-:Y:S01]  /*82880*/  ISETP.GE.U32.AND P0, PT, R68, R63, PT ;  /* 0x0000003f4400720c */ /* 0x000fe20003f06070 */
        /* <DEDUP_REMOVED lines=9> */
[----:B------:R-:W-:Y:S01]  /*82920*/  ISETP.GE.U32.AND.EX P0, PT, R57, R56, PT, P0 ;  /* 0x000000383900720c */ /* 0x000fe20003f06100 */
[----:B------:R-:W-:-:S04]  /*82930*/  IMAD.WIDE.U32 R40, R40, R8, RZ ;  /* 0x0000000828287225 */ /* 0x000fc800078e00ff */
[----:B------:R-:W-:Y:S01]  /*82940*/  IMAD.X R38, RZ, RZ, R39, P5 ;  /* 0x000000ffff267224 */ /* 0x000fe200028e0627 */
[----:B------:R-:W-:Y:S01]  /*82950*/  IADD3 R42, P5, PT, R42, R43, RZ ;  /* 0x0000002b2a2a7210 */ /* 0x000fe20007fbe0ff */
[----:B------:R-:W-:-:S03]  /*82960*/  IMAD.WIDE.U32.X R36, R27, R3, R28, P4 ;  /* 0x000000031b247225 */ /* 0x000fc600020e041c */
[----:B------:R-:W-:Y:S01]  /*82970*/  IADD3 R61, P4, PT, R61, R42, RZ ;  /* 0x0000002a3d3d7210 */ /* 0x000fe20007f9e0ff */
[----:B------:R-:W-:Y:S01]  /*82980*/  IMAD.X R29, RZ, RZ, RZ, P6 ;  /* 0x000000ffff1d7224 */ /* 0x000fe200030e06ff */
[----:B------:R-:W-:Y:S01]  /*82990*/  IADD3 R32, P6, PT, R41, R32, RZ ;  /* 0x0000002029207210 */ /* 0x000fe20007fde0ff */
[----:B------:R-:W-:Y:S01]  /*829a0*/  IMAD.MOV.U32 R28, RZ, RZ, R33 ;  /* 0x000000ffff1c7224 */ /* 0x000fe200078e0021 */
[----:B------:R-:W-:Y:S01]  /*829b0*/  IADD3.X R50, P1, PT, RZ, R36, RZ, P1, !PT ;  /* 0x00000024ff327210 */ /* 0x000fe20000f3e4ff */
[----:B------:R-:W-:Y:S01]  /*829c0*/  IMAD.WIDE.U32 R34, R27, R4, RZ ;  /* 0x000000041b227225 */ /* 0x000fe200078e00ff */
[----:B------:R-:W-:Y:S02]  /*829d0*/  SEL R36, RZ, 0x1, P0 ;  /* 0x00000001ff247807 */ /* 0x000fe40000000000 */
[----:B------:R-:W-:Y:S01]  /*829e0*/  IADD3 R55, P0, PT, R50, R55, RZ ;  /* 0x0000003732377210 */ /* 0x000fe20007f1e0ff */
[----:B------:R-:W-:Y:S02]  /*829f0*/  IMAD.X R45, R45, 0x1, R38, P5 ;  /* 0x000000012d2d7824 */ /* 0x000fe400028e0626 */
[----:B------:R-:W-:Y:S01]  /*82a00*/  IMAD.WIDE.U32.X R28, R31, R9, R28, P6 ;  /* 0x000000091f1c7225 */ /* 0x000fe200030e041c */
[----:B------:R-:W-:-:S03]  /*82a10*/  IADD3 R61, P6, PT, R61, R40, RZ ;  /* 0x000000283d3d7210 */ /* 0x000fc60007fde0ff */
[----:B------:R-:W-:Y:S01]  /*82a20*/  IMAD.X R40, RZ, RZ, R37, P1 ;  /* 0x000000ffff287224 */ /* 0x000fe200008e0625 */
[----:B------:R-:W-:Y:S01]  /*82a30*/  IADD3.X R37, P4, PT, R44, R45, RZ, P4, !PT ;  /* 0x0000002d2c257210 */ /* 0x000fe2000279e4ff */
[----:B------:R-:W-:-:S03]  /*82a40*/  IMAD.WIDE.U32 R34, P1, R26, R5, R34 ;  /* 0x000000051a227225 */ /* 0x000fc60007820022 */
        /* <DEDUP_REMOVED lines=8> */
[----:B------:R-:W-:Y:S02]  /*82ad0*/  IMAD.X R49, RZ, RZ, R49, P3 ;  /* 0x000000ffff317224 */ /* 0x000fe400018e0631 */
[----:B------:R-:W-:Y:S01]  /*82ae0*/  IMAD.WIDE.U32.X R32, R27, R5, R32, P5 ;  /* 0x000000051b207225 */ /* 0x000fe200028e0420 */
[----:B------:R-:W-:-:S02]  /*82af0*/  IADD3.X R44, P1, PT, R40, R31, RZ, P1, !PT ;  /* 0x0000001f282c7210 */ /* 0x000fc40000f3e4ff */
[----:B------:R-:W-:Y:S01]  /*82b00*/  IADD3.X R40, PT, PT, R29, RZ, RZ, P4, P6 ;  /* 0x000000ff1d287210 */ /* 0x000fe200027ec4ff */
[-C--:B------:R-:W-:Y:S01]  /*82b10*/  IMAD.WIDE.U32 R28, R27, R6.reuse, RZ ;  /* 0x000000061b1c7225 */ /* 0x080fe200078e00ff */
[----:B------:R-:W-:Y:S02]  /*82b20*/  ISETP.GE.U32.AND.EX P5, PT, R38, R39, PT, P2 ;  /* 0x000000272600720c */ /* 0x000fe40003fa6120 */
[----:B------:R-:W-:Y:S01]  /*82b30*/  IADD3.X R32, P0, P1, R32, RZ, RZ, P1, P0 ;  /* 0x000000ff20207210 */ /* 0x000fe200009004ff */
[----:B------:R-:W-:Y:S01]  /*82b40*/  IMAD.WIDE.U32 R30, R26, R6, RZ ;  /* 0x000000061a1e7225 */ /* 0x000fe200078e00ff */
[----:B------:R-:W-:Y:S02]  /*82b50*/  ISETP.GE.U32.AND P2, PT, R42, R43, PT ;  /* 0x0000002b2a00720c */ /* 0x000fe40003f46070 */
[----:B------:R-:W-:Y:S02]  /*82b60*/  IADD3.X R34, PT, PT, R33, RZ, RZ, P0, P1 ;  /* 0x000000ff21227210 */ /* 0x000fe400007e24ff */
        /* <DEDUP_REMOVED lines=12> */
[----:B------:R-:W-:Y:S01]  /*82c30*/  IMAD.MOV.U32 R30, RZ, RZ, R29 ;  /* 0x000000ffff1e7224 */ /* 0x000fe200078e001d */
[----:B------:R-:W-:Y:S01]  /*82c40*/  IADD3 R36, P6, P4, R36, R46, R53 ;  /* 0x0000002e24247210 */ /* 0x000fe20007cde035 */
[----:B------:R-:W-:Y:S01]  /*82c50*/  IMAD.X R34, RZ, RZ, R49, P3 ;  /* 0x000000ffff227224 */ /* 0x000fe200018e0631 */
[----:B------:R-:W-:Y:S01]  /*82c60*/  IADD3.X R43, P1, PT, R37, R28, RZ, P1, !PT ;  /* 0x0000001c252b7210 */ /* 0x000fe20000f3e4ff */
[----:B------:R-:W-:Y:S01]  /*82c70*/  IMAD.WIDE.U32.X R30, R27, R7, R30, P2 ;  /* 0x000000071b1e7225 */ /* 0x000fe200010e041e */
[----:B------:R-:W-:Y:S02]  /*82c80*/  ISETP.GE.U32.AND P3, PT, R35, R48, PT ;  /* 0x000000302300720c */ /* 0x000fe40003f66070 */
[----:B------:R-:W-:Y:S01]  /*82c90*/  IADD3.X R62, PT, PT, RZ, R51, R62, P6, P4 ;  /* 0x00000033ff3e7210 */ /* 0x000fe200037e843e */
[----:B------:R-:W-:Y:S01]  /*82ca0*/  IMAD.WIDE.U32 R32, P2, R26, R9, R32 ;  /* 0x000000091a207225 */ /* 0x000fe20007840020 */
[----:B------:R-:W-:-:S03]  /*82cb0*/  ISETP.GE.U32.AND.EX P3, PT, R34, R49, PT, P3 ;  /* 0x000000312200720c */ /* 0x000fc60003f66130 */
[----:B------:R-:W-:Y:S01]  /*82cc0*/  IMAD.X R37, RZ, RZ, R34, P5 ;  /* 0x000000ffff257224 */ /* 0x000fe200028e0622 */
[----:B------:R-:W-:Y:S01]  /*82cd0*/  ISETP.GE.U32.AND P5, PT, R38, R35, PT ;  /* 0x000000232600720c */ /* 0x000fe20003fa6070 */
        /* <DEDUP_REMOVED lines=8> */
[----:B------:R-:W-:-:S02]  /*82d60*/  IADD3 R33, P0, PT, R26, R41, RZ ;  /* 0x000000291a217210 */ /* 0x000fc40007f1e0ff */
[----:B------:R-:W-:Y:S02]  /*82d70*/  IADD3 R30, P1, PT, R29, R32, RZ ;  /* 0x000000201d1e7210 */ /* 0x000fe40007f3e0ff */
[----:B------:R-:W-:Y:S02]  /*82d80*/  SEL R29, RZ, 0x1, P3 ;  /* 0x00000001ff1d7807 */ /* 0x000fe40001800000 */
[----:B------:R-:W-:Y:S01]  /*82d90*/  ISETP.GE.U32.AND P3, PT, R41, R38, PT ;  /* 0x000000262900720c */ /* 0x000fe20003f66070 */
[----:B------:R-:W-:Y:S01]  /*82da0*/  IMAD.WIDE.U32.X R34, R27, R9, R34, P1 ;  /* 0x000000091b227225 */ /* 0x000fe200008e0422 */
[----:B------:R-:W-:Y:S02]  /*82db0*/  IADD3 R33, P2, PT, R33, R28, RZ ;  /* 0x0000001c21217210 */ /* 0x000fe40007f5e0ff */
[----:B------:R-:W-:Y:S02]  /*82dc0*/  IADD3.X R31, P0, PT, R31, R40, RZ, P0, !PT ;  /* 0x000000281f1f7210 */ /* 0x000fe4000071e4ff */
[----:B------:R-:W-:-:S02]  /*82dd0*/  SEL R26, RZ, 0x1, P5 ;  /* 0x00000001ff1a7807 */ /* 0x000fc40002800000 */
[----:B------:R-:W-:Y:S02]  /*82de0*/  ISETP.GE.U32.AND.EX P3, PT, R40, R37, PT, P3 ;  /* 0x000000252800720c */ /* 0x000fe40003f66130 */
[----:B------:R-:W-:Y:S02]  /*82df0*/  IADD3.X R31, P2, PT, R31, R30, RZ, P2, !PT ;  /* 0x0000001e1f1f7210 */ /* 0x000fe4000175e4ff */
        /* <DEDUP_REMOVED lines=45> */
.L_x_236:
        /* <DEDUP_REMOVED lines=21> */
.L_x_237:
        /* <DEDUP_REMOVED lines=69> */
.L_x_238:
        /* <DEDUP_REMOVED lines=21> */
.L_x_239:
        /* <DEDUP_REMOVED lines=76> */
.L_x_240:
        /* <DEDUP_REMOVED lines=21> */
.L_x_241:
[----:B------:R-:W-:-:S04]  /*83dd0*/  IMAD.WIDE.U32 R34, R30, R30, RZ ;  /* 0x0000001e1e227225 */ /* 0x000fc800078e00ff */
[----:B------:R-:W-:Y:S01]  /*83de0*/  IMAD.MOV.U32 R75, RZ, RZ, RZ ;  /* 0x000000ffff4b7224 */ /* 0x000fe200078e00ff */
[----:B------:R-:W-:Y:S01]  /*83df0*/  LOP3.LUT R51, R34, 0xfffffffd, RZ, 0xc0, !PT ;  /* 0xfffffffd22337812 */ /* 0x000fe200078ec0ff */
[----:B------:R-:W-:Y:S02]  /*83e00*/  IMAD.MOV.U32 R41, RZ, RZ, RZ ;  /* 0x000000ffff297224 */ /* 0x000fe400078e00ff */
[----:B------:R-:W-:Y:S02]  /*83e10*/  IMAD.IADD R53, R75, 0x1, R35 ;  /* 0x000000014b357824 */ /* 0x000fe400078e0223 */
        /* <DEDUP_REMOVED lines=13> */
[----:B------:R-:W-:-:S04]  /*83ef0*/  IMAD.WIDE.U32 R42, R27, R29, RZ ;  /* 0x0000001d1b2a7225 */ /* 0x000fc800078e00ff */
[----:B------:R-:W-:-:S04]  /*83f00*/  IMAD.WIDE.U32 R44, R26, R28, RZ ;  /* 0x0000001c1a2c7225 */ /* 0x000fc800078e00ff */
[----:B------:R-:W-:Y:S02]  /*83f10*/  IMAD.IADD R79, R47, 0x1, R35 ;  /* 0x000000012f4f7824 */ /* 0x000fe400078e0223 */
[----:B------:R-:W-:Y:S02]  /*83f20*/  IMAD.IADD R40, R37, 0x1, R55 ;  /* 0x0000000125287824 */ /* 0x000fe400078e0237 */
[----:B------:R-:W-:Y:S01]  /*83f30*/  IMAD.MOV.U32 R59, RZ, RZ, RZ ;  /* 0x000000ffff3b7224 */ /* 0x000fe200078e00ff */
[----:B------:R-:W-:Y:S01]  /*83f40*/  IADD3 R79, P1, P6, R42, R79, R44 ;  /* 0x0000004f2a4f7210 */ /* 0x000fe20007e3e02c */
[----:B------:R-:W-:-:S04]  /*83f50*/  IMAD.WIDE.U32 R36, R32, R30, RZ ;  /* 0x0000001e20247225 */ /* 0x000fc800078e00ff */
[----:B------:R-:W-:Y:S02]  /*83f60*/  IMAD.IADD R47, R35, 0x1, R43 ;  /* 0x00000001232f7824 */ /* 0x000fe400078e022b */
[----:B------:R-:W-:Y:S02]  /*83f70*/  IMAD.IADD R34, R45, 0x1, R59 ;  /* 0x000000012d227824 */ /* 0x000fe400078e023b */
[----:B------:R-:W-:-:S04]  /*83f80*/  IMAD.WIDE.U32 R64, R32, R31, RZ ;  /* 0x0000001f20407225 */ /* 0x000fc800078e00ff */
[----:B------:R-:W-:-:S04]  /*83f90*/  IMAD.WIDE.U32 R44, R33, R30, RZ ;  /* 0x0000001e212c7225 */ /* 0x000fc800078e00ff */
[----:B------:R-:W-:Y:S01]  /*83fa0*/  IMAD.IADD R35, R77, 0x1, R37 ;  /* 0x000000014d237824 */ /* 0x000fe200078e0225 */
[----:B------:R-:W-:Y:S01]  /*83fb0*/  IADD3.X R37, PT, PT, RZ, RZ, RZ, P1, P6 ;  /* 0x000000ffff257210 */ /* 0x000fe20000fec4ff */
[----:B------:R-:W-:Y:S02]  /*83fc0*/  IMAD.IADD R42, R55, 0x1, R45 ;  /* 0x00000001372a7824 */ /* 0x000fe400078e022d */
[----:B------:R-:W-:Y:S01]  /*83fd0*/  IMAD.MOV.U32 R41, RZ, RZ, RZ ;  /* 0x000000ffff297224 */ /* 0x000fe200078e00ff */
[----:B------:R-:W-:Y:S01]  /*83fe0*/  IADD3 R64, P3, P5, R64, R35, R44 ;  /* 0x0000002340407210 */ /* 0x000fe20007d7e02c */
[----:B------:R-:W-:-:S04]  /*83ff0*/  IMAD.WIDE.U32 R44, R29, R28, RZ ;  /* 0x0000001c1d2c7225 */ /* 0x000fc800078e00ff */
[----:B------:R-:W-:Y:S02]  /*84000*/  IMAD.MOV.U32 R43, RZ, RZ, RZ ;  /* 0x000000ffff2b7224 */ /* 0x000fe400078e00ff */
[----:B------:R-:W-:Y:S01]  /*84010*/  IMAD.IADD R77, R77, 0x1, R65 ;  /* 0x000000014d4d7824 */ /* 0x000fe200078e0241 */
[----:B------:R-:W-:Y:S01]  /*84020*/  IADD3.X R65, PT, PT, RZ, RZ, RZ, P0, P2 ;  /* 0x000000ffff417210 */ /* 0x000fe200007e44ff */
[----:B------:R-:W-:-:S04]  /*84030*/  IMAD.WIDE.U32 R40, R29, R33, R40 ;  /* 0x000000211d287225 */ /* 0x000fc800078e0028 */
[----:B------:R-:W-:Y:S01]  /*84040*/  IMAD.SHL.U32 R69, R44, 0x2, RZ ;  /* 0x000000022c457824 */ /* 0x000fe200078e00ff */
[----:B------:R-:W-:Y:S01]  /*84050*/  IADD3 R65, P0, P4, R65, R40, R52 ;  /* 0x0000002841417210 */ /* 0x000fe20007c1e034 */
[----:B------:R-:W-:-:S03]  /*84060*/  IMAD.WIDE.U32 R42, R31, R33, R42 ;  /* 0x000000211f2a7225 */ /* 0x000fc600078e002a */
[----:B------:R-:W-:Y:S01]  /*84070*/  LOP3.LUT R69, R69, 0xfffffffe, RZ, 0xc0, !PT ;  /* 0xfffffffe45457812 */ /* 0x000fe200078ec0ff */
[----:B------:R-:W-:Y:S01]  /*84080*/  IMAD.MOV.U32 R35, RZ, RZ, RZ ;  /* 0x000000ffff237224 */ /* 0x000fe200078e00ff */
[----:B------:R-:W-:Y:S01]  /*84090*/  IADD3 R77, P1, PT, R77, R42, RZ ;  /* 0x0000002a4d4d7210 */ /* 0x000fe20007f3e0ff */
[----:B------:R-:W-:-:S04]  /*840a0*/  IMAD.WIDE.U32 R48, R31, R30, RZ ;  /* 0x0000001e1f307225 */ /* 0x000fc800078e00ff */
[----:B------:R-:W-:Y:S02]  /*840b0*/  IMAD.IADD R58, R55, 0x1, R41 ;  /* 0x00000001373a7824 */ /* 0x000fe400078e0229 */
[----:B------:R-:W-:-:S03]  /*840c0*/  IMAD.WIDE.U32 R34, R26, R29, R34 ;  /* 0x0000001d1a227225 */ /* 0x000fc600078e0022 */
[----:B------:R-:W-:Y:S01]  /*840d0*/  IADD3.X R58, PT, PT, RZ, R58, RZ, P0, P4 ;  /* 0x0000003aff3a7210 */ /* 0x000fe200007e84ff */
[----:B------:R-:W-:Y:S01]  /*840e0*/  IMAD.SHL.U32 R60, R48, 0x2, RZ ;  /* 0x00000002303c7824 */ /* 0x000fe200078e00ff */
[----:B------:R-:W-:Y:S01]  /*840f0*/  IADD3 R69, P0, PT, R69, R54, RZ ;  /* 0x0000003645457210 */ /* 0x000fe20007f1e0ff */
[----:B------:R-:W-:Y:S01]  /*84100*/  IMAD.WIDE.U32 R56, R61, R10, RZ ;  /* 0x0000000a3d387225 */ /* 0x000fe200078e00ff */
[----:B------:R-:W-:Y:S02]  /*84110*/  IADD3 R37, P4, P6, R37, R34, R47 ;  /* 0x0000002225257210 */ /* 0x000fe40007e9e02f */
[----:B------:R-:W-:Y:S01]  /*84120*/  LOP3.LUT R60, R60, 0xfffffffe, RZ, 0xc0, !PT ;  /* 0xfffffffe3c3c7812 */ /* 0x000fe200078ec0ff */
[----:B------:R-:W-:Y:S02]  /*84130*/  IMAD.MOV.U32 R73, RZ, RZ, RZ ;  /* 0x000000ffff497224 */ /* 0x000fe400078e00ff */
[----:B------:R-:W-:Y:S01]  /*84140*/  IMAD.X R47, R55, 0x1, R43, P1 ;  /* 0x00000001372f7824 */ /* 0x000fe200008e062b */
[----:B------:R-:W-:Y:S01]  /*84150*/  IADD3 R60, P2, PT, R60, R53, RZ ;  /* 0x000000353c3c7210 */ /* 0x000fe20007f5e0ff */
[----:B------:R-:W-:-:S04]  /*84160*/  IMAD.WIDE.U32 R42, R30, R28, RZ ;  /* 0x0000001c1e2a7225 */ /* 0x000fc800078e00ff */
[----:B------:R-:W-:-:S04]  /*84170*/  IMAD.WIDE.U32 R40, R56, R2, RZ ;  /* 0x0000000238287225 */ /* 0x000fc800078e00ff */
[----:B------:R-:W-:Y:S01]  /*84180*/  IMAD.IADD R49, R73, 0x1, R49 ;  /* 0x0000000149317824 */ /* 0x000fe200078e0231 */
[----:B------:R-:W-:Y:S01]  /*84190*/  IADD3 RZ, P1, PT, R61, R40, RZ ;  /* 0x000000283dff7210 */ /* 0x000fe20007f3e0ff */
[----:B------:R-:W-:Y:S02]  /*841a0*/  IMAD R34, R69, R10, RZ ;  /* 0x0000000a45227224 */ /* 0x000fe400078e02ff */
[----:B------:R-:W-:Y:S01]  /*841b0*/  IMAD.MOV.U32 R39, RZ, RZ, RZ ;  /* 0x000000ffff277224 */ /* 0x000fe200078e00ff */
[C-C-:B------:R-:W-:Y:S01]  /*841c0*/  SHF.L.U64.HI R62, R48.reuse, 0x1, R49.reuse ;  /* 0x00000001303e7819 */ /* 0x140fe20000010231 */
[----:B------:R-:W-:Y:S01]  /*841d0*/  IMAD.WIDE.U32 R52, R31, R28, RZ ;  /* 0x0000001c1f347225 */ /* 0x000fe200078e00ff */
[----:B------:R-:W-:Y:S02]  /*841e0*/  SHF.R.U64 R48, R48, 0x1f, R49 ;  /* 0x0000001f30307819 */ /* 0x000fe40000001231 */
[----:B------:R-:W-:Y:S01]  /*841f0*/  LOP3.LUT R62, R62, 0x1, RZ, 0xc0, !PT ;  /* 0x000000013e3e7812 */ /* 0x000fe200078ec0ff */
[----:B------:R-:W-:Y:S01]  /*84200*/  IMAD.WIDE.U32 R54, R30, R29, RZ ;  /* 0x0000001d1e367225 */ /* 0x000fe200078e00ff */
[----:B------:R-:W-:-:S03]  /*84210*/  LOP3.LUT R48, R48, 0xfffffffe, RZ, 0xc0, !PT ;  /* 0xfffffffe30307812 */ /* 0x000fc600078ec0ff */
[----:B------:R-:W-:Y:S02]  /*84220*/  IMAD.IADD R81, R43, 0x1, R75 ;  /* 0x000000012b517824 */ /* 0x000fe400078e024b */
[----:B------:R-:W-:Y:S01]  /*84230*/  IMAD R61, R61, R11, R34 ;  /* 0x0000000b3d3d7224 */ /* 0x000fe200078e0222 */
[----:B------:R-:W-:Y:S01]  /*84240*/  IADD3.X R34, PT, PT, RZ, RZ, RZ, P3, P5 ;  /* 0x000000ffff227210 */ /* 0x000fe20001fea4ff */
[----:B------:R-:W-:Y:S01]  /*84250*/  IMAD.IADD R63, R45, 0x1, R39 ;  /* 0x000000012d3f7824 */ /* 0x000fe200078e0227 */
[----:B------:R-:W-:Y:S01]  /*84260*/  IADD3 R81, P5, P3, R54, R81, R52 ;  /* 0x0000005136517210 */ /* 0x000fe20007bbe034 */
[----:B------:R-:W-:Y:S01]  /*84270*/  IMAD.IADD R59, R59, 0x1, R35 ;  /* 0x000000013b3b7824 */ /* 0x000fe200078e0223 */
[----:B------:R-:W-:Y:S01]  /*84280*/  SHF.R.U32.HI R35, RZ, 0x1f, R49 ;  /* 0x0000001fff237819 */ /* 0x000fe20000011631 */
[----:B------:R-:W-:Y:S01]  /*84290*/  IMAD.X R62, RZ, RZ, R62, P2 ;  /* 0x000000ffff3e7224 */ /* 0x000fe200010e063e */
[----:B------:R-:W-:Y:S01]  /*842a0*/  SHF.L.U64.HI R45, R44, 0x1, R63 ;  /* 0x000000012c2d7819 */ /* 0x000fe2000001023f */
[----:B------:R-:W-:Y:S01]  /*842b0*/  IMAD.IADD R75, R75, 0x1, R55 ;  /* 0x000000014b4b7824 */ /* 0x000fe200078e0237 */
[----:B------:R-:W-:Y:S01]  /*842c0*/  SHF.R.U32.HI R68, RZ, 0x1f, R81 ;  /* 0x0000001fff447819 */ /* 0x000fe20000011651 */
[----:B------:R-:W-:Y:S01]  /*842d0*/  IMAD.MOV.U32 R55, RZ, RZ, RZ ;  /* 0x000000ffff377224 */ /* 0x000fe200078e00ff */
[----:B------:R-:W-:-:S02]  /*842e0*/  SHF.R.U32.HI R40, RZ, 0x1f, R63 ;  /* 0x0000001fff287819 */ /* 0x000fc4000001163f */
[----:B------:R-:W-:Y:S02]  /*842f0*/  LOP3.LUT R49, R35, 0x1, RZ, 0xc0, !PT ;  /* 0x0000000123317812 */ /* 0x000fe400078ec0ff */
[----:B------:R-:W-:Y:S02]  /*84300*/  LOP3.LUT R35, R45, 0x1, RZ, 0xc0, !PT ;  /* 0x000000012d237812 */ /* 0x000fe400078ec0ff */
[----:B------:R-:W-:Y:S01]  /*84310*/  IADD3 R43, P2, PT, R68, R38, RZ ;  /* 0x00000026442b7210 */ /* 0x000fe20007f5e0ff */
[----:B------:R-:W-:Y:S01]  /*84320*/  IMAD.WIDE.U32 R48, R31, R31, R48 ;  /* 0x0000001f1f307225 */ /* 0x000fe200078e0030 */
[----:B------:R-:W-:Y:S02]  /*84330*/  SHF.R.U64 R44, R44, 0x1f, R63 ;  /* 0x0000001f2c2c7819 */ /* 0x000fe4000000123f */
[----:B------:R-:W-:Y:S01]  /*84340*/  LOP3.LUT R45, R40, 0x1, RZ, 0xc0, !PT ;  /* 0x00000001282d7812 */ /* 0x000fe200078ec0ff */
[----:B------:R-:W-:Y:S01]  /*84350*/  IMAD.X R35, RZ, RZ, R35, P0 ;  /* 0x000000ffff237224 */ /* 0x000fe200000e0623 */
[----:B------:R-:W-:Y:S01]  /*84360*/  IADD3.X R40, PT, PT, RZ, R59, RZ, P4, P6 ;  /* 0x0000003bff287210 */ /* 0x000fe200027ec4ff */
[----:B------:R-:W-:Y:S01]  /*84370*/  IMAD.X R59, RZ, RZ, R50, P2 ;  /* 0x000000ffff3b7224 */ /* 0x000fe200010e0632 */
[----:B------:R-:W-:Y:S01]  /*84380*/  LOP3.LUT R44, R44, 0xfffffffe, RZ, 0xc0, !PT ;  /* 0xfffffffe2c2c7812 */ /* 0x000fe200078ec0ff */
[----:B------:R-:W-:Y:S01]  /*84390*/  IMAD.IADD R63, R57, 0x1, R61 ;  /* 0x00000001393f7824 */ /* 0x000fe200078e023d */
[----:B------:R-:W-:Y:S01]  /*843a0*/  ISETP.GT.U32.AND P0, PT, R38, R43, PT ;  /* 0x0000002b2600720c */ /* 0x000fe20003f04070 */
[----:B------:R-:W-:Y:S01]  /*843b0*/  IMAD.IADD R57, R73, 0x1, R49 ;  /* 0x0000000149397824 */ /* 0x000fe200078e0231 */
[----:B------:R-:W-:Y:S01]  /*843c0*/  IADD3 R51, P2, PT, R43, R51, RZ ;  /* 0x000000332b337210 */ /* 0x000fe20007f5e0ff */
[----:B------:R-:W-:Y:S01]  /*843d0*/  IMAD.WIDE.U32 R44, R29, R29, R44 ;  /* 0x0000001d1d2c7225 */ /* 0x000fe200078e002c */
[----:B------:R-:W-:-:S02]  /*843e0*/  ISETP.GT.U32.AND.EX P0, PT, R50, R59, PT, P0 ;  /* 0x0000003b3200720c */ /* 0x000fc40003f04100 */
[----:B------:R-:W-:Y:S01]  /*843f0*/  IADD3 R62, P6, P4, R62, R48, R65 ;  /* 0x000000303e3e7210 */ /* 0x000fe20007cde041 */
[----:B------:R-:W-:Y:S01]  /*84400*/  IMAD.X R71, R59, 0x1, R60, P2 ;  /* 0x000000013b477824 */ /* 0x000fe200010e063c */
[----:B------:R-:W-:Y:S01]  /*84410*/  SEL R43, R38, R43, P0 ;  /* 0x0000002b262b7207 */ /* 0x000fe20000000000 */
[----:B------:R-:W-:Y:S01]  /*84420*/  IMAD.WIDE.U32 R60, R63, R2, RZ ;  /* 0x000000023f3c7225 */ /* 0x000fe200078e00ff */
[----:B------:R-:W-:Y:S02]  /*84430*/  IADD3 R35, P2, PT, R35, R44, RZ ;  /* 0x0000002c23237210 */ /* 0x000fe40007f5e0ff */
[----:B------:R-:W-:Y:S01]  /*84440*/  SEL R44, R50, R59, P0 ;  /* 0x0000003b322c7207 */ /* 0x000fe20000000000 */
[----:B------:R-:W-:Y:S01]  /*84450*/  IMAD.WIDE.U32 R48, R63, R4, RZ ;  /* 0x000000043f307225 */ /* 0x000fe200078e00ff */
[----:B------:R-:W-:Y:S02]  /*84460*/  ISETP.GT.U32.AND P0, PT, R43, R51, PT ;  /* 0x000000332b00720c */ /* 0x000fe40003f04070 */
[----:B------:R-:W-:Y:S01]  /*84470*/  IADD3.X R43, PT, PT, RZ, R57, R58, P6, P4 ;  /* 0x00000039ff2b7210 */ /* 0x000fe200037e843a */
[----:B------:R-:W-:Y:S01]  /*84480*/  IMAD.X R39, R39, 0x1, R45, P2 ;  /* 0x0000000127277824 */ /* 0x000fe200010e062d */
[----:B------:R-:W-:Y:S01]  /*84490*/  ISETP.GT.U32.AND.EX P0, PT, R44, R71, PT, P0 ;  /* 0x000000472c00720c */ /* 0x000fe20003f04100 */
[----:B------:R-:W-:Y:S01]  /*844a0*/  IMAD.WIDE.U32 R60, P4, R56, R3, R60 ;  /* 0x00000003383c7225 */ /* 0x000fe2000788003c */
[----:B------:R-:W-:-:S02]  /*844b0*/  IADD3 R54, P2, PT, R51, R38, RZ ;  /* 0x0000002633367210 */ /* 0x000fc40007f5e0ff */
[----:B------:R-:W-:Y:S01]  /*844c0*/  SEL R57, RZ, 0x1, !P0 ;  /* 0x00000001ff397807 */ /* 0x000fe20004000000 */
[----:B------:R-:W-:Y:S01]  /*844d0*/  IMAD.WIDE.U32 R48, P6, R56, R5, R48 ;  /* 0x0000000538307225 */ /* 0x000fe200078c0030 */
[----:B------:R-:W-:-:S03]  /*844e0*/  ISETP.GE.U32.AND P0, PT, R54, R51, PT ;  /* 0x000000333600720c */ /* 0x000fc60003f06070 */
        /* <DEDUP_REMOVED lines=323> */
.L_x_242:
        /* <DEDUP_REMOVED lines=21> */
.L_x_243:
        /* <DEDUP_REMOVED lines=64> */
.L_x_244:
        /* <DEDUP_REMOVED lines=64> */
.L_x_245:
        /* <DEDUP_REMOVED lines=65> */
.L_x_246:
[----:B------:R-:W-:-:S04]  /*86680*/  IMAD.WIDE.U32 R12, R57, R30, RZ ;  /* 0x0000001e390c7225 */ /* 0x000fc800078e00ff */
[----:B------:R-:W-:-:S04]  /*86690*/  IMAD.WIDE.U32 R14, R53, R28, RZ ;  /* 0x0000001c350e7225 */ /* 0x000fc800078e00ff */
[----:B------:R-:W-:Y:S01]  /*866a0*/  IMAD.MOV.U32 R59, RZ, RZ, RZ ;  /* 0x000000ffff3b7224 */ /* 0x000fe200078e00ff */
[----:B------:R-:W-:Y:S01]  /*866b0*/  IADD3 R69, P4, PT, R14, R12, RZ ;  /* 0x0000000c0e457210 */ /* 0x000fe20007f9e0ff */
[----:B------:R-:W-:Y:S02]  /*866c0*/  IMAD.MOV.U32 R63, RZ, RZ, RZ ;  /* 0x000000ffff3f7224 */ /* 0x000fe400078e00ff */
[----:B------:R-:W-:-:S04]  /*866d0*/  IMAD.WIDE.U32 R34, R61, R28, RZ ;  /* 0x0000001c3d227225 */ /* 0x000fc800078e00ff */
[----:B------:R-:W-:Y:S02]  /*866e0*/  IMAD.IADD R45, R51, 0x1, R13 ;  /* 0x00000001332d7824 */ /* 0x000fe400078e020d */
        /* <DEDUP_REMOVED lines=8> */
[----:B------:R-:W-:Y:S01]  /*86770*/  IMAD.IADD R64, R63, 0x1, R13 ;  /* 0x000000013f407824 */ /* 0x000fe200078e020d */
[----:B------:R-:W-:Y:S01]  /*86780*/  IADD3 R71, P0, P2, R38, R71, R36 ;  /* 0x0000004726477210 */ /* 0x000fe20007a1e024 */
[----:B------:R-:W-:-:S04]  /*86790*/  IMAD.WIDE.U32 R12, R40, R28, RZ ;  /* 0x0000001c280c7225 */ /* 0x000fc800078e00ff */
[----:B------:R-:W-:Y:S02]  /*867a0*/  IMAD.MOV.U32 R15, RZ, RZ, RZ ;  /* 0x000000ffff0f7224 */ /* 0x000fe400078e00ff */
[----:B------:R-:W-:Y:S02]  /*867b0*/  IMAD.MOV.U32 R49, RZ, RZ, RZ ;  /* 0x000000ffff317224 */ /* 0x000fe400078e00ff */
[----:B------:R-:W-:Y:S02]  /*867c0*/  IMAD.IADD R16, R37, 0x1, R56 ;  /* 0x0000000125107824 */ /* 0x000fe400078e0238 */
[----:B------:R-:W-:Y:S02]  /*867d0*/  IMAD.MOV.U32 R17, RZ, RZ, RZ ;  /* 0x000000ffff117224 */ /* 0x000fe400078e00ff */
[----:B------:R-:W-:-:S04]  /*867e0*/  IMAD.WIDE.U32 R36, R40, R29, RZ ;  /* 0x0000001d28247225 */ /* 0x000fc800078e00ff */
[----:B------:R-:W-:-:S04]  /*867f0*/  IMAD.WIDE.U32 R40, R52, R28, RZ ;  /* 0x0000001c34287225 */ /* 0x000fc800078e00ff */
[----:B------:R-:W-:Y:S02]  /*86800*/  IMAD.IADD R13, R13, 0x1, R15 ;  /* 0x000000010d0d7824 */ /* 0x000fe400078e020f */
[----:B------:R-:W-:Y:S02]  /*86810*/  IMAD.IADD R39, R59, 0x1, R39 ;  /* 0x000000013b277824 */ /* 0x000fe400078e0227 */
[----:B------:R-:W-:Y:S01]  /*86820*/  IMAD.IADD R38, R19, 0x1, R49 ;  /* 0x0000000113267824 */ /* 0x000fe200078e0231 */
[----:B------:R-:W-:Y:S01]  /*86830*/  IADD3.X R19, PT, PT, RZ, RZ, RZ, P0, P2 ;  /* 0x000000ffff137210 */ /* 0x000fe200007e44ff */
[----:B------:R-:W-:Y:S01]  /*86840*/  IMAD.WIDE.U32 R16, R29, R54, R16 ;  /* 0x000000361d107225 */ /* 0x000fe200078e0010 */
[----:B------:R-:W-:-:S03]  /*86850*/  IADD3 R58, P5, P6, R36, R13, R40 ;  /* 0x0000000d243a7210 */ /* 0x000fc60007ebe028 */
[----:B------:R-:W-:Y:S01]  /*86860*/  IMAD.IADD R62, R15, 0x1, R37 ;  /* 0x000000010f3e7824 */ /* 0x000fe200078e0225 */
[----:B------:R-:W-:Y:S01]  /*86870*/  IADD3 R19, P0, P2, R19, R16, R39 ;  /* 0x0000001013137210 */ /* 0x000fe20007a1e027 */
[----:B------:R-:W-:Y:S01]  /*86880*/  IMAD.IADD R68, R56, 0x1, R17 ;  /* 0x0000000138447824 */ /* 0x000fe200078e0211 */
[----:B------:R-:W-:Y:S01]  /*86890*/  IADD3.X R35, PT, PT, RZ, RZ, RZ, P5, P6 ;  /* 0x000000ffff237210 */ /* 0x000fe20002fec4ff */
[----:B------:R-:W-:-:S03]  /*868a0*/  IMAD.WIDE.U32 R36, R50, R30, RZ ;  /* 0x0000001e32247225 */ /* 0x000fc600078e00ff */
[----:B------:R-:W-:Y:S01]  /*868b0*/  IADD3.X R68, PT, PT, RZ, R68, RZ, P0, P2 ;  /* 0x00000044ff447210 */ /* 0x000fe200007e44ff */
[----:B------:R-:W-:-:S04]  /*868c0*/  IMAD.WIDE.U32 R46, R57, R31, RZ ;  /* 0x0000001f392e7225 */ /* 0x000fc800078e00ff */
[----:B------:R-:W-:Y:S01]  /*868d0*/  IMAD.MOV.U32 R55, RZ, RZ, RZ ;  /* 0x000000ffff377224 */ /* 0x000fe200078e00ff */
[----:B------:R-:W-:Y:S01]  /*868e0*/  IADD3 R60, P2, P0, R46, R45, R36 ;  /* 0x0000002d2e3c7210 */ /* 0x000fe2000785e024 */
[----:B------:R-:W-:Y:S02]  /*868f0*/  IMAD.MOV.U32 R73, RZ, RZ, RZ ;  /* 0x000000ffff497224 */ /* 0x000fe400078e00ff */
[----:B------:R-:W-:-:S04]  /*86900*/  IMAD.WIDE.U32 R16, R53, R30, RZ ;  /* 0x0000001e35107225 */ /* 0x000fc800078e00ff */
[----:B------:R-:W-:Y:S01]  /*86910*/  IMAD.IADD R44, R55, 0x1, R37 ;  /* 0x00000001372c7824 */ /* 0x000fe200078e0225 */
[----:B------:R-:W-:Y:S01]  /*86920*/  IADD3.X R37, PT, PT, RZ, RZ, RZ, P1, P3 ;  /* 0x000000ffff257210 */ /* 0x000fe20000fe64ff */
[----:B------:R-:W-:Y:S02]  /*86930*/  IMAD.MOV.U32 R45, RZ, RZ, RZ ;  /* 0x000000ffff2d7224 */ /* 0x000fe400078e00ff */
[----:B------:R-:W-:Y:S02]  /*86940*/  IMAD.IADD R18, R41, 0x1, R73 ;  /* 0x0000000129127824 */ /* 0x000fe400078e0249 */
[----:B------:R-:W-:-:S04]  /*86950*/  IMAD.WIDE.U32 R40, R54, R30, RZ ;  /* 0x0000001e36287225 */ /* 0x000fc800078e00ff */
[----:B------:R-:W-:-:S04]  /*86960*/  IMAD.WIDE.U32 R42, R53, R31, RZ ;  /* 0x0000001f352a7225 */ /* 0x000fc800078e00ff */
[----:B------:R-:W-:Y:S02]  /*86970*/  IMAD.IADD R13, R59, 0x1, R17 ;  /* 0x000000013b0d7824 */ /* 0x000fe400078e0211 */
[----:B------:R-:W-:Y:S02]  /*86980*/  IMAD.IADD R15, R51, 0x1, R47 ;  /* 0x00000001330f7824 */ /* 0x000fe400078e022f */
[----:B------:R-:W-:Y:S01]  /*86990*/  IMAD.WIDE.U32 R44, R31, R50, R44 ;  /* 0x000000321f2c7225 */ /* 0x000fe200078e002c */
[----:B------:R-:W-:-:S03]  /*869a0*/  IADD3 R46, P1, P3, R42, R13, R40 ;  /* 0x0000000d2a2e7210 */ /* 0x000fc60007b3e028 */
[----:B------:R-:W-:Y:S01]  /*869b0*/  IMAD.MOV.U32 R39, RZ, RZ, RZ ;  /* 0x000000ffff277224 */ /* 0x000fe200078e00ff */
[----:B------:R-:W-:Y:S01]  /*869c0*/  IADD3 R13, P5, P6, R19, R44, R15 ;  /* 0x0000002c130d7210 */ /* 0x000fe20007ebe00f */
[----:B------:R-:W-:Y:S01]  /*869d0*/  IMAD.X R60, R60, 0x1, R71, P4 ;  /* 0x000000013c3c7824 */ /* 0x000fe200020e0647 */
[----:B------:R-:W-:Y:S01]  /*869e0*/  ISETP.GE.U32.AND P4, PT, R69, R14, PT ;  /* 0x0000000e4500720c */ /* 0x000fe20003f86070 */
[----:B------:R-:W-:Y:S02]  /*869f0*/  IMAD.IADD R17, R55, 0x1, R45 ;  /* 0x0000000137117824 */ /* 0x000fe400078e022d */
[----:B------:R-:W-:Y:S01]  /*86a00*/  IMAD.WIDE.U32 R14, R65, R30, RZ ;  /* 0x0000001e410e7225 */ /* 0x000fe200078e00ff */
[----:B------:R-:W-:-:S03]  /*86a10*/  ISETP.GE.U32.AND.EX P4, PT, R60, R71, PT, P4 ;  /* 0x000000473c00720c */ /* 0x000fc60003f86140 */
[----:B------:R-:W-:-:S04]  /*86a20*/  IMAD.WIDE.U32 R38, R29, R65, R38 ;  /* 0x000000411d267225 */ /* 0x000fc800078e0026 */
[----:B------:R-:W-:Y:S02]  /*86a30*/  IMAD.MOV.U32 R19, RZ, RZ, RZ ;  /* 0x000000ffff137224 */ /* 0x000fe400078e00ff */
[C---:B------:R-:W-:Y:S01]  /*86a40*/  IMAD.IADD R40, R49.reuse, 0x1, R15 ;  /* 0x0000000131287824 */ /* 0x040fe200078e020f */
[----:B------:R-:W-:Y:S01]  /*86a50*/  IADD3.X R15, PT, PT, R68, R17, RZ, P5, P6 ;  /* 0x00000011440f7210 */ /* 0x000fe20002fec4ff */
[----:B------:R-:W-:Y:S01]  /*86a60*/  IMAD.IADD R44, R49, 0x1, R39 ;  /* 0x00000001312c7824 */ /* 0x000fe200078e0227 */
[----:B------:R-:W-:Y:S01]  /*86a70*/  IADD3 R64, P5, P6, R37, R38, R64 ;  /* 0x0000002625407210 */ /* 0x000fe20007ebe040 */
[----:B------:R-:W-:Y:S01]  /*86a80*/  IMAD.WIDE.U32 R18, R29, R52, R18 ;  /* 0x000000341d127225 */ /* 0x000fe200078e0012 */
[----:B------:R-:W-:Y:S02]  /*86a90*/  SEL R52, RZ, 0x1, P4 ;  /* 0x00000001ff347807 */ /* 0x000fe40002000000 */
[----:B------:R-:W-:Y:S01]  /*86aa0*/  IADD3.X R44, PT, PT, RZ, R44, RZ, P5, P6 ;  /* 0x0000002cff2c7210 */ /* 0x000fe20002fec4ff */
[----:B------:R-:W-:Y:S01]  /*86ab0*/  IMAD.IADD R36, R56, 0x1, R41 ;  /* 0x0000000138247824 */ /* 0x000fe200078e0229 */
[----:B------:R-:W-:Y:S01]  /*86ac0*/  IADD3 R62, P4, P5, R35, R18, R62 ;  /* 0x00000012233e7210 */ /* 0x000fe20007d9e03e */
[----:B------:R-:W-:Y:S01]  /*86ad0*/  IMAD.MOV.U32 R41, RZ, RZ, RZ ;  /* 0x000000ffff297224 */ /* 0x000fe200078e00ff */
[----:B------:R-:W-:Y:S01]  /*86ae0*/  IADD3 R35, P6, PT, R52, R34, RZ ;  /* 0x0000002234237210 */ /* 0x000fe20007fde0ff */
[----:B------:R-:W-:-:S02]  /*86af0*/  IMAD.IADD R47, R59, 0x1, R43 ;  /* 0x000000013b2f7824 */ /* 0x000fc400078e022b */
        /* <DEDUP_REMOVED lines=15> */
[----:B------:R-:W-:Y:S01]  /*86bf0*/  IMAD R43, R73, R10, RZ ;  /* 0x0000000a492b7224 */ /* 0x000fe200078e02ff */
[----:B------:R-:W-:Y:S01]  /*86c00*/  P2R R18, PR, RZ, 0x20 ;  /* 0x00000020ff127803 */ /* 0x000fe20000000000 */
[----:B------:R-:W-:Y:S01]  /*86c10*/  IMAD.X R28, R41, 0x1, R46, P3 ;  /* 0x00000001291c7824 */ /* 0x000fe200018e062e */
        /* <DEDUP_REMOVED lines=11> */
[----:B------:R-:W-:Y:S02]  /*86cd0*/  IMAD.IADD R31, R35, 0x1, R31 ;  /* 0x00000001231f7824 */ /* 0x000fe400078e021f */
[----:B------:R-:W-:Y:S01]  /*86ce0*/  IMAD.IADD R35, R49, 0x1, R39 ;  /* 0x0000000131237824 */ /* 0x000fe200078e0227 */
[----:B------:R-:W-:Y:S01]  /*86cf0*/  IADD3 R62, P3, P5, R62, R38, R37 ;  /* 0x000000263e3e7210 */ /* 0x000fe20007d7e025 */
[----:B------:R-:W-:Y:S01]  /*86d00*/  IMAD.WIDE.U32 R44, R31, R2, RZ ;  /* 0x000000021f2c7225 */ /* 0x000fe200078e00ff */
[----:B------:R-:W-:-:S02]  /*86d10*/  SEL R37, RZ, 0x1, !P1 ;  /* 0x00000001ff257807 */ /* 0x000fc40004800000 */
        /* <DEDUP_REMOVED lines=30> */
[----:B------:R-:W-:-:S04]  /*86f00*/  IADD3.X R47, P3, PT, R39, R60, RZ, P3, !PT ;  /* 0x0000003c272f7210 */ /* 0x000fc80001f7e4ff */
        /* <DEDUP_REMOVED lines=19> */
[----:B------:R-:W-:-:S04]  /*87040*/  IADD3 R49, P6, PT, R49, R38, RZ ;  /* 0x0000002631317210 */ /* 0x000fc80007fde0ff */
[----:B------:R-:W-:Y:S01]  /*87050*/  IADD3.X R44, P6, PT, R44, R39, RZ, P6, !PT ;  /* 0x000000272c2c7210 */ /* 0x000fe200037de4ff */
[----:B------:R-:W-:-:S03]  /*87060*/  IMAD.WIDE.U32 R38, R61, R30, RZ ;  /* 0x0000001e3d267225 */ /* 0x000fc600078e00ff */
[----:B------:R-:W-:Y:S01]  /*87070*/  IADD3.X R69, P5, P6, R42, RZ, RZ, P6, P5 ;  /* 0x000000ff2a457210 */ /* 0x000fe200036aa4ff */
[----:B------:R-:W-:-:S03]  /*87080*/  IMAD.IADD R63, R63, 0x1, R39 ;  /* 0x000000013f3f7824 */ /* 0x000fc600078e0227 */
        /* <DEDUP_REMOVED lines=14> */
[----:B------:R-:W-:-:S03]  /*87170*/  ISETP.GT.U32.AND.EX P5, PT, R58, R61, PT, P5 ;  /* 0x0000003d3a00720c */ /* 0x000fc60003fa4150 */
[----:B------:R-:W-:Y:S01]  /*87180*/  IMAD.WIDE.U32 R40, R33, R54, R40 ;  /* 0x0000003621287225 */ /* 0x000fe200078e0028 */
[----:B------:R-:W-:-:S04]  /*87190*/  SEL R37, RZ, 0x1, !P5 ;  /* 0x00000001ff257807 */ /* 0x000fc80006800000 */
[----:B------:R-:W-:Y:S01]  /*871a0*/  IADD3 R62, P5, P6, R37, R62, R30 ;  /* 0x0000003e253e7210 */ /* 0x000fe20007ebe01e */
[----:B------:R-:W-:-:S03]  /*871b0*/  IMAD.WIDE.U32 R36, R53, R33, RZ ;  /* 0x0000002135247225 */ /* 0x000fc600078e00ff */
[----:B------:R-:W-:Y:S01]  /*871c0*/  IADD3.X R12, PT, PT, RZ, R35, RZ, P5, P6 ;  /* 0x00000023ff0c7210 */ /* 0x000fe20002fec4ff */
[----:B------:R-:W-:Y:S02]  /*871d0*/  IMAD.IADD R33, R59, 0x1, R37 ;  /* 0x000000013b217824 */ /* 0x000fe400078e0225 */
[----:B------:R-:W-:-:S03]  /*871e0*/  IMAD.IADD R35, R56, 0x1, R41 ;  /* 0x0000000138237824 */ /* 0x000fc600078e0229 */
        /* <DEDUP_REMOVED lines=17> */
[----:B------:R-:W-:Y:S01]  /*87300*/  ISETP.GT.U32.AND.EX P5, PT, R61, R28, PT, P5 ;  /* 0x0000001c3d00720c */ /* 0x000fe20003fa4150 */
[----:B------:R-:W-:-:S03]  /*87310*/  IMAD.WIDE.U32 R36, R26, R50, R36 ;  /* 0x000000321a247225 */ /* 0x000fc600078e0024 */
[----:B------:R-:W-:Y:S02]  /*87320*/  SEL R14, R14, R33, P5 ;  /* 0x000000210e0e7207 */ /* 0x000fe40002800000 */
[----:B------:R-:W-:Y:S02]  /*87330*/  SEL R33, R61, R28, P5 ;  /* 0x0000001c3d217207 */ /* 0x000fe40002800000 */
[----:B------:R-:W-:Y:S01]  /*87340*/  ISETP.GT.U32.AND P5, PT, R14, R45, PT ;  /* 0x0000002d0e00720c */ /* 0x000fe20003fa4070 */
[----:B------:R-:W-:-:S03]  /*87350*/  IMAD.IADD R14, R55, 0x1, R37 ;  /* 0x00000001370e7824 */ /* 0x000fc600078e0225 */
[----:B------:R-:W-:-:S04]  /*87360*/  ISETP.GT.U32.AND.EX P5, PT, R33, R12, PT, P5 ;  /* 0x0000000c2100720c */ /* 0x000fc80003fa4150 */
[----:B------:R-:W-:-:S04]  /*87370*/  SEL R33, RZ, 0x1, !P5 ;  /* 0x00000001ff217807 */ /* 0x000fc80006800000 */
[----:B------:R-:W-:Y:S01]  /*87380*/  IADD3 R28, P5, P6, R33, R40, R30 ;  /* 0x00000028211c7210 */ /* 0x000fe20007ebe01e */
[----:B------:R-:W-:Y:S01]  /*87390*/  IMAD.WIDE.U32 R32, R57, R26, RZ ;  /* 0x0000001a39207225 */ /* 0x000fe200078e00ff */
[----:B------:R-:W-:Y:S02]  /*873a0*/  IADD3.X R30, PT, PT, RZ, RZ, RZ, P2, P0 ;  /* 0x000000ffff1e7210 */ /* 0x000fe400017e04ff */
[----:B------:R-:W-:Y:S01]  /*873b0*/  IADD3.X R35, PT, PT, RZ, R35, RZ, P5, P6 ;  /* 0x00000023ff237210 */ /* 0x000fe20002fec4ff */
[----:B------:R-:W-:Y:S02]  /*873c0*/  IMAD.IADD R33, R51, 0x1, R33 ;  /* 0x0000000133217824 */ /* 0x000fe400078e0221 */
[----:B------:R-:W-:-:S03]  /*873d0*/  IMAD.WIDE.U32 R40, R31, R8, RZ ;  /* 0x000000081f287225 */ /* 0x000fc600078e00ff */
[----:B------:R-:W-:Y:S01]  /*873e0*/  IADD3 R28, P5, P6, R28, R36, R33 ;  /* 0x000000241c1c7210 */ /* 0x000fe20007ebe021 */
[----:B------:R-:W-:-:S03]  /*873f0*/  IMAD.WIDE.U32 R36, R57, R27, RZ ;  /* 0x0000001b39247225 */ /* 0x000fc600078e00ff */
[----:B------:R-:W-:Y:S01]  /*87400*/  IADD3.X R14, PT, PT, R35, R14, RZ, P5, P6 ;  /* 0x0000000e230e7210 */ /* 0x000fe20002fec4ff */
[----:B------:R-:W-:Y:S01]  /*87410*/  IMAD.WIDE.U32 R26, R46, R10, RZ ;  /* 0x0000000a2e1a7225 */ /* 0x000fe200078e00ff */
[----:B------:R-:W-:Y:S02]  /*87420*/  ISETP.NE.AND P6, PT, R18, RZ, PT ;  /* 0x000000ff1200720c */ /* 0x000fe40003fc5270 */
[----:B------:R-:W-:Y:S01]  /*87430*/  IADD3 R42, P0, PT, R45, R36, RZ ;  /* 0x000000242d2a7210 */ /* 0x000fe20007f1e0ff */
[----:B------:R-:W-:Y:S01]  /*87440*/  IMAD R18, R47, R10, RZ ;  /* 0x0000000a2f127224 */ /* 0x000fe200078e02ff */
[----:B------:R-:W-:Y:S01]  /*87450*/  IADD3.X R57, PT, PT, RZ, RZ, RZ, P6, P4 ;  /* 0x000000ffff397210 */ /* 0x000fe200037e84ff */
[----:B------:R-:W-:Y:S02]  /*87460*/  IMAD.IADD R33, R51, 0x1, R37 ;  /* 0x0000000133217824 */ /* 0x000fe400078e0225 */
[----:B------:R-:W-:Y:S02]  /*87470*/  IMAD R53, R46, R11, R18 ;  /* 0x0000000b2e357224 */ /* 0x000fe400078e0212 */
[----:B------:R-:W-:-:S04]  /*87480*/  IMAD.WIDE.U32 R36, R26, R2, RZ ;  /* 0x000000021a247225 */ /* 0x000fc800078e00ff */
[----:B------:R-:W-:Y:S01]  /*87490*/  IMAD.IADD R53, R27, 0x1, R53 ;  /* 0x000000011b357824 */ /* 0x000fe200078e0235 */
[----:B------:R-:W-:Y:S01]  /*874a0*/  IADD3 R27, P5, P4, R32, R33, R38 ;  /* 0x00000021201b7210 */ /* 0x000fe20007cbe026 */
[----:B------:R-:W-:-:S04]  /*874b0*/  IMAD.WIDE.U32 R32, P2, R34, R9, R40 ;  /* 0x0000000922207225 */ /* 0x000fc80007840028 */
[----:B------:R-:W-:-:S04]  /*874c0*/  IMAD.WIDE.U32 R40, R53, R2, RZ ;  /* 0x0000000235287225 */ /* 0x000fc800078e00ff */
[----:B------:R-:W-:-:S04]  /*874d0*/  IMAD.WIDE.U32 R34, R34, R8, RZ ;  /* 0x0000000822227225 */ /* 0x000fc800078e00ff */
[----:B------:R-:W-:-:S04]  /*874e0*/  IMAD.WIDE.U32 R40, P6, R26, R3, R40 ;  /* 0x000000031a287225 */ /* 0x000fc800078c0028 */
[----:B------:R-:W-:Y:S01]  /*874f0*/  IMAD.X R39, RZ, RZ, RZ, P2 ;  /* 0x000000ffff277224 */ /* 0x000fe200010e06ff */
[----:B------:R-:W-:Y:S01]  /*87500*/  IADD3 R59, P2, PT, R35, R32, RZ ;  /* 0x00000020233b7210 */ /* 0x000fe20007f5e0ff */
[----:B------:R-:W-:Y:S02]  /*87510*/  IMAD.MOV.U32 R38, RZ, RZ, R33 ;  /* 0x000000ffff267224 */ /* 0x000fe400078e0021 */
[----:B------:R-:W-:Y:S01]  /*87520*/  IMAD.X R35, R27, 0x1, R12, P0 ;  /* 0x000000011b237824 */ /* 0x000fe200000e060c */
[----:B------:R-:W-:Y:S01]  /*87530*/  IADD3 R69, P0, PT, R69, R42, RZ ;  /* 0x0000002a45457210 */ /* 0x000fe20007f1e0ff */
        /* <DEDUP_REMOVED lines=11> */
[----:B------:R-:W-:Y:S01]  /*875f0*/  IADD3.X R34, P0, P2, R38, RZ, RZ, P2, P0 ;  /* 0x000000ff26227210 */ /* 0x000fe200012004ff */
[----:B------:R-:W-:Y:S01]  /*87600*/  IMAD.IADD R40, R51, 0x1, R17 ;  /* 0x0000000133287824 */ /* 0x000fe200078e0211 */
        /* <DEDUP_REMOVED lines=16> */
[----:B------:R-:W-:Y:S01]  /*87710*/  IMAD.MOV.U32 R39, RZ, RZ, RZ ;  /* 0x000000ffff277224 */ /* 0x000fe200078e00ff */
[----:B------:R-:W-:Y:S01]  /*87720*/  IADD3.X R56, PT, PT, R19, RZ, RZ, P0, P6 ;  /* 0x000000ff13387210 */ /* 0x000fe200007ec4ff */
[----:B------:R-:W-:Y:S01]  /*87730*/  IMAD.WIDE.U32 R36, P2, R26, R7, R36 ;  /* 0x000000071a247225 */ /* 0x000fe20007840024 */
[----:B------:R-:W-:Y:S02]  /*87740*/  IADD3 R19, P0, PT, R17, R54, RZ ;  /* 0x0000003611137210 */ /* 0x000fe40007f1e0ff */
[----:B------:R-:W-:Y:S01]  /*87750*/  IADD3.X R17, PT, PT, RZ, RZ, RZ, P1, P3 ;  /* 0x000000ffff117210 */ /* 0x000fe20000fe64ff */
[----:B------:R-:W-:Y:S01]  /*87760*/  IMAD.WIDE.U32 R50, R29, R50, R38 ;  /* 0x000000321d327225 */ /* 0x000fe200078e0026 */
[----:B------:R-:W-:-:S03]  /*87770*/  IADD3.X R56, P0, PT, R56, R41, RZ, P0, !PT ;  /* 0x0000002938387210 */ /* 0x000fc6000071e4ff */
        /* <DEDUP_REMOVED lines=60> */
[----:B------:R-:W-:Y:S01]  /*87b40*/  IADD3 R13, P0, PT, R29, R44, RZ ;  /* 0x0000002c1d0d7210 */ /* 0x000fe20007f1e0ff */
[----:B------:R-:W-:Y:S01]  /*87b50*/  IMAD.MOV.U32 R30, RZ, RZ, R27 ;  /* 0x000000ffff1e7224 */ /* 0x000fe200078e001b */
[----:B------:R-:W-:Y:S02]  /*87b60*/  ISETP.GE.U32.AND P1, PT, R50, R57, PT ;  /* 0x000000393200720c */ /* 0x000fe40003f26070 */
[----:B------:R-:W-:Y:S02]  /*87b70*/  IADD3.X R50, PT, PT, RZ, R15, RZ, P6, P2 ;  /* 0x0000000fff327210 */ /* 0x000fe400037e44ff */
[----:B------:R-:W-:Y:S01]  /*87b80*/  IADD3 R44, P6, PT, R13, R32, RZ ;  /* 0x000000200d2c7210 */ /* 0x000fe20007fde0ff */
[----:B------:R-:W-:Y:S01]  /*87b90*/  IMAD R32, R49, R10, RZ ;  /* 0x0000000a31207224 */ /* 0x000fe200078e02ff */
[----:B------:R-:W-:Y:S02]  /*87ba0*/  ISETP.GE.U32.AND.EX P1, PT, R58, R51, PT, P1 ;  /* 0x000000333a00720c */ /* 0x000fe40003f26110 */
[----:B------:R-:W-:Y:S01]  /*87bb0*/  IADD3 R38, P3, PT, R33, R26, RZ ;  /* 0x0000001a21267210 */ /* 0x000fe20007f7e0ff */
[----:B------:R-:W-:Y:S01]  /*87bc0*/  IMAD.WIDE.U32 R26, R47, R10, RZ ;  /* 0x0000000a2f1a7225 */ /* 0x000fe200078e00ff */
[----:B------:R-:W-:-:S02]  /*87bd0*/  IADD3.X R29, P2, PT, R36, R41, RZ, P0, !PT ;  /* 0x00000029241d7210 */ /* 0x000fc4000075e4ff */
        /* <DEDUP_REMOVED lines=13> */
[----:B------:R-:W-:Y:S01]  /*87cb0*/  IMAD.X R53, RZ, RZ, R50, P0 ;  /* 0x000000ffff357224 */ /* 0x000fe200000e0632 */
[----:B------:R-:W-:Y:S01]  /*87cc0*/  ISETP.GE.U32.AND P0, PT, R42, R45, PT ;  /* 0x0000002d2a00720c */ /* 0x000fe20003f06070 */
[----:B------:R-:W-:Y:S01]  /*87cd0*/  IMAD.X R31, RZ, RZ, RZ, P6 ;  /* 0x000000ffff1f7224 */ /* 0x000fe200030e06ff */
[----:B------:R-:W-:Y:S01]  /*87ce0*/  IADD3 R42, P6, PT, R34, R51, RZ ;  /* 0x00000033222a7210 */ /* 0x000fe20007fde0ff */
[----:B------:R-:W-:Y:S01]  /*87cf0*/  IMAD.MOV.U32 R30, RZ, RZ, R37 ;  /* 0x000000ffff1e7224 */ /* 0x000fe200078e0025 */
[----:B------:R-:W-:Y:S01]  /*87d00*/  ISETP.GE.U32.AND.EX P0, PT, R35, R12, PT, P0 ;  /* 0x0000000c2300720c */ /* 0x000fe20003f06100 */
        /* <DEDUP_REMOVED lines=43> */
[----:B------:R-:W-:Y:S01]  /*87fc0*/  IADD3.X R34, PT, PT, RZ, R16, RZ, P5, P4 ;  /* 0x00000010ff227210 */ /* 0x000fe20002fe84ff */
[----:B------:R-:W-:Y:S01]  /*87fd0*/  IMAD.X R17, RZ, RZ, RZ, P3 ;  /* 0x000000ffff117224 */ /* 0x000fe200018e06ff */
        /* <DEDUP_REMOVED lines=9> */
[----:B------:R-:W-:Y:S01]  /*88070*/  IADD3.X R12, P1, PT, R12, R27, RZ, P1, !PT ;  /* 0x0000001b0c0c7210 */ /* 0x000fe20000f3e4ff */
[----:B------:R-:W-:Y:S01]  /*88080*/  IMAD.WIDE.U32.X R16, R13, R7, R16, P5 ;  /* 0x000000070d107225 */ /* 0x000fe200028e0410 */
[----:B------:R-:W-:Y:S02]  /*88090*/  ISETP.GE.U32.AND P3, PT, R28, R43, PT ;  /* 0x0000002b1c00720c */ /* 0x000fe40003f66070 */
[----:B------:R-:W-:Y:S01]  /*880a0*/  IADD3.X R31, P0, PT, R12, R29, RZ, P0, !PT ;  /* 0x0000001d0c1f7210 */ /* 0x000fe2000071e4ff */
[----:B------:R-:W-:Y:S01]  /*880b0*/  IMAD.X R30, RZ, RZ, R35, P4 ;  /* 0x000000ffff1e7224 */ /* 0x000fe200020e0623 */
[----:B------:R-:W-:Y:S01]  /*880c0*/  ISETP.GE.U32.AND.EX P3, PT, R35, R34, PT, P3 ;  /* 0x000000222300720c */ /* 0x000fe20003f66130 */
[----:B------:R-:W-:Y:S01]  /*880d0*/  IMAD.WIDE.U32 R18, P4, R26, R9, R18 ;  /* 0x000000091a127225 */ /* 0x000fe20007880012 */
[----:B------:R-:W-:-:S02]  /*880e0*/  IADD3.X R15, P1, P0, R16, RZ, RZ, P0, P1 ;  /* 0x000000ff100f7210 */ /* 0x000fc400000224ff */
        /* <DEDUP_REMOVED lines=61> */
.L_x_247:
        /* <DEDUP_REMOVED lines=21> */
.L_x_248:
        /* <DEDUP_REMOVED lines=17> */
[----:B------:R-:W-:Y:S01]  /*88720*/  ISETP.GE.U32.AND.EX P0, PT, R18, R25, PT, P0 ;  /* 0x000000191200720c */ /* 0x000fe20003f06100 */
[----:B------:R-:W-:-:S03]  /*88730*/  IMAD.MOV.U32 R25, RZ, RZ, RZ ;  /* 0x000000ffff197224 */ /* 0x000fc600078e00ff */
        /* <DEDUP_REMOVED lines=46> */
.L_x_249:
[----:B------:R-:W-:-:S04]  /*88a20*/  IMAD.WIDE.U32 R12, R98, R86, RZ ;  /* 0x00000056620c7225 */ /* 0x000fc800078e00ff */
[----:B------:R-:W-:Y:S02]  /*88a30*/  IMAD.MOV.U32 R24, RZ, RZ, RZ ;  /* 0x000000ffff187224 */ /* 0x000fe400078e00ff */
        /* <DEDUP_REMOVED lines=10> */
[----:B------:R-:W-:Y:S01]  /*88ae0*/  IMAD.IADD R20, R26, 0x1, R15 ;  /* 0x000000011a147824 */ /* 0x000fe200078e020f */
[----:B------:R-:W-:Y:S01]  /*88af0*/  IADD3.X R15, PT, PT, RZ, RZ, RZ, P0, P2 ;  /* 0x000000ffff0f7210 */ /* 0x000fe200007e44ff */
[----:B------:R-:W-:Y:S01]  /*88b00*/  IMAD.MOV.U32 R21, RZ, RZ, RZ ;  /* 0x000000ffff157224 */ /* 0x000fe200078e00ff */
[----:B------:R-:W-:Y:S01]  /*88b10*/  IADD3 R34, P1, P3, R30, R13, R22 ;  /* 0x0000000d1e227210 */ /* 0x000fe20007b3e016 */
[----:B------:R-:W-:-:S04]  /*88b20*/  IMAD.WIDE.U32 R32, R67, R88, RZ ;  /* 0x0000005843207225 */ /* 0x000fc800078e00ff */
[----:B------:R-:W-:Y:S01]  /*88b30*/  IMAD.MOV.U32 R35, RZ, RZ, RZ ;  /* 0x000000ffff237224 */ /* 0x000fe200078e00ff */
[----:B------:R-:W-:Y:S01]  /*88b40*/  IADD3 R32, P4, PT, R12, R32, RZ ;  /* 0x000000200c207210 */ /* 0x000fe20007f9e0ff */
[----:B------:R-:W-:Y:S02]  /*88b50*/  IMAD.IADD R27, R24, 0x1, R19 ;  /* 0x00000001181b7824 */ /* 0x000fe400078e0213 */
[----:B------:R-:W-:-:S04]  /*88b60*/  IMAD.WIDE.U32 R18, R103, R86, RZ ;  /* 0x0000005667127225 */ /* 0x000fc800078e00ff */
        /* <DEDUP_REMOVED lines=13> */
[----:B------:R-:W-:-:S03]  /*88c40*/  IADD3.X R47, PT, PT, RZ, R47, RZ, P0, P2 ;  /* 0x0000002fff2f7210 */ /* 0x000fc600007e44ff */
[----:B------:R-:W-:Y:S02]  /*88c50*/  IMAD.IADD R30, R49, 0x1, R23 ;  /* 0x00000001311e7824 */ /* 0x000fe400078e0217 */
[----:B------:R-:W-:-:S04]  /*88c60*/  IMAD.WIDE.U32 R22, R67, R89, RZ ;  /* 0x0000005943167225 */ /* 0x000fc800078e00ff */
[----:B------:R-:W-:Y:S02]  /*88c70*/  IMAD.IADD R44, R13, 0x1, R37 ;  /* 0x000000010d2c7824 */ /* 0x000fe400078e0225 */
[----:B------:R-:W-:-:S04]  /*88c80*/  IMAD.WIDE.U32 R38, R98, R88, RZ ;  /* 0x0000005862267225 */ /* 0x000fc800078e00ff */
[----:B------:R-:W-:Y:S02]  /*88c90*/  IMAD.IADD R36, R19, 0x1, R21 ;  /* 0x0000000113247824 */ /* 0x000fe400078e0215 */
[----:B------:R-:W-:Y:S02]  /*88ca0*/  IMAD.MOV.U32 R37, RZ, RZ, RZ ;  /* 0x000000ffff257224 */ /* 0x000fe400078e00ff */
[----:B------:R-:W-:Y:S01]  /*88cb0*/  IMAD.IADD R27, R25, 0x1, R23 ;  /* 0x00000001191b7824 */ /* 0x000fe200078e0217 */
[----:B------:R-:W-:Y:S01]  /*88cc0*/  IADD3 R23, P2, P0, R22, R45, R20 ;  /* 0x0000002d16177210 */ /* 0x000fe2000785e014 */
[----:B------:R-:W-:-:S04]  /*88cd0*/  IMAD.WIDE.U32 R42, R98, R89, RZ ;  /* 0x00000059622a7225 */ /* 0x000fc800078e00ff */
[----:B------:R-:W-:-:S04]  /*88ce0*/  IMAD.WIDE.U32 R40, R99, R88, RZ ;  /* 0x0000005863287225 */ /* 0x000fc800078e00ff */
[----:B------:R-:W-:Y:S02]  /*88cf0*/  IMAD.IADD R13, R24, 0x1, R39 ;  /* 0x00000001180d7824 */ /* 0x000fe400078e0227 */
[----:B------:R-:W-:Y:S01]  /*88d00*/  IMAD.WIDE.U32 R20, R66, R89, R36 ;  /* 0x0000005942147225 */ /* 0x000fe200078e0024 */
[----:B------:R-:W-:Y:S02]  /*88d10*/  IADD3.X R37, PT, PT, RZ, RZ, RZ, P1, P3 ;  /* 0x000000ffff257210 */ /* 0x000fe40000fe64ff */
[----:B------:R-:W-:Y:S01]  /*88d20*/  IADD3 R40, P1, P3, R42, R13, R40 ;  /* 0x0000000d2a287210 */ /* 0x000fe20007b3e028 */
[----:B------:R-:W-:Y:S01]  /*88d30*/  IMAD.IADD R17, R24, 0x1, R43 ;  /* 0x0000000118117824 */ /* 0x000fe200078e022b */
[----:B------:R-:W-:Y:S01]  /*88d40*/  IADD3.X R43, PT, PT, RZ, RZ, RZ, P5, P6 ;  /* 0x000000ffff2b7210 */ /* 0x000fe20002fec4ff */
[----:B------:R-:W-:Y:S01]  /*88d50*/  IMAD.X R42, R23, 0x1, R28, P4 ;  /* 0x00000001172a7824 */ /* 0x000fe200020e061c */
[----:B------:R-:W-:Y:S01]  /*88d60*/  IADD3 R27, P5, P6, R15, R20, R27 ;  /* 0x000000140f1b7210 */ /* 0x000fe20007ebe01b */
[----:B------:R-:W-:Y:S01]  /*88d70*/  IMAD.MOV.U32 R15, RZ, RZ, RZ ;  /* 0x000000ffff0f7224 */ /* 0x000fe200078e00ff */
[----:B------:R-:W-:Y:S01]  /*88d80*/  ISETP.GE.U32.AND P4, PT, R32, R12, PT ;  /* 0x0000000c2000720c */ /* 0x000fe20003f86070 */
[----:B------:R-:W-:Y:S01]  /*88d90*/  IMAD.IADD R46, R29, 0x1, R31 ;  /* 0x000000011d2e7824 */ /* 0x000fe200078e021f */
[----:B------:R-:W-:Y:S01]  /*88da0*/  IADD3.X R45, PT, PT, RZ, RZ, RZ, P1, P3 ;  /* 0x000000ffff2d7210 */ /* 0x000fe20000fe64ff */
[----:B------:R-:W-:Y:S01]  /*88db0*/  IMAD.IADD R12, R19, 0x1, R21 ;  /* 0x00000001130c7824 */ /* 0x000fe200078e0215 */
[----:B------:R-:W-:Y:S01]  /*88dc0*/  ISETP.GE.U32.AND.EX P4, PT, R42, R28, PT, P4 ;  /* 0x0000001c2a00720c */ /* 0x000fe20003f86140 */
[----:B------:R-:W-:-:S02]  /*88dd0*/  IMAD.MOV.U32 R31, RZ, RZ, RZ ;  /* 0x000000ffff1f7224 */ /* 0x000fc400078e00ff */
[----:B------:R-:W-:Y:S01]  /*88de0*/  IMAD.WIDE.U32 R20, R100, R88, RZ ;  /* 0x0000005864147225 */ /* 0x000fe200078e00ff */
[----:B------:R-:W-:-:S03]  /*88df0*/  SEL R28, RZ, 0x1, P4 ;  /* 0x00000001ff1c7807 */ /* 0x000fc60002000000 */
[----:B------:R-:W-:-:S04]  /*88e00*/  IMAD.WIDE.U32 R14, R100, R87, R14 ;  /* 0x00000057640e7225 */ /* 0x000fc800078e000e */
[----:B------:R-:W-:-:S04]  /*88e10*/  IMAD.WIDE.U32 R102, R102, R87, R30 ;  /* 0x0000005766667225 */ /* 0x000fc800078e001e */
[----:B------:R-:W-:Y:S01]  /*88e20*/  IMAD.IADD R30, R35, 0x1, R21 ;  /* 0x00000001231e7824 */ /* 0x000fe200078e0215 */
[----:B------:R-:W-:Y:S01]  /*88e30*/  IADD3.X R21, PT, PT, R47, R12, RZ, P5, P6 ;  /* 0x0000000c2f157210 */ /* 0x000fe20002fec4ff */
[----:B------:R-:W-:Y:S01]  /*88e40*/  IMAD.IADD R48, R35, 0x1, R15 ;  /* 0x0000000123307824 */ /* 0x000fe200078e020f */
[----:B------:R-:W-:Y:S01]  /*88e50*/  IADD3 R46, P5, P6, R37, R14, R46 ;  /* 0x0000000e252e7210 */ /* 0x000fe20007ebe02e */
[----:B------:R-:W-:-:S03]  /*88e60*/  IMAD.WIDE.U32 R36, R67, R86, RZ ;  /* 0x0000005643247225 */ /* 0x000fc600078e00ff */
[----:B------:R-:W-:Y:S01]  /*88e70*/  IADD3.X R48, PT, PT, RZ, R48, RZ, P5, P6 ;  /* 0x00000030ff307210 */ /* 0x000fe20002fec4ff */
[----:B------:R-:W-:Y:S01]  /*88e80*/  IMAD.WIDE.U32 R14, R66, R86, RZ ;  /* 0x00000056420e7225 */ /* 0x000fe200078e00ff */
[----:B------:R-:W-:Y:S02]  /*88e90*/  IADD3 R43, P4, P5, R43, R102, R44 ;  /* 0x000000662b2b7210 */ /* 0x000fe40007d9e02c */
[----:B------:R-:W-:Y:S01]  /*88ea0*/  IADD3 R39, P6, PT, R28, R16, RZ ;  /* 0x000000101c277210 */ /* 0x000fe20007fde0ff */
[----:B------:R-:W-:Y:S02]  /*88eb0*/  IMAD.IADD R44, R49, 0x1, R103 ;  /* 0x00000001312c7824 */ /* 0x000fe400078e0267 */
[----:B------:R-:W-:Y:S01]  /*88ec0*/  IMAD.WIDE.U32 R12, R67, R87, RZ ;  /* 0x00000057430c7225 */ /* 0x000fe200078e00ff */
[----:B------:R-:W-:Y:S02]  /*88ed0*/  ISETP.GT.U32.AND P1, PT, R16, R39, PT ;  /* 0x000000271000720c */ /* 0x000fe40003f24070 */
[----:B------:R-:W-:Y:S01]  /*88ee0*/  IADD3.X R44, PT, PT, RZ, R44, RZ, P4, P5 ;  /* 0x0000002cff2c7210 */ /* 0x000fe200027ea4ff */
[----:B------:R-:W-:Y:S01]  /*88ef0*/  IMAD.IADD R53, R25, 0x1, R37 ;  /* 0x0000000119357824 */ /* 0x000fe200078e0225 */
[----:B------:R-:W-:Y:S01]  /*88f00*/  IADD3 R38, P3, PT, R39, R38, RZ ;  /* 0x0000002627267210 */ /* 0x000fe20007f7e0ff */
[----:B------:R-:W-:-:S02]  /*88f10*/  IMAD.IADD R22, R26, 0x1, R41 ;  /* 0x000000011a167824 */ /* 0x000fc400078e0229 */
        /* <DEDUP_REMOVED lines=18> */
[----:B------:R-:W-:-:S04]  /*89040*/  IMAD.WIDE.U32 R30, R100, R89, R30 ;  /* 0x00000059641e7225 */ /* 0x000fc800078e001e */
[----:B------:R-:W-:Y:S02]  /*89050*/  IMAD.IADD R39, R29, 0x1, R23 ;  /* 0x000000011d277824 */ /* 0x000fe400078e0217 */
[----:B------:R-:W-:Y:S02]  /*89060*/  IMAD.IADD R17, R17, 0x1, R47 ;  /* 0x0000000111117824 */ /* 0x000fe400078e022f */
[----:B------:R-:W-:Y:S01]  /*89070*/  IMAD.IADD R23, R35, 0x1, R31 ;  /* 0x0000000123177824 */ /* 0x000fe200078e021f */
[----:B------:R-:W-:Y:S01]  /*89080*/  IADD3 R39, P3, P5, R43, R30, R39 ;  /* 0x0000001e2b277210 */ /* 0x000fe20007d7e027 */
[----:B------:R-:W-:Y:S01]  /*89090*/  IMAD.WIDE.U32 R34, R17, R2, RZ ;  /* 0x0000000211227225 */ /* 0x000fe200078e00ff */
[----:B------:R-:W-:Y:S02]  /*890a0*/  SEL R43, RZ, 0x1, !P1 ;  /* 0x00000001ff2b7807 */ /* 0x000fe40004800000 */
        /* <DEDUP_REMOVED lines=22> */
[----:B------:R-:W-:Y:S01]  /*89210*/  IMAD.IADD R53, R25, 0x1, R13 ;  /* 0x0000000119357824 */ /* 0x000fe200078e020d */
        /* <DEDUP_REMOVED lines=18> */
[----:B------:R-:W-:-:S03]  /*89340*/  IMAD.WIDE.U32 R40, R16, R6, RZ ;  /* 0x0000000610287225 */ /* 0x000fc600078e00ff */
[----:B------:R-:W-:Y:S01]  /*89350*/  IADD3.X R13, PT, PT, RZ, RZ, RZ, P1, P3 ;  /* 0x000000ffff0d7210 */ /* 0x000fe20000fe64ff */
        /* <DEDUP_REMOVED lines=13> */
[----:B------:R-:W-:Y:S02]  /*89430*/  IMAD.IADD R29, R29, 0x1, R45 ;  /* 0x000000011d1d7824 */ /* 0x000fe400078e022d */
[----:B------:R-:W-:-:S03]  /*89440*/  IMAD.MOV.U32 R45, RZ, RZ, RZ ;  /* 0x000000ffff2d7224 */ /* 0x000fc600078e00ff */
        /* <DEDUP_REMOVED lines=12> */
[----:B------:R-:W-:-:S03]  /*89510*/  IMAD.IADD R29, R24, 0x1, R43 ;  /* 0x00000001181d7824 */ /* 0x000fc600078e022b */
        /* <DEDUP_REMOVED lines=43> */
[----:B------:R-:W-:Y:S01]  /*897d0*/  IMAD R33, R31, R11, R30 ;  /* 0x0000000b1f217224 */ /* 0x000fe200078e021e */
[----:B------:R-:W-:Y:S01]  /*897e0*/  ISETP.NE.AND P6, PT, R50, RZ, PT ;  /* 0x000000ff3200720c */ /* 0x000fe20003fc5270 */
[----:B------:R-:W-:Y:S02]  /*897f0*/  IMAD.IADD R37, R25, 0x1, R39 ;  /* 0x0000000119257824 */ /* 0x000fe400078e0227 */
[----:B------:R-:W-:Y:S01]  /*89800*/  IMAD.IADD R30, R23, 0x1, R33 ;  /* 0x00000001171e7824 */ /* 0x000fe200078e0221 */
[----:B------:R-:W-:Y:S02]  /*89810*/  IADD3.X R39, PT, PT, RZ, RZ, RZ, P6, P4 ;  /* 0x000000ffff277210 */ /* 0x000fe400037e84ff */
[----:B------:R-:W-:Y:S01]  /*89820*/  IADD3 R37, P5, P4, R44, R37, R42 ;  /* 0x000000252c257210 */ /* 0x000fe20007cbe02a */
[----:B------:R-:W-:Y:S01]  /*89830*/  IMAD.WIDE.U32 R42, R16, R8, RZ ;  /* 0x00000008102a7225 */ /* 0x000fe200078e00ff */
[----:B------:R-:W-:-:S02]  /*89840*/  IADD3.X R23, PT, PT, RZ, RZ, RZ, P2, P0 ;  /* 0x000000ffff177210 */ /* 0x000fc400017e04ff */
[----:B------:R-:W-:Y:S01]  /*89850*/  IADD3 R33, P0, PT, R18, R38, RZ ;  /* 0x0000002612217210 */ /* 0x000fe20007f1e0ff */
[----:B------:R-:W-:-:S04]  /*89860*/  IMAD.WIDE.U32 R46, P2, R16, R9, R46 ;  /* 0x00000009102e7225 */ /* 0x000fc8000784002e */
        /* <DEDUP_REMOVED lines=24> */
[----:B------:R-:W-:Y:S01]  /*899f0*/  IMAD.X R35, RZ, RZ, RZ, P0 ;  /* 0x000000ffff237224 */ /* 0x000fe200000e06ff */
[----:B------:R-:W-:Y:S01]  /*89a00*/  IADD3 R49, P2, PT, R49, R34, RZ ;  /* 0x0000002231317210 */ /* 0x000fe20007f5e0ff */
[----:B------:R-:W-:Y:S01]  /*89a10*/  IMAD.X R41, RZ, RZ, R41, P6 ;  /* 0x000000ffff297224 */ /* 0x000fe200030e0629 */
[----:B------:R-:W-:Y:S01]  /*89a20*/  IADD3 R51, P6, PT, R17, R42, RZ ;  /* 0x0000002a11337210 */ /* 0x000fe20007fde0ff */
[----:B------:R-:W-:Y:S01]  /*89a30*/  IMAD.MOV.U32 R34, RZ, RZ, R43 ;  /* 0x000000ffff227224 */ /* 0x000fe200078e002b */
        /* <DEDUP_REMOVED lines=43> */
[----:B------:R-:W-:Y:S01]  /*89cf0*/  IMAD.WIDE.U32 R44, P2, R16, R5, R40 ;  /* 0x00000005102c7225 */ /* 0x000fe20007840028 */
[----:B------:R-:W-:Y:S02]  /*89d00*/  IADD3.X RZ, P6, PT, R51, R38, RZ, P0, !PT ;  /* 0x0000002633ff7210 */ /* 0x000fe400007de4ff */
[----:B------:R-:W-:Y:S01]  /*89d10*/  IADD3 R46, P3, PT, R50, R53, RZ ;  /* 0x00000035322e7210 */ /* 0x000fe20007f7e0ff */
[----:B------:R-:W-:-:S02]  /*89d20*/  IMAD.MOV.U32 R38, RZ, RZ, R43 ;  /* 0x000000ffff267224 */ /* 0x000fc400078e002b */
[----:B------:R-:W-:Y:S01]  /*89d30*/  IMAD.X R35, RZ, RZ, RZ, P2 ;  /* 0x000000ffff237224 */ /* 0x000fe200010e06ff */
[----:B------:R-:W-:Y:S01]  /*89d40*/  IADD3 R17, P0, PT, R17, R46, RZ ;  /* 0x0000002e11117210 */ /* 0x000fe20007f1e0ff */
[----:B------:R-:W-:-:S03]  /*89d50*/  IMAD.WIDE.U32.X R38, R15, R3, R38, P1 ;  /* 0x000000030f267225 */ /* 0x000fc600008e0426 */
[----:B------:R-:W-:Y:S01]  /*89d60*/  IADD3 R32, P2, PT, R17, R34, RZ ;  /* 0x0000002211207210 */ /* 0x000fe20007f5e0ff */
[----:B------:R-:W-:Y:S01]  /*89d70*/  IMAD.X R50, R36, 0x1, R47, P3 ;  /* 0x0000000124327824 */ /* 0x000fe200018e062f */
[----:B------:R-:W-:Y:S01]  /*89d80*/  IADD3.X R17, P3, PT, RZ, R38, RZ, P6, !PT ;  /* 0x00000026ff117210 */ /* 0x000fe2000377e4ff */
[----:B------:R-:W-:-:S03]  /*89d90*/  IMAD.WIDE.U32 R40, R16, R4, RZ ;  /* 0x0000000410287225 */ /* 0x000fc600078e00ff */
[----:B------:R-:W-:Y:S01]  /*89da0*/  IADD3.X R42, P1, PT, R19, R50, RZ, P0, !PT ;  /* 0x00000032132a7210 */ /* 0x000fe2000073e4ff */
        /* <DEDUP_REMOVED lines=23> */
[----:B------:R-:W-:Y:S01]  /*89f20*/  SEL R39, RZ, 0x1, P1 ;  /* 0x00000001ff277807 */ /* 0x000fe20000800000 */
[C---:B------:R-:W-:Y:S01]  /*89f30*/  IMAD R19, R41.reuse, R11, R28 ;  /* 0x0000000b29137224 */ /* 0x040fe200078e021c */
[----:B------:R-:W-:Y:S01]  /*89f40*/  IADD3.X R46, PT, PT, RZ, R21, RZ, P6, P2 ;  /* 0x00000015ff2e7210 */ /* 0x000fe200037e44ff */
        /* <DEDUP_REMOVED lines=144> */
.L_x_250:
        /* <DEDUP_REMOVED lines=21> */
.L_x_251:
        /* <DEDUP_REMOVED lines=73> */
.L_x_252:
        /* <DEDUP_REMOVED lines=22> */
.L_x_103:
[----:B------:R-:W-:Y:S02]  /*8af90*/  UISETP.GT.AND UP0, UPT, UR6, URZ, UPT ;  /* 0x000000ff0600728c */ /* 0x000fe4000bf04270 */
[----:B------:R-:W-:-:S07]  /*8afa0*/  UIADD3 UR7, UPT, UPT, UR6, -0x1, URZ ;  /* 0xffffffff06077890 */ /* 0x000fce000fffe0ff */
[----:B------:R-:W-:Y:S01]  /*8afb0*/  UMOV UR6, UR7 ;  /* 0x0000000700067c82 */ /* 0x000fe20008000000 */
[----:B------:R-:W-:Y:S05]  /*8afc0*/  BRA.U UP0, `(.L_x_253) ;  /* 0xfffff75d00cc7547 */ /* 0x000fea000b83ffff */
[----:B------:R-:W-:Y:S02]  /*8afd0*/  LOP3.LUT R104, R108, R104, R107, 0xfe, !PT ;  /* 0x000000686c687212 */ /* 0x000fe400078efe6b */
[----:B------:R-:W-:Y:S02]  /*8afe0*/  LOP3.LUT R105, R109, R105, R106, 0xfe, !PT ;  /* 0x000000696d697212 */ /* 0x000fe400078efe6a */
[----:B------:R-:W-:-:S04]  /*8aff0*/  LOP3.LUT P0, RZ, R104, R111, RZ, 0xfc, !PT ;  /* 0x0000006f68ff7212 */ /* 0x000fc8000780fcff */
[----:B------:R-:W-:-:S04]  /*8b000*/  LOP3.LUT P0, RZ, R105, R110, RZ, 0xfc, P0 ;  /* 0x0000006e69ff7212 */ /* 0x000fc8000000fcff */
[----:B------:R-:W-:-:S13]  /*8b010*/  ISETP.NE.OR P0, PT, RZ, UR5, !P0 ;  /* 0x00000005ff007c0c */ /* 0x000fda000c705670 */
.L_x_15:
[----:B------:R-:W1:Y:S01]  /*8b020*/  LDC.64 R2, c[0x0][0x380] ;  /* 0x0000e000ff027b82 */ /* 0x000e620000000a00 */
[----:B------:R-:W-:Y:S05]  /*8b030*/  @!P0 BRA `(.L_x_254) ;  /* 0x0000000000308947 */ /* 0x000fea0003800000 */
[----:B0-----:R-:W-:Y:S01]  /*8b040*/  IMAD.MOV.U32 R5, RZ, RZ, 0x1 ;  /* 0x00000001ff057424 */ /* 0x001fe200078e00ff */
[----:B-1----:R-:W-:Y:S01]  /*8b050*/  STG.E.64 desc[UR40][R2.64], RZ ;  /* 0x000000ff02007986 */ /* 0x002fe2000c101b28 */
[----:B------:R-:W-:-:S03]  /*8b060*/  IMAD.MOV.U32 R117, RZ, RZ, 0x0 ;  /* 0x00000000ff757424 */ /* 0x000fc600078e00ff */
[----:B------:R-:W-:Y:S04]  /*8b070*/  STG.E.64 desc[UR40][R2.64+0x8], RZ ;  /* 0x000008ff02007986 */ /* 0x000fe8000c101b28 */
[----:B------:R-:W-:Y:S04]  /*8b080*/  STG.E.64 desc[UR40][R2.64+0x10], RZ ;  /* 0x000010ff02007986 */ /* 0x000fe8000c101b28 */
[----:B------:R-:W-:Y:S04]  /*8b090*/  STG.E.64 desc[UR40][R2.64+0x18], RZ ;  /* 0x000018ff02007986 */ /* 0x000fe8000c101b28 */
[----:B------:R-:W-:Y:S04]  /*8b0a0*/  STG.E.64 desc[UR40][R2.64+0x20], RZ ;  /* 0x000020ff02007986 */ /* 0x000fe8000c101b28 */
[----:B------:R-:W-:Y:S04]  /*8b0b0*/  STG.E.64 desc[UR40][R2.64+0x28], RZ ;  /* 0x000028ff02007986 */ /* 0x000fe8000c101b28 */
[----:B------:R-:W-:Y:S04]  /*8b0c0*/  STG.E.64 desc[UR40][R2.64+0x30], RZ ;  /* 0x000030ff02007986 */ /* 0x000fe8000c101b28 */
[----:B------:R-:W-:Y:S04]  /*8b0d0*/  STG.E.64 desc[UR40][R2.64+0x38], RZ ;  /* 0x000038ff02007986 */ /* 0x000fe8000c101b28 */
[----:B------:R3:W-:Y:S02]  /*8b0e0*/  STG.E desc[UR40][R2.64+0x40], R5 ;  /* 0x0000400502007986 */ /* 0x0007e4000c101928 */
[----:B---345:R-:W-:Y:S05]  /*8b0f0*/  RET.REL.NODEC R116 `(_Z11scalar_multP7ECPointPKmPKS_) ;  /* 0xfffff74c74c07950 */ /* 0x038fea0003c3ffff */
.L_x_254:
[----:B------:R-:W2:Y:S01]  /*8b100*/  LDCU.128 UR20, c[0x3][0x10] ;  /* 0x00c00200ff1477ac */ /* 0x000ea20008000c00 */
[----:B------:R-:W-:Y:S01]  /*8b110*/  UMOV UR13, URZ ;  /* 0x000000ff000d7c82 */ /* 0x000fe20008000000 */
[----:B------:R-:W-:Y:S01]  /*8b120*/  UMOV UR12, URZ ;  /* 0x000000ff000c7c82 */ /* 0x000fe20008000000 */
[----:B------:R-:W-:Y:S01]  /*8b130*/  UMOV UR15, URZ ;  /* 0x000000ff000f7c82 */ /* 0x000fe20008000000 */
[----:B------:R-:W-:Y:S01]  /*8b140*/  UMOV UR14, URZ ;  /* 0x000000ff000e7c82 */ /* 0x000fe20008000000 */
[----:B------:R-:W-:Y:S01]  /*8b150*/  UMOV UR17, URZ ;  /* 0x000000ff00117c82 */ /* 0x000fe20008000000 */
[----:B------:R-:W-:Y:S01]  /*8b160*/  UMOV UR16, URZ ;  /* 0x000000ff00107c82 */ /* 0x000fe20008000000 */
[----:B------:R-:W-:Y:S01]  /*8b170*/  UMOV UR19, URZ ;  /* 0x000000ff00137c82 */ /* 0x000fe20008000000 */
[----:B------:R-:W-:Y:S01]  /*8b180*/  UMOV UR18, URZ ;  /* 0x000000ff00127c82 */ /* 0x000fe20008000000 */
[----:B--2---:R-:W-:Y:S02]  /*8b190*/  UISETP.NE.U32.AND UP0, UPT, UR22, URZ, UPT ;  /* 0x000000ff1600728c */ /* 0x004fe4000bf05070 */
[----:B------:R-:W-:-:S02]  /*8b1a0*/  UISETP.NE.U32.AND UP1, UPT, UR20, URZ, UPT ;  /* 0x000000ff1400728c */ /* 0x000fc4000bf25070 */
[----:B------:R-:W-:Y:S02]  /*8b1b0*/  UISETP.NE.AND.EX UP0, UPT, UR23, URZ, UPT, UP0 ;  /* 0x000000ff1700728c */ /* 0x000fe4000bf05300 */
[----:B------:R-:W-:-:S04]  /*8b1c0*/  UISETP.NE.AND.EX UP1, UPT, UR21, URZ, UPT, UP1 ;  /* 0x000000ff1500728c */ /* 0x000fc8000bf25310 */
[----:B------:R-:W-:-:S09]  /*8b1d0*/  UPLOP3.LUT UP0, UPT, UP0, UP1, UPT, 0xf8, 0x8f ;  /* 0x00000000008f789c */ /* 0x000fd20000703f70 */
[----:B------:R-:W-:Y:S05]  /*8b1e0*/  BRA.U UP0, `(.L_x_255) ;  /* 0x0000000100947547 */ /* 0x000fea000b800000 */
[----:B------:R-:W2:Y:S01]  /*8b1f0*/  LDCU.128 UR4, c[0x3][URZ] ;  /* 0x00c00000ff0477ac */ /* 0x000ea20008000c00 */
[----:B------:R-:W-:Y:S01]  /*8b200*/  UMOV UR15, URZ ;  /* 0x000000ff000f7c82 */ /* 0x000fe20008000000 */
[----:B------:R-:W-:Y:S01]  /*8b210*/  UMOV UR14, URZ ;  /* 0x000000ff000e7c82 */ /* 0x000fe20008000000 */
[----:B------:R-:W-:Y:S01]  /*8b220*/  UMOV UR17, URZ ;  /* 0x000000ff00117c82 */ /* 0x000fe20008000000 */
[----:B------:R-:W-:Y:S01]  /*8b230*/  UMOV UR16, URZ ;  /* 0x000000ff00107c82 */ /* 0x000fe20008000000 */
[----:B------:R-:W-:Y:S01]  /*8b240*/  UMOV UR19, URZ ;  /* 0x000000ff00137c82 */ /* 0x000fe20008000000 */
[----:B------:R-:W-:Y:S01]  /*8b250*/  UMOV UR18, URZ ;  /* 0x000000ff00127c82 */ /* 0x000fe20008000000 */
[----:B--2---:R-:W-:-:S04]  /*8b260*/  UISETP.GT.U32.AND UP1, UPT, UR6, UR4, UPT ;  /* 0x000000040600728c */ /* 0x004fc8000bf24070 */
[----:B------:R-:W-:-:S04]  /*8b270*/  UISETP.GT.U32.AND.EX UP1, UPT, UR7, UR5, UPT, UP1 ;  /* 0x000000050700728c */ /* 0x000fc8000bf24110 */
[----:B------:R-:W-:Y:S02]  /*8b280*/  USEL UR8, UR6, UR4, UP1 ;  /* 0x0000000406087287 */ /* 0x000fe40008800000 */
[----:B------:R-:W-:Y:S02]  /*8b290*/  USEL UR9, UR7, UR5, UP1 ;  /* 0x0000000507097287 */ /* 0x000fe40008800000 */
[----:B------:R-:W-:-:S04]  /*8b2a0*/  UISETP.NE.U32.AND UP1, UPT, UR8, URZ, UPT ;  /* 0x000000ff0800728c */ /* 0x000fc8000bf25070 */
[----:B------:R-:W-:-:S09]  /*8b2b0*/  UISETP.NE.AND.EX UP1, UPT, UR9, URZ, UPT, UP1 ;  /* 0x000000ff0900728c */ /* 0x000fd2000bf25310 */
[----:B------:R-:W-:Y:S05]  /*8b2c0*/  BRA.U UP1, `(.L_x_255) ;  /* 0x00000001015c7547 */ /* 0x000fea000b800000 */
[----:B------:R-:W-:Y:S02]  /*8b2d0*/  UISETP.NE.U32.AND UP1, UPT, UR4, URZ, UPT ;  /* 0x000000ff0400728c */ /* 0x000fe4000bf25070 */
[----:B------:R-:W-:Y:S02]  /*8b2e0*/  UIADD3 UR19, UP2, UPT, URZ, -UR4, URZ ;  /* 0x80000004ff137290 */ /* 0x000fe4000ff5e0ff */
[----:B------:R-:W-:Y:S02]  /*8b2f0*/  UISETP.NE.AND.EX UP1, UPT, UR5, URZ, UPT, UP1 ;  /* 0x000000ff0500728c */ /* 0x000fe4000bf25310 */
[----:B------:R-:W-:Y:S02]  /*8b300*/  UIADD3.X UR18, UPT, UPT, URZ, ~UR5, URZ, UP2, !UPT ;  /* 0x80000005ff127290 */ /* 0x000fe400097fe4ff */
[----:B------:R-:W-:-:S04]  /*8b310*/  USEL UR8, URZ, 0x1, !UP1 ;  /* 0x00000001ff087887 */ /* 0x000fc8000c800000 */
[----:B------:R-:W-:-:S04]  /*8b320*/  UIADD3 UR6, UP1, UPT, UR8, UR6, URZ ;  /* 0x0000000608067290 */ /* 0x000fc8000ff3e0ff */
[----:B------:R-:W-:Y:S02]  /*8b330*/  UIADD3.X UR7, UPT, UPT, URZ, UR7, URZ, UP1, !UPT ;  /* 0x00000007ff077290 */ /* 0x000fe40008ffe4ff */
        /* <DEDUP_REMOVED lines=14> */
[----:B------:R-:W-:-:S04]  /*8b420*/  UIADD3 UR13, UP1, UPT, URZ, -UR13, URZ ;  /* 0x8000000dff0d7290 */ /* 0x000fc8000ff3e0ff */
[----:B------:R-:W-:-:S12]  /*8b430*/  UIADD3.X UR12, UPT, UPT, URZ, ~UR12, URZ, UP1, !UPT ;  /* 0x8000000cff0c7290 */ /* 0x000fd80008ffe4ff */
.L_x_255:
[----:B-1----:R1:W-:Y:S01]  /*8b440*/  STG.E.64 desc[UR40][R2.64+0x28], RZ ;  /* 0x000028ff02007986 */ /* 0x0023e2000c101b28 */
[----:B------:R-:W-:Y:S01]  /*8b450*/  UMOV UR4, URZ ;  /* 0x000000ff00047c82 */ /* 0x000fe20008000000 */
[----:B------:R-:W-:Y:S01]  /*8b460*/  UMOV UR5, URZ ;  /* 0x000000ff00057c82 */ /* 0x000fe20008000000 */
[----:B------:R-:W-:Y:S01]  /*8b470*/  UMOV UR6, URZ ;  /* 0x000000ff00067c82 */ /* 0x000fe20008000000 */
[----:B------:R1:W-:Y:S01]  /*8b480*/  STG.E.64 desc[UR40][R2.64+0x30], RZ ;  /* 0x000030ff02007986 */ /* 0x0003e2000c101b28 */
[----:B------:R-:W-:Y:S01]  /*8b490*/  UMOV UR7, URZ ;  /* 0x000000ff00077c82 */ /* 0x000fe20008000000 */
[----:B------:R-:W-:Y:S01]  /*8b4a0*/  UMOV UR8, URZ ;  /* 0x000000ff00087c82 */ /* 0x000fe20008000000 */
[----:B------:R-:W-:Y:S01]  /*8b4b0*/  UMOV UR9, URZ ;  /* 0x000000ff00097c82 */ /* 0x000fe20008000000 */
[----:B------:R-:W-:Y:S01]  /*8b4c0*/  UMOV UR10, URZ ;  /* 0x000000ff000a7c82 */ /* 0x000fe20008000000 */
[----:B------:R-:W-:Y:S01]  /*8b4d0*/  UMOV UR11, URZ ;  /* 0x000000ff000b7c82 */ /* 0x000fe20008000000 */
[----:B------:R-:W-:Y:S05]  /*8b4e0*/  BRA.U UP0, `(.L_x_256) ;  /* 0x0000000100a07547 */ /* 0x000fea000b800000 */
[----:B------:R-:W2:Y:S01]  /*8b4f0*/  LDCU.128 UR24, c[0x3][URZ] ;  /* 0x00c00000ff1877ac */ /* 0x000ea20008000c00 */
        /* <DEDUP_REMOVED lines=8> */
[----:B------:R-:W-:-:S03]  /*8b580*/  UISETP.NE.U32.AND UP0, UPT, UR6, URZ, UPT ;  /* 0x000000ff0600728c */ /* 0x000fc6000bf05070 */
[----:B------:R-:W-:Y:S01]  /*8b590*/  UMOV UR6, URZ ;  /* 0x000000ff00067c82 */ /* 0x000fe20008000000 */
[----:B------:R-:W-:-:S03]  /*8b5a0*/  UISETP.NE.AND.EX UP0, UPT, UR7, URZ, UPT, UP0 ;  /* 0x000000ff0700728c */ /* 0x000fc6000bf05300 */
[----:B------:R-:W-:-:S06]  /*8b5b0*/  UMOV UR7, URZ ;  /* 0x000000ff00077c82 */ /* 0x000fcc0008000000 */
[----:B------:R-:W-:Y:S05]  /*8b5c0*/  BRA.U UP0, `(.L_x_256) ;  /* 0x0000000100687547 */ /* 0x000fea000b800000 */
[----:B------:R-:W-:-:S04]  /*8b5d0*/  UISETP.NE.U32.AND UP0, UPT, UR24, URZ, UPT ;  /* 0x000000ff1800728c */ /* 0x000fc8000bf05070 */
[----:B------:R-:W-:-:S04]  /*8b5e0*/  UISETP.NE.AND.EX UP0, UPT, UR25, URZ, UPT, UP0 ;  /* 0x000000ff1900728c */ /* 0x000fc8000bf05300 */
[----:B------:R-:W-:-:S04]  /*8b5f0*/  USEL UR4, URZ, 0x1, !UP0 ;  /* 0x00000001ff047887 */ /* 0x000fc8000c000000 */
[----:B------:R-:W-:-:S04]  /*8b600*/  UIADD3 UR4, UP0, UPT, UR4, UR26, URZ ;  /* 0x0000001a04047290 */ /* 0x000fc8000ff1e0ff */
[----:B------:R-:W-:Y:S02]  /*8b610*/  UIADD3.X UR9, UPT, UPT, URZ, UR27, URZ, UP0, !UPT ;  /* 0x0000001bff097290 */ /* 0x000fe400087fe4ff */
[----:B------:R-:W-:-:S04]  /*8b620*/  UISETP.NE.U32.AND UP0, UPT, UR4, URZ, UPT ;  /* 0x000000ff0400728c */ /* 0x000fc8000bf05070 */
[----:B------:R-:W-:-:S04]  /*8b630*/  UISETP.NE.AND.EX UP0, UPT, UR9, URZ, UPT, UP0 ;  /* 0x000000ff0900728c */ /* 0x000fc8000bf05300 */
[----:B------:R-:W-:Y:S02]  /*8b640*/  USEL UR5, URZ, 0x1, !UP0 ;  /* 0x00000001ff057887 */ /* 0x000fe4000c000000 */
[----:B------:R-:W-:Y:S02]  /*8b650*/  UIADD3 UR10, UP0, UPT, URZ, -UR24, URZ ;  /* 0x80000018ff0a7290 */ /* 0x000fe4000ff1e0ff */
[----:B------:R-:W-:Y:S02]  /*8b660*/  UIADD3 UR5, UP1, UPT, UR5, UR20, URZ ;  /* 0x0000001405057290 */ /* 0x000fe4000ff3e0ff */
[----:B------:R-:W-:Y:S02]  /*8b670*/  UIADD3.X UR11, UPT, UPT, URZ, ~UR25, URZ, UP0, !UPT ;  /* 0x80000019ff0b7290 */ /* 0x000fe400087fe4ff */
[----:B0-----:R-:W-:Y:S01]  /*8b680*/  IMAD.U32 R4, RZ, RZ, UR10 ;  /* 0x0000000aff047e24 */ /* 0x001fe2000f8e00ff */
[----:B------:R-:W-:Y:S02]  /*8b690*/  UIADD3.X UR7, UPT, UPT, URZ, UR21, URZ, UP1, !UPT ;  /* 0x00000015ff077290 */ /* 0x000fe40008ffe4ff */
[----:B------:R-:W-:Y:S01]  /*8b6a0*/  UISETP.NE.U32.AND UP0, UPT, UR5, URZ, UPT ;  /* 0x000000ff0500728c */ /* 0x000fe2000bf05070 */
[----:B------:R-:W-:Y:S01]  /*8b6b0*/  IMAD.U32 R5, RZ, RZ, UR11 ;  /* 0x0000000bff057e24 */ /* 0x000fe2000f8e00ff */
[----:B------:R-:W-:-:S02]  /*8b6c0*/  UIADD3 UR8, UP1, UPT, URZ, -UR4, URZ ;  /* 0x80000004ff087290 */ /* 0x000fc4000ff3e0ff */
[----:B------:R-:W-:Y:S02]  /*8b6d0*/  UISETP.NE.AND.EX UP0, UPT, UR7, URZ, UPT, UP0 ;  /* 0x000000ff0700728c */ /* 0x000fe4000bf05300 */
[----:B------:R2:W-:Y:S01]  /*8b6e0*/  STG.E.64 desc[UR40][R2.64+0x20], R4 ;  /* 0x0000200402007986 */ /* 0x0005e2000c101b28 */
[----:B------:R-:W-:Y:S02]  /*8b6f0*/  UIADD3.X UR9, UPT, UPT, URZ, ~UR9, URZ, UP1, !UPT ;  /* 0x80000009ff097290 */ /* 0x000fe40008ffe4ff */
[----:B------:R-:W-:-:S04]  /*8b700*/  USEL UR6, URZ, 0x1, !UP0 ;  /* 0x00000001ff067887 */ /* 0x000fc8000c000000 */
[----:B------:R-:W-:Y:S02]  /*8b710*/  UIADD3 UR24, UP0, UPT, UR6, UR22, URZ ;  /* 0x0000001606187290 */ /* 0x000fe4000ff1e0ff */
[----:B------:R-:W-:Y:S02]  /*8b720*/  UIADD3 UR6, UP2, UPT, URZ, -UR5, URZ ;  /* 0x80000005ff067290 */ /* 0x000fe4000ff5e0ff */
[----:B------:R-:W-:Y:S02]  /*8b730*/  UIADD3.X UR5, UPT, UPT, URZ, UR23, URZ, UP0, !UPT ;  /* 0x00000017ff057290 */ /* 0x000fe400087fe4ff */
[----:B------:R-:W-:Y:S02]  /*8b740*/  UIADD3 UR4, UP0, UPT, URZ, -UR24, URZ ;  /* 0x80000018ff047290 */ /* 0x000fe4000ff1e0ff */
[----:B------:R-:W-:Y:S02]  /*8b750*/  UIADD3.X UR7, UPT, UPT, URZ, ~UR7, URZ, UP2, !UPT ;  /* 0x80000007ff077290 */ /* 0x000fe400097fe4ff */
[----:B--2---:R-:W-:-:S12]  /*8b760*/  UIADD3.X UR5, UPT, UPT, URZ, ~UR5, URZ, UP0, !UPT ;  /* 0x80000005ff057290 */ /* 0x004fd800087fe4ff */
.L_x_256:
[----:B------:R-:W2:Y:S01]  /*8b770*/  LDCU.64 UR28, c[0x3][0xe0] ;  /* 0x00c01c00ff1c77ac */ /* 0x000ea20008000a00 */
[----:B------:R-:W0:Y:S01]  /*8b780*/  LDCU.128 UR24, c[0x3][URZ] ;  /* 0x00c00000ff1877ac */ /* 0x000e220008000c00 */
[----:B--2---:R-:W-:Y:S02]  /*8b790*/  UIMAD UR30, UR18, UR28, URZ ;  /* 0x0000001c121e72a4 */ /* 0x004fe4000f8e02ff */
[----:B------:R-:W-:Y:S02]  /*8b7a0*/  UIMAD.WIDE.U32 UR44, UR19, UR28, URZ ;  /* 0x0000001c132c72a5 */ /* 0x000fe4000f8e00ff */
[----:B------:R-:W-:Y:S02]  /*8b7b0*/  UIMAD UR30, UR19, UR29, UR30 ;  /* 0x0000001d131e72a4 */ /* 0x000fe4000f8e021e */
[----:B0-----:R-:W-:Y:S02]  /*8b7c0*/  UIMAD.WIDE.U32 UR42, UR44, UR24, URZ ;  /* 0x000000182c2a72a5 */ /* 0x001fe4000f8e00ff */
[----:B------:R-:W-:-:S02]  /*8b7d0*/  UIADD3 UR46, UPT, UPT, UR45, UR30, URZ ;  /* 0x0000001e2d2e7290 */ /* 0x000fc4000fffe0ff */
[----:B------:R-:W-:Y:S02]  /*8b7e0*/  UIADD3 URZ, UP0, UPT, UR19, UR42, URZ ;  /* 0x0000002a13ff7290 */ /* 0x000fe4000ff1e0ff */
[----:B------:R-:W-:Y:S02]  /*8b7f0*/  UIMAD.WIDE.U32 UR30, UR46, UR24, URZ ;  /* 0x000000182e1e72a5 */ /* 0x000fe4000f8e00ff */
[----:B------:R-:W-:Y:S02]  /*8b800*/  UIMAD.WIDE.U32 UR38, UR46, UR26, URZ ;  /* 0x0000001a2e2672a5 */ /* 0x000fe4000f8e00ff */
[----:B------:R-:W-:Y:S02]  /*8b810*/  UIMAD.WIDE.U32 UR48, UP1, UR44, UR25, UR30 ;  /* 0x000000192c3072a5 */ /* 0x000fe4000f82001e */
[----:B------:R-:W-:Y:S02]  /*8b820*/  UIMAD.WIDE.U32 UR50, UR46, UR20, URZ ;  /* 0x000000142e3272a5 */ /* 0x000fe4000f8e00ff */
[----:B------:R-:W-:-:S02]  /*8b830*/  UIADD3 UR42, UP3, UPT, UR43, UR48, URZ ;  /* 0x000000302b2a7290 */ /* 0x000fc4000ff7e0ff */
[----:B------:R-:W-:Y:S02]  /*8b840*/  UIADD3.X UR19, UPT, UPT, URZ, URZ, URZ, UP1, !UPT ;  /* 0x000000ffff137290 */ /* 0x000fe40008ffe4ff */
[----:B------:R-:W-:Y:S02]  /*8b850*/  UIADD3.X URZ, UP0, UPT, UR18, UR42, URZ, UP0, !UPT ;  /* 0x0000002a12ff7290 */ /* 0x000fe4000871e4ff */
[----:B------:R-:W-:Y:S01]  /*8b860*/  UIMAD.WIDE.U32 UR52, UR46, UR22, URZ ;  /* 0x000000162e3472a5 */ /* 0x000fe2000f8e00ff */
[----:B------:R-:W-:Y:S01]  /*8b870*/  UMOV UR18, UR49 ;  /* 0x0000003100127c82 */ /* 0x000fe20008000000 */
[----:B------:R-:W-:Y:S02]  /*8b880*/  UIMAD.WIDE.U32 UR32, UR44, UR26, URZ ;  /* 0x0000001a2c2072a5 */ /* 0x000fe4000f8e00ff */
[----:B------:R-:W-:Y:S02]  /*8b890*/  UIMAD.WIDE.U32.X UR48, UR46, UR25, UR18, UP3 ;  /* 0x000000192e3072a5 */ /* 0x000fe400098e0412 */
[----:B------:R-:W-:-:S02]  /*8b8a0*/  UIMAD.WIDE.U32 UR36, UR44, UR20, URZ ;  /* 0x000000142c2472a5 */ /* 0x000fc4000f8e00ff */
[----:B------:R-:W-:Y:S02]  /*8b8b0*/  UIADD3.X UR18, UP0, UPT, URZ, UR48, URZ, UP0, !UPT ;  /* 0x00000030ff127290 */ /* 0x000fe4000871e4ff */
[----:B------:R-:W-:Y:S02]  /*8b8c0*/  UIMAD.WIDE.U32 UR34, UR44, UR22, URZ ;  /* 0x000000162c2272a5 */ /* 0x000fe4000f8e00ff */
[----:B------:R-:W-:Y:S02]  /*8b8d0*/  UIMAD.WIDE.U32 UR38, UP4, UR44, UR27, UR38 ;  /* 0x0000001b2c2672a5 */ /* 0x000fe4000f880026 */
[----:B------:R-:W-:Y:S02]  /*8b8e0*/  UIMAD.WIDE.U32 UR30, UP2, UR44, UR21, UR50 ;  /* 0x000000152c1e72a5 */ /* 0x000fe4000f840032 */
[----:B------:R-:W-:Y:S02]  /*8b8f0*/  UIMAD.WIDE.U32 UR44, UP1, UR44, UR23, UR52 ;  /* 0x000000172c2c72a5 */ /* 0x000fe4000f820034 */
[----:B------:R-:W-:-:S02]  /*8b900*/  UIADD3.X UR48, UPT, UPT, URZ, UR49, URZ, UP0, !UPT ;  /* 0x00000031ff307290 */ /* 0x000fc400087fe4ff */
[----:B------:R-:W-:Y:S02]  /*8b910*/  UIADD3 UR17, UP0, UPT, UR17, UR18, URZ ;  /* 0x0000001211117290 */ /* 0x000fe4000ff1e0ff */
[----:B------:R-:W-:Y:S02]  /*8b920*/  UIADD3.X UR43, UPT, UPT, URZ, URZ, URZ, UP4, !UPT ;  /* 0x000000ffff2b7290 */ /* 0x000fe4000a7fe4ff */
[----:B------:R-:W-:Y:S02]  /*8b930*/  UIADD3.X UR19, UPT, UPT, URZ, URZ, URZ, UP1, !UPT ;  /* 0x000000ffff137290 */ /* 0x000fe40008ffe4ff */
[----:B------:R-:W-:Y:S02]  /*8b940*/  UIADD3 UR35, UP4, UPT, UR35, UR44, URZ ;  /* 0x0000002c23237290 */ /* 0x000fe4000ff9e0ff */
[----:B------:R-:W-:Y:S02]  /*8b950*/  UIADD3.X UR16, UP1, UPT, UR16, UR48, URZ, UP0, !UPT ;  /* 0x0000003010107290 */ /* 0x000fe4000873e4ff */
[----:B------:R-:W-:-:S02]  /*8b960*/  UIADD3 UR52, UP3, UPT, UR33, UR38, URZ ;  /* 0x0000002621347290 */ /* 0x000fc4000ff7e0ff */
[----:B------:R-:W-:Y:S01]  /*8b970*/  UIADD3 UR44, UP0, UPT, UR17, UR32, URZ ;  /* 0x00000020112c7290 */ /* 0x000fe2000ff1e0ff */
[----:B------:R-:W-:Y:S01]  /*8b980*/  UMOV UR42, UR39 ;  /* 0x00000027002a7c82 */ /* 0x000fe20008000000 */
[----:B------:R-:W-:Y:S02]  /*8b990*/  UMOV UR18, UR45 ;  /* 0x0000002d00127c82 */ /* 0x000fe40008000000 */
[----:B------:R-:W-:Y:S02]  /*8b9a0*/  UIADD3.X UR52, UP0, UPT, UR16, UR52, URZ, UP0, !UPT ;  /* 0x0000003410347290 */ /* 0x000fe4000871e4ff */
[----:B------:R-:W-:Y:S02]  /*8b9b0*/  UIMAD.WIDE.U32.X UR42, UR46, UR27, UR42, UP3 ;  /* 0x0000001b2e2a72a5 */ /* 0x000fe400098e042a */
[----:B------:R-:W-:Y:S02]  /*8b9c0*/  UIMAD UR45, UR52, UR28, URZ ;  /* 0x0000001c342d72a4 */ /* 0x000fe4000f8e02ff */
[----:B------:R-:W-:-:S02]  /*8b9d0*/  UIADD3.X UR33, UPT, UPT, URZ, URZ, URZ, UP2, !UPT ;  /* 0x000000ffff217290 */ /* 0x000fc400097fe4ff */
[----:B------:R-:W-:Y:S02]  /*8b9e0*/  UIADD3.X UR42, UP0, UP1, UR42, URZ, URZ, UP0, UP1 ;  /* 0x000000ff2a2a7290 */ /* 0x000fe400081024ff */
[----:B------:R-:W-:Y:S02]  /*8b9f0*/  UIADD3 UR37, UP2, UPT, UR37, UR30, URZ ;  /* 0x0000001e25257290 */ /* 0x000fe4000ff5e0ff */
[----:B------:R-:W-:Y:S01]  /*8ba00*/  UIMAD.WIDE.U32 UR48, UR44, UR28, URZ ;  /* 0x0000001c2c3072a5 */ /* 0x000fe2000f8e00ff */
[----:B------:R-:W-:Y:S01]  /*8ba10*/  UMOV UR32, UR31 ;  /* 0x0000001f00207c82 */ /* 0x000fe20008000000 */
[----:B------:R-:W-:Y:S02]  /*8ba20*/  UIMAD UR45, UR44, UR29, UR45 ;  /* 0x0000001d2c2d72a4 */ /* 0x000fe4000f8e022d */
[----:B------:R-:W-:Y:S02]  /*8ba30*/  UIADD3.X UR43, UPT, UPT, UR43, URZ, URZ, UP0, UP1 ;  /* 0x000000ff2b2b7290 */ /* 0x000fe400087e24ff */
[----:B------:R-:W-:-:S02]  /*8ba40*/  UIMAD.WIDE.U32.X UR38, UR46, UR21, UR32, UP2 ;  /* 0x000000152e2672a5 */ /* 0x000fc400090e0420 */
[----:B------:R-:W-:Y:S02]  /*8ba50*/  UIMAD.WIDE.U32.X UR30, UR46, UR23, UR18, UP4 ;  /* 0x000000172e1e72a5 */ /* 0x000fe4000a0e0412 */
[----:B------:R-:W-:Y:S02]  /*8ba60*/  UIADD3 UR15, UP0, UPT, UR15, UR42, URZ ;  /* 0x0000002a0f0f7290 */ /* 0x000fe4000ff1e0ff */
[----:B------:R-:W-:Y:S02]  /*8ba70*/  UIMAD.WIDE.U32 UR46, UR48, UR24, URZ ;  /* 0x00000018302e72a5 */ /* 0x000fe4000f8e00ff */
[----:B------:R-:W-:Y:S02]  /*8ba80*/  UIADD3 UR50, UPT, UPT, UR49, UR45, URZ ;  /* 0x0000002d31327290 */ /* 0x000fe4000fffe0ff */
[----:B------:R-:W-:Y:S02]  /*8ba90*/  UIADD3.X UR14, UP6, UPT, UR14, UR43, URZ, UP0, !UPT ;  /* 0x0000002b0e0e7290 */ /* 0x000fe400087de4ff */
[----:B------:R-:W-:-:S02]  /*8baa0*/  UIADD3 URZ, UP0, UPT, UR44, UR46, URZ ;  /* 0x0000002e2cff7290 */ /* 0x000fc4000ff1e0ff */
[----:B------:R-:W-:Y:S02]  /*8bab0*/  UIMAD.WIDE.U32 UR44, UR50, UR24, URZ ;  /* 0x00000018322c72a5 */ /* 0x000fe4000f8e00ff */
[----:B------:R-:W-:Y:S02]  /*8bac0*/  UIADD3 UR51, UP1, UPT, UR15, UR36, URZ ;  /* 0x000000240f337290 */ /* 0x000fe4000ff3e0ff */
[----:B------:R-:W-:Y:S02]  /*8bad0*/  UIMAD.WIDE.U32 UR44, UP4, UR48, UR25, UR44 ;  /* 0x00000019302c72a5 */ /* 0x000fe4000f88002c */
[----:B------:R-:W-:Y:S02]  /*8bae0*/  UIADD3.X UR49, UP1, UPT, UR14, UR37, URZ, UP1, !UPT ;  /* 0x000000250e317290 */ /* 0x000fe40008f3e4ff */
[----:B------:R-:W-:Y:S02]  /*8baf0*/  UIADD3.X UR53, UPT, UPT, URZ, URZ, URZ, UP4, !UPT ;  /* 0x000000ffff357290 */ /* 0x000fe4000a7fe4ff */
[----:B------:R-:W-:-:S02]  /*8bb00*/  UIADD3 UR44, UP4, UPT, UR47, UR44, URZ ;  /* 0x0000002c2f2c7290 */ /* 0x000fc4000ff9e0ff */
[----:B------:R-:W-:Y:S02]  /*8bb10*/  UIMAD.WIDE.U32 UR42, UR50, UR26, URZ ;  /* 0x0000001a322a72a5 */ /* 0x000fe4000f8e00ff */
[----:B------:R-:W-:Y:S02]  /*8bb20*/  UIADD3.X UR38, UP1, UP6, UR38, URZ, URZ, UP1, UP6 ;  /* 0x000000ff26267290 */ /* 0x000fe40008e2c4ff */
[----:B------:R-:W-:Y:S02]  /*8bb30*/  UIMAD.WIDE.U32 UR14, UR50, UR20, URZ ;  /* 0x00000014320e72a5 */ /* 0x000fe4000f8e00ff */
[----:B------:R-:W-:Y:S02]  /*8bb40*/  UIADD3.X URZ, UP0, UPT, UR52, UR44, URZ, UP0, !UPT ;  /* 0x0000002c34ff7290 */ /* 0x000fe4000871e4ff */
[----:B------:R-:W-:Y:S02]  /*8bb50*/  UIMAD.WIDE.U32 UR36, UR50, UR22, URZ ;  /* 0x00000016322472a5 */ /* 0x000fe4000f8e00ff */
[----:B------:R-:W-:-:S02]  /*8bb60*/  UIMAD.WIDE.U32 UR42, UP2, UR48, UR27, UR42 ;  /* 0x0000001b302a72a5 */ /* 0x000fc4000f84002a */
[----:B------:R-:W-:Y:S01]  /*8bb70*/  UIADD3.X UR46, UPT, UPT, UR39, URZ, URZ, UP1, UP6 ;  /* 0x000000ff272e7290 */ /* 0x000fe20008fec4ff */
[----:B------:R-:W-:Y:S01]  /*8bb80*/  UMOV UR52, UR45 ;  /* 0x0000002d00347c82 */ /* 0x000fe20008000000 */
[----:B------:R-:W-:Y:S02]  /*8bb90*/  UIMAD.WIDE.U32 UR32, UR48, UR26, URZ ;  /* 0x0000001a302072a5 */ /* 0x000fe4000f8e00ff */
[----:B------:R-:W-:Y:S02]  /*8bba0*/  UIADD3 UR38, UP1, UPT, UR13, UR38, URZ ;  /* 0x000000260d267290 */ /* 0x000fe4000ff3e0ff */
[----:B------:R-:W-:Y:S02]  /*8bbb0*/  UIMAD.WIDE.U32.X UR52, UR50, UR25, UR52, UP4 ;  /* 0x00000019323472a5 */ /* 0x000fe4000a0e0434 */
[----:B------:R-:W-:Y:S02]  /*8bbc0*/  UIMAD.WIDE.U32 UR14, UP3, UR48, UR21, UR14 ;  /* 0x00000015300e72a5 */ /* 0x000fe4000f86000e */
[----:B------:R-:W-:-:S02]  /*8bbd0*/  UIMAD.WIDE.U32 UR18, UR48, UR20, URZ ;  /* 0x00000014301272a5 */ /* 0x000fc4000f8e00ff */
[----:B------:R-:W-:Y:S02]  /*8bbe0*/  UIMAD.WIDE.U32 UR36, UP5, UR48, UR23, UR36 ;  /* 0x00000017302472a5 */ /* 0x000fe4000f8a0024 */
[----:B------:R-:W-:Y:S02]  /*8bbf0*/  UIADD3.X UR47, UPT, UPT, URZ, URZ, URZ, UP2, !UPT ;  /* 0x000000ffff2f7290 */ /* 0x000fe400097fe4ff */
[----:B------:R-:W-:Y:S02]  /*8bc00*/  UIMAD.WIDE.U32 UR16, UR48, UR22, URZ ;  /* 0x00000016301072a5 */ /* 0x000fe4000f8e00ff */
[----:B------:R-:W-:Y:S02]  /*8bc10*/  UIADD3 UR33, UP2, UPT, UR33, UR42, URZ ;  /* 0x0000002a21217290 */ /* 0x000fe4000ff5e0ff */
[----:B------:R-:W-:Y:S02]  /*8bc20*/  UIADD3.X UR12, UP1, UPT, UR12, UR46, URZ, UP1, !UPT ;  /* 0x0000002e0c0c7290 */ /* 0x000fe40008f3e4ff */
[----:B------:R-:W-:-:S02]  /*8bc30*/  UIADD3 UR44, UP4, UPT, UR38, UR34, URZ ;  /* 0x00000022262c7290 */ /* 0x000fc4000ff9e0ff */
[----:B------:R-:W-:Y:S02]  /*8bc40*/  UIADD3.X UR45, UP6, UPT, URZ, UR52, URZ, UP0, !UPT ;  /* 0x00000034ff2d7290 */ /* 0x000fe400087de4ff */
[----:B------:R-:W-:Y:S01]  /*8bc50*/  UIADD3.X UR39, UPT, UPT, URZ, URZ, URZ, UP3, !UPT ;  /* 0x000000ffff277290 */ /* 0x000fe20009ffe4ff */
[----:B------:R-:W-:Y:S01]  /*8bc60*/  UMOV UR46, UR43 ;  /* 0x0000002b002e7c82 */ /* 0x000fe20008000000 */
[----:B------:R-:W-:Y:S02]  /*8bc70*/  UIADD3 UR19, UP3, UPT, UR19, UR14, URZ ;  /* 0x0000000e13137290 */ /* 0x000fe4000ff7e0ff */
[----:B------:R-:W-:Y:S02]  /*8bc80*/  UIADD3.X UR13, UPT, UPT, URZ, URZ, URZ, UP5, !UPT ;  /* 0x000000ffff0d7290 */ /* 0x000fe4000affe4ff */
[----:B------:R-:W-:Y:S02]  /*8bc90*/  UIADD3 UR14, UP5, UPT, UR17, UR36, URZ ;  /* 0x00000024110e7290 */ /* 0x000fe4000ffbe0ff */
[----:B------:R-:W-:-:S02]  /*8bca0*/  UIMAD.WIDE.U32.X UR42, UR50, UR27, UR46, UP2 ;  /* 0x0000001b322a72a5 */ /* 0x000fc400090e042e */
[----:B------:R-:W-:Y:S02]  /*8bcb0*/  UIADD3.X UR17, UP0, UPT, UR12, UR35, URZ, UP4, !UPT ;  /* 0x000000230c117290 */ /* 0x000fe4000a71e4ff */
[----:B------:R-:W-:Y:S02]  /*8bcc0*/  UIADD3.X UR52, UPT, UPT, URZ, UR53, URZ, UP6, !UPT ;  /* 0x00000035ff347290 */ /* 0x000fe4000b7fe4ff */
[----:B------:R-:W-:Y:S01]  /*8bcd0*/  UIADD3 UR45, UP2, UPT, UR45, UR51, URZ ;  /* 0x000000332d2d7290 */ /* 0x000fe2000ff5e0ff */
[----:B------:R-:W-:Y:S01]  /*8bce0*/  UMOV UR38, UR15 ;  /* 0x0000000f00267c82 */ /* 0x000fe20008000000 */
[----:B------:R-:W-:Y:S02]  /*8bcf0*/  UIADD3.X UR15, UP0, UP1, UR30, URZ, URZ, UP0, UP1 ;  /* 0x000000ff1e0f7290 */ /* 0x000fe400081024ff */
[----:B------:R-:W-:Y:S02]  /*8bd00*/  UIMAD.WIDE.U32.X UR38, UR50, UR21, UR38, UP3 ;  /* 0x00000015322672a5 */ /* 0x000fe400098e0426 */
[----:B------:R-:W-:-:S02]  /*8bd10*/  UIADD3.X UR51, UP3, UPT, UR52, UR49, URZ, UP2, !UPT ;  /* 0x0000003134337290 */ /* 0x000fc4000977e4ff */
[----:B------:R-:W-:Y:S02]  /*8bd20*/  UIADD3 UR45, UP2, UPT, UR45, UR32, URZ ;  /* 0x000000202d2d7290 */ /* 0x000fe4000ff5e0ff */
[----:B------:R-:W-:Y:S02]  /*8bd30*/  UIADD3.X UR49, UPT, UPT, UR31, URZ, URZ, UP0, UP1 ;  /* 0x000000ff1f317290 */ /* 0x000fe400087e24ff */
[----:B------:R-:W-:Y:S01]  /*8bd40*/  UIADD3.X UR51, UP0, UPT, UR51, UR33, URZ, UP2, !UPT ;  /* 0x0000002133337290 */ /* 0x000fe2000971e4ff */
[----:B------:R-:W-:Y:S01]  /*8bd50*/  UMOV UR12, UR37 ;  /* 0x00000025000c7c82 */ /* 0x000fe20008000000 */
[----:B------:R-:W-:Y:S02]  /*8bd60*/  UIMAD.WIDE.U32 UR36, UR45, UR28, URZ ;  /* 0x0000001c2d2472a5 */ /* 0x000fe4000f8e00ff */
[----:B------:R-:W-:Y:S02]  /*8bd70*/  UIADD3.X UR42, UP0, UP1, UR42, URZ, URZ, UP0, UP3 ;  /* 0x000000ff2a2a7290 */ /* 0x000fe400081064ff */
[----:B------:R-:W-:-:S02]  /*8bd80*/  UIMAD UR48, UR51, UR28, URZ ;  /* 0x0000001c333072a4 */ /* 0x000fc4000f8e02ff */
[----:B------:R-:W-:Y:S02]  /*8bd90*/  UIADD3.X UR43, UPT, UPT, UR43, URZ, URZ, UP0, UP1 ;  /* 0x000000ff2b2b7290 */ /* 0x000fe400087e24ff */
[----:B------:R-:W-:Y:S02]  /*8bda0*/  UIADD3 UR44, UP0, UPT, UR42, UR44, URZ ;  /* 0x0000002c2a2c7290 */ /* 0x000fe4000ff1e0ff */
[----:B------:R-:W-:Y:S02]  /*8bdb0*/  UIMAD UR48, UR45, UR29, UR48 ;  /* 0x0000001d2d3072a4 */ /* 0x000fe4000f8e0230 */
[----:B------:R-:W-:Y:S02]  /*8bdc0*/  UIMAD.WIDE.U32.X UR12, UR50, UR23, UR12, UP5 ;  /* 0x00000017320c72a5 */ /* 0x000fe4000a8e040c */
[----:B------:R-:W-:Y:S02]  /*8bdd0*/  UIMAD.WIDE.U32 UR46, UR36, UR24, URZ ;  /* 0x00000018242e72a5 */ /* 0x000fe4000f8e00ff */
[----:B------:R-:W-:-:S02]  /*8bde0*/  UIADD3.X UR17, UP6, UPT, UR43, UR17, URZ, UP0, !UPT ;  /* 0x000000112b117290 */ /* 0x000fc400087de4ff */
[----:B------:R-:W-:Y:S02]  /*8bdf0*/  UIADD3 UR50, UP1, UPT, UR44, UR18, URZ ;  /* 0x000000122c327290 */ /* 0x000fe4000ff3e0ff */
[----:B------:R-:W-:Y:S02]  /*8be00*/  UIADD3 UR48, UPT, UPT, UR37, UR48, URZ ;  /* 0x0000003025307290 */ /* 0x000fe4000fffe0ff */
[----:B------:R-:W-:Y:S02]  /*8be10*/  UIADD3 URZ, UP0, UPT, UR45, UR46, URZ ;  /* 0x0000002e2dff7290 */ /* 0x000fe4000ff1e0ff */
[----:B------:R-:W-:Y:S02]  /*8be20*/  UIADD3.X UR46, UP1, UPT, UR17, UR19, URZ, UP1, !UPT ;  /* 0x00000013112e7290 */ /* 0x000fe40008f3e4ff */
[----:B------:R-:W-:Y:S02]  /*8be30*/  UIMAD.WIDE.U32 UR44, UR48, UR24, URZ ;  /* 0x00000018302c72a5 */ /* 0x000fe4000f8e00ff */
[----:B------:R-:W-:-:S02]  /*8be40*/  UIMAD.WIDE.U32 UR42, UR48, UR26, URZ ;  /* 0x0000001a302a72a5 */ /* 0x000fc4000f8e00ff */
[----:B------:R-:W-:Y:S02]  /*8be50*/  UIMAD.WIDE.U32 UR18, UR48, UR20, URZ ;  /* 0x00000014301272a5 */ /* 0x000fe4000f8e00ff */
[----:B------:R-:W-:Y:S02]  /*8be60*/  UIMAD.WIDE.U32 UR52, UR48, UR22, URZ ;  /* 0x00000016303472a5 */ /* 0x000fe4000f8e00ff */
[----:B------:R-:W-:Y:S02]  /*8be70*/  UIADD3.X UR38, UP1, UP6, UR38, URZ, URZ, UP1, UP6 ;  /* 0x000000ff26267290 */ /* 0x000fe40008e2c4ff */
[----:B------:R-:W-:Y:S02]  /*8be80*/  UIMAD.WIDE.U32 UR30, UR36, UR26, URZ ;  /* 0x0000001a241e72a5 */ /* 0x000fe4000f8e00ff */
[----:B------:R-:W-:Y:S02]  /*8be90*/  UIMAD.WIDE.U32 UR32, UR36, UR20, URZ ;  /* 0x00000014242072a5 */ /* 0x000fe4000f8e00ff */
[----:B------:R-:W-:-:S02]  /*8bea0*/  UIMAD.WIDE.U32 UR34, UR36, UR22, URZ ;  /* 0x00000016242272a5 */ /* 0x000fc4000f8e00ff */
[----:B------:R-:W-:Y:S02]  /*8beb0*/  UIMAD.WIDE.U32 UR44, UP4, UR36, UR25, UR44 ;  /* 0x00000019242c72a5 */ /* 0x000fe4000f88002c */
[----:B------:R-:W-:Y:S02]  /*8bec0*/  UIMAD.WIDE.U32 UR42, UP2, UR36, UR27, UR42 ;  /* 0x0000001b242a72a5 */ /* 0x000fe4000f84002a */
[----:B------:R-:W-:Y:S02]  /*8bed0*/  UIMAD.WIDE.U32 UR18, UP3, UR36, UR21, UR18 ;  /* 0x00000015241272a5 */ /* 0x000fe4000f860012 */
[----:B------:R-:W-:Y:S02]  /*8bee0*/  UIMAD.WIDE.U32 UR36, UP5, UR36, UR23, UR52 ;  /* 0x00000017242472a5 */ /* 0x000fe4000f8a0034 */
[----:B------:R-:W-:Y:S02]  /*8bef0*/  UIADD3.X UR52, UPT, UPT, UR39, URZ, URZ, UP1, UP6 ;  /* 0x000000ff27347290 */ /* 0x000fe40008fec4ff */
[----:B------:R-:W-:-:S02]  /*8bf00*/  UIADD3 UR38, UP1, UPT, UR38, UR15, URZ ;  /* 0x0000000f26267290 */ /* 0x000fc4000ff3e0ff */
[----:B------:R-:W-:Y:S02]  /*8bf10*/  UIADD3.X UR53, UPT, UPT, URZ, URZ, URZ, UP4, !UPT ;  /* 0x000000ffff357290 */ /* 0x000fe4000a7fe4ff */
[----:B------:R-:W-:Y:S02]  /*8bf20*/  UIADD3 UR47, UP4, UPT, UR47, UR44, URZ ;  /* 0x0000002c2f2f7290 */ /* 0x000fe4000ff9e0ff */
[----:B------:R-:W-:Y:S02]  /*8bf30*/  UIADD3.X UR44, UP1, UPT, UR52, UR49, URZ, UP1, !UPT ;  /* 0x00000031342c7290 */ /* 0x000fe40008f3e4ff */
[----:B------:R-:W-:Y:S01]  /*8bf40*/  UIADD3.X URZ, UP0, UPT, UR51, UR47, URZ, UP0, !UPT ;  /* 0x0000002f33ff7290 */ /* 0x000fe2000871e4ff */
[----:B------:R-:W-:Y:S01]  /*8bf50*/  UMOV UR52, UR45 ;  /* 0x0000002d00347c82 */ /* 0x000fe20008000000 */
[----:B------:R-:W-:Y:S02]  /*8bf60*/  UIADD3.X UR15, UPT, UPT, URZ, URZ, URZ, UP2, !UPT ;  /* 0x000000ffff0f7290 */ /* 0x000fe400097fe4ff */
[----:B------:R-:W-:-:S02]  /*8bf70*/  UIMAD.WIDE.U32.X UR52, UR48, UR25, UR52, UP4 ;  /* 0x00000019303472a5 */ /* 0x000fc4000a0e0434 */
[----:B------:R-:W-:Y:S02]  /*8bf80*/  UIADD3 UR45, UP4, UPT, UR38, UR16, URZ ;  /* 0x00000010262d7290 */ /* 0x000fe4000ff9e0ff */
[----:B------:R-:W-:Y:S02]  /*8bf90*/  UIADD3 UR42, UP2, UPT, UR31, UR42, URZ ;  /* 0x0000002a1f2a7290 */ /* 0x000fe4000ff5e0ff */
[----:B------:R-:W-:Y:S02]  /*8bfa0*/  UIADD3.X UR47, UP6, UPT, URZ, UR52, URZ, UP0, !UPT ;  /* 0x00000034ff2f7290 */ /* 0x000fe400087de4ff */
[----:B------:R-:W-:Y:S02]  /*8bfb0*/  UIADD3.X UR44, UP0, UPT, UR44, UR14, URZ, UP4, !UPT ;  /* 0x0000000e2c2c7290 */ /* 0x000fe4000a71e4ff */
[----:B------:R-:W-:Y:S01]  /*8bfc0*/  UIADD3.X UR17, UPT, UPT, URZ, URZ, URZ, UP3, !UPT ;  /* 0x000000ffff117290 */ /* 0x000fe20009ffe4ff */
[----:B------:R-:W-:Y:S01]  /*8bfd0*/  UMOV UR14, UR43 ;  /* 0x0000002b000e7c82 */ /* 0x000fe20008000000 */
[----:B------:R-:W-:-:S02]  /*8bfe0*/  UIADD3 UR31, UP3, UPT, UR33, UR18, URZ ;  /* 0x00000012211f7290 */ /* 0x000fc4000ff7e0ff */
[----:B------:R-:W-:Y:S02]  /*8bff0*/  UIMAD.WIDE.U32.X UR14, UR48, UR27, UR14, UP2 ;  /* 0x0000001b300e72a5 */ /* 0x000fe400090e040e */
[----:B------:R-:W-:Y:S02]  /*8c000*/  UIADD3.X UR54, UPT, UPT, URZ, UR53, URZ, UP6, !UPT ;  /* 0x00000035ff367290 */ /* 0x000fe4000b7fe4ff */
[----:B------:R-:W-:Y:S01]  /*8c010*/  UIADD3 UR47, UP2, UPT, UR47, UR50, URZ ;  /* 0x000000322f2f7290 */ /* 0x000fe2000ff5e0ff */
[----:B------:R-:W-:Y:S01]  /*8c020*/  UMOV UR16, UR19 ;  /* 0x0000001300107c82 */ /* 0x000fe20008000000 */
[----:B------:R-:W-:Y:S02]  /*8c030*/  UIADD3.X UR39, UPT, UPT, URZ, URZ, URZ, UP5, !UPT ;  /* 0x000000ffff277290 */ /* 0x000fe4000affe4ff */
[----:B------:R-:W-:Y:S02]  /*8c040*/  UIMAD.WIDE.U32.X UR16, UR48, UR21, UR16, UP3 ;  /* 0x00000015301072a5 */ /* 0x000fe400098e0410 */
[----:B------:R-:W-:-:S02]  /*8c050*/  UIADD3.X UR54, UP4, UPT, UR54, UR46, URZ, UP2, !UPT ;  /* 0x0000002e36367290 */ /* 0x000fc4000979e4ff */
[----:B------:R-:W-:Y:S02]  /*8c060*/  UIADD3 UR47, UP3, UPT, UR47, UR30, URZ ;  /* 0x0000001e2f2f7290 */ /* 0x000fe4000ff7e0ff */
[----:B------:R-:W-:Y:S02]  /*8c070*/  UIADD3.X UR46, UP1, UP2, UR12, URZ, URZ, UP0, UP1 ;  /* 0x000000ff0c2e7290 */ /* 0x000fe400082224ff */
[----:B------:R-:W-:Y:S02]  /*8c080*/  UIADD3.X UR54, UP0, UPT, UR54, UR42, URZ, UP3, !UPT ;  /* 0x0000002a36367290 */ /* 0x000fe40009f1e4ff */
[----:B------:R-:W-:Y:S02]  /*8c090*/  UIADD3 UR33, UP5, UPT, UR35, UR36, URZ ;  /* 0x0000002423217290 */ /* 0x000fe4000ffbe0ff */
[----:B------:R-:W-:Y:S01]  /*8c0a0*/  UIMAD UR12, UR54, UR28, URZ ;  /* 0x0000001c360c72a4 */ /* 0x000fe2000f8e02ff */
[----:B------:R-:W-:Y:S01]  /*8c0b0*/  UMOV UR38, UR37 ;  /* 0x0000002500267c82 */ /* 0x000fe20008000000 */
[----:B------:R-:W-:-:S02]  /*8c0c0*/  UIMAD.WIDE.U32 UR36, UR47, UR28, URZ ;  /* 0x0000001c2f2472a5 */ /* 0x000fc4000f8e00ff */
[----:B------:R-:W-:Y:S02]  /*8c0d0*/  UIMAD UR12, UR47, UR29, UR12 ;  /* 0x0000001d2f0c72a4 */ /* 0x000fe4000f8e020c */
[----:B------:R-:W-:Y:S02]  /*8c0e0*/  UIADD3.X UR35, UPT, UPT, UR13, URZ, URZ, UP1, UP2 ;  /* 0x000000ff0d237290 */ /* 0x000fe40008fe44ff */
[----:B------:R-:W-:Y:S02]  /*8c0f0*/  UIADD3.X UR30, UP0, UP1, UR14, URZ, URZ, UP0, UP4 ;  /* 0x000000ff0e1e7290 */ /* 0x000fe400081084ff */
[----:B------:R-:W-:Y:S02]  /*8c100*/  UIADD3 UR14, UPT, UPT, UR37, UR12, URZ ;  /* 0x0000000c250e7290 */ /* 0x000fe4000fffe0ff */
[----:B------:R-:W-:Y:S02]  /*8c110*/  UIADD3.X UR15, UPT, UPT, UR15, URZ, URZ, UP0, UP1 ;  /* 0x000000ff0f0f7290 */ /* 0x000fe400087e24ff */
[----:B------:R-:W-:-:S02]  /*8c120*/  UIMAD.WIDE.U32 UR50, UR14, UR24, URZ ;  /* 0x000000180e3272a5 */ /* 0x000fc4000f8e00ff */
[----:B------:R-:W-:Y:S02]  /*8c130*/  UIMAD.WIDE.U32.X UR18, UR48, UR23, UR38, UP5 ;  /* 0x00000017301272a5 */ /* 0x000fe4000a8e0426 */
[----:B------:R-:W-:Y:S02]  /*8c140*/  UIADD3 UR45, UP0, UPT, UR30, UR45, URZ ;  /* 0x0000002d1e2d7290 */ /* 0x000fe4000ff1e0ff */
[----:B------:R-:W-:Y:S02]  /*8c150*/  UIMAD.WIDE.U32 UR48, UR36, UR24, URZ ;  /* 0x00000018243072a5 */ /* 0x000fe4000f8e00ff */
[----:B------:R-:W-:Y:S02]  /*8c160*/  UIMAD.WIDE.U32 UR50, UP3, UR36, UR25, UR50 ;  /* 0x00000019243272a5 */ /* 0x000fe4000f860032 */
[----:B------:R-:W-:Y:S02]  /*8c170*/  UIADD3.X UR44, UP2, UPT, UR15, UR44, URZ, UP0, !UPT ;  /* 0x0000002c0f2c7290 */ /* 0x000fe4000875e4ff */
[----:B------:R-:W-:-:S02]  /*8c180*/  UIADD3 URZ, UP1, UPT, UR47, UR48, URZ ;  /* 0x000000302fff7290 */ /* 0x000fc4000ff3e0ff */
[----:B------:R-:W-:Y:S02]  /*8c190*/  UIADD3 UR47, UP0, UPT, UR45, UR32, URZ ;  /* 0x000000202d2f7290 */ /* 0x000fe4000ff1e0ff */
[----:B------:R-:W-:Y:S02]  /*8c1a0*/  UIADD3.X UR45, UPT, UPT, URZ, URZ, URZ, UP3, !UPT ;  /* 0x000000ffff2d7290 */ /* 0x000fe40009ffe4ff */
[----:B------:R-:W-:Y:S02]  /*8c1b0*/  UIADD3 UR48, UP3, UPT, UR49, UR50, URZ ;  /* 0x0000003231307290 */ /* 0x000fe4000ff7e0ff */
[----:B------:R-:W-:Y:S02]  /*8c1c0*/  UIADD3.X UR50, UP0, UPT, UR44, UR31, URZ, UP0, !UPT ;  /* 0x0000001f2c327290 */ /* 0x000fe4000871e4ff */
[----:B------:R-:W-:Y:S01]  /*8c1d0*/  UIADD3.X URZ, UP1, UPT, UR54, UR48, URZ, UP1, !UPT ;  /* 0x0000003036ff7290 */ /* 0x000fe20008f3e4ff */
[----:B------:R-:W-:Y:S01]  /*8c1e0*/  UMOV UR44, UR51 ;  /* 0x00000033002c7c82 */ /* 0x000fe20008000000 */
[----:B------:R-:W-:-:S02]  /*8c1f0*/  UIMAD.WIDE.U32 UR52, UR14, UR26, URZ ;  /* 0x0000001a0e3472a5 */ /* 0x000fc4000f8e00ff */
[----:B------:R-:W-:Y:S02]  /*8c200*/  UIMAD.WIDE.U32.X UR48, UR14, UR25, UR44, UP3 ;  /* 0x000000190e3072a5 */ /* 0x000fe400098e042c */
[----:B------:R-:W-:Y:S02]  /*8c210*/  UIADD3.X UR16, UP0, UP2, UR16, URZ, URZ, UP0, UP2 ;  /* 0x000000ff10107290 */ /* 0x000fe400082044ff */
[----:B------:R-:W-:Y:S02]  /*8c220*/  UIADD3.X UR15, UP1, UPT, URZ, UR48, URZ, UP1, !UPT ;  /* 0x00000030ff0f7290 */ /* 0x000fe40008f3e4ff */
[----:B------:R-:W-:Y:S02]  /*8c230*/  UIMAD.WIDE.U32 UR44, UP3, UR36, UR27, UR52 ;  /* 0x0000001b242c72a5 */ /* 0x000fe4000f860034 */
[----:B------:R-:W-:Y:S02]  /*8c240*/  UIADD3.X UR37, UPT, UPT, UR17, URZ, URZ, UP0, UP2 ;  /* 0x000000ff11257290 */ /* 0x000fe400087e44ff */
[----:B------:R-:W-:-:S02]  /*8c250*/  UIMAD.WIDE.U32 UR42, UR36, UR26, URZ ;  /* 0x0000001a242a72a5 */ /* 0x000fc4000f8e00ff */
[----:B------:R-:W-:Y:S02]  /*8c260*/  UIADD3.X UR32, UPT, UPT, URZ, UR49, URZ, UP1, !UPT ;  /* 0x00000031ff207290 */ /* 0x000fe40008ffe4ff */
[----:B------:R-:W-:Y:S02]  /*8c270*/  UIADD3 UR15, UP0, UPT, UR15, UR47, URZ ;  /* 0x0000002f0f0f7290 */ /* 0x000fe4000ff1e0ff */
[----:B------:R-:W-:Y:S02]  /*8c280*/  UIADD3.X UR17, UPT, UPT, URZ, URZ, URZ, UP3, !UPT ;  /* 0x000000ffff117290 */ /* 0x000fe40009ffe4ff */
[----:B------:R-:W-:Y:S02]  /*8c290*/  UIADD3 UR43, UP2, UPT, UR43, UR44, URZ ;  /* 0x0000002c2b2b7290 */ /* 0x000fe4000ff5e0ff */
[----:B------:R-:W-:Y:S02]  /*8c2a0*/  UIADD3.X UR32, UP3, UPT, UR32, UR50, URZ, UP0, !UPT ;  /* 0x0000003220207290 */ /* 0x000fe4000877e4ff */
[----:B------:R-:W-:-:S02]  /*8c2b0*/  UIADD3 UR42, UP1, UPT, UR15, UR42, URZ ;  /* 0x0000002a0f2a7290 */ /* 0x000fc4000ff3e0ff */
[----:B------:R-:W-:Y:S02]  /*8c2c0*/  UIADD3 UR46, UP0, UPT, UR16, UR46, URZ ;  /* 0x0000002e102e7290 */ /* 0x000fe4000ff1e0ff */
[----:B------:R-:W-:Y:S01]  /*8c2d0*/  UIADD3.X UR15, UP1, UPT, UR32, UR43, URZ, UP1, !UPT ;  /* 0x0000002b200f7290 */ /* 0x000fe20008f3e4ff */
[----:B------:R-:W-:Y:S01]  /*8c2e0*/  UMOV UR16, UR45 ;  /* 0x0000002d00107c82 */ /* 0x000fe20008000000 */
[----:B------:R-:W-:Y:S01]  /*8c2f0*/  UIADD3.X UR35, UP0, UPT, UR37, UR35, URZ, UP0, !UPT ;  /* 0x0000002325237290 */ /* 0x000fe2000871e4ff */
[----:B------:R-:W-:Y:S01]  /*8c300*/  IMAD.U32 R4, RZ, RZ, UR42 ;  /* 0x0000002aff047e24 */ /* 0x000fe2000f8e00ff */
[----:B------:R-:W-:Y:S02]  /*8c310*/  UIMAD.WIDE.U32.X UR16, UR14, UR27, UR16, UP2 ;  /* 0x0000001b0e1072a5 */ /* 0x000fe400090e0410 */
[----:B------:R-:W-:Y:S01]  /*8c320*/  IMAD.U32 R5, RZ, RZ, UR15 ;  /* 0x0000000fff057e24 */ /* 0x000fe2000f8e00ff */
[----:B------:R-:W-:Y:S02]  /*8c330*/  UIADD3 UR34, UP2, UPT, UR46, UR34, URZ ;  /* 0x000000222e227290 */ /* 0x000fe4000ff5e0ff */
[----:B------:R-:W-:-:S02]  /*8c340*/  UIMAD.WIDE.U32 UR30, UR14, UR20, URZ ;  /* 0x000000140e1e72a5 */ /* 0x000fc4000f8e00ff */
[----:B------:R-:W-:Y:S01]  /*8c350*/  UIADD3.X UR16, UP3, UP4, UR16, URZ, URZ, UP1, UP3 ;  /* 0x000000ff10107290 */ /* 0x000fe20008c664ff */
[----:B------:R0:W-:Y:S01]  /*8c360*/  STG.E.64 desc[UR40][R2.64], R4 ;  /* 0x0000000402007986 */ /* 0x0001e2000c101b28 */
[----:B------:R-:W-:Y:S02]  /*8c370*/  UIADD3.X UR33, UP1, UPT, UR35, UR33, URZ, UP2, !UPT ;  /* 0x0000002123217290 */ /* 0x000fe4000973e4ff */
[----:B------:R-:W-:Y:S02]  /*8c380*/  UIMAD.WIDE.U32 UR38, UR36, UR20, URZ ;  /* 0x00000014242672a5 */ /* 0x000fe4000f8e00ff */
[----:B------:R-:W-:Y:S02]  /*8c390*/  UIMAD.WIDE.U32 UR30, UP5, UR36, UR21, UR30 ;  /* 0x00000015241e72a5 */ /* 0x000fe4000f8a001e */
[----:B------:R-:W-:Y:S02]  /*8c3a0*/  UIADD3 UR16, UP2, UPT, UR16, UR34, URZ ;  /* 0x0000002210107290 */ /* 0x000fe4000ff5e0ff */
[----:B------:R-:W-:-:S02]  /*8c3b0*/  UIADD3.X UR32, UPT, UPT, UR17, URZ, URZ, UP3, UP4 ;  /* 0x000000ff11207290 */ /* 0x000fc40009fe84ff */
[----:B------:R-:W-:Y:S02]  /*8c3c0*/  UIADD3 UR34, UP4, UPT, UR39, UR30, URZ ;  /* 0x0000001e27227290 */ /* 0x000fe4000ff9e0ff */
[----:B------:R-:W-:Y:S02]  /*8c3d0*/  UIADD3.X UR17, UPT, UPT, URZ, URZ, URZ, UP5, !UPT ;  /* 0x000000ffff117290 */ /* 0x000fe4000affe4ff */
[----:B------:R-:W-:Y:S02]  /*8c3e0*/  UIADD3.X UR30, UP2, UPT, UR32, UR33, URZ, UP2, !UPT ;  /* 0x00000021201e7290 */ /* 0x000fe4000975e4ff */
[----:B------:R-:W-:Y:S02]  /*8c3f0*/  UIADD3 UR38, UP3, UPT, UR16, UR38, URZ ;  /* 0x0000002610267290 */ /* 0x000fe4000ff7e0ff */
[----:B------:R-:W-:Y:S01]  /*8c400*/  UIADD3.X UR18, UP0, UP1, UR18, URZ, URZ, UP1, UP0 ;  /* 0x000000ff12127290 */ /* 0x000fe200089004ff */
[----:B------:R-:W-:Y:S01]  /*8c410*/  UMOV UR16, UR31 ;  /* 0x0000001f00107c82 */ /* 0x000fe20008000000 */
[----:B------:R-:W-:-:S02]  /*8c420*/  UIADD3.X UR34, UP3, UPT, UR30, UR34, URZ, UP3, !UPT ;  /* 0x000000221e227290 */ /* 0x000fc40009f7e4ff */
[----:B------:R-:W-:Y:S01]  /*8c430*/  IMAD.U32 R6, RZ, RZ, UR38 ;  /* 0x00000026ff067e24 */ /* 0x000fe2000f8e00ff */
[----:B------:R-:W-:Y:S02]  /*8c440*/  UIMAD.WIDE.U32.X UR16, UR14, UR21, UR16, UP4 ;  /* 0x000000150e1072a5 */ /* 0x000fe4000a0e0410 */
[----:B------:R-:W-:Y:S02]  /*8c450*/  UIMAD.WIDE.U32 UR32, UR14, UR22, URZ ;  /* 0x000000160e2072a5 */ /* 0x000fe4000f8e00ff */
[----:B------:R-:W-:Y:S01]  /*8c460*/  UIADD3.X UR16, UP2, UP3, UR16, URZ, URZ, UP3, UP2 ;  /* 0x000000ff10107290 */ /* 0x000fe20009b444ff */
[----:B------:R-:W-:Y:S01]  /*8c470*/  IMAD.U32 R7, RZ, RZ, UR34 ;  /* 0x00000022ff077e24 */ /* 0x000fe2000f8e00ff */
[----:B------:R-:W-:Y:S02]  /*8c480*/  UIADD3.X UR19, UPT, UPT, UR19, URZ, URZ, UP0, UP1 ;  /* 0x000000ff13137290 */ /* 0x000fe400087e24ff */
[----:B------:R-:W-:Y:S02]  /*8c490*/  UIMAD.WIDE.U32 UR32, UP4, UR36, UR23, UR32 ;  /* 0x00000017242072a5 */ /* 0x000fe4000f880020 */
[----:B------:R-:W-:Y:S01]  /*8c4a0*/  UIADD3.X UR17, UPT, UPT, UR17, URZ, URZ, UP2, UP3 ;  /* 0x000000ff11117290 */ /* 0x000fe200097e64ff */
[----:B------:R0:W-:Y:S01]  /*8c4b0*/  STG.E.64 desc[UR40][R2.64+0x8], R6 ;  /* 0x0000080602007986 */ /* 0x0001e2000c101b28 */
[----:B------:R-:W-:-:S02]  /*8c4c0*/  UIADD3 UR16, UP0, UPT, UR16, UR18, URZ ;  /* 0x0000001210107290 */ /* 0x000fc4000ff1e0ff */
[----:B------:R-:W-:Y:S02]  /*8c4d0*/  UIMAD.WIDE.U32 UR12, UR36, UR22, URZ ;  /* 0x00000016240c72a5 */ /* 0x000fe4000f8e00ff */
[----:B------:R-:W-:Y:S02]  /*8c4e0*/  UIADD3.X UR17, UP1, UPT, UR17, UR19, URZ, UP0, !UPT ;  /* 0x0000001311117290 */ /* 0x000fe4000873e4ff */
[----:B------:R-:W-:Y:S02]  /*8c4f0*/  UIADD3.X UR31, UPT, UPT, URZ, URZ, URZ, UP4, !UPT ;  /* 0x000000ffff1f7290 */ /* 0x000fe4000a7fe4ff */
[----:B------:R-:W-:Y:S02]  /*8c500*/  UIADD3 UR18, UP2, UPT, UR13, UR32, URZ ;  /* 0x000000200d127290 */ /* 0x000fe4000ff5e0ff */
[----:B------:R-:W-:Y:S01]  /*8c510*/  UIADD3 UR19, UP0, UPT, UR16, UR12, URZ ;  /* 0x0000000c10137290 */ /* 0x000fe2000ff1e0ff */
[----:B------:R-:W-:Y:S02]  /*8c520*/  UMOV UR30, UR33 ;  /* 0x00000021001e7c82 */ /* 0x000fe40008000000 */
[----:B------:R-:W-:-:S02]  /*8c530*/  UIMAD.WIDE.U32.X UR12, UR14, UR23, UR30, UP2 ;  /* 0x000000170e0c72a5 */ /* 0x000fc400090e041e */
[----:B------:R-:W-:Y:S01]  /*8c540*/  UIADD3.X UR18, UP0, UPT, UR17, UR18, URZ, UP0, !UPT ;  /* 0x0000001211127290 */ /* 0x000fe2000871e4ff */
[----:B------:R-:W-:-:S03]  /*8c550*/  IMAD.U32 R8, RZ, RZ, UR19 ;  /* 0x00000013ff087e24 */ /* 0x000fc6000f8e00ff */
[----:B------:R-:W-:Y:S02]  /*8c560*/  UIADD3.X UR30, UP0, UP1, UR12, URZ, URZ, UP0, UP1 ;  /* 0x000000ff0c1e7290 */ /* 0x000fe400081024ff */
[----:B------:R-:W-:Y:S02]  /*8c570*/  IMAD.U32 R9, RZ, RZ, UR18 ;  /* 0x00000012ff097e24 */ /* 0x000fe4000f8e00ff */
[----:B------:R-:W-:Y:S02]  /*8c580*/  UIADD3.X UR13, UPT, UPT, UR13, URZ, URZ, UP0, UP1 ;  /* 0x000000ff0d0d7290 */ /* 0x000fe400087e24ff */
[----:B------:R-:W-:Y:S01]  /*8c590*/  IMAD.U32 R10, RZ, RZ, UR30 ;  /* 0x0000001eff0a7e24 */ /* 0x000fe2000f8e00ff */
[----:B------:R0:W-:Y:S01]  /*8c5a0*/  STG.E.64 desc[UR40][R2.64+0x10], R8 ;  /* 0x0000100802007986 */ /* 0x0001e2000c101b28 */
[----:B------:R-:W-:Y:S02]  /*8c5b0*/  UISETP.GT.U32.AND UP0, UPT, UR30, UR22, UPT ;  /* 0x000000161e00728c */ /* 0x000fe4000bf04070 */
[----:B------:R-:W-:-:S02]  /*8c5c0*/  IMAD.U32 R11, RZ, RZ, UR13 ;  /* 0x0000000dff0b7e24 */ /* 0x000fc4000f8e00ff */
[----:B------:R-:W-:-:S03]  /*8c5d0*/  UISETP.GT.U32.AND.EX UP0, UPT, UR13, UR23, UPT, UP0 ;  /* 0x000000170d00728c */ /* 0x000fc6000bf04100 */
[----:B------:R0:W-:Y:S06]  /*8c5e0*/  STG.E.64 desc[UR40][R2.64+0x18], R10 ;  /* 0x0000180a02007986 */ /* 0x0001ec000c101b28 */
[----:B------:R-:W-:Y:S05]  /*8c5f0*/  BRA.U UP0, `(.L_x_257) ;  /* 0x0000000100407547 */ /* 0x000fea000b800000 */
[----:B------:R-:W-:-:S04]  /*8c600*/  UISETP.GE.U32.AND UP0, UPT, UR30, UR22, UPT ;  /* 0x000000161e00728c */ /* 0x000fc8000bf06070 */
[----:B------:R-:W-:-:S09]  /*8c610*/  UISETP.GE.U32.AND.EX UP0, UPT, UR13, UR23, UPT, UP0 ;  /* 0x000000170d00728c */ /* 0x000fd2000bf06100 */
[----:B------:R-:W-:Y:S05]  /*8c620*/  BRA.U !UP0, `(.L_x_258) ;  /* 0x0000000108b87547 */ /* 0x000fea000b800000 */
[----:B------:R-:W-:-:S04]  /*8c630*/  UISETP.GT.U32.AND UP0, UPT, UR19, UR20, UPT ;  /* 0x000000141300728c */ /* 0x000fc8000bf04070 */
[----:B------:R-:W-:-:S09]  /*8c640*/  UISETP.GT.U32.AND.EX UP0, UPT, UR18, UR21, UPT, UP0 ;  /* 0x000000151200728c */ /* 0x000fd2000bf04100 */
[----:B------:R-:W-:Y:S05]  /*8c650*/  BRA.U UP0, `(.L_x_257) ;  /* 0x0000000100287547 */ /* 0x000fea000b800000 */
[----:B------:R-:W-:Y:S02]  /*8c660*/  UISETP.GE.U32.AND UP0, UPT, UR42, UR24, UPT ;  /* 0x000000182a00728c */ /* 0x000fe4000bf06070 */
[----:B------:R-:W-:Y:S02]  /*8c670*/  UISETP.LT.U32.AND UP3, UPT, UR38, UR26, UPT ;  /* 0x0000001a2600728c */ /* 0x000fe4000bf61070 */
[----:B------:R-:W-:Y:S02]  /*8c680*/  UISETP.GE.U32.AND UP1, UPT, UR19, UR20, UPT ;  /* 0x000000141300728c */ /* 0x000fe4000bf26070 */
[----:B------:R-:W-:Y:S02]  /*8c690*/  UISETP.GT.U32.AND UP2, UPT, UR38, UR26, UPT ;  /* 0x0000001a2600728c */ /* 0x000fe4000bf44070 */
[----:B------:R-:W-:Y:S02]  /*8c6a0*/  UISETP.GE.U32.AND.EX UP0, UPT, UR15, UR25, UPT, UP0 ;  /* 0x000000190f00728c */ /* 0x000fe4000bf06100 */
[----:B------:R-:W-:-:S02]  /*8c6b0*/  UISETP.GE.U32.AND.EX UP1, UPT, UR18, UR21, UPT, UP1 ;  /* 0x000000151200728c */ /* 0x000fc4000bf26110 */
[----:B------:R-:W-:Y:S02]  /*8c6c0*/  UISETP.GT.U32.AND.EX UP2, UPT, UR34, UR27, UPT, UP2 ;  /* 0x0000001b2200728c */ /* 0x000fe4000bf44120 */
[----:B------:R-:W-:-:S04]  /*8c6d0*/  UISETP.LT.U32.OR.EX UP0, UPT, UR34, UR27, !UP0, UP3 ;  /* 0x0000001b2200728c */ /* 0x000fc8000c701530 */
[----:B------:R-:W-:-:S09]  /*8c6e0*/  UPLOP3.LUT UP0, UPT, UP1, UP2, UP0, 0x2f, 0x0 ;  /* 0x000000000000789c */ /* 0x000fd20000f04507 */
[----:B------:R-:W-:Y:S05]  /*8c6f0*/  BRA.U UP0, `(.L_x_258) ;  /* 0x0000000100847547 */ /* 0x000fea000b800000 */
.L_x_257:
[----:B------:R-:W-:-:S04]  /*8c700*/  UISETP.GE.U32.AND UP0, UPT, UR42, UR24, UPT ;  /* 0x000000182a00728c */ /* 0x000fc8000bf06070 */
[----:B------:R-:W-:-:S04]  /*8c710*/  UISETP.GE.U32.AND.EX UP0, UPT, UR15, UR25, UPT, UP0 ;  /* 0x000000190f00728c */ /* 0x000fc8000bf06100 */
[----:B------:R-:W-:-:S04]  /*8c720*/  USEL UR16, URZ, 0x1, UP0 ;  /* 0x00000001ff107887 */ /* 0x000fc80008000000 */
[----:B------:R-:W-:-:S04]  /*8c730*/  UIADD3 UR16, UP0, UPT, UR16, UR26, URZ ;  /* 0x0000001a10107290 */ /* 0x000fc8000ff1e0ff */
[----:B------:R-:W-:Y:S02]  /*8c740*/  UIADD3.X UR17, UPT, UPT, URZ, UR27, URZ, UP0, !UPT ;  /* 0x0000001bff117290 */ /* 0x000fe400087fe4ff */
[----:B------:R-:W-:-:S04]  /*8c750*/  UISETP.GE.U32.AND UP0, UPT, UR38, UR16, UPT ;  /* 0x000000102600728c */ /* 0x000fc8000bf06070 */
[----:B------:R-:W-:-:S04]  /*8c760*/  UISETP.GE.U32.AND.EX UP0, UPT, UR34, UR17, UPT, UP0 ;  /* 0x000000112200728c */ /* 0x000fc8000bf06100 */
[----:B------:R-:W-:Y:S02]  /*8c770*/  USEL UR14, URZ, 0x1, UP0 ;  /* 0x00000001ff0e7887 */ /* 0x000fe40008000000 */
[----:B------:R-:W-:Y:S02]  /*8c780*/  UIADD3 UR42, UP0, UPT, UR42, -UR24, URZ ;  /* 0x800000182a2a7290 */ /* 0x000fe4000ff1e0ff */
[----:B------:R-:W-:Y:S02]  /*8c790*/  UIADD3 UR14, UP1, UPT, UR14, UR20, URZ ;  /* 0x000000140e0e7290 */ /* 0x000fe4000ff3e0ff */
[----:B------:R-:W-:Y:S02]  /*8c7a0*/  UIADD3.X UR12, UPT, UPT, UR15, ~UR25, URZ, UP0, !UPT ;  /* 0x800000190f0c7290 */ /* 0x000fe400087fe4ff */
[----:B------:R-:W-:Y:S01]  /*8c7b0*/  UIADD3.X UR15, UPT, UPT, URZ, UR21, URZ, UP1, !UPT ;  /* 0x00000015ff0f7290 */ /* 0x000fe20008ffe4ff */
[----:B0-----:R-:W-:Y:S01]  /*8c7c0*/  IMAD.U32 R4, RZ, RZ, UR42 ;  /* 0x0000002aff047e24 */ /* 0x001fe2000f8e00ff */
[----:B------:R-:W-:-:S02]  /*8c7d0*/  UISETP.GE.U32.AND UP0, UPT, UR19, UR14, UPT ;  /* 0x0000000e1300728c */ /* 0x000fc4000bf06070 */
[----:B------:R-:W-:Y:S01]  /*8c7e0*/  UIADD3 UR16, UP1, UPT, -UR16, UR38, URZ ;  /* 0x0000002610107290 */ /* 0x000fe2000ff3e1ff */
[----:B------:R-:W-:Y:S01]  /*8c7f0*/  IMAD.U32 R5, RZ, RZ, UR12 ;  /* 0x0000000cff057e24 */ /* 0x000fe2000f8e00ff */
[----:B------:R-:W-:Y:S02]  /*8c800*/  UISETP.GE.U32.AND.EX UP0, UPT, UR18, UR15, UPT, UP0 ;  /* 0x0000000f1200728c */ /* 0x000fe4000bf06100 */
[----:B------:R-:W-:Y:S02]  /*8c810*/  UIADD3.X UR17, UPT, UPT, ~UR17, UR34, URZ, UP1, !UPT ;  /* 0x0000002211117290 */ /* 0x000fe40008ffe5ff */
[----:B------:R-:W-:Y:S01]  /*8c820*/  USEL UR12, URZ, 0x1, UP0 ;  /* 0x00000001ff0c7887 */ /* 0x000fe20008000000 */
[----:B------:R-:W-:Y:S01]  /*8c830*/  IMAD.U32 R6, RZ, RZ, UR16 ;  /* 0x00000010ff067e24 */ /* 0x000fe2000f8e00ff */
[----:B------:R-:W-:Y:S01]  /*8c840*/  UIADD3 UR14, UP0, UPT, -UR14, UR19, URZ ;  /* 0x000000130e0e7290 */ /* 0x000fe2000ff1e1ff */
[----:B------:R2:W-:Y:S01]  /*8c850*/  STG.E.64 desc[UR40][R2.64], R4 ;  /* 0x0000000402007986 */ /* 0x0005e2000c101b28 */
[----:B------:R-:W-:Y:S01]  /*8c860*/  UIADD3 UR12, UP1, UP2, UR30, -UR22, -UR12 ;  /* 0x800000161e0c7290 */ /* 0x000fe2000fa3e80c */
[----:B------:R-:W-:Y:S01]  /*8c870*/  IMAD.U32 R7, RZ, RZ, UR17 ;  /* 0x00000011ff077e24 */ /* 0x000fe2000f8e00ff */
[----:B------:R-:W-:-:S02]  /*8c880*/  UIADD3.X UR15, UPT, UPT, ~UR15, UR18, URZ, UP0, !UPT ;  /* 0x000000120f0f7290 */ /* 0x000fc400087fe5ff */
[----:B------:R-:W-:Y:S01]  /*8c890*/  UIADD3.X UR13, UPT, UPT, UR13, -0x1, ~UR23, UP1, UP2 ;  /* 0xffffffff0d0d7890 */ /* 0x000fe20008fe4c17 */
[----:B------:R-:W-:Y:S01]  /*8c8a0*/  IMAD.U32 R8, RZ, RZ, UR14 ;  /* 0x0000000eff087e24 */ /* 0x000fe2000f8e00ff */
[----:B------:R2:W-:Y:S01]  /*8c8b0*/  STG.E.64 desc[UR40][R2.64+0x8], R6 ;  /* 0x0000080602007986 */ /* 0x0005e2000c101b28 */
[----:B------:R-:W-:Y:S02]  /*8c8c0*/  IMAD.U32 R10, RZ, RZ, UR12 ;  /* 0x0000000cff0a7e24 */ /* 0x000fe4000f8e00ff */
[----:B------:R-:W-:Y:S02]  /*8c8d0*/  IMAD.U32 R9, RZ, RZ, UR15 ;  /* 0x0000000fff097e24 */ /* 0x000fe4000f8e00ff */
[----:B------:R-:W-:-:S03]  /*8c8e0*/  IMAD.U32 R11, RZ, RZ, UR13 ;  /* 0x0000000dff0b7e24 */ /* 0x000fc6000f8e00ff */
[----:B------:R2:W-:Y:S04]  /*8c8f0*/  STG.E.64 desc[UR40][R2.64+0x10], R8 ;  /* 0x0000100802007986 */ /* 0x0005e8000c101b28 */
[----:B------:R2:W-:Y:S02]  /*8c900*/  STG.E.64 desc[UR40][R2.64+0x18], R10 ;  /* 0x0000180a02007986 */ /* 0x0005e4000c101b28 */
.L_x_258:
[----:B------:R-:W-:Y:S02]  /*8c910*/  UIMAD UR12, UR11, UR28, URZ ;  /* 0x0000001c0b0c72a4 */ /* 0x000fe4000f8e02ff */
[----:B------:R-:W-:Y:S02]  /*8c920*/  UIMAD.WIDE.U32 UR30, UR10, UR28, URZ ;  /* 0x0000001c0a1e72a5 */ /* 0x000fe4000f8e00ff */
[----:B------:R-:W-:Y:S02]  /*8c930*/  UIMAD UR12, UR10, UR29, UR12 ;  /* 0x0000001d0a0c72a4 */ /* 0x000fe4000f8e020c */
[----:B------:R-:W-:Y:S02]  /*8c940*/  UIMAD.WIDE.U32 UR32, UR30, UR24, URZ ;  /* 0x000000181e2072a5 */ /* 0x000fe4000f8e00ff */
[----:B------:R-:W-:Y:S02]  /*8c950*/  UIADD3 UR44, UPT, UPT, UR31, UR12, URZ ;  /* 0x0000000c1f2c7290 */ /* 0x000fe4000fffe0ff */
[----:B------:R-:W-:-:S02]  /*8c960*/  UIADD3 URZ, UP0, UPT, UR10, UR32, URZ ;  /* 0x000000200aff7290 */ /* 0x000fc4000ff1e0ff */
[----:B------:R-:W-:Y:S02]  /*8c970*/  UIMAD.WIDE.U32 UR18, UR44, UR24, URZ ;  /* 0x000000182c1272a5 */ /* 0x000fe4000f8e00ff */
[----:B------:R-:W-:Y:S02]  /*8c980*/  UIMAD.WIDE.U32 UR36, UR44, UR26, URZ ;  /* 0x0000001a2c2472a5 */ /* 0x000fe4000f8e00ff */
[----:B------:R-:W-:Y:S02]  /*8c990*/  UIMAD.WIDE.U32 UR34, UP1, UR30, UR25, UR18 ;  /* 0x000000191e2272a5 */ /* 0x000fe4000f820012 */
[----:B------:R-:W-:Y:S02]  /*8c9a0*/  UIMAD.WIDE.U32 UR38, UR44, UR20, URZ ;  /* 0x000000142c2672a5 */ /* 0x000fe4000f8e00ff */
[----:B------:R-:W-:Y:S02]  /*8c9b0*/  UIMAD.WIDE.U32 UR42, UR44, UR22, URZ ;  /* 0x000000162c2a72a5 */ /* 0x000fe4000f8e00ff */
[----:B------:R-:W-:-:S02]  /*8c9c0*/  UIADD3 UR32, UP3, UPT, UR33, UR34, URZ ;  /* 0x0000002221207290 */ /* 0x000fc4000ff7e0ff */
[----:B------:R-:W-:Y:S02]  /*8c9d0*/  UIADD3.X UR31, UPT, UPT, URZ, URZ, URZ, UP1, !UPT ;  /* 0x000000ffff1f7290 */ /* 0x000fe40008ffe4ff */
[----:B------:R-:W-:Y:S02]  /*8c9e0*/  UIMAD.WIDE.U32 UR16, UR30, UR26, URZ ;  /* 0x0000001a1e1072a5 */ /* 0x000fe4000f8e00ff */
[----:B------:R-:W-:Y:S02]  /*8c9f0*/  UIMAD.WIDE.U32 UR14, UR30, UR20, URZ ;  /* 0x000000141e0e72a5 */ /* 0x000fe4000f8e00ff */
[----:B------:R-:W-:Y:S02]  /*8ca00*/  UIMAD.WIDE.U32 UR12, UR30, UR22, URZ ;  /* 0x000000161e0c72a5 */ /* 0x000fe4000f8e00ff */
[----:B------:R-:W-:Y:S02]  /*8ca10*/  UIMAD.WIDE.U32 UR36, UP4, UR30, UR27, UR36 ;  /* 0x0000001b1e2472a5 */ /* 0x000fe4000f880024 */
[----:B------:R-:W-:-:S02]  /*8ca20*/  UIMAD.WIDE.U32 UR18, UP2, UR30, UR21, UR38 ;  /* 0x000000151e1272a5 */ /* 0x000fc4000f840026 */
[----:B------:R-:W-:Y:S02]  /*8ca30*/  UIMAD.WIDE.U32 UR42, UP1, UR30, UR23, UR42 ;  /* 0x000000171e2a72a5 */ /* 0x000fe4000f82002a */
[----:B------:R-:W-:Y:S01]  /*8ca40*/  UIADD3.X URZ, UP0, UPT, UR11, UR32, URZ, UP0, !UPT ;  /* 0x000000200bff7290 */ /* 0x000fe2000871e4ff */
[----:B------:R-:W-:Y:S01]  /*8ca50*/  UMOV UR30, UR35 ;  /* 0x00000023001e7c82 */ /* 0x000fe20008000000 */
[----:B------:R-:W-:Y:S02]  /*8ca60*/  UIADD3.X UR33, UPT, UPT, URZ, URZ, URZ, UP4, !UPT ;  /* 0x000000ffff217290 */ /* 0x000fe4000a7fe4ff */
[----:B------:R-:W-:Y:S02]  /*8ca70*/  UIMAD.WIDE.U32.X UR10, UR44, UR25, UR30, UP3 ;  /* 0x000000192c0a72a5 */ /* 0x000fe400098e041e */
[----:B------:R-:W-:Y:S02]  /*8ca80*/  UIADD3.X UR35, UPT, UPT, URZ, URZ, URZ, UP1, !UPT ;  /* 0x000000ffff237290 */ /* 0x000fe40008ffe4ff */
[----:B------:R-:W-:-:S02]  /*8ca90*/  UIADD3.X UR10, UP0, UPT, URZ, UR10, URZ, UP0, !UPT ;  /* 0x0000000aff0a7290 */ /* 0x000fc4000871e4ff */
[----:B------:R-:W-:Y:S02]  /*8caa0*/  UIADD3 UR38, UP3, UPT, UR17, UR36, URZ ;  /* 0x0000002411267290 */ /* 0x000fe4000ff7e0ff */
[----:B------:R-:W-:Y:S02]  /*8cab0*/  UIADD3.X UR11, UPT, UPT, URZ, UR11, URZ, UP0, !UPT ;  /* 0x0000000bff0b7290 */ /* 0x000fe400087fe4ff */
[----:B------:R-:W-:Y:S02]  /*8cac0*/  UIADD3 UR8, UP0, UPT, UR8, UR10, URZ ;  /* 0x0000000a08087290 */ /* 0x000fe4000ff1e0ff */
[----:B------:R-:W-:Y:S02]  /*8cad0*/  UIADD3 UR10, UP4, UPT, UR13, UR42, URZ ;  /* 0x0000002a0d0a7290 */ /* 0x000fe4000ff9e0ff */
[----:B------:R-:W-:Y:S02]  /*8cae0*/  UIADD3.X UR9, UP1, UPT, UR9, UR11, URZ, UP0, !UPT ;  /* 0x0000000b09097290 */ /* 0x000fe4000873e4ff */
[----:B------:R-:W-:Y:S01]  /*8caf0*/  UIADD3 UR13, UP0, UPT, UR8, UR16, URZ ;  /* 0x00000010080d7290 */ /* 0x000fe2000ff1e0ff */
[----:B------:R-:W-:Y:S01]  /*8cb00*/  UMOV UR32, UR37 ;  /* 0x0000002500207c82 */ /* 0x000fe20008000000 */
[----:B------:R-:W-:-:S02]  /*8cb10*/  UIADD3.X UR17, UPT, UPT, URZ, URZ, URZ, UP2, !UPT ;  /* 0x000000ffff117290 */ /* 0x000fc400097fe4ff */
[----:B------:R-:W-:Y:S02]  /*8cb20*/  UIADD3.X UR38, UP0, UPT, UR9, UR38, URZ, UP0, !UPT ;  /* 0x0000002609267290 */ /* 0x000fe4000871e4ff */
[----:B------:R-:W-:Y:S02]  /*8cb30*/  UIMAD.WIDE.U32.X UR30, UR44, UR27, UR32, UP3 ;  /* 0x0000001b2c1e72a5 */ /* 0x000fe400098e0420 */
[----:B------:R-:W-:Y:S02]  /*8cb40*/  UIADD3 UR39, UP2, UPT, UR15, UR18, URZ ;  /* 0x000000120f277290 */ /* 0x000fe4000ff5e0ff */
[----:B------:R-:W-:Y:S02]  /*8cb50*/  UIMAD UR15, UR38, UR28, URZ ;  /* 0x0000001c260f72a4 */ /* 0x000fe4000f8e02ff */
[----:B------:R-:W-:Y:S02]  /*8cb60*/  UIADD3.X UR11, UP0, UP1, UR30, URZ, URZ, UP0, UP1 ;  /* 0x000000ff1e0b7290 */ /* 0x000fe400081024ff */
[----:B------:R-:W-:-:S02]  /*8cb70*/  UIMAD.WIDE.U32 UR8, UR13, UR28, URZ ;  /* 0x0000001c0d0872a5 */ /* 0x000fc4000f8e00ff */
[----:B------:R-:W-:Y:S02]  /*8cb80*/  UIMAD UR15, UR13, UR29, UR15 ;  /* 0x0000001d0d0f72a4 */ /* 0x000fe4000f8e020f */
[----:B------:R-:W-:Y:S02]  /*8cb90*/  UIADD3.X UR30, UPT, UPT, UR31, URZ, URZ, UP0, UP1 ;  /* 0x000000ff1f1e7290 */ /* 0x000fe400087e24ff */
[----:B------:R-:W-:Y:S01]  /*8cba0*/  UIADD3 UR11, UP0, UPT, UR6, UR11, URZ ;  /* 0x0000000b060b7290 */ /* 0x000fe2000ff1e0ff */
[----:B------:R-:W-:Y:S01]  /*8cbb0*/  UMOV UR16, UR19 ;  /* 0x0000001300107c82 */ /* 0x000fe20008000000 */
[----:B------:R-:W-:Y:S02]  /*8cbc0*/  UIADD3 UR6, UPT, UPT, UR9, UR15, URZ ;  /* 0x0000000f09067290 */ /* 0x000fe4000fffe0ff */
[----:B------:R-:W-:Y:S01]  /*8cbd0*/  UIMAD.WIDE.U32.X UR36, UR44, UR21, UR16, UP2 ;  /* 0x000000152c2472a5 */ /* 0x000fe200090e0410 */
[----:B------:R-:W-:Y:S01]  /*8cbe0*/  UMOV UR34, UR43 ;  /* 0x0000002b00227c82 */ /* 0x000fe20008000000 */
[----:B------:R-:W-:-:S02]  /*8cbf0*/  UIADD3.X UR7, UP2, UPT, UR7, UR30, URZ, UP0, !UPT ;  /* 0x0000001e07077290 */ /* 0x000fc4000875e4ff */
[----:B------:R-:W-:Y:S02]  /*8cc00*/  UIMAD.WIDE.U32 UR30, UR6, UR24, URZ ;  /* 0x00000018061e72a5 */ /* 0x000fe4000f8e00ff */
[----:B------:R-:W-:Y:S02]  /*8cc10*/  UIMAD.WIDE.U32.X UR16, UR44, UR23, UR34, UP4 ;  /* 0x000000172c1072a5 */ /* 0x000fe4000a0e0422 */
[----:B------:R-:W-:Y:S02]  /*8cc20*/  UIMAD.WIDE.U32 UR34, UR8, UR24, URZ ;  /* 0x00000018082272a5 */ /* 0x000fe4000f8e00ff */
[----:B------:R-:W-:Y:S02]  /*8cc30*/  UIADD3 UR11, UP0, UPT, UR11, UR14, URZ ;  /* 0x0000000e0b0b7290 */ /* 0x000fe4000ff1e0ff */
[----:B------:R-:W-:Y:S02]  /*8cc40*/  UIMAD.WIDE.U32 UR30, UP3, UR8, UR25, UR30 ;  /* 0x00000019081e72a5 */ /* 0x000fe4000f86001e */
[----:B------:R-:W-:-:S02]  /*8cc50*/  UIADD3 URZ, UP1, UPT, UR13, UR34, URZ ;  /* 0x000000220dff7290 */ /* 0x000fc4000ff3e0ff */
[----:B------:R-:W-:Y:S02]  /*8cc60*/  UIADD3.X UR13, UP0, UPT, UR7, UR39, URZ, UP0, !UPT ;  /* 0x00000027070d7290 */ /* 0x000fe4000871e4ff */
[----:B------:R-:W-:Y:S02]  /*8cc70*/  UIADD3.X UR39, UPT, UPT, URZ, URZ, URZ, UP3, !UPT ;  /* 0x000000ffff277290 */ /* 0x000fe40009ffe4ff */
[----:B------:R-:W-:Y:S02]  /*8cc80*/  UIADD3 UR34, UP3, UPT, UR35, UR30, URZ ;  /* 0x0000001e23227290 */ /* 0x000fe4000ff7e0ff */
[----:B------:R-:W-:Y:S02]  /*8cc90*/  UIMAD.WIDE.U32 UR42, UR6, UR26, URZ ;  /* 0x0000001a062a72a5 */ /* 0x000fe4000f8e00ff */
[----:B------:R-:W-:Y:S02]  /*8cca0*/  UIADD3.X URZ, UP1, UPT, UR38, UR34, URZ, UP1, !UPT ;  /* 0x0000002226ff7290 */ /* 0x000fe40008f3e4ff */
[----:B------:R-:W-:Y:S01]  /*8ccb0*/  UIADD3.X UR9, UP0, UP2, UR36, URZ, URZ, UP0, UP2 ;  /* 0x000000ff24097290 */ /* 0x000fe200082044ff */
[----:B------:R-:W-:Y:S01]  /*8ccc0*/  UMOV UR38, UR31 ;  /* 0x0000001f00267c82 */ /* 0x000fe20008000000 */
[----:B------:R-:W-:-:S02]  /*8ccd0*/  UIMAD.WIDE.U32 UR32, UR8, UR26, URZ ;  /* 0x0000001a082072a5 */ /* 0x000fc4000f8e00ff */
[----:B------:R-:W-:Y:S02]  /*8cce0*/  UIMAD.WIDE.U32.X UR38, UR6, UR25, UR38, UP3 ;  /* 0x00000019062672a5 */ /* 0x000fe400098e0426 */
[----:B------:R-:W-:Y:S02]  /*8ccf0*/  UIMAD.WIDE.U32 UR34, UP4, UR8, UR27, UR42 ;  /* 0x0000001b082272a5 */ /* 0x000fe4000f88002a */
[----:B------:R-:W-:Y:S02]  /*8cd00*/  UIADD3.X UR7, UP1, UPT, URZ, UR38, URZ, UP1, !UPT ;  /* 0x00000026ff077290 */ /* 0x000fe40008f3e4ff */
[----:B------:R-:W-:Y:S02]  /*8cd10*/  UIADD3.X UR36, UPT, UPT, UR37, URZ, URZ, UP0, UP2 ;  /* 0x000000ff25247290 */ /* 0x000fe400087e44ff */
[----:B------:R-:W-:Y:S02]  /*8cd20*/  UIADD3.X UR38, UPT, UPT, URZ, UR39, URZ, UP1, !UPT ;  /* 0x00000027ff267290 */ /* 0x000fe40008ffe4ff */
[----:B------:R-:W-:-:S02]  /*8cd30*/  UIADD3 UR7, UP1, UPT, UR7, UR11, URZ ;  /* 0x0000000b07077290 */ /* 0x000fc4000ff3e0ff */
[----:B------:R-:W-:Y:S02]  /*8cd40*/  UIADD3 UR4, UP2, UPT, UR4, UR9, URZ ;  /* 0x0000000904047290 */ /* 0x000fe4000ff5e0ff */
[----:B------:R-:W-:Y:S02]  /*8cd50*/  UIADD3 UR9, UP3, UPT, UR33, UR34, URZ ;  /* 0x0000002221097290 */ /* 0x000fe4000ff7e0ff */
[----:B------:R-:W-:Y:S02]  /*8cd60*/  UIADD3.X UR38, UP1, UPT, UR38, UR13, URZ, UP1, !UPT ;  /* 0x0000000d26267290 */ /* 0x000fe40008f3e4ff */
[----:B------:R-:W-:Y:S02]  /*8cd70*/  UIADD3 UR7, UP0, UPT, UR7, UR32, URZ ;  /* 0x0000002007077290 */ /* 0x000fe4000ff1e0ff */
[----:B------:R-:W-:Y:S02]  /*8cd80*/  UIMAD.WIDE.U32 UR44, UR6, UR20, URZ ;  /* 0x00000014062c72a5 */ /* 0x000fe4000f8e00ff */
[----:B------:R-:W-:-:S02]  /*8cd90*/  UIADD3.X UR38, UP0, UPT, UR38, UR9, URZ, UP0, !UPT ;  /* 0x0000000926267290 */ /* 0x000fc4000871e4ff */
[----:B------:R-:W-:Y:S02]  /*8cda0*/  UIMAD.WIDE.U32 UR30, UP5, UR8, UR21, UR44 ;  /* 0x00000015081e72a5 */ /* 0x000fe4000f8a002c */
[----:B------:R-:W-:Y:S02]  /*8cdb0*/  UIMAD.WIDE.U32 UR18, UR8, UR20, URZ ;  /* 0x00000014081272a5 */ /* 0x000fe4000f8e00ff */
[----:B------:R-:W-:Y:S02]  /*8cdc0*/  UIMAD UR9, UR38, UR28, URZ ;  /* 0x0000001c260972a4 */ /* 0x000fe4000f8e02ff */
[----:B------:R-:W-:Y:S02]  /*8cdd0*/  UIADD3.X UR11, UPT, UPT, URZ, URZ, URZ, UP5, !UPT ;  /* 0x000000ffff0b7290 */ /* 0x000fe4000affe4ff */
[----:B------:R-:W-:Y:S02]  /*8cde0*/  UIADD3.X UR33, UPT, UPT, URZ, URZ, URZ, UP4, !UPT ;  /* 0x000000ffff217290 */ /* 0x000fe4000a7fe4ff */
[----:B------:R-:W-:-:S02]  /*8cdf0*/  UIADD3 UR30, UP5, UPT, UR19, UR30, URZ ;  /* 0x0000001e131e7290 */ /* 0x000fc4000ffbe0ff */
[----:B------:R-:W-:Y:S02]  /*8ce00*/  UIADD3.X UR19, UP2, UPT, UR5, UR36, URZ, UP2, !UPT ;  /* 0x0000002405137290 */ /* 0x000fe4000975e4ff */
[----:B------:R-:W-:Y:S02]  /*8ce10*/  UIADD3 UR12, UP4, UPT, UR4, UR12, URZ ;  /* 0x0000000c040c7290 */ /* 0x000fe4000ff9e0ff */
[----:B------:R-:W-:Y:S02]  /*8ce20*/  UIMAD.WIDE.U32 UR4, UR7, UR28, URZ ;  /* 0x0000001c070472a5 */ /* 0x000fe4000f8e00ff */
[----:B------:R-:W-:Y:S01]  /*8ce30*/  UIMAD UR9, UR7, UR29, UR9 ;  /* 0x0000001d070972a4 */ /* 0x000fe2000f8e0209 */
[----:B------:R-:W-:Y:S01]  /*8ce40*/  UMOV UR32, UR35 ;  /* 0x0000002300207c82 */ /* 0x000fe20008000000 */
[----:B------:R-:W-:Y:S02]  /*8ce50*/  UIADD3.X UR19, UP4, UPT, UR19, UR10, URZ, UP4, !UPT ;  /* 0x0000000a13137290 */ /* 0x000fe4000a79e4ff */
[----:B------:R-:W-:-:S02]  /*8ce60*/  UIADD3 UR5, UPT, UPT, UR5, UR9, URZ ;  /* 0x0000000905057290 */ /* 0x000fc4000fffe0ff */
[----:B------:R-:W-:Y:S02]  /*8ce70*/  UIMAD.WIDE.U32.X UR32, UR6, UR27, UR32, UP3 ;  /* 0x0000001b062072a5 */ /* 0x000fe400098e0420 */
[----:B------:R-:W-:Y:S02]  /*8ce80*/  UIMAD.WIDE.U32 UR36, UR5, UR24, URZ ;  /* 0x00000018052472a5 */ /* 0x000fe4000f8e00ff */
[----:B------:R-:W-:Y:S02]  /*8ce90*/  UIADD3.X UR13, UP4, UP6, UR16, URZ, URZ, UP4, UP2 ;  /* 0x000000ff100d7290 */ /* 0x000fe4000a6844ff */
[----:B------:R-:W-:Y:S02]  /*8cea0*/  UIADD3.X UR9, UP0, UP1, UR32, URZ, URZ, UP0, UP1 ;  /* 0x000000ff20097290 */ /* 0x000fe400081024ff */
[----:B------:R-:W-:Y:S02]  /*8ceb0*/  UIMAD.WIDE.U32 UR34, UR4, UR24, URZ ;  /* 0x00000018042272a5 */ /* 0x000fe4000f8e00ff */
[----:B------:R-:W-:-:S02]  /*8cec0*/  UIMAD.WIDE.U32 UR36, UP2, UR4, UR25, UR36 ;  /* 0x00000019042472a5 */ /* 0x000fc4000f840024 */
[----:B------:R-:W-:Y:S02]  /*8ced0*/  UIADD3.X UR10, UPT, UPT, UR33, URZ, URZ, UP0, UP1 ;  /* 0x000000ff210a7290 */ /* 0x000fe400087e24ff */
[----:B------:R-:W-:Y:S02]  /*8cee0*/  UIADD3 URZ, UP0, UPT, UR7, UR34, URZ ;  /* 0x0000002207ff7290 */ /* 0x000fe4000ff1e0ff */
[----:B------:R-:W-:Y:S02]  /*8cef0*/  UIADD3.X UR33, UPT, UPT, URZ, URZ, URZ, UP2, !UPT ;  /* 0x000000ffff217290 */ /* 0x000fe400097fe4ff */
[----:B------:R-:W-:Y:S01]  /*8cf00*/  UIADD3 UR7, UP2, UPT, UR35, UR36, URZ ;  /* 0x0000002423077290 */ /* 0x000fe2000ff5e0ff */
[----:B------:R-:W-:Y:S01]  /*8cf10*/  UMOV UR32, UR37 ;  /* 0x0000002500207c82 */ /* 0x000fe20008000000 */
[----:B------:R-:W-:Y:S02]  /*8cf20*/  UIADD3 UR9, UP1, UPT, UR9, UR12, URZ ;  /* 0x0000000c09097290 */ /* 0x000fe4000ff3e0ff */
[----:B------:R-:W-:-:S02]  /*8cf30*/  UIADD3.X URZ, UP0, UPT, UR38, UR7, URZ, UP0, !UPT ;  /* 0x0000000726ff7290 */ /* 0x000fc4000871e4ff */
[----:B------:R-:W-:Y:S02]  /*8cf40*/  UIMAD.WIDE.U32.X UR32, UR5, UR25, UR32, UP2 ;  /* 0x00000019052072a5 */ /* 0x000fe400090e0420 */
[----:B------:R-:W-:Y:S02]  /*8cf50*/  UIADD3.X UR10, UP1, UPT, UR10, UR19, URZ, UP1, !UPT ;  /* 0x000000130a0a7290 */ /* 0x000fe40008f3e4ff */
[----:B------:R-:W-:Y:S02]  /*8cf60*/  UIADD3 UR9, UP3, UPT, UR9, UR18, URZ ;  /* 0x0000001209097290 */ /* 0x000fe4000ff7e0ff */
[----:B------:R-:W-:Y:S02]  /*8cf70*/  UIADD3.X UR7, UP2, UPT, URZ, UR32, URZ, UP0, !UPT ;  /* 0x00000020ff077290 */ /* 0x000fe4000875e4ff */
[----:B------:R-:W-:Y:S02]  /*8cf80*/  UIMAD.WIDE.U32 UR18, UR5, UR26, URZ ;  /* 0x0000001a051272a5 */ /* 0x000fe4000f8e00ff */
[----:B------:R-:W-:-:S02]  /*8cf90*/  UIADD3.X UR10, UP0, UPT, UR10, UR30, URZ, UP3, !UPT ;  /* 0x0000001e0a0a7290 */ /* 0x000fc40009f1e4ff */
[----:B------:R-:W-:Y:S02]  /*8cfa0*/  UIADD3.X UR12, UPT, UPT, URZ, UR33, URZ, UP2, !UPT ;  /* 0x00000021ff0c7290 */ /* 0x000fe400097fe4ff */
[----:B------:R-:W-:Y:S02]  /*8cfb0*/  UIADD3 UR7, UP2, UPT, UR7, UR9, URZ ;  /* 0x0000000907077290 */ /* 0x000fe4000ff5e0ff */
[----:B------:R-:W-:Y:S02]  /*8cfc0*/  UIMAD.WIDE.U32 UR34, UR4, UR26, URZ ;  /* 0x0000001a042272a5 */ /* 0x000fe4000f8e00ff */
[----:B------:R-:W-:Y:S02]  /*8cfd0*/  UIMAD.WIDE.U32 UR18, UP3, UR4, UR27, UR18 ;  /* 0x0000001b041272a5 */ /* 0x000fe4000f860012 */
[----:B------:R-:W-:Y:S02]  /*8cfe0*/  UIMAD.WIDE.U32 UR14, UR6, UR22, URZ ;  /* 0x00000016060e72a5 */ /* 0x000fe4000f8e00ff */
[----:B------:R-:W-:-:S02]  /*8cff0*/  UIADD3.X UR33, UPT, UPT, UR17, URZ, URZ, UP4, UP6 ;  /* 0x000000ff11217290 */ /* 0x000fc4000a7ec4ff */
[----:B------:R-:W-:Y:S02]  /*8d000*/  UIADD3.X UR12, UP2, UPT, UR12, UR10, URZ, UP2, !UPT ;  /* 0x0000000a0c0c7290 */ /* 0x000fe4000975e4ff */
[----:B------:R-:W-:Y:S02]  /*8d010*/  UIADD3 UR9, UP4, UPT, UR35, UR18, URZ ;  /* 0x0000001223097290 */ /* 0x000fe4000ff9e0ff */
[----:B------:R-:W-:Y:S01]  /*8d020*/  UIADD3 UR7, UP6, UPT, UR7, UR34, URZ ;  /* 0x0000002207077290 */ /* 0x000fe2000ffde0ff */
[----:B------:R-:W-:Y:S01]  /*8d030*/  UMOV UR10, UR31 ;  /* 0x0000001f000a7c82 */ /* 0x000fe20008000000 */
[----:B------:R-:W-:Y:S02]  /*8d040*/  UIMAD.WIDE.U32 UR34, UR8, UR22, URZ ;  /* 0x00000016082272a5 */ /* 0x000fe4000f8e00ff */
[----:B------:R-:W-:Y:S02]  /*8d050*/  UIMAD.WIDE.U32.X UR30, UR6, UR21, UR10, UP5 ;  /* 0x00000015061e72a5 */ /* 0x000fe4000a8e040a */
[----:B------:R-:W-:-:S02]  /*8d060*/  UIMAD.WIDE.U32 UR14, UP5, UR8, UR23, UR14 ;  /* 0x00000017080e72a5 */ /* 0x000fc4000f8a000e */
[----:B------:R-:W-:Y:S02]  /*8d070*/  UIADD3.X UR12, UP6, UPT, UR12, UR9, URZ, UP6, !UPT ;  /* 0x000000090c0c7290 */ /* 0x000fe4000b7de4ff */
[----:B------:R-:W-:Y:S02]  /*8d080*/  UIADD3.X UR17, UPT, UPT, URZ, URZ, URZ, UP5, !UPT ;  /* 0x000000ffff117290 */ /* 0x000fe4000affe4ff */
[----:B------:R-:W-:Y:S02]  /*8d090*/  UIMAD UR32, UR12, UR28, URZ ;  /* 0x0000001c0c2072a4 */ /* 0x000fe4000f8e02ff */
[----:B------:R-:W-:Y:S01]  /*8d0a0*/  UIADD3 UR18, UP5, UPT, UR35, UR14, URZ ;  /* 0x0000000e23127290 */ /* 0x000fe2000ffbe0ff */
[----:B------:R-:W-:Y:S01]  /*8d0b0*/  UMOV UR16, UR15 ;  /* 0x0000000f00107c82 */ /* 0x000fe20008000000 */
[----:B------:R-:W-:Y:S02]  /*8d0c0*/  UIMAD.WIDE.U32 UR8, UR7, UR28, URZ ;  /* 0x0000001c070872a5 */ /* 0x000fe4000f8e00ff */
[----:B------:R-:W-:-:S02]  /*8d0d0*/  UIMAD UR32, UR7, UR29, UR32 ;  /* 0x0000001d072072a4 */ /* 0x000fc4000f8e0220 */
[----:B------:R-:W-:Y:S02]  /*8d0e0*/  UIMAD.WIDE.U32.X UR16, UR6, UR23, UR16, UP5 ;  /* 0x00000017061072a5 */ /* 0x000fe4000a8e0410 */
[----:B------:R-:W-:Y:S02]  /*8d0f0*/  UIMAD.WIDE.U32 UR28, UR5, UR20, URZ ;  /* 0x00000014051c72a5 */ /* 0x000fe4000f8e00ff */
[----:B------:R-:W-:Y:S02]  /*8d100*/  UIADD3.X UR6, UP0, UP1, UR30, URZ, URZ, UP0, UP1 ;  /* 0x000000ff1e067290 */ /* 0x000fe400081024ff */
[----:B------:R-:W-:Y:S02]  /*8d110*/  UIMAD.WIDE.U32 UR36, UR5, UR22, URZ ;  /* 0x00000016052472a5 */ /* 0x000fe4000f8e00ff */
[----:B------:R-:W-:Y:S02]  /*8d120*/  UIMAD.WIDE.U32 UR28, UP5, UR4, UR21, UR28 ;  /* 0x00000015041c72a5 */ /* 0x000fe4000f8a001c */
[----:B------:R-:W-:-:S02]  /*8d130*/  UIADD3.X UR43, UPT, UPT, UR31, URZ, URZ, UP0, UP1 ;  /* 0x000000ff1f2b7290 */ /* 0x000fc400087e24ff */
[----:B------:R-:W-:Y:S02]  /*8d140*/  UIADD3 UR13, UP0, UPT, UR6, UR13, URZ ;  /* 0x0000000d060d7290 */ /* 0x000fe4000ff1e0ff */
[----:B------:R-:W-:Y:S02]  /*8d150*/  UIMAD.WIDE.U32 UR14, UR4, UR20, URZ ;  /* 0x00000014040e72a5 */ /* 0x000fe4000f8e00ff */
[----:B------:R-:W-:Y:S02]  /*8d160*/  UIMAD.WIDE.U32 UR36, UP1, UR4, UR23, UR36 ;  /* 0x00000017042472a5 */ /* 0x000fe4000f820024 */
[----:B------:R-:W-:Y:S02]  /*8d170*/  UIADD3.X UR35, UPT, UPT, URZ, URZ, URZ, UP3, !UPT ;  /* 0x000000ffff237290 */ /* 0x000fe40009ffe4ff */
[----:B------:R-:W-:Y:S02]  /*8d180*/  UIADD3.X UR31, UPT, UPT, URZ, URZ, URZ, UP5, !UPT ;  /* 0x000000ffff1f7290 */ /* 0x000fe4000affe4ff */
[----:B------:R-:W-:-:S02]  /*8d190*/  UIMAD.WIDE.U32 UR10, UR4, UR22, URZ ;  /* 0x00000016040a72a5 */ /* 0x000fc4000f8e00ff */
[----:B------:R-:W-:Y:S02]  /*8d1a0*/  UIADD3.X UR43, UP0, UPT, UR43, UR33, URZ, UP0, !UPT ;  /* 0x000000212b2b7290 */ /* 0x000fe4000871e4ff */
[----:B------:R-:W-:Y:S02]  /*8d1b0*/  UIADD3 UR42, UP5, UPT, UR13, UR34, URZ ;  /* 0x000000220d2a7290 */ /* 0x000fe4000ffbe0ff */
[----:B------:R-:W-:Y:S01]  /*8d1c0*/  UIADD3 UR44, UP3, UPT, UR15, UR28, URZ ;  /* 0x0000001c0f2c7290 */ /* 0x000fe2000ff7e0ff */
[----:B------:R-:W-:Y:S01]  /*8d1d0*/  UMOV UR34, UR19 ;  /* 0x0000001300227c82 */ /* 0x000fe20008000000 */
[----:B------:R-:W-:Y:S02]  /*8d1e0*/  UIADD3.X UR39, UPT, UPT, URZ, URZ, URZ, UP1, !UPT ;  /* 0x000000ffff277290 */ /* 0x000fe40008ffe4ff */
[----:B------:R-:W-:Y:S02]  /*8d1f0*/  UIMAD.WIDE.U32.X UR34, UR5, UR27, UR34, UP4 ;  /* 0x0000001b052272a5 */ /* 0x000fe4000a0e0422 */
[----:B------:R-:W-:-:S02]  /*8d200*/  UIADD3.X UR43, UP1, UPT, UR43, UR18, URZ, UP5, !UPT ;  /* 0x000000122b2b7290 */ /* 0x000fc4000af3e4ff */
[----:B------:R-:W-:Y:S01]  /*8d210*/  UIADD3 UR11, UP4, UPT, UR11, UR36, URZ ;  /* 0x000000240b0b7290 */ /* 0x000fe2000ff9e0ff */
[----:B------:R-:W-:Y:S01]  /*8d220*/  UMOV UR30, UR29 ;  /* 0x0000001d001e7c82 */ /* 0x000fe20008000000 */
[----:B------:R-:W-:Y:S01]  /*8d230*/  UMOV UR38, UR37 ;  /* 0x0000002500267c82 */ /* 0x000fe20008000000 */
[----:B------:R-:W-:Y:S02]  /*8d240*/  UIADD3 UR6, UPT, UPT, UR9, UR32, URZ ;  /* 0x0000002009067290 */ /* 0x000fe4000fffe0ff */
[----:B------:R-:W-:Y:S02]  /*8d250*/  UIMAD.WIDE.U32.X UR30, UR5, UR21, UR30, UP3 ;  /* 0x00000015051e72a5 */ /* 0x000fe400098e041e */
[----:B------:R-:W-:Y:S02]  /*8d260*/  UIADD3.X UR13, UP0, UP1, UR16, URZ, URZ, UP1, UP0 ;  /* 0x000000ff100d7290 */ /* 0x000fe400089004ff */
[----:B------:R-:W-:Y:S02]  /*8d270*/  UIMAD.WIDE.U32.X UR4, UR5, UR23, UR38, UP4 ;  /* 0x00000017050472a5 */ /* 0x000fe4000a0e0426 */
[----:B------:R-:W-:-:S02]  /*8d280*/  UIADD3.X UR38, UP2, UP6, UR34, URZ, URZ, UP6, UP2 ;  /* 0x000000ff22267290 */ /* 0x000fc4000b6444ff */
[----:B------:R-:W-:Y:S02]  /*8d290*/  UIMAD.WIDE.U32 UR32, UR6, UR24, URZ ;  /* 0x00000018062072a5 */ /* 0x000fe4000f8e00ff */
[----:B------:R-:W-:Y:S02]  /*8d2a0*/  UIADD3.X UR15, UPT, UPT, UR17, URZ, URZ, UP0, UP1 ;  /* 0x000000ff110f7290 */ /* 0x000fe400087e24ff */
[----:B------:R-:W-:Y:S02]  /*8d2b0*/  UIADD3.X UR39, UPT, UPT, UR35, URZ, URZ, UP2, UP6 ;  /* 0x000000ff23277290 */ /* 0x000fe400097ec4ff */
[----:B------:R-:W-:Y:S02]  /*8d2c0*/  UIADD3 UR38, UP0, UPT, UR38, UR42, URZ ;  /* 0x0000002a26267290 */ /* 0x000fe4000ff1e0ff */
[----:B------:R-:W-:Y:S02]  /*8d2d0*/  UIMAD.WIDE.U32 UR36, UR8, UR24, URZ ;  /* 0x00000018082472a5 */ /* 0x000fe4000f8e00ff */
[----:B------:R-:W-:-:S02]  /*8d2e0*/  UIMAD.WIDE.U32 UR32, UP3, UR8, UR25, UR32 ;  /* 0x00000019082072a5 */ /* 0x000fc4000f860020 */
[----:B------:R-:W-:Y:S02]  /*8d2f0*/  UIADD3.X UR39, UP2, UPT, UR39, UR43, URZ, UP0, !UPT ;  /* 0x0000002b27277290 */ /* 0x000fe4000875e4ff */
[----:B------:R-:W-:Y:S02]  /*8d300*/  UIADD3 URZ, UP1, UPT, UR7, UR36, URZ ;  /* 0x0000002407ff7290 */ /* 0x000fe4000ff3e0ff */
[----:B------:R-:W-:Y:S02]  /*8d310*/  UIADD3 UR38, UP0, UPT, UR38, UR14, URZ ;  /* 0x0000000e26267290 */ /* 0x000fe4000ff1e0ff */
[----:B------:R-:W-:Y:S02]  /*8d320*/  UIADD3.X UR35, UPT, UPT, URZ, URZ, URZ, UP3, !UPT ;  /* 0x000000ffff237290 */ /* 0x000fe40009ffe4ff */
[----:B------:R-:W-:Y:S01]  /*8d330*/  UIADD3 UR7, UP3, UPT, UR37, UR32, URZ ;  /* 0x0000002025077290 */ /* 0x000fe2000ff7e0ff */
[----:B------:R-:W-:Y:S01]  /*8d340*/  UMOV UR34, UR33 ;  /* 0x0000002100227c82 */ /* 0x000fe20008000000 */
[----:B------:R-:W-:-:S02]  /*8d350*/  UIADD3.X UR39, UP0, UPT, UR39, UR44, URZ, UP0, !UPT ;  /* 0x0000002c27277290 */ /* 0x000fc4000871e4ff */
[----:B------:R-:W-:Y:S02]  /*8d360*/  UIADD3.X URZ, UP1, UPT, UR12, UR7, URZ, UP1, !UPT ;  /* 0x000000070cff7290 */ /* 0x000fe40008f3e4ff */
[----:B------:R-:W-:Y:S02]  /*8d370*/  UIMAD.WIDE.U32.X UR32, UR6, UR25, UR34, UP3 ;  /* 0x00000019062072a5 */ /* 0x000fe400098e0422 */
[----:B------:R-:W-:Y:S02]  /*8d380*/  UIMAD.WIDE.U32 UR36, UR6, UR26, URZ ;  /* 0x0000001a062472a5 */ /* 0x000fe4000f8e00ff */
[----:B------:R-:W-:Y:S02]  /*8d390*/  UIADD3.X UR12, UP0, UP2, UR30, URZ, URZ, UP0, UP2 ;  /* 0x000000ff1e0c7290 */ /* 0x000fe400082044ff */
[----:B------:R-:W-:Y:S02]  /*8d3a0*/  UIADD3.X UR7, UP1, UPT, URZ, UR32, URZ, UP1, !UPT ;  /* 0x00000020ff077290 */ /* 0x000fe40008f3e4ff */
[----:B------:R-:W-:-:S02]  /*8d3b0*/  UIMAD.WIDE.U32 UR36, UP3, UR8, UR27, UR36 ;  /* 0x0000001b082472a5 */ /* 0x000fc4000f860024 */
[----:B------:R-:W-:Y:S02]  /*8d3c0*/  UIADD3.X UR14, UPT, UPT, UR31, URZ, URZ, UP0, UP2 ;  /* 0x000000ff1f0e7290 */ /* 0x000fe400087e44ff */
[----:B------:R-:W-:Y:S02]  /*8d3d0*/  UIMAD.WIDE.U32 UR28, UR8, UR26, URZ ;  /* 0x0000001a081c72a5 */ /* 0x000fe4000f8e00ff */
[----:B------:R-:W-:Y:S02]  /*8d3e0*/  UIADD3.X UR9, UPT, UPT, URZ, UR33, URZ, UP1, !UPT ;  /* 0x00000021ff097290 */ /* 0x000fe40008ffe4ff */
[----:B------:R-:W-:Y:S02]  /*8d3f0*/  UIADD3 UR7, UP0, UPT, UR7, UR38, URZ ;  /* 0x0000002607077290 */ /* 0x000fe4000ff1e0ff */
[----:B------:R-:W-:Y:S02]  /*8d400*/  UIADD3.X UR31, UPT, UPT, URZ, URZ, URZ, UP3, !UPT ;  /* 0x000000ffff1f7290 */ /* 0x000fe40009ffe4ff */
[----:B------:R-:W-:-:S02]  /*8d410*/  UIADD3 UR29, UP2, UPT, UR29, UR36, URZ ;  /* 0x000000241d1d7290 */ /* 0x000fc4000ff5e0ff */
[----:B------:R-:W-:Y:S02]  /*8d420*/  UIADD3.X UR9, UP3, UPT, UR9, UR39, URZ, UP0, !UPT ;  /* 0x0000002709097290 */ /* 0x000fe4000877e4ff */
[----:B------:R-:W-:Y:S01]  /*8d430*/  UIADD3 UR28, UP1, UPT, UR7, UR28, URZ ;  /* 0x0000001c071c7290 */ /* 0x000fe2000ff3e0ff */
[----:B------:R-:W-:Y:S01]  /*8d440*/  UMOV UR30, UR37 ;  /* 0x00000025001e7c82 */ /* 0x000fe20008000000 */
[----:B------:R-:W-:Y:S02]  /*8d450*/  UIADD3 UR7, UP0, UPT, UR12, UR13, URZ ;  /* 0x0000000d0c077290 */ /* 0x000fe4000ff1e0ff */
[----:B------:R-:W-:Y:S02]  /*8d460*/  UIMAD.WIDE.U32.X UR12, UR6, UR27, UR30, UP2 ;  /* 0x0000001b060c72a5 */ /* 0x000fe400090e041e */
[----:B0-2---:R-:W-:Y:S01]  /*8d470*/  IMAD.U32 R4, RZ, RZ, UR28 ;  /* 0x0000001cff047e24 */ /* 0x005fe2000f8e00ff */
[----:B------:R-:W-:Y:S02]  /*8d480*/  UIADD3.X UR29, UP1, UPT, UR9, UR29, URZ, UP1, !UPT ;  /* 0x0000001d091d7290 */ /* 0x000fe40008f3e4ff */
[----:B------:R-:W-:-:S02]  /*8d490*/  UIMAD.WIDE.U32 UR34, UR6, UR20, URZ ;  /* 0x00000014062272a5 */ /* 0x000fc4000f8e00ff */
[----:B------:R-:W-:Y:S02]  /*8d4a0*/  UIADD3.X UR15, UP0, UPT, UR14, UR15, URZ, UP0, !UPT ;  /* 0x0000000f0e0f7290 */ /* 0x000fe4000871e4ff */
[----:B------:R-:W-:Y:S01]  /*8d4b0*/  UIADD3 UR10, UP2, UPT, UR7, UR10, URZ ;  /* 0x0000000a070a7290 */ /* 0x000fe2000ff5e0ff */
[----:B------:R-:W-:Y:S01]  /*8d4c0*/  IMAD.U32 R5, RZ, RZ, UR29 ;  /* 0x0000001dff057e24 */ /* 0x000fe2000f8e00ff */
[----:B------:R-:W-:Y:S02]  /*8d4d0*/  UIADD3.X UR7, UP3, UP4, UR12, URZ, URZ, UP1, UP3 ;  /* 0x000000ff0c077290 */ /* 0x000fe40008c664ff */
[----:B------:R-:W-:Y:S02]  /*8d4e0*/  UIMAD.WIDE.U32 UR34, UP5, UR8, UR21, UR34 ;  /* 0x00000015082272a5 */ /* 0x000fe4000f8a0022 */
[----:B------:R-:W-:Y:S01]  /*8d4f0*/  UIADD3.X UR12, UP1, UPT, UR15, UR11, URZ, UP2, !UPT ;  /* 0x0000000b0f0c7290 */ /* 0x000fe2000973e4ff */
[----:B------:R0:W-:Y:S01]  /*8d500*/  STG.E.64 desc[UR40][R2.64+0x20], R4 ;  /* 0x0000200402007986 */ /* 0x0001e2000c101b28 */
[----:B------:R-:W-:-:S02]  /*8d510*/  UIMAD.WIDE.U32 UR18, UR8, UR20, URZ ;  /* 0x00000014081272a5 */ /* 0x000fc4000f8e00ff */
[----:B------:R-:W-:Y:S02]  /*8d520*/  UIADD3.X UR9, UPT, UPT, UR13, URZ, URZ, UP3, UP4 ;  /* 0x000000ff0d097290 */ /* 0x000fe40009fe84ff */
[----:B------:R-:W-:Y:S02]  /*8d530*/  UIADD3 UR7, UP2, UPT, UR7, UR10, URZ ;  /* 0x0000000a07077290 */ /* 0x000fe4000ff5e0ff */
[----:B------:R-:W-:Y:S02]  /*8d540*/  UIADD3.X UR11, UPT, UPT, URZ, URZ, URZ, UP5, !UPT ;  /* 0x000000ffff0b7290 */ /* 0x000fe4000affe4ff */
[----:B------:R-:W-:Y:S02]  /*8d550*/  UIADD3 UR14, UP4, UPT, UR19, UR34, URZ ;  /* 0x00000022130e7290 */ /* 0x000fe4000ff9e0ff */
[----:B------:R-:W-:Y:S02]  /*8d560*/  UIADD3.X UR9, UP2, UPT, UR9, UR12, URZ, UP2, !UPT ;  /* 0x0000000c09097290 */ /* 0x000fe4000975e4ff */
[----:B------:R-:W-:Y:S01]  /*8d570*/  UIADD3 UR18, UP3, UPT, UR7, UR18, URZ ;  /* 0x0000001207127290 */ /* 0x000fe2000ff7e0ff */
[----:B------:R-:W-:Y:S01]  /*8d580*/  UMOV UR10, UR35 ;  /* 0x00000023000a7c82 */ /* 0x000fe20008000000 */
[----:B------:R-:W-:-:S02]  /*8d590*/  UIMAD.WIDE.U32 UR12, UR6, UR22, URZ ;  /* 0x00000016060c72a5 */ /* 0x000fc4000f8e00ff */
[----:B------:R-:W-:Y:S02]  /*8d5a0*/  UIMAD.WIDE.U32.X UR10, UR6, UR21, UR10, UP4 ;  /* 0x00000015060a72a5 */ /* 0x000fe4000a0e040a */
[----:B------:R-:W-:Y:S01]  /*8d5b0*/  IMAD.U32 R6, RZ, RZ, UR18 ;  /* 0x00000012ff067e24 */ /* 0x000fe2000f8e00ff */
[----:B------:R-:W-:Y:S02]  /*8d5c0*/  UIADD3.X UR14, UP3, UPT, UR9, UR14, URZ, UP3, !UPT ;  /* 0x0000000e090e7290 */ /* 0x000fe40009f7e4ff */
[----:B------:R-:W-:Y:S02]  /*8d5d0*/  UIADD3.X UR7, UP0, UP1, UR4, URZ, URZ, UP1, UP0 ;  /* 0x000000ff04077290 */ /* 0x000fe400089004ff */
[----:B------:R-:W-:Y:S02]  /*8d5e0*/  UIADD3.X UR4, UP2, UP3, UR10, URZ, URZ, UP3, UP2 ;  /* 0x000000ff0a047290 */ /* 0x000fe40009b444ff */
[----:B------:R-:W-:Y:S01]  /*8d5f0*/  UIMAD.WIDE.U32 UR16, UR8, UR22, URZ ;  /* 0x00000016081072a5 */ /* 0x000fe2000f8e00ff */
[----:B------:R-:W-:Y:S01]  /*8d600*/  IMAD.U32 R7, RZ, RZ, UR14 ;  /* 0x0000000eff077e24 */ /* 0x000fe2000f8e00ff */
[----:B------:R-:W-:-:S02]  /*8d610*/  UIMAD.WIDE.U32 UR12, UP4, UR8, UR23, UR12 ;  /* 0x00000017080c72a5 */ /* 0x000fc4000f88000c */
[----:B------:R-:W-:Y:S02]  /*8d620*/  UIADD3.X UR8, UPT, UPT, UR5, URZ, URZ, UP0, UP1 ;  /* 0x000000ff05087290 */ /* 0x000fe400087e24ff */
[----:B------:R-:W-:Y:S01]  /*8d630*/  UIADD3.X UR5, UPT, UPT, UR11, URZ, URZ, UP2, UP3 ;  /* 0x000000ff0b057290 */ /* 0x000fe200097e64ff */
[----:B------:R0:W-:Y:S01]  /*8d640*/  STG.E.64 desc[UR40][R2.64+0x28], R6 ;  /* 0x0000280602007986 */ /* 0x0001e2000c101b28 */
[----:B------:R-:W-:Y:S02]  /*8d650*/  UIADD3 UR4, UP0, UPT, UR4, UR7, URZ ;  /* 0x0000000704047290 */ /* 0x000fe4000ff1e0ff */
[----:B------:R-:W-:Y:S02]  /*8d660*/  UIADD3.X UR9, UPT, UPT, URZ, URZ, URZ, UP4, !UPT ;  /* 0x000000ffff097290 */ /* 0x000fe4000a7fe4ff */
[----:B------:R-:W-:Y:S02]  /*8d670*/  UIADD3.X UR5, UP1, UPT, UR5, UR8, URZ, UP0, !UPT ;  /* 0x0000000805057290 */ /* 0x000fe4000873e4ff */
[----:B------:R-:W-:-:S02]  /*8d680*/  UIADD3 UR10, UP2, UPT, UR17, UR12, URZ ;  /* 0x0000000c110a7290 */ /* 0x000fc4000ff5e0ff */
[----:B------:R-:W-:Y:S01]  /*8d690*/  UIADD3 UR16, UP0, UPT, UR4, UR16, URZ ;  /* 0x0000001004107290 */ /* 0x000fe2000ff1e0ff */
[----:B------:R-:W-:Y:S02]  /*8d6a0*/  UMOV UR8, UR13 ;  /* 0x0000000d00087c82 */ /* 0x000fe40008000000 */
[----:B------:R-:W-:Y:S02]  /*8d6b0*/  UIMAD.WIDE.U32.X UR6, UR6, UR23, UR8, UP2 ;  /* 0x00000017060672a5 */ /* 0x000fe400090e0408 */
        /* <DEDUP_REMOVED lines=28> */
.L_x_259:
        /* <DEDUP_REMOVED lines=33> */
.L_x_260:
[----:B------:R-:W-:Y:S01]  /*8da90*/  IMAD.MOV.U32 R117, RZ, RZ, 0x0 ;  /* 0x00000000ff757424 */ /* 0x000fe200078e00ff */
[----:B------:R0:W-:Y:S03]  /*8daa0*/  STG.E desc[UR40][R2.64+0x40], RZ ;  /* 0x000040ff02007986 */ /* 0x0001e6000c101928 */
[----:B012345:R-:W-:Y:S05]  /*8dab0*/  RET.REL.NODEC R116 `(_Z11scalar_multP7ECPointPKmPKS_) ;  /* 0xfffff72474507950 */ /* 0x03ffea0003c3ffff */
.L_x_261:
        /* <DEDUP_REMOVED lines=12> */
.L_x_565:


//--------------------- .text._Z12point_doubleP7ECPointPKS_ --------------------------
	.section	.text._Z12point_doubleP7ECPointPKS_,"ax",@progbits
	.align	128
        .global         _Z12point_doubleP7ECPointPKS_
        .type           _Z12point_doubleP7ECPointPKS_,@function
        .size           _Z12point_doubleP7ECPointPKS_,(.L_x_570 - _Z12point_doubleP7ECPointPKS_)
        .other          _Z12point_doubleP7ECPointPKS_,@"STO_CUDA_ENTRY STV_DEFAULT"
_Z12point_doubleP7ECPointPKS_:
.text._Z12point_doubleP7ECPointPKS_:
[----:B------:R-:W-:Y:S08]  /*0000*/  LDC R1, c[0x0][0x37c] ;  /* 0x0000df00ff017b82 */ /* 0x000ff00000000800 */
[----:B------:R-:W0:Y:S01]  /*0010*/  LDC.64 R10, c[0x0][0x388] ;  /* 0x0000e200ff0a7b82 */ /* 0x000e220000000a00 */
[----:B------:R-:W0:Y:S02]  /*0020*/  LDCU.64 UR12, c[0x0][0x358] ;  /* 0x00006b00ff0c77ac */ /* 0x000e240008000a00 */
[----:B0-----:R-:W2:Y:S02]  /*0030*/  LDG.E R0, desc[UR12][R10.64+0x40] ;  /* 0x0000400c0a007981 */ /* 0x001ea4000c1e1900 */
[----:B--2---:R-:W-:-:S13]  /*0040*/  R2UR UR8, R0 ;  /* 0x00000000000872ca */ /* 0x004fda00000e0000 */
[----:B------:R-:W-:-:S06]  /*0050*/  UISETP.NE.AND UP0, UPT, UR8, URZ, UPT ;  /* 0x000000ff0800728c */ /* 0x000fcc000bf05270 */
[----:B------:R-:W-:-:S13]  /*0060*/  PLOP3.LUT P0, PT, PT, PT, UP0, 0x80, 0x8 ;  /* 0x000000000008781c */ /* 0x000fda0003f0f008 */
[----:B------:R-:W2:Y:S04]  /*0070*/  @!P0 LDG.E.64 R2, desc[UR12][R10.64+0x20] ;  /* 0x0000200c0a028981 */ /* 0x000ea8000c1e1b00 */
[----:B------:R-:W3:Y:S04]  /*0080*/  @!P0 LDG.E.64 R4, desc[UR12][R10.64+0x28] ;  /* 0x0000280c0a048981 */ /* 0x000ee8000c1e1b00 */
[----:B------:R-:W4:Y:S04]  /*0090*/  @!P0 LDG.E.64 R6, desc[UR12][R10.64+0x30] ;  /* 0x0000300c0a068981 */ /* 0x000f28000c1e1b00 */
[----:B------:R-:W5:Y:S01]  /*00a0*/  @!P0 LDG.E.64 R8, desc[UR12][R10.64+0x38] ;  /* 0x0000380c0a088981 */ /* 0x000f62000c1e1b00 */
[----:B------:R-:W2:Y:S01]  /*00b0*/  @UP0 LDCU.64 UR40, c[0x3][0x190] ;  /* 0x00c03200ff2807ac */ /* 0x000ea20008000a00 */
[----:B------:R-:W3:Y:S01]  /*00c0*/  @UP0 LDCU.64 UR34, c[0x3][0x198] ;  /* 0x00c03300ff2207ac */ /* 0x000ee20008000a00 */
[----:B------:R-:W4:Y:S01]  /*00d0*/  @UP0 LDCU.64 UR14, c[0x3][0x1a0] ;  /* 0x00c03400ff0e07ac */ /* 0x000f220008000a00 */
[----:B------:R-:W5:Y:S01]  /*00e0*/  @UP0 LDCU.64 UR50, c[0x3][0x1a8] ;  /* 0x00c03500ff3207ac */ /* 0x000f620008000a00 */
[----:B------:R-:W-:Y:S01]  /*00f0*/  UISETP.NE.AND UP1, UPT, UR8, URZ, UPT ;  /* 0x000000ff0800728c */ /* 0x000fe2000bf25270 */
[----:B------:R-:W-:Y:S01]  /*0100*/  @UP0 UMOV UR6, URZ ;  /* 0x000000ff00060c82 */ /* 0x000fe20008000000 */
[----:B------:R-:W-:Y:S01]  /*0110*/  @UP0 UMOV UR7, URZ ;  /* 0x000000ff00070c82 */ /* 0x000fe20008000000 */
[----:B------:R-:W-:Y:S01]  /*0120*/  @UP0 UMOV UR32, URZ ;  /* 0x000000ff00200c82 */ /* 0x000fe20008000000 */
[----:B------:R-:W-:Y:S01]  /*0130*/  @UP0 UMOV UR33, URZ ;  /* 0x000000ff00210c82 */ /* 0x000fe20008000000 */
[----:B------:R-:W-:Y:S01]  /*0140*/  @UP0 UMOV UR36, URZ ;  /* 0x000000ff00240c82 */ /* 0x000fe20008000000 */
[----:B------:R-:W-:Y:S01]  /*0150*/  @UP0 UMOV UR4, URZ ;  /* 0x000000ff00040c82 */ /* 0x000fe20008000000 */
[----:B------:R-:W-:Y:S01]  /*0160*/  @UP0 UMOV UR5, URZ ;  /* 0x000000ff00050c82 */ /* 0x000fe20008000000 */
[----:B------:R-:W-:Y:S01]  /*0170*/  @UP0 UMOV UR37, URZ ;  /* 0x000000ff00250c82 */ /* 0x000fe20008000000 */
[----:B------:R-:W0:Y:S02]  /*0180*/  @!UP0 LDCU.64 UR32, c[0x3][0x1a0] ;  /* 0x00c03400ff2087ac */ /* 0x000e240008000a00 */
[----:B------:R-:W1:Y:S01]  /*0190*/  @!UP0 LDCU.64 UR4, c[0x3][0x190] ;  /* 0x00c03200ff0487ac */ /* 0x000e620008000a00 */
[----:B------:R-:W0:Y:S01]  /*01a0*/  @!UP0 LDCU.64 UR36, c[0x3][0x198] ;  /* 0x00c03300ff2487ac */ /* 0x000e220008000a00 */
[----:B------:R-:W0:Y:S01]  /*01b0*/  @!UP0 LDCU.64 UR6, c[0x3][0x1a8] ;  /* 0x00c03500ff0687ac */ /* 0x000e220008000a00 */
[----:B------:R-:W-:Y:S01]  /*01c0*/  UPLOP3.LUT UP0, UPT, UPT, UPT, UPT, 0x80, 0x8 ;  /* 0x000000000008789c */ /* 0x000fe20003f0f070 */
[----:B--2---:R-:W-:-:S02]  /*01d0*/  @!P0 R2UR UR40, R2 ;  /* 0x00000000022882ca */ /* 0x004fc400000e0000 */
[----:B------:R-:W-:Y:S02]  /*01e0*/  @!P0 R2UR UR41, R3 ;  /* 0x00000000032982ca */ /* 0x000fe400000e0000 */
[----:B---3--:R-:W-:Y:S02]  /*01f0*/  @!P0 R2UR UR34, R4 ;  /* 0x00000000042282ca */ /* 0x008fe400000e0000 */
[----:B------:R-:W-:Y:S02]  /*0200*/  @!P0 R2UR UR35, R5 ;  /* 0x00000000052382ca */ /* 0x000fe400000e0000 */
[----:B----4-:R-:W-:Y:S02]  /*0210*/  @!P0 R2UR UR14, R6 ;  /* 0x00000000060e82ca */ /* 0x010fe400000e0000 */
[----:B------:R-:W-:Y:S02]  /*0220*/  @!P0 R2UR UR15, R7 ;  /* 0x00000000070f82ca */ /* 0x000fe400000e0000 */
[----:B-----5:R-:W-:-:S02]  /*0230*/  @!P0 R2UR UR50, R8 ;  /* 0x00000000083282ca */ /* 0x020fc400000e0000 */
[----:B------:R-:W-:Y:S01]  /*0240*/  @!P0 R2UR UR51, R9 ;  /* 0x00000000093382ca */ /* 0x000fe200000e0000 */
[----:B01----:R-:W-:-:S14]  /*0250*/  BRA.U UP1, `(.L_x_262) ;  /* 0x0000002501707547 */ /* 0x003fdc000b800000 */
[----:B------:R-:W-:Y:S02]  /*0260*/  ULOP3.LUT UR10, UR32, UR4, UR36, 0xfe, !UPT ;  /* 0x00000004200a7292 */ /* 0x000fe4000f8efe24 */
[----:B------:R-:W-:Y:S02]  /*0270*/  ULOP3.LUT UR8, UR14, UR40, UR34, 0xfe, !UPT ;  /* 0x000000280e087292 */ /* 0x000fe4000f8efe22 */
[----:B------:R-:W-:Y:S02]  /*0280*/  ULOP3.LUT UR11, UR33, UR5, UR37, 0xfe, !UPT ;  /* 0x00000005210b7292 */ /* 0x000fe4000f8efe25 */
[----:B------:R-:W-:Y:S02]  /*0290*/  ULOP3.LUT UR9, UR15, UR41, UR35, 0xfe, !UPT ;  /* 0x000000290f097292 */ /* 0x000fe4000f8efe23 */
[----:B------:R-:W-:Y:S02]  /*02a0*/  ULOP3.LUT UP1, URZ, UR10, UR6, URZ, 0xfc, !UPT ;  /* 0x000000060aff7292 */ /* 0x000fe4000f82fcff */
[----:B------:R-:W-:-:S02]  /*02b0*/  ULOP3.LUT UP2, URZ, UR8, UR50, URZ, 0xfc, !UPT ;  /* 0x0000003208ff7292 */ /* 0x000fc4000f84fcff */
[----:B------:R-:W-:Y:S02]  /*02c0*/  ULOP3.LUT UP1, URZ, UR11, UR7, URZ, 0xfc, UP1 ;  /* 0x000000070bff7292 */ /* 0x000fe4000882fcff */
[----:B------:R-:W-:-:S04]  /*02d0*/  ULOP3.LUT UP2, URZ, UR9, UR51, URZ, 0xfc, UP2 ;  /* 0x0000003309ff7292 */ /* 0x000fc8000904fcff */
[----:B------:R-:W-:-:S09]  /*02e0*/  UPLOP3.LUT UP1, UPT, UP1, UP2, UPT, 0x2f, 0xf2 ;  /* 0x0000000000f2789c */ /* 0x000fd20000f24577 */
[----:B------:R-:W-:Y:S05]  /*02f0*/  BRA.U UP1, `(.L_x_262) ;  /* 0x0000002501487547 */ /* 0x000fea000b800000 */
[----:B------:R-:W-:Y:S01]  /*0300*/  UIMAD.WIDE.U32 UR18, UR7, UR40, URZ ;  /* 0x00000028071272a5 */ /* 0x000fe2000f8e00ff */
[----:B------:R-:W-:Y:S01]  /*0310*/  UMOV UR74, URZ ;  /* 0x000000ff004a7c82 */ /* 0x000fe20008000000 */
[----:B------:R-:W-:Y:S02]  /*0320*/  UMOV UR9, URZ ;  /* 0x000000ff00097c82 */ /* 0x000fe40008000000 */
[----:B------:R-:W-:Y:S02]  /*0330*/  UIADD3 UR8, UPT, UPT, UR19, UR74, URZ ;  /* 0x0000004a13087290 */ /* 0x000fe4000fffe0ff */
[----:B------:R-:W-:Y:S02]  /*0340*/  UIMAD.WIDE.U32 UR28, UR6, UR40, URZ ;  /* 0x00000028061c72a5 */ /* 0x000fe4000f8e00ff */
[----:B------:R-:W-:Y:S02]  /*0350*/  UIMAD.WIDE.U32 UR60, UR6, UR41, URZ ;  /* 0x00000029063c72a5 */ /* 0x000fe4000f8e00ff */
[----:B------:R-:W-:-:S02]  /*0360*/  UIMAD.WIDE.U32 UR6, UR41, UR7, UR8 ;  /* 0x00000007290672a5 */ /* 0x000fc4000f8e0008 */
[----:B------:R-:W-:Y:S02]  /*0370*/  UIMAD.WIDE.U32 UR56, UR33, UR40, URZ ;  /* 0x00000028213872a5 */ /* 0x000fe4000f8e00ff */
[----:B------:R-:W-:Y:S01]  /*0380*/  UIMAD.WIDE.U32 UR8, UR33, UR34, URZ ;  /* 0x00000022210872a5 */ /* 0x000fe2000f8e00ff */
[----:B------:R-:W-:Y:S01]  /*0390*/  UMOV UR72, URZ ;  /* 0x000000ff00487c82 */ /* 0x000fe20008000000 */
[----:B------:R-:W-:Y:S01]  /*03a0*/  UMOV UR16, URZ ;  /* 0x000000ff00107c82 */ /* 0x000fe20008000000 */
[----:B------:R-:W-:Y:S02]  /*03b0*/  UIADD3 UR24, UPT, UPT, UR57, UR72, URZ ;  /* 0x0000004839187290 */ /* 0x000fe4000fffe0ff */
[----:B------:R-:W-:Y:S02]  /*03c0*/  UIADD3 UR20, UPT, UPT, UR16, UR9, URZ ;  /* 0x0000000910147290 */ /* 0x000fe4000fffe0ff */
[----:B------:R-:W-:Y:S01]  /*03d0*/  UIMAD.WIDE.U32 UR42, UR37, UR14, URZ ;  /* 0x0000000e252a72a5 */ /* 0x000fe2000f8e00ff */
[----:B------:R-:W-:Y:S01]  /*03e0*/  UMOV UR25, URZ ;  /* 0x000000ff00197c82 */ /* 0x000fe20008000000 */
[----:B------:R-:W-:Y:S01]  /*03f0*/  UIMAD.WIDE.U32 UR58, UR36, UR40, URZ ;  /* 0x00000028243a72a5 */ /* 0x000fe2000f8e00ff */
[----:B------:R-:W-:Y:S01]  /*0400*/  UMOV UR21, URZ ;  /* 0x000000ff00157c82 */ /* 0x000fe20008000000 */
[----:B------:R-:W-:Y:S01]  /*0410*/  UMOV UR75, URZ ;  /* 0x000000ff004b7c82 */ /* 0x000fe20008000000 */
[----:B------:R-:W-:-:S02]  /*0420*/  UIMAD.WIDE.U32 UR10, UR32, UR40, URZ ;  /* 0x00000028200a72a5 */ /* 0x000fc4000f8e00ff */
[----:B------:R-:W-:Y:S02]  /*0430*/  UIMAD.WIDE.U32 UR66, UR32, UR41, URZ ;  /* 0x00000029204272a5 */ /* 0x000fe4000f8e00ff */
[----:B------:R-:W-:Y:S02]  /*0440*/  UIMAD UR52, UR32, UR40, URZ ;  /* 0x00000028203472a4 */ /* 0x000fe4000f8e02ff */
[----:B------:R-:W-:Y:S02]  /*0450*/  UIMAD.WIDE.U32 UR16, UR32, UR34, URZ ;  /* 0x00000022201072a5 */ /* 0x000fe4000f8e00ff */
[----:B------:R-:W-:Y:S02]  /*0460*/  UIMAD.WIDE.U32 UR38, UR32, UR35, URZ ;  /* 0x00000023202672a5 */ /* 0x000fe4000f8e00ff */
[----:B------:R-:W-:Y:S01]  /*0470*/  UIMAD.WIDE.U32 UR24, UR41, UR33, UR24 ;  /* 0x00000021291872a5 */ /* 0x000fe2000f8e0018 */
[----:B------:R-:W-:Y:S01]  /*0480*/  UMOV UR68, URZ ;  /* 0x000000ff00447c82 */ /* 0x000fe20008000000 */
[----:B------:R-:W-:-:S02]  /*0490*/  UIMAD.WIDE.U32 UR32, UR35, UR33, UR20 ;  /* 0x00000021232072a5 */ /* 0x000fc4000f8e0014 */
[----:B------:R-:W-:Y:S02]  /*04a0*/  UIADD3 UR64, UPT, UPT, UR75, UR43, URZ ;  /* 0x0000002b4b407290 */ /* 0x000fe4000fffe0ff */
[----:B------:R-:W-:Y:S02]  /*04b0*/  UIMAD.WIDE.U32 UR44, UR37, UR40, URZ ;  /* 0x00000028252c72a5 */ /* 0x000fe4000f8e00ff */
[----:B------:R-:W-:Y:S02]  /*04c0*/  UIMAD.WIDE.U32 UR20, UR36, UR41, URZ ;  /* 0x00000029241472a5 */ /* 0x000fe4000f8e00ff */
[----:B------:R-:W-:Y:S02]  /*04d0*/  UIADD3 UR43, UPT, UPT, UR59, UR68, URZ ;  /* 0x000000443b2b7290 */ /* 0x000fe4000fffe0ff */
[----:B------:R-:W-:Y:S02]  /*04e0*/  UIMAD.WIDE.U32 UR62, UR37, UR34, URZ ;  /* 0x00000022253e72a5 */ /* 0x000fe4000f8e00ff */
[----:B------:R-:W-:Y:S01]  /*04f0*/  UIADD3 UR48, UPT, UPT, UR45, UR75, URZ ;  /* 0x0000004b2d307290 */ /* 0x000fe2000fffe0ff */
[----:B------:R-:W-:Y:S01]  /*0500*/  UMOV UR9, URZ ;  /* 0x000000ff00097c82 */ /* 0x000fe20008000000 */
[----:B------:R-:W-:-:S02]  /*0510*/  UIADD3 UR43, UP0, UP1, UR20, UR43, UR44 ;  /* 0x0000002b142b7290 */ /* 0x000fc4000f91e02c */
[----:B------:R-:W-:Y:S01]  /*0520*/  UIADD3 UR22, UPT, UPT, UR75, UR63, URZ ;  /* 0x0000003f4b167290 */ /* 0x000fe2000fffe0ff */
[----:B------:R-:W-:Y:S01]  /*0530*/  UMOV UR49, URZ ;  /* 0x000000ff00317c82 */ /* 0x000fe20008000000 */
[----:B------:R-:W-:Y:S02]  /*0540*/  UIADD3 UR57, UPT, UPT, UR11, UR9, URZ ;  /* 0x000000090b397290 */ /* 0x000fe4000fffe0ff */
[----:B------:R-:W-:Y:S02]  /*0550*/  UIADD3 UR63, UPT, UPT, UR68, UR21, URZ ;  /* 0x00000015443f7290 */ /* 0x000fe4000fffe0ff */
[----:B------:R-:W-:Y:S02]  /*0560*/  UIMAD.WIDE.U32 UR30, UR36, UR14, URZ ;  /* 0x0000000e241e72a5 */ /* 0x000fe4000f8e00ff */
[----:B------:R-:W-:Y:S02]  /*0570*/  UIMAD.WIDE.U32 UR20, UR4, UR14, URZ ;  /* 0x0000000e041472a5 */ /* 0x000fe4000f8e00ff */
[----:B------:R-:W-:-:S02]  /*0580*/  UIMAD.WIDE.U32 UR58, UR5, UR14, URZ ;  /* 0x0000000e053a72a5 */ /* 0x000fc4000f8e00ff */
[----:B------:R-:W-:Y:S01]  /*0590*/  UIMAD.WIDE.U32 UR48, UR41, UR37, UR48 ;  /* 0x00000025293072a5 */ /* 0x000fe2000f8e0030 */
[----:B------:R-:W-:Y:S01]  /*05a0*/  UMOV UR23, URZ ;  /* 0x000000ff00177c82 */ /* 0x000fe20008000000 */
[----:B------:R-:W-:Y:S01]  /*05b0*/  UIADD3.X UR14, UPT, UPT, URZ, URZ, URZ, UP0, UP1 ;  /* 0x000000ffff0e7290 */ /* 0x000fe200087e24ff */
[----:B------:R-:W-:Y:S01]  /*05c0*/  UMOV UR65, URZ ;  /* 0x000000ff00417c82 */ /* 0x000fe20008000000 */
[----:B------:R-:W-:Y:S02]  /*05d0*/  UIMAD.WIDE.U32 UR70, UR4, UR34, URZ ;  /* 0x00000022044672a5 */ /* 0x000fe4000f8e00ff */
[----:B------:R-:W-:Y:S02]  /*05e0*/  UIMAD UR53, UR36, UR40, URZ ;  /* 0x00000028243572a4 */ /* 0x000fe4000f8e02ff */
[----:B------:R-:W-:Y:S02]  /*05f0*/  UIMAD.WIDE.U32 UR26, UR36, UR34, URZ ;  /* 0x00000022241a72a5 */ /* 0x000fe4000f8e00ff */
[----:B------:R-:W-:-:S02]  /*0600*/  UIMAD.WIDE.U32 UR54, UR36, UR35, URZ ;  /* 0x00000023243672a5 */ /* 0x000fc4000f8e00ff */
[----:B------:R-:W-:Y:S02]  /*0610*/  UIMAD.WIDE.U32 UR46, UR36, UR15, URZ ;  /* 0x0000000f242e72a5 */ /* 0x000fe4000f8e00ff */
[----:B------:R-:W-:Y:S01]  /*0620*/  UIMAD.WIDE.U32 UR22, UR35, UR37, UR22 ;  /* 0x00000025231672a5 */ /* 0x000fe2000f8e0016 */
[----:B------:R-:W-:Y:S01]  /*0630*/  UMOV UR19, URZ ;  /* 0x000000ff00137c82 */ /* 0x000fe20008000000 */
[----:B------:R-:W-:Y:S02]  /*0640*/  UIADD3 UR56, UP4, UP5, UR66, UR57, UR56 ;  /* 0x0000003942387290 */ /* 0x000fe4000fd9e038 */
[----:B------:R-:W-:Y:S01]  /*0650*/  UIMAD.WIDE.U32 UR36, UR15, UR37, UR64 ;  /* 0x000000250f2472a5 */ /* 0x000fe2000f8e0040 */
[----:B------:R-:W-:Y:S01]  /*0660*/  UMOV UR73, URZ ;  /* 0x000000ff00497c82 */ /* 0x000fe20008000000 */
[----:B------:R-:W-:Y:S02]  /*0670*/  UIADD3 UR29, UPT, UPT, UR29, UR19, URZ ;  /* 0x000000131d1d7290 */ /* 0x000fe4000fffe0ff */
[----:B------:R-:W-:-:S02]  /*0680*/  UIADD3 UR64, UPT, UPT, UR75, UR49, URZ ;  /* 0x000000314b407290 */ /* 0x000fc4000fffe0ff */
[----:B------:R-:W-:Y:S02]  /*0690*/  UIADD3 UR63, UP0, UP1, UR14, UR48, UR63 ;  /* 0x000000300e3f7290 */ /* 0x000fe4000f91e03f */
[----:B------:R-:W-:Y:S02]  /*06a0*/  UIMAD.WIDE.U32 UR10, UR5, UR34, URZ ;  /* 0x00000022050a72a5 */ /* 0x000fe4000f8e00ff */
[----:B------:R-:W-:Y:S02]  /*06b0*/  UIMAD.WIDE.U32 UR44, UR4, UR35, URZ ;  /* 0x00000023042c72a5 */ /* 0x000fe4000f8e00ff */
[----:B------:R-:W-:Y:S02]  /*06c0*/  UIADD3 UR57, UPT, UPT, UR73, UR71, URZ ;  /* 0x0000004749397290 */ /* 0x000fe4000fffe0ff */
[----:B------:R-:W-:Y:S02]  /*06d0*/  UIADD3 UR66, UPT, UPT, UR9, UR67, URZ ;  /* 0x0000004309427290 */ /* 0x000fe4000fffe0ff */
[----:B------:R-:W-:Y:S01]  /*06e0*/  UIADD3.X UR14, UPT, UPT, URZ, URZ, URZ, UP4, UP5 ;  /* 0x000000ffff0e7290 */ /* 0x000fe2000a7ea4ff */
[----:B------:R-:W-:Y:S01]  /*06f0*/  UMOV UR69, URZ ;  /* 0x000000ff00457c82 */ /* 0x000fe20008000000 */
[----:B------:R-:W-:-:S02]  /*0700*/  UIADD3 UR29, UP2, UP3, UR60, UR29, UR18 ;  /* 0x0000001d3c1d7290 */ /* 0x000fc4000fb5e012 */
[----:B------:R-:W-:Y:S01]  /*0710*/  UIADD3.X UR64, UPT, UPT, URZ, UR64, URZ, UP0, UP1 ;  /* 0x00000040ff407290 */ /* 0x000fe200087e24ff */
[----:B------:R-:W-:Y:S01]  /*0720*/  UMOV UR65, URZ ;  /* 0x000000ff00417c82 */ /* 0x000fe20008000000 */
[----:B------:R-:W-:Y:S02]  /*0730*/  UIADD3 UR60, UPT, UPT, UR69, UR11, URZ ;  /* 0x0000000b453c7290 */ /* 0x000fe4000fffe0ff */
[----:B------:R-:W-:Y:S02]  /*0740*/  UIADD3 UR57, UP0, UP6, UR44, UR57, UR10 ;  /* 0x000000392c397290 */ /* 0x000fe4000fe1e00a */
[----:B------:R-:W-:Y:S02]  /*0750*/  UIMAD.WIDE.U32 UR10, UR4, UR40, URZ ;  /* 0x00000028040a72a5 */ /* 0x000fe4000f8e00ff */
[----:B------:R-:W-:Y:S02]  /*0760*/  UIADD3 UR67, UPT, UPT, UR72, UR25, URZ ;  /* 0x0000001948437290 */ /* 0x000fe4000fffe0ff */
[----:B------:R-:W-:-:S02]  /*0770*/  UIADD3 UR66, UP4, UP5, UR14, UR24, UR66 ;  /* 0x000000180e427290 */ /* 0x000fc4000fd9e042 */
[----:B------:R-:W-:Y:S02]  /*0780*/  UIADD3 UR9, UPT, UPT, UR19, UR61, URZ ;  /* 0x0000003d13097290 */ /* 0x000fe4000fffe0ff */
[----:B------:R-:W-:Y:S02]  /*0790*/  UIADD3 UR10, UPT, UPT, UR73, UR45, URZ ;  /* 0x0000002d490a7290 */ /* 0x000fe4000fffe0ff */
[----:B------:R-:W-:Y:S02]  /*07a0*/  UIADD3 UR14, UPT, UPT, UR65, UR17, URZ ;  /* 0x00000011410e7290 */ /* 0x000fe4000fffe0ff */
[----:B------:R-:W-:Y:S02]  /*07b0*/  UIMAD.WIDE.U32 UR44, UR5, UR40, URZ ;  /* 0x00000028052c72a5 */ /* 0x000fe4000f8e00ff */
[----:B------:R-:W-:Y:S02]  /*07c0*/  UIADD3.X UR17, UPT, UPT, URZ, URZ, URZ, UP2, UP3 ;  /* 0x000000ffff117290 */ /* 0x000fe400097e64ff */
[----:B------:R-:W-:-:S02]  /*07d0*/  UIADD3.X UR67, UPT, UPT, URZ, UR67, URZ, UP4, UP5 ;  /* 0x00000043ff437290 */ /* 0x000fc4000a7ea4ff */
[----:B------:R-:W-:Y:S02]  /*07e0*/  UIADD3 UR75, UP4, UP5, UR38, UR14, UR8 ;  /* 0x0000000e264b7290 */ /* 0x000fe4000fd9e008 */
[----:B------:R-:W-:Y:S02]  /*07f0*/  UIMAD.WIDE.U32 UR24, UR5, UR50, URZ ;  /* 0x00000032051872a5 */ /* 0x000fe4000f8e00ff */
[----:B------:R-:W-:Y:S01]  /*0800*/  UIADD3 UR8, UPT, UPT, UR45, UR69, URZ ;  /* 0x000000452d087290 */ /* 0x000fe2000fffe0ff */
[----:B------:R-:W-:Y:S01]  /*0810*/  UMOV UR61, URZ ;  /* 0x000000ff003d7c82 */ /* 0x000fe20008000000 */
[----:B------:R-:W-:Y:S02]  /*0820*/  UIADD3 UR17, UP2, UP3, UR17, UR6, UR9 ;  /* 0x0000000611117290 */ /* 0x000fe4000fb5e009 */
[----:B------:R-:W-:Y:S01]  /*0830*/  UIADD3 UR34, UPT, UPT, UR69, UR59, URZ ;  /* 0x0000003b45227290 */ /* 0x000fe2000fffe0ff */
[----:B------:R-:W-:Y:S01]  /*0840*/  UMOV UR9, URZ ;  /* 0x000000ff00097c82 */ /* 0x000fe20008000000 */
[----:B------:R-:W-:-:S02]  /*0850*/  UIADD3 UR65, UPT, UPT, UR65, UR39, URZ ;  /* 0x0000002741417290 */ /* 0x000fc4000fffe0ff */
[----:B------:R-:W-:Y:S02]  /*0860*/  UIMAD.WIDE.U32 UR60, UR35, UR5, UR60 ;  /* 0x00000005233c72a5 */ /* 0x000fe4000f8e003c */
[----:B------:R-:W-:Y:S01]  /*0870*/  UIADD3 UR6, UPT, UPT, UR69, UR25, URZ ;  /* 0x0000001945067290 */ /* 0x000fe2000fffe0ff */
[----:B------:R-:W-:Y:S01]  /*0880*/  UMOV UR35, URZ ;  /* 0x000000ff00237c82 */ /* 0x000fe20008000000 */
[----:B------:R-:W-:Y:S02]  /*0890*/  UIMAD.WIDE.U32 UR38, UR41, UR5, UR8 ;  /* 0x00000005292672a5 */ /* 0x000fe4000f8e0008 */
[----:B------:R-:W-:Y:S02]  /*08a0*/  UIADD3 UR8, UPT, UPT, UR74, UR7, URZ ;  /* 0x000000074a087290 */ /* 0x000fe4000fffe0ff */
[----:B------:R-:W-:Y:S02]  /*08b0*/  UIMAD.WIDE.U32 UR18, UR4, UR15, URZ ;  /* 0x0000000f041272a5 */ /* 0x000fe4000f8e00ff */
[----:B------:R-:W-:Y:S01]  /*08c0*/  UIMAD.WIDE.U32 UR34, UR15, UR5, UR34 ;  /* 0x000000050f2272a5 */ /* 0x000fe2000f8e0022 */
[----:B------:R-:W-:Y:S01]  /*08d0*/  UMOV UR7, URZ ;  /* 0x000000ff00077c82 */ /* 0x000fe20008000000 */
[----:B------:R-:W-:-:S02]  /*08e0*/  UIMAD.WIDE.U32 UR14, UR4, UR41, URZ ;  /* 0x00000029040e72a5 */ /* 0x000fc4000f8e00ff */
[----:B------:R-:W-:Y:S02]  /*08f0*/  UIMAD UR25, UR4, UR40, URZ ;  /* 0x00000028041972a4 */ /* 0x000fe4000f8e02ff */
[----:B------:R-:W-:Y:S02]  /*0900*/  UIMAD.WIDE.U32 UR40, UR4, UR50, URZ ;  /* 0x00000032042872a5 */ /* 0x000fe4000f8e00ff */
[----:B------:R-:W-:Y:S02]  /*0910*/  UIMAD.WIDE.U32 UR48, UR51, UR5, UR6 ;  /* 0x00000005333072a5 */ /* 0x000fe4000f8e0006 */
[----:B------:R-:W-:Y:S02]  /*0920*/  UIADD3 UR59, UPT, UPT, UR68, UR27, URZ ;  /* 0x0000001b443b7290 */ /* 0x000fe4000fffe0ff */
[----:B------:R-:W-:Y:S02]  /*0930*/  UIMAD.WIDE.U32 UR50, UR4, UR51, URZ ;  /* 0x00000033043272a5 */ /* 0x000fe4000f8e00ff */
[----:B------:R-:W-:-:S02]  /*0940*/  UIADD3 UR4, UPT, UPT, UR73, UR21, URZ ;  /* 0x0000001549047290 */ /* 0x000fc4000fffe0ff */
[----:B------:R-:W-:Y:S02]  /*0950*/  UIADD3.X UR27, UPT, UPT, URZ, UR8, URZ, UP2, UP3 ;  /* 0x00000008ff1b7290 */ /* 0x000fe400097e64ff */
[----:B------:R-:W-:Y:S02]  /*0960*/  UIADD3 UR59, UP2, UP3, UR54, UR59, UR62 ;  /* 0x0000003b363b7290 */ /* 0x000fe4000fb5e03e */
[----:B------:R-:W-:Y:S02]  /*0970*/  UIADD3.X UR45, UPT, UPT, URZ, URZ, URZ, UP0, UP6 ;  /* 0x000000ffff2d7290 */ /* 0x000fe400087ec4ff */
[----:B------:R-:W-:Y:S02]  /*0980*/  UIADD3 UR54, UP0, UP6, UR63, UR60, UR10 ;  /* 0x0000003c3f367290 */ /* 0x000fe4000fe1e00a */
[----:B------:R-:W-:Y:S01]  /*0990*/  UIADD3 UR60, UPT, UPT, UR69, UR61, URZ ;  /* 0x0000003d453c7290 */ /* 0x000fe2000fffe0ff */
[----:B------:R-:W0:Y:S03]  /*09a0*/  LDCU.64 UR62, c[0x3][0xe0] ;  /* 0x00c01c00ff3e77ac */ /* 0x000e260008000a00 */
[----:B------:R-:W-:-:S02]  /*09b0*/  UIADD3.X UR64, UPT, UPT, UR64, UR60, URZ, UP0, UP6 ;  /* 0x0000003c40407290 */ /* 0x000fc400087ec4ff */
[----:B------:R-:W-:Y:S01]  /*09c0*/  UIADD3 UR58, UP0, UP6, UR18, UR4, UR58 ;  /* 0x00000004123a7290 */ /* 0x000fe2000fe1e03a */
[----:B------:R-:W1:Y:S01]  /*09d0*/  LDCU.128 UR4, c[0x3][URZ] ;  /* 0x00c00000ff0477ac */ /* 0x000e620008000c00 */
[----:B------:R-:W-:Y:S02]  /*09e0*/  UIADD3 UR10, UPT, UPT, UR11, UR73, URZ ;  /* 0x000000490b0a7290 */ /* 0x000fe4000fffe0ff */
[----:B------:R-:W-:Y:S01]  /*09f0*/  UIADD3 UR77, UPT, UPT, UR68, UR31, URZ ;  /* 0x0000001f444d7290 */ /* 0x000fe2000fffe0ff */
[----:B------:R-:W-:Y:S01]  /*0a00*/  UMOV UR61, UR75 ;  /* 0x0000004b003d7c82 */ /* 0x000fe20008000000 */
[----:B------:R-:W-:Y:S02]  /*0a10*/  UIADD3.X UR76, UPT, UPT, URZ, URZ, URZ, UP4, UP5 ;  /* 0x000000ffff4c7290 */ /* 0x000fe4000a7ea4ff */
[----:B------:R-:W-:Y:S02]  /*0a20*/  UIADD3 UR21, UPT, UPT, UR68, UR47, URZ ;  /* 0x0000002f44157290 */ /* 0x000fe4000fffe0ff */
[----:B------:R-:W-:-:S02]  /*0a30*/  UIADD3.X UR75, UPT, UPT, URZ, URZ, URZ, UP2, UP3 ;  /* 0x000000ffff4b7290 */ /* 0x000fc400097e64ff */
[----:B------:R-:W-:Y:S02]  /*0a40*/  UIADD3 UR44, UP4, UP5, UR14, UR10, UR44 ;  /* 0x0000000a0e2c7290 */ /* 0x000fe4000fd9e02c */
[----:B------:R-:W-:Y:S02]  /*0a50*/  UIADD3 UR77, UP2, UP3, UR46, UR77, UR42 ;  /* 0x0000004d2e4d7290 */ /* 0x000fe4000fb5e02a */
[----:B------:R-:W-:Y:S02]  /*0a60*/  UIADD3 UR70, UP1, UPT, UR53, UR70, URZ ;  /* 0x0000004635467290 */ /* 0x000fe4000ff3e0ff */
[----:B------:R-:W-:Y:S02]  /*0a70*/  UIADD3 UR14, UPT, UPT, UR73, UR15, URZ ;  /* 0x0000000f490e7290 */ /* 0x000fe4000fffe0ff */
[----:B------:R-:W-:Y:S02]  /*0a80*/  UIADD3 UR71, UPT, UPT, UR73, UR41, URZ ;  /* 0x0000002949477290 */ /* 0x000fe4000fffe0ff */
[----:B------:R-:W-:-:S02]  /*0a90*/  UIADD3.X UR15, UPT, UPT, URZ, URZ, URZ, UP4, UP5 ;  /* 0x000000ffff0f7290 */ /* 0x000fc4000a7ea4ff */
[----:B------:R-:W-:Y:S02]  /*0aa0*/  UIADD3.X UR41, UPT, UPT, URZ, URZ, URZ, UP2, UP3 ;  /* 0x000000ffff297290 */ /* 0x000fe400097e64ff */
[----:B------:R-:W-:Y:S02]  /*0ab0*/  UIADD3 UR74, UPT, UPT, UR73, UR19, URZ ;  /* 0x00000013494a7290 */ /* 0x000fe4000fffe0ff */
[----:B------:R-:W-:Y:S02]  /*0ac0*/  UIADD3 UR17, UP2, UP3, UR17, UR32, UR65 ;  /* 0x0000002011117290 */ /* 0x000fe4000fb5e041 */
[----:B------:R-:W-:Y:S02]  /*0ad0*/  UIADD3.X UR57, UPT, UPT, UR57, UR43, URZ, UP1, !UPT ;  /* 0x0000002b39397290 */ /* 0x000fe40008ffe4ff */
[----:B0-----:R-:W-:Y:S02]  /*0ae0*/  UIMAD.WIDE.U32 UR18, UR25, UR62, URZ ;  /* 0x0000003e191272a5 */ /* 0x001fe4000f8e00ff */
[----:B------:R-:W-:Y:S01]  /*0af0*/  UIADD3.X UR72, UPT, UPT, URZ, URZ, URZ, UP0, UP6 ;  /* 0x000000ffff487290 */ /* 0x000fe200087ec4ff */
[----:B------:R-:W-:Y:S01]  /*0b00*/  UMOV UR31, URZ ;  /* 0x000000ff001f7c82 */ /* 0x000fe20008000000 */
[----:B------:R-:W-:Y:S01]  /*0b10*/  UMOV UR65, UR21 ;  /* 0x0000001500417c82 */ /* 0x000fe20008000000 */
[----:B------:R-:W-:-:S02]  /*0b20*/  UISETP.GE.U32.AND UP1, UPT, UR70, UR53, UPT ;  /* 0x000000354600728c */ /* 0x000fc4000bf26070 */
[----:B------:R-:W-:Y:S02]  /*0b30*/  UIADD3 UR71, UP0, UP6, UR50, UR71, UR24 ;  /* 0x0000004732477290 */ /* 0x000fe4000fe1e018 */
[----:B------:R-:W-:Y:S02]  /*0b40*/  UIADD3 UR14, UP4, UP5, UR15, UR38, UR14 ;  /* 0x000000260f0e7290 */ /* 0x000fe4000fd9e00e */
[----:B------:R-:W-:Y:S02]  /*0b50*/  UIADD3 UR21, UPT, UPT, UR69, UR39, URZ ;  /* 0x0000002745157290 */ /* 0x000fe4000fffe0ff */
[----:B------:R-:W-:Y:S02]  /*0b60*/  UIADD3 UR55, UPT, UPT, UR68, UR55, URZ ;  /* 0x0000003744377290 */ /* 0x000fe4000fffe0ff */
[----:B------:R-:W-:Y:S02]  /*0b70*/  UIADD3 UR24, UPT, UPT, UR31, UR33, URZ ;  /* 0x000000211f187290 */ /* 0x000fe4000fffe0ff */
[----:B------:R-:W-:-:S02]  /*0b80*/  UIMAD UR31, UR44, UR62, URZ ;  /* 0x0000003e2c1f72a4 */ /* 0x000fc4000f8e02ff */
[----:B-1----:R-:W-:Y:S02]  /*0b90*/  UIMAD.WIDE.U32 UR46, UR18, UR4, URZ ;  /* 0x00000004122e72a5 */ /* 0x002fe4000f8e00ff */
[----:B------:R-:W-:Y:S02]  /*0ba0*/  UISETP.GE.U32.AND.EX UP1, UPT, UR57, UR43, UPT, UP1 ;  /* 0x0000002b3900728c */ /* 0x000fe4000bf26110 */
[----:B------:R-:W-:Y:S01]  /*0bb0*/  UIADD3.X UR21, UPT, UPT, URZ, UR21, URZ, UP4, UP5 ;  /* 0x00000015ff157290 */ /* 0x000fe2000a7ea4ff */
[----:B------:R-:W-:Y:S01]  /*0bc0*/  UMOV UR53, URZ ;  /* 0x000000ff00357c82 */ /* 0x000fe20008000000 */
[----:B------:R-:W-:Y:S02]  /*0bd0*/  UIADD3 UR55, UP4, UP5, UR66, UR22, UR55 ;  /* 0x0000001642377290 */ /* 0x000fe4000fd9e037 */
[----:B------:R-:W-:Y:S02]  /*0be0*/  UIADD3.X UR15, UPT, UPT, URZ, URZ, URZ, UP0, UP6 ;  /* 0x000000ffff0f7290 */ /* 0x000fe400087ec4ff */
[----:B------:R-:W-:-:S02]  /*0bf0*/  UIMAD UR22, UR25, UR63, UR31 ;  /* 0x0000003f191672a4 */ /* 0x000fc4000f8e021f */
[----:B------:R-:W-:Y:S02]  /*0c00*/  UIADD3 URZ, UP0, UPT, UR25, UR46, URZ ;  /* 0x0000002e19ff7290 */ /* 0x000fe4000ff1e0ff */
[----:B------:R-:W-:Y:S01]  /*0c10*/  UIADD3 UR23, UPT, UPT, UR53, UR23, URZ ;  /* 0x0000001735177290 */ /* 0x000fe2000fffe0ff */
[----:B------:R-:W0:Y:S01]  /*0c20*/  LDCU.128 UR8, c[0x3][0x10] ;  /* 0x00c00200ff0877ac */ /* 0x000e220008000c00 */
[----:B------:R-:W-:Y:S02]  /*0c30*/  USEL UR25, URZ, 0x1, UP1 ;  /* 0x00000001ff197887 */ /* 0x000fe40008800000 */
[----:B------:R-:W-:Y:S02]  /*0c40*/  UIADD3 UR22, UPT, UPT, UR19, UR22, URZ ;  /* 0x0000001613167290 */ /* 0x000fe4000fffe0ff */
[----:B------:R-:W-:Y:S02]  /*0c50*/  UIADD3.X UR19, UPT, UPT, UR67, UR23, URZ, UP4, UP5 ;  /* 0x0000001743137290 */ /* 0x000fe4000a7ea4ff */
[----:B------:R-:W-:-:S02]  /*0c60*/  UIADD3 UR23, UP6, UPT, UR25, UR52, URZ ;  /* 0x0000003419177290 */ /* 0x000fc4000ffde0ff */
[----:B------:R-:W-:Y:S02]  /*0c70*/  UIADD3 UR45, UP1, UP4, UR25, UR54, UR45 ;  /* 0x00000036192d7290 */ /* 0x000fe4000fc3e02d */
[----:B------:R-:W-:Y:S02]  /*0c80*/  UIMAD.WIDE.U32 UR38, UR22, UR4, URZ ;  /* 0x00000004162672a5 */ /* 0x000fe4000f8e00ff */
[----:B------:R-:W-:Y:S02]  /*0c90*/  UIADD3.X UR31, UPT, UPT, URZ, UR56, URZ, UP6, !UPT ;  /* 0x00000038ff1f7290 */ /* 0x000fe4000b7fe4ff */
[----:B------:R-:W-:Y:S02]  /*0ca0*/  UIADD3.X UR64, UPT, UPT, URZ, UR64, URZ, UP1, UP4 ;  /* 0x00000040ff407290 */ /* 0x000fe40008fe84ff */
[----:B------:R-:W-:Y:S02]  /*0cb0*/  UISETP.GT.U32.AND UP6, UPT, UR52, UR23, UPT ;  /* 0x000000173400728c */ /* 0x000fe4000bfc4070 */
[----:B------:R-:W-:-:S02]  /*0cc0*/  UIMAD.WIDE.U32 UR38, UP1, UR18, UR5, UR38 ;  /* 0x00000005122672a5 */ /* 0x000fc4000f820026 */
[----:B------:R-:W-:Y:S02]  /*0cd0*/  UIADD3.X UR27, UPT, UPT, UR27, UR24, URZ, UP2, UP3 ;  /* 0x000000181b1b7290 */ /* 0x000fe400097e64ff */
[----:B------:R-:W-:Y:S02]  /*0ce0*/  UISETP.GT.U32.AND.EX UP6, UPT, UR56, UR31, UPT, UP6 ;  /* 0x0000001f3800728c */ /* 0x000fe4000bfc4160 */
[----:B------:R-:W-:Y:S02]  /*0cf0*/  UIADD3 UR50, UP2, UPT, UR47, UR38, URZ ;  /* 0x000000262f327290 */ /* 0x000fe4000ff5e0ff */
[----:B------:R-:W-:Y:S02]  /*0d00*/  UIMAD.WIDE.U32 UR24, UR22, UR6, URZ ;  /* 0x00000006161872a5 */ /* 0x000fe4000f8e00ff */
[----:B------:R-:W-:Y:S02]  /*0d10*/  UIADD3 UR26, UP5, UPT, UR23, UR26, URZ ;  /* 0x0000001a171a7290 */ /* 0x000fe4000ffbe0ff */
[----:B------:R-:W-:-:S02]  /*0d20*/  USEL UR38, UR52, UR23, UP6 ;  /* 0x0000001734267287 */ /* 0x000fc4000b000000 */
[----:B------:R-:W-:Y:S02]  /*0d30*/  UIADD3 UR73, UPT, UPT, UR73, UR51, URZ ;  /* 0x0000003349497290 */ /* 0x000fe4000fffe0ff */
[----:B------:R-:W-:Y:S02]  /*0d40*/  UIADD3.X URZ, UP0, UPT, UR44, UR50, URZ, UP0, !UPT ;  /* 0x000000322cff7290 */ /* 0x000fe4000871e4ff */
[----:B0-----:R-:W-:Y:S02]  /*0d50*/  UIMAD.WIDE.U32 UR52, UR22, UR10, URZ ;  /* 0x0000000a163472a5 */ /* 0x001fe4000f8e00ff */
[----:B------:R-:W-:Y:S02]  /*0d60*/  UIMAD.WIDE.U32 UR50, UP3, UR18, UR7, UR24 ;  /* 0x00000007123272a5 */ /* 0x000fe4000f860018 */
[----:B------:R-:W-:Y:S01]  /*0d70*/  USEL UR56, UR56, UR31, UP6 ;  /* 0x0000001f38387287 */ /* 0x000fe2000b000000 */
[----:B------:R-:W-:Y:S01]  /*0d80*/  UMOV UR67, URZ ;  /* 0x000000ff00437c82 */ /* 0x000fe20008000000 */
[----:B------:R-:W-:Y:S01]  /*0d90*/  UMOV UR54, UR61 ;  /* 0x0000003d00367c82 */ /* 0x000fe20008000000 */
[----:B------:R-:W-:-:S02]  /*0da0*/  UIADD3 UR20, UP6, UPT, UR26, UR20, URZ ;  /* 0x000000141a147290 */ /* 0x000fc4000ffde0ff */
[----:B------:R-:W-:Y:S02]  /*0db0*/  UIMAD.WIDE.U32 UR46, UR22, UR8, URZ ;  /* 0x00000008162e72a5 */ /* 0x000fe4000f8e00ff */
[----:B------:R-:W-:Y:S02]  /*0dc0*/  UIADD3.X UR23, UPT, UPT, UR31, UR59, URZ, UP5, !UPT ;  /* 0x0000003b1f177290 */ /* 0x000fe4000affe4ff */
[----:B------:R-:W-:Y:S02]  /*0dd0*/  UIADD3.X UR61, UPT, UPT, URZ, URZ, URZ, UP1, !UPT ;  /* 0x000000ffff3d7290 */ /* 0x000fe40008ffe4ff */
[----:B------:R-:W-:Y:S02]  /*0de0*/  UIMAD.WIDE.U32 UR24, UP5, UR18, UR11, UR52 ;  /* 0x0000000b121872a5 */ /* 0x000fe4000f8a0034 */
[----:B------:R-:W-:Y:S02]  /*0df0*/  UIADD3 UR31, UPT, UPT, UR67, UR37, URZ ;  /* 0x00000025431f7290 */ /* 0x000fe4000fffe0ff */
[----:B------:R-:W-:-:S02]  /*0e00*/  UISETP.GT.U32.AND UP1, UPT, UR38, UR26, UPT ;  /* 0x0000001a2600728c */ /* 0x000fc4000bf24070 */
[----:B------:R-:W-:Y:S01]  /*0e10*/  UIADD3.X UR67, UPT, UPT, URZ, URZ, URZ, UP3, !UPT ;  /* 0x000000ffff437290 */ /* 0x000fe20009ffe4ff */
[----:B------:R-:W-:Y:S01]  /*0e20*/  UMOV UR60, UR39 ;  /* 0x00000027003c7c82 */ /* 0x000fe20008000000 */
[----:B------:R-:W-:Y:S02]  /*0e30*/  UISETP.GE.U32.AND UP3, UPT, UR20, UR26, UPT ;  /* 0x0000001a1400728c */ /* 0x000fe4000bf66070 */
[----:B------:R-:W-:Y:S02]  /*0e40*/  UIMAD.WIDE.U32 UR46, UP4, UR18, UR9, UR46 ;  /* 0x00000009122e72a5 */ /* 0x000fe4000f88002e */
[----:B------:R-:W-:Y:S02]  /*0e50*/  UIADD3.X UR26, UPT, UPT, UR58, UR23, URZ, UP6, !UPT ;  /* 0x000000173a1a7290 */ /* 0x000fe4000b7fe4ff */
[----:B------:R-:W-:Y:S02]  /*0e60*/  UIMAD.WIDE.U32.X UR60, UR22, UR5, UR60, UP2 ;  /* 0x00000005163c72a5 */ /* 0x000fe400090e043c */
[----:B------:R-:W-:-:S02]  /*0e70*/  UIMAD.WIDE.U32 UR32, UR18, UR6, URZ ;  /* 0x00000006122072a5 */ /* 0x000fc4000f8e00ff */
[----:B------:R-:W-:Y:S02]  /*0e80*/  UISETP.GT.U32.AND.EX UP1, UPT, UR56, UR23, UPT, UP1 ;  /* 0x000000173800728c */ /* 0x000fe4000bf24110 */
[----:B------:R-:W-:Y:S01]  /*0e90*/  UIADD3.X UR59, UPT, UPT, URZ, URZ, URZ, UP4, !UPT ;  /* 0x000000ffff3b7290 */ /* 0x000fe2000a7fe4ff */
[----:B------:R-:W-:Y:S01]  /*0ea0*/  UMOV UR68, UR25 ;  /* 0x0000001900447c82 */ /* 0x000fe20008000000 */
[----:B------:R-:W-:Y:S02]  /*0eb0*/  UISETP.GE.U32.AND.EX UP3, UPT, UR26, UR23, UPT, UP3 ;  /* 0x000000171a00728c */ /* 0x000fe4000bf66130 */
[----:B------:R-:W-:Y:S02]  /*0ec0*/  UIADD3.X UR37, UP0, UPT, URZ, UR60, URZ, UP0, !UPT ;  /* 0x0000003cff257290 */ /* 0x000fe4000871e4ff */
[----:B------:R-:W-:Y:S02]  /*0ed0*/  UIADD3 UR50, UP4, UPT, UR33, UR50, URZ ;  /* 0x0000003221327290 */ /* 0x000fe4000ff9e0ff */
[----:B------:R-:W-:Y:S01]  /*0ee0*/  USEL UR25, URZ, 0x1, !UP1 ;  /* 0x00000001ff197887 */ /* 0x000fe2000c800000 */
[----:B------:R-:W-:Y:S01]  /*0ef0*/  UMOV UR66, UR51 ;  /* 0x0000003300427c82 */ /* 0x000fe20008000000 */
[----:B------:R-:W-:-:S02]  /*0f00*/  UIMAD.WIDE.U32 UR52, UR18, UR10, URZ ;  /* 0x0000000a123472a5 */ /* 0x000fc4000f8e00ff */
[----:B------:R-:W-:Y:S02]  /*0f10*/  USEL UR33, URZ, 0x1, UP3 ;  /* 0x00000001ff217887 */ /* 0x000fe40009800000 */
[----:B------:R-:W-:Y:S02]  /*0f20*/  UIADD3.X UR60, UPT, UPT, URZ, UR61, URZ, UP0, !UPT ;  /* 0x0000003dff3c7290 */ /* 0x000fe400087fe4ff */
[----:B------:R-:W-:Y:S02]  /*0f30*/  UIMAD.WIDE.U32 UR42, UR18, UR8, URZ ;  /* 0x00000008122a72a5 */ /* 0x000fe4000f8e00ff */
[----:B------:R-:W-:Y:S02]  /*0f40*/  UIMAD.WIDE.U32.X UR66, UR22, UR7, UR66, UP4 ;  /* 0x00000007164272a5 */ /* 0x000fe4000a0e0442 */
[----:B------:R-:W-:Y:S02]  /*0f50*/  UIADD3 UR55, UP0, UP3, UR25, UR55, UR75 ;  /* 0x0000003719377290 */ /* 0x000fe4000fb1e04b */
[----:B------:R-:W-:-:S02]  /*0f60*/  UIADD3 UR35, UPT, UPT, UR69, UR35, URZ ;  /* 0x0000002345237290 */ /* 0x000fc4000fffe0ff */
[----:B------:R-:W-:Y:S02]  /*0f70*/  UIADD3 UR18, UPT, UPT, UR69, UR49, URZ ;  /* 0x0000003145127290 */ /* 0x000fe4000fffe0ff */
[----:B------:R-:W-:Y:S02]  /*0f80*/  UIADD3 UR25, UP4, UPT, UR25, UR28, URZ ;  /* 0x0000001c19197290 */ /* 0x000fe4000ff9e0ff */
[----:B------:R-:W-:Y:S02]  /*0f90*/  UIADD3.X UR69, UPT, UPT, URZ, URZ, URZ, UP5, !UPT ;  /* 0x000000ffff457290 */ /* 0x000fe4000affe4ff */
[----:B------:R-:W-:Y:S02]  /*0fa0*/  UIADD3 UR37, UP1, UPT, UR37, UR70, URZ ;  /* 0x0000004625257290 */ /* 0x000fe4000ff3e0ff */
[----:B------:R-:W-:Y:S02]  /*0fb0*/  UIADD3 UR24, UP5, UPT, UR53, UR24, URZ ;  /* 0x0000001835187290 */ /* 0x000fe4000ffbe0ff */
[----:B------:R-:W-:-:S02]  /*0fc0*/  UIADD3.X UR51, UPT, UPT, URZ, UR19, URZ, UP0, UP3 ;  /* 0x00000013ff337290 */ /* 0x000fc400087e64ff */
[----:B------:R-:W-:Y:S02]  /*0fd0*/  UIADD3.X UR19, UPT, UPT, URZ, UR29, URZ, UP4, !UPT ;  /* 0x0000001dff137290 */ /* 0x000fe4000a7fe4ff */
[----:B------:R-:W-:Y:S02]  /*0fe0*/  UISETP.GT.U32.AND UP0, UPT, UR28, UR25, UPT ;  /* 0x000000191c00728c */ /* 0x000fe4000bf04070 */
[----:B------:R-:W-:Y:S02]  /*0ff0*/  UIADD3.X UR60, UP1, UPT, UR60, UR57, URZ, UP1, !UPT ;  /* 0x000000393c3c7290 */ /* 0x000fe40008f3e4ff */
[----:B------:R-:W-:Y:S02]  /*1000*/  UIADD3 UR37, UP2, UPT, UR37, UR32, URZ ;  /* 0x0000002025257290 */ /* 0x000fe4000ff5e0ff */
[----:B------:R-:W-:Y:S02]  /*1010*/  UIMAD.WIDE.U32.X UR68, UR22, UR11, UR68, UP5 ;  /* 0x0000000b164472a5 */ /* 0x000fe4000a8e0444 */
[----:B------:R-:W-:-:S02]  /*1020*/  UIADD3 UR55, UP3, UP4, UR55, UR34, UR74 ;  /* 0x0000002237377290 */ /* 0x000fc4000fc7e04a */
[----:B------:R-:W-:Y:S02]  /*1030*/  UIADD3 UR16, UP5, UPT, UR25, UR16, URZ ;  /* 0x0000001019107290 */ /* 0x000fe4000ffbe0ff */
[----:B------:R-:W-:Y:S02]  /*1040*/  UISETP.GT.U32.AND.EX UP0, UPT, UR29, UR19, UPT, UP0 ;  /* 0x000000131d00728c */ /* 0x000fe4000bf04100 */
[----:B------:R-:W-:Y:S02]  /*1050*/  UIADD3.X UR50, UP2, UPT, UR60, UR50, URZ, UP2, !UPT ;  /* 0x000000323c327290 */ /* 0x000fe4000975e4ff */
[----:B------:R-:W-:Y:S02]  /*1060*/  UIADD3 UR46, UP6, UPT, UR43, UR46, URZ ;  /* 0x0000002e2b2e7290 */ /* 0x000fe4000ffde0ff */
[----:B------:R-:W-:Y:S02]  /*1070*/  UIADD3.X UR51, UPT, UPT, UR51, UR35, URZ, UP3, UP4 ;  /* 0x0000002333337290 */ /* 0x000fe40009fe84ff */
[----:B------:R-:W-:-:S02]  /*1080*/  UIADD3.X UR43, UPT, UPT, UR19, UR54, URZ, UP5, !UPT ;  /* 0x00000036132b7290 */ /* 0x000fc4000affe4ff */
[----:B------:R-:W-:Y:S02]  /*1090*/  UIADD3 UR44, UP3, UPT, UR33, UR16, URZ ;  /* 0x00000010212c7290 */ /* 0x000fe4000ff7e0ff */
[----:B------:R-:W-:Y:S02]  /*10a0*/  USEL UR28, UR28, UR25, UP0 ;  /* 0x000000191c1c7287 */ /* 0x000fe40008000000 */
[----:B------:R-:W-:Y:S01]  /*10b0*/  UIADD3.X UR49, UP2, UP1, UR66, URZ, URZ, UP2, UP1 ;  /* 0x000000ff42317290 */ /* 0x000fe200091424ff */
[----:B------:R-:W-:Y:S01]  /*10c0*/  UMOV UR58, UR47 ;  /* 0x0000002f003a7c82 */ /* 0x000fe20008000000 */
[----:B------:R-:W-:Y:S02]  /*10d0*/  UIADD3 UR72, UP4, UP5, UR33, UR55, UR72 ;  /* 0x0000003721487290 */ /* 0x000fe4000fd9e048 */
[----:B------:R-:W-:Y:S02]  /*10e0*/  UIMAD UR47, UR50, UR62, URZ ;  /* 0x0000003e322f72a4 */ /* 0x000fe4000f8e02ff */
[----:B------:R-:W-:-:S02]  /*10f0*/  UIADD3.X UR25, UPT, UPT, URZ, UR43, URZ, UP3, !UPT ;  /* 0x0000002bff197290 */ /* 0x000fc40009ffe4ff */
[----:B------:R-:W-:Y:S02]  /*1100*/  USEL UR29, UR29, UR19, UP0 ;  /* 0x000000131d1d7287 */ /* 0x000fe40008000000 */
[----:B------:R-:W-:Y:S02]  /*1110*/  UISETP.GT.U32.AND UP3, UPT, UR28, UR16, UPT ;  /* 0x000000101c00728c */ /* 0x000fe4000bf64070 */
[----:B------:R-:W-:Y:S02]  /*1120*/  UIADD3.X UR66, UPT, UPT, UR67, URZ, URZ, UP2, UP1 ;  /* 0x000000ff43427290 */ /* 0x000fe400097e24ff */
[----:B------:R-:W-:Y:S02]  /*1130*/  UIMAD.WIDE.U32.X UR58, UR22, UR9, UR58, UP6 ;  /* 0x00000009163a72a5 */ /* 0x000fe4000b0e043a */
[----:B------:R-:W-:Y:S02]  /*1140*/  UIADD3.X UR19, UPT, UPT, URZ, UR51, URZ, UP4, UP5 ;  /* 0x00000033ff137290 */ /* 0x000fe4000a7ea4ff */
[----:B------:R-:W-:-:S02]  /*1150*/  UIADD3 UR49, UP2, UPT, UR49, UR20, URZ ;  /* 0x0000001431317290 */ /* 0x000fc4000ff5e0ff */
[----:B------:R-:W-:Y:S02]  /*1160*/  UIMAD.WIDE.U32 UR22, UR37, UR62, URZ ;  /* 0x0000003e251672a5 */ /* 0x000fe4000f8e00ff */
[----:B------:R-:W-:Y:S02]  /*1170*/  UISETP.GT.U32.AND UP4, UPT, UR16, UR44, UPT ;  /* 0x0000002c1000728c */ /* 0x000fe4000bf84070 */
[----:B------:R-:W-:Y:S02]  /*1180*/  UIMAD UR20, UR37, UR63, UR47 ;  /* 0x0000003f251472a4 */ /* 0x000fe4000f8e022f */
[----:B------:R-:W-:Y:S02]  /*1190*/  UISETP.GT.U32.AND.EX UP3, UPT, UR29, UR43, UPT, UP3 ;  /* 0x0000002b1d00728c */ /* 0x000fe4000bf64130 */
[----:B------:R-:W-:Y:S02]  /*11a0*/  UIADD3 UR30, UP5, UPT, UR44, UR30, URZ ;  /* 0x0000001e2c1e7290 */ /* 0x000fe4000ffbe0ff */
[----:B------:R-:W-:-:S02]  /*11b0*/  UISETP.GT.U32.AND.EX UP4, UPT, UR43, UR25, UPT, UP4 ;  /* 0x000000192b00728c */ /* 0x000fc4000bf84140 */
[----:B------:R-:W-:Y:S02]  /*11c0*/  UIADD3.X UR26, UP2, UPT, UR66, UR26, URZ, UP2, !UPT ;  /* 0x0000001a421a7290 */ /* 0x000fe4000975e4ff */
[----:B------:R-:W-:Y:S02]  /*11d0*/  UIADD3 UR42, UP1, UPT, UR49, UR42, URZ ;  /* 0x0000002a312a7290 */ /* 0x000fe4000ff3e0ff */
[----:B------:R-:W-:Y:S02]  /*11e0*/  UIADD3 UR20, UPT, UPT, UR23, UR20, URZ ;  /* 0x0000001417147290 */ /* 0x000fe4000fffe0ff */
[----:B------:R-:W-:Y:S02]  /*11f0*/  USEL UR23, URZ, 0x1, !UP3 ;  /* 0x00000001ff177887 */ /* 0x000fe4000d800000 */
[----:B------:R-:W-:Y:S02]  /*1200*/  UIADD3.X UR77, UPT, UPT, UR25, UR77, URZ, UP5, !UPT ;  /* 0x0000004d194d7290 */ /* 0x000fe4000affe4ff */
[----:B------:R-:W-:-:S02]  /*1210*/  USEL UR44, UR16, UR44, UP4 ;  /* 0x0000002c102c7287 */ /* 0x000fc4000a000000 */
[----:B------:R-:W-:Y:S02]  /*1220*/  USEL UR25, UR43, UR25, UP4 ;  /* 0x000000192b197287 */ /* 0x000fe4000a000000 */
[----:B------:R-:W-:Y:S02]  /*1230*/  UIADD3.X UR46, UP3, UPT, UR26, UR46, URZ, UP1, !UPT ;  /* 0x0000002e1a2e7290 */ /* 0x000fe40008f7e4ff */
[----:B------:R-:W-:Y:S02]  /*1240*/  UIADD3 UR40, UP6, UPT, UR30, UR40, URZ ;  /* 0x000000281e287290 */ /* 0x000fe4000ffde0ff */
[----:B------:R-:W-:Y:S02]  /*1250*/  UIADD3 UR23, UP1, UP4, UR23, UR17, UR76 ;  /* 0x0000001117177290 */ /* 0x000fe4000fc3e04c */
[----:B------:R-:W-:Y:S02]  /*1260*/  UISETP.GE.U32.AND UP5, UPT, UR40, UR30, UPT ;  /* 0x0000001e2800728c */ /* 0x000fe4000bfa6070 */
[----:B------:R-:W-:-:S02]  /*1270*/  UIADD3.X UR71, UPT, UPT, UR71, UR77, URZ, UP6, !UPT ;  /* 0x0000004d47477290 */ /* 0x000fc4000b7fe4ff */
[----:B------:R-:W-:Y:S02]  /*1280*/  UIADD3.X UR43, UPT, UPT, URZ, UR27, URZ, UP1, UP4 ;  /* 0x0000001bff2b7290 */ /* 0x000fe40008fe84ff */
[----:B------:R-:W-:Y:S02]  /*1290*/  UIADD3 UR23, UP1, UP4, UR23, UR36, UR65 ;  /* 0x0000002417177290 */ /* 0x000fe4000fc3e041 */
[----:B------:R-:W-:Y:S02]  /*12a0*/  UIMAD.WIDE.U32 UR28, UR20, UR4, URZ ;  /* 0x00000004141c72a5 */ /* 0x000fe4000f8e00ff */
[----:B------:R-:W-:Y:S02]  /*12b0*/  UISETP.GE.U32.AND.EX UP5, UPT, UR71, UR77, UPT, UP5 ;  /* 0x0000004d4700728c */ /* 0x000fe4000bfa6150 */
[----:B------:R-:W-:Y:S02]  /*12c0*/  UIMAD.WIDE.U32 UR16, UR20, UR6, URZ ;  /* 0x00000006141072a5 */ /* 0x000fe4000f8e00ff */
[----:B------:R-:W-:-:S02]  /*12d0*/  UIADD3.X UR43, UPT, UPT, UR43, UR31, URZ, UP1, UP4 ;  /* 0x0000001f2b2b7290 */ /* 0x000fc40008fe84ff */
[----:B------:R-:W-:Y:S02]  /*12e0*/  UISETP.GT.U32.AND UP1, UPT, UR44, UR30, UPT ;  /* 0x0000001e2c00728c */ /* 0x000fe4000bf24070 */
[----:B------:R-:W-:Y:S02]  /*12f0*/  UIADD3.X UR30, UP2, UP3, UR58, URZ, URZ, UP3, UP2 ;  /* 0x000000ff3a1e7290 */ /* 0x000fe40009b444ff */
[----:B------:R-:W-:Y:S02]  /*1300*/  UIMAD.WIDE.U32 UR28, UP4, UR22, UR5, UR28 ;  /* 0x00000005161c72a5 */ /* 0x000fe4000f88001c */
[----:B------:R-:W-:Y:S02]  /*1310*/  UIMAD.WIDE.U32 UR32, UR22, UR4, URZ ;  /* 0x00000004162072a5 */ /* 0x000fe4000f8e00ff */
[----:B------:R-:W-:Y:S02]  /*1320*/  USEL UR44, URZ, 0x1, UP5 ;  /* 0x00000001ff2c7887 */ /* 0x000fe4000a800000 */
[----:B------:R-:W-:-:S02]  /*1330*/  UIMAD.WIDE.U32 UR16, UP5, UR22, UR7, UR16 ;  /* 0x00000007161072a5 */ /* 0x000fc4000f8a0010 */
[----:B------:R-:W-:Y:S02]  /*1340*/  UIMAD.WIDE.U32 UR34, UR22, UR6, URZ ;  /* 0x00000006162272a5 */ /* 0x000fe4000f8e00ff */
[----:B------:R-:W-:Y:S02]  /*1350*/  UISETP.GT.U32.AND.EX UP1, UPT, UR25, UR77, UPT, UP1 ;  /* 0x0000004d1900728c */ /* 0x000fe4000bf24110 */
[----:B------:R-:W-:Y:S02]  /*1360*/  UIADD3.X UR58, UPT, UPT, UR59, URZ, URZ, UP2, UP3 ;  /* 0x000000ff3b3a7290 */ /* 0x000fe400097e64ff */
[----:B------:R-:W-:Y:S02]  /*1370*/  UIADD3 URZ, UP0, UPT, UR37, UR32, URZ ;  /* 0x0000002025ff7290 */ /* 0x000fe4000ff1e0ff */
[----:B------:R-:W-:Y:S02]  /*1380*/  UIADD3 UR40, UP2, UPT, UR30, UR40, URZ ;  /* 0x000000281e287290 */ /* 0x000fe4000ff5e0ff */
[----:B------:R-:W-:-:S02]  /*1390*/  UIADD3.X UR31, UPT, UPT, URZ, URZ, URZ, UP4, !UPT ;  /* 0x000000ffff1f7290 */ /* 0x000fc4000a7fe4ff */
[----:B------:R-:W-:Y:S02]  /*13a0*/  UIADD3 UR47, UP3, UPT, UR33, UR28, URZ ;  /* 0x0000001c212f7290 */ /* 0x000fe4000ff7e0ff */
[----:B------:R-:W-:Y:S02]  /*13b0*/  UIMAD.WIDE.U32 UR26, UR20, UR8, URZ ;  /* 0x00000008141a72a5 */ /* 0x000fe4000f8e00ff */
[----:B------:R-:W-:Y:S02]  /*13c0*/  UIADD3.X UR33, UPT, UPT, URZ, URZ, URZ, UP5, !UPT ;  /* 0x000000ffff217290 */ /* 0x000fe4000affe4ff */
[----:B------:R-:W-:Y:S01]  /*13d0*/  UIADD3 UR28, UP4, UPT, UR35, UR16, URZ ;  /* 0x00000010231c7290 */ /* 0x000fe2000ff9e0ff */
[----:B------:R-:W-:Y:S01]  /*13e0*/  UMOV UR30, UR29 ;  /* 0x0000001d001e7c82 */ /* 0x000fe20008000000 */
[----:B------:R-:W-:Y:S02]  /*13f0*/  USEL UR16, URZ, 0x1, !UP1 ;  /* 0x00000001ff107887 */ /* 0x000fe4000c800000 */
[----:B------:R-:W-:-:S02]  /*1400*/  UIADD3.X UR71, UP2, UPT, UR58, UR71, URZ, UP2, !UPT ;  /* 0x000000473a477290 */ /* 0x000fc4000975e4ff */
[----:B------:R-:W-:Y:S02]  /*1410*/  UIADD3 UR52, UP1, UPT, UR40, UR52, URZ ;  /* 0x0000003428347290 */ /* 0x000fe4000ff3e0ff */
[----:B------:R-:W-:Y:S01]  /*1420*/  UIMAD.WIDE.U32.X UR30, UR20, UR5, UR30, UP3 ;  /* 0x00000005141e72a5 */ /* 0x000fe200098e041e */
[----:B------:R-:W-:Y:S01]  /*1430*/  UMOV UR32, UR17 ;  /* 0x0000001100207c82 */ /* 0x000fe20008000000 */
[----:B------:R-:W-:Y:S02]  /*1440*/  UIADD3.X URZ, UP0, UPT, UR50, UR47, URZ, UP0, !UPT ;  /* 0x0000002f32ff7290 */ /* 0x000fe4000871e4ff */
[----:B------:R-:W-:Y:S02]  /*1450*/  UIMAD.WIDE.U32 UR26, UP6, UR22, UR9, UR26 ;  /* 0x00000009161a72a5 */ /* 0x000fe4000f8c001a */
[----:B------:R-:W-:Y:S02]  /*1460*/  UIMAD.WIDE.U32.X UR32, UR20, UR7, UR32, UP4 ;  /* 0x00000007142072a5 */ /* 0x000fe4000a0e0420 */
[----:B------:R-:W-:-:S02]  /*1470*/  UIMAD.WIDE.U32 UR38, UR22, UR8, URZ ;  /* 0x00000008162672a5 */ /* 0x000fc4000f8e00ff */
[----:B------:R-:W-:Y:S02]  /*1480*/  UIADD3 UR16, UP4, UP3, UR16, UR23, UR41 ;  /* 0x0000001710107290 */ /* 0x000fe4000fb9e029 */
[----:B------:R-:W-:Y:S02]  /*1490*/  UIADD3.X UR24, UP1, UPT, UR71, UR24, URZ, UP1, !UPT ;  /* 0x0000001847187290 */ /* 0x000fe40008f3e4ff */
[----:B------:R-:W-:Y:S02]  /*14a0*/  UIADD3.X UR23, UP0, UPT, URZ, UR30, URZ, UP0, !UPT ;  /* 0x0000001eff177290 */ /* 0x000fe4000871e4ff */
[----:B------:R-:W-:Y:S02]  /*14b0*/  UIADD3.X UR25, UPT, UPT, URZ, URZ, URZ, UP6, !UPT ;  /* 0x000000ffff197290 */ /* 0x000fe4000b7fe4ff */
[----:B------:R-:W-:Y:S02]  /*14c0*/  UIADD3 UR26, UP6, UPT, UR39, UR26, URZ ;  /* 0x0000001a271a7290 */ /* 0x000fe4000ffde0ff */
[----:B------:R-:W-:-:S02]  /*14d0*/  UIADD3.X UR35, UP1, UP2, UR68, URZ, URZ, UP1, UP2 ;  /* 0x000000ff44237290 */ /* 0x000fc40008a244ff */
[----:B------:R-:W-:Y:S02]  /*14e0*/  UIADD3.X UR39, UPT, UPT, URZ, UR31, URZ, UP0, !UPT ;  /* 0x0000001fff277290 */ /* 0x000fe400087fe4ff */
[----:B------:R-:W-:Y:S02]  /*14f0*/  UIADD3 UR23, UP0, UPT, UR23, UR42, URZ ;  /* 0x0000002a17177290 */ /* 0x000fe4000ff1e0ff */
[----:B------:R-:W-:Y:S02]  /*1500*/  UIADD3.X UR68, UPT, UPT, UR69, URZ, URZ, UP1, UP2 ;  /* 0x000000ff45447290 */ /* 0x000fe40008fe44ff */
[----:B------:R-:W-:Y:S02]  /*1510*/  UIADD3.X UR39, UP0, UPT, UR39, UR46, URZ, UP0, !UPT ;  /* 0x0000002e27277290 */ /* 0x000fe4000871e4ff */
[----:B------:R-:W-:Y:S02]  /*1520*/  UIADD3 UR23, UP1, UPT, UR23, UR34, URZ ;  /* 0x0000002217177290 */ /* 0x000fe4000ff3e0ff */
[----:B------:R-:W-:-:S02]  /*1530*/  UIADD3 UR35, UP2, UPT, UR35, UR14, URZ ;  /* 0x0000000e23237290 */ /* 0x000fc4000ff5e0ff */
[----:B------:R-:W-:Y:S02]  /*1540*/  UIADD3.X UR39, UP1, UPT, UR39, UR28, URZ, UP1, !UPT ;  /* 0x0000001c27277290 */ /* 0x000fe40008f3e4ff */
[----:B------:R-:W-:Y:S02]  /*1550*/  UIADD3.X UR34, UPT, UPT, UR68, UR21, URZ, UP2, !UPT ;  /* 0x0000001544227290 */ /* 0x000fe400097fe4ff */
[----:B------:R-:W-:Y:S02]  /*1560*/  UISETP.GE.U32.AND UP2, UPT, UR35, UR14, UPT ;  /* 0x0000000e2300728c */ /* 0x000fe4000bf46070 */
[----:B------:R-:W-:Y:S02]  /*1570*/  UIMAD UR14, UR39, UR62, URZ ;  /* 0x0000003e270e72a4 */ /* 0x000fe4000f8e02ff */
[----:B------:R-:W-:Y:S02]  /*1580*/  UIMAD.WIDE.U32 UR28, UR23, UR62, URZ ;  /* 0x0000003e171c72a5 */ /* 0x000fe4000f8e00ff */
[----:B------:R-:W-:-:S02]  /*1590*/  UIMAD UR14, UR23, UR63, UR14 ;  /* 0x0000003f170e72a4 */ /* 0x000fc4000f8e020e */
[----:B------:R-:W-:Y:S02]  /*15a0*/  UIADD3.X UR17, UPT, UPT, URZ, UR43, URZ, UP4, UP3 ;  /* 0x0000002bff117290 */ /* 0x000fe4000a7e64ff */
[----:B------:R-:W-:Y:S02]  /*15b0*/  UIADD3 UR29, UPT, UPT, UR29, UR14, URZ ;  /* 0x0000000e1d1d7290 */ /* 0x000fe4000fffe0ff */
[----:B------:R-:W-:Y:S02]  /*15c0*/  UIADD3 UR16, UP3, UP4, UR16, UR48, UR73 ;  /* 0x0000003010107290 */ /* 0x000fe4000fc7e049 */
[----:B------:R-:W-:Y:S02]  /*15d0*/  UISETP.GE.U32.AND.EX UP2, UPT, UR34, UR21, UPT, UP2 ;  /* 0x000000152200728c */ /* 0x000fe4000bf46120 */
[----:B------:R-:W-:Y:S02]  /*15e0*/  UIMAD.WIDE.U32 UR30, UR29, UR4, URZ ;  /* 0x000000041d1e72a5 */ /* 0x000fe4000f8e00ff */
[----:B------:R-:W-:-:S02]  /*15f0*/  UIADD3.X UR17, UPT, UPT, UR17, UR18, URZ, UP3, UP4 ;  /* 0x0000001211117290 */ /* 0x000fc40009fe84ff */
[----:B------:R-:W-:Y:S02]  /*1600*/  USEL UR21, URZ, 0x1, UP2 ;  /* 0x00000001ff157887 */ /* 0x000fe40009000000 */
[----:B------:R-:W-:Y:S02]  /*1610*/  UIADD3.X UR18, UP0, UP1, UR32, URZ, URZ, UP1, UP0 ;  /* 0x000000ff20127290 */ /* 0x000fe400089004ff */
[----:B------:R-:W-:Y:S02]  /*1620*/  UIMAD.WIDE.U32 UR40, UR28, UR4, URZ ;  /* 0x000000041c2872a5 */ /* 0x000fe4000f8e00ff */
[----:B------:R-:W-:Y:S02]  /*1630*/  UIMAD.WIDE.U32 UR30, UP2, UR28, UR5, UR30 ;  /* 0x000000051c1e72a5 */ /* 0x000fe4000f84001e */
[----:B------:R-:W-:Y:S02]  /*1640*/  UIADD3.X UR33, UPT, UPT, UR33, URZ, URZ, UP0, UP1 ;  /* 0x000000ff21217290 */ /* 0x000fe400087e24ff */
[----:B------:R-:W-:-:S02]  /*1650*/  UIADD3 URZ, UP0, UPT, UR23, UR40, URZ ;  /* 0x0000002817ff7290 */ /* 0x000fc4000ff1e0ff */
[----:B------:R-:W-:Y:S02]  /*1660*/  UIADD3.X UR43, UPT, UPT, URZ, URZ, URZ, UP2, !UPT ;  /* 0x000000ffff2b7290 */ /* 0x000fe400097fe4ff */
[----:B------:R-:W-:Y:S01]  /*1670*/  UIADD3 UR40, UP2, UPT, UR41, UR30, URZ ;  /* 0x0000001e29287290 */ /* 0x000fe2000ff5e0ff */
[----:B------:R-:W-:Y:S01]  /*1680*/  UMOV UR42, UR31 ;  /* 0x0000001f002a7c82 */ /* 0x000fe20008000000 */
[----:B------:R-:W-:Y:S02]  /*1690*/  UIADD3 UR52, UP1, UPT, UR18, UR52, URZ ;  /* 0x0000003412347290 */ /* 0x000fe4000ff3e0ff */
[----:B------:R-:W-:Y:S02]  /*16a0*/  UIADD3.X URZ, UP0, UPT, UR39, UR40, URZ, UP0, !UPT ;  /* 0x0000002827ff7290 */ /* 0x000fe4000871e4ff */
[----:B------:R-:W-:Y:S02]  /*16b0*/  UIMAD.WIDE.U32.X UR40, UR29, UR5, UR42, UP2 ;  /* 0x000000051d2872a5 */ /* 0x000fe400090e042a */
[----:B------:R-:W-:-:S02]  /*16c0*/  UIMAD.WIDE.U32 UR30, UR29, UR6, URZ ;  /* 0x000000061d1e72a5 */ /* 0x000fc4000f8e00ff */
[----:B------:R-:W-:Y:S02]  /*16d0*/  UIADD3.X UR18, UP0, UPT, URZ, UR40, URZ, UP0, !UPT ;  /* 0x00000028ff127290 */ /* 0x000fe4000871e4ff */
[----:B------:R-:W-:Y:S02]  /*16e0*/  UIADD3.X UR24, UP1, UPT, UR33, UR24, URZ, UP1, !UPT ;  /* 0x0000001821187290 */ /* 0x000fe40008f3e4ff */
[----:B------:R-:W-:Y:S02]  /*16f0*/  UIADD3 UR38, UP2, UPT, UR52, UR38, URZ ;  /* 0x0000002634267290 */ /* 0x000fe4000ff5e0ff */
[----:B------:R-:W-:Y:S02]  /*1700*/  UIADD3 UR16, UP3, UP4, UR44, UR16, UR15 ;  /* 0x000000102c107290 */ /* 0x000fe4000fc7e00f */
[----:B------:R-:W-:Y:S02]  /*1710*/  UIMAD.WIDE.U32 UR14, UR28, UR6, URZ ;  /* 0x000000061c0e72a5 */ /* 0x000fe4000f8e00ff */
[----:B------:R-:W-:-:S02]  /*1720*/  UIMAD.WIDE.U32 UR30, UP5, UR28, UR7, UR30 ;  /* 0x000000071c1e72a5 */ /* 0x000fc4000f8a001e */
[----:B------:R-:W-:Y:S02]  /*1730*/  UIADD3.X UR40, UPT, UPT, URZ, UR41, URZ, UP0, !UPT ;  /* 0x00000029ff287290 */ /* 0x000fe400087fe4ff */
[----:B------:R-:W-:Y:S02]  /*1740*/  UIADD3.X UR26, UP2, UPT, UR24, UR26, URZ, UP2, !UPT ;  /* 0x0000001a181a7290 */ /* 0x000fe4000975e4ff */
[----:B------:R-:W-:Y:S02]  /*1750*/  UIADD3 UR18, UP0, UPT, UR18, UR38, URZ ;  /* 0x0000002612127290 */ /* 0x000fe4000ff1e0ff */
[----:B------:R-:W-:Y:S02]  /*1760*/  UIADD3.X UR17, UPT, UPT, URZ, UR17, URZ, UP3, UP4 ;  /* 0x00000011ff117290 */ /* 0x000fe40009fe84ff */
[----:B------:R-:W-:Y:S02]  /*1770*/  UIMAD.WIDE.U32 UR36, UR20, UR10, URZ ;  /* 0x0000000a142472a5 */ /* 0x000fe4000f8e00ff */
[----:B------:R-:W-:-:S02]  /*1780*/  UIADD3 UR32, UP3, UPT, UR21, UR45, URZ ;  /* 0x0000002d15207290 */ /* 0x000fc4000ff7e0ff */
[----:B------:R-:W-:Y:S01]  /*1790*/  UIADD3 UR21, UP4, UPT, UR15, UR30, URZ ;  /* 0x0000001e0f157290 */ /* 0x000fe2000ff9e0ff */
[----:B------:R-:W-:Y:S01]  /*17a0*/  UMOV UR24, UR27 ;  /* 0x0000001b00187c82 */ /* 0x000fe20008000000 */
[----:B------:R-:W-:Y:S02]  /*17b0*/  UIADD3.X UR15, UP0, UPT, UR40, UR26, URZ, UP0, !UPT ;  /* 0x0000001a280f7290 */ /* 0x000fe4000871e4ff */
[----:B------:R-:W-:Y:S02]  /*17c0*/  UIMAD.WIDE.U32.X UR40, UR20, UR9, UR24, UP6 ;  /* 0x00000009142872a5 */ /* 0x000fe4000b0e0418 */
[----:B------:R-:W-:Y:S02]  /*17d0*/  UIMAD.WIDE.U32 UR36, UP6, UR22, UR11, UR36 ;  /* 0x0000000b162472a5 */ /* 0x000fe4000f8c0024 */
[----:B------:R-:W-:Y:S02]  /*17e0*/  UIMAD.WIDE.U32 UR38, UR22, UR10, URZ ;  /* 0x0000000a162672a5 */ /* 0x000fe4000f8e00ff */
[----:B------:R-:W-:-:S02]  /*17f0*/  UIADD3.X UR27, UPT, UPT, URZ, URZ, URZ, UP6, !UPT ;  /* 0x000000ffff1b7290 */ /* 0x000fc4000b7fe4ff */
[----:B------:R-:W-:Y:S01]  /*1800*/  UIADD3 UR25, UP6, UPT, UR39, UR36, URZ ;  /* 0x0000002427197290 */ /* 0x000fe2000ffde0ff */
[----:B------:R-:W-:Y:S01]  /*1810*/  UMOV UR26, UR37 ;  /* 0x00000025001a7c82 */ /* 0x000fe20008000000 */
[----:B------:R-:W-:Y:S02]  /*1820*/  UIADD3.X UR46, UPT, UPT, URZ, UR64, URZ, UP3, !UPT ;  /* 0x00000040ff2e7290 */ /* 0x000fe40009ffe4ff */
[----:B------:R-:W-:Y:S02]  /*1830*/  UIMAD.WIDE.U32.X UR26, UR20, UR11, UR26, UP6 ;  /* 0x0000000b141a72a5 */ /* 0x000fe4000b0e041a */
[----:B------:R-:W-:Y:S02]  /*1840*/  UISETP.GE.U32.AND UP6, UPT, UR32, UR45, UPT ;  /* 0x0000002d2000728c */ /* 0x000fe4000bfc6070 */
[----:B------:R-:W-:Y:S02]  /*1850*/  UIADD3.X UR44, UP1, UP2, UR40, URZ, URZ, UP2, UP1 ;  /* 0x000000ff282c7290 */ /* 0x000fe400092224ff */
[----:B------:R-:W-:-:S02]  /*1860*/  UISETP.GE.U32.AND.EX UP6, UPT, UR46, UR64, UPT, UP6 ;  /* 0x000000402e00728c */ /* 0x000fc4000bfc6160 */
[----:B------:R-:W-:Y:S02]  /*1870*/  UIADD3.X UR47, UPT, UPT, UR41, URZ, URZ, UP1, UP2 ;  /* 0x000000ff292f7290 */ /* 0x000fe40008fe44ff */
[----:B------:R-:W-:Y:S02]  /*1880*/  USEL UR40, URZ, 0x1, UP6 ;  /* 0x00000001ff287887 */ /* 0x000fe4000b000000 */
[----:B------:R-:W-:Y:S02]  /*1890*/  UIADD3 UR44, UP1, UPT, UR44, UR35, URZ ;  /* 0x000000232c2c7290 */ /* 0x000fe4000ff3e0ff */
[----:B------:R-:W-:Y:S02]  /*18a0*/  UIADD3 UR40, UP2, UPT, UR40, UR72, URZ ;  /* 0x0000004828287290 */ /* 0x000fe4000ff5e0ff */
[----:B------:R-:W-:Y:S02]  /*18b0*/  UIADD3.X UR47, UP1, UPT, UR47, UR34, URZ, UP1, !UPT ;  /* 0x000000222f2f7290 */ /* 0x000fe40008f3e4ff */
[----:B------:R-:W-:-:S02]  /*18c0*/  UIADD3.X UR45, UPT, UPT, URZ, UR19, URZ, UP2, !UPT ;  /* 0x00000013ff2d7290 */ /* 0x000fc400097fe4ff */
[----:B------:R-:W-:Y:S02]  /*18d0*/  UIADD3 UR44, UP2, UPT, UR44, UR38, URZ ;  /* 0x000000262c2c7290 */ /* 0x000fe4000ff5e0ff */
[----:B------:R-:W-:Y:S02]  /*18e0*/  UIMAD.WIDE.U32 UR36, UR29, UR8, URZ ;  /* 0x000000081d2472a5 */ /* 0x000fe4000f8e00ff */
[----:B------:R-:W-:Y:S02]  /*18f0*/  UIADD3 UR18, UP3, UPT, UR18, UR14, URZ ;  /* 0x0000000e12127290 */ /* 0x000fe4000ff7e0ff */
[----:B------:R-:W-:Y:S02]  /*1900*/  UIADD3.X UR47, UP2, UPT, UR47, UR25, URZ, UP2, !UPT ;  /* 0x000000192f2f7290 */ /* 0x000fe4000975e4ff */
[----:B------:R-:W-:Y:S02]  /*1910*/  UIMAD.WIDE.U32 UR36, UP6, UR28, UR9, UR36 ;  /* 0x000000091c2472a5 */ /* 0x000fe4000f8c0024 */
[----:B------:R-:W-:-:S02]  /*1920*/  UIMAD.WIDE.U32 UR22, UR28, UR8, URZ ;  /* 0x000000081c1672a5 */ /* 0x000fc4000f8e00ff */
[----:B------:R-:W-:Y:S02]  /*1930*/  UIADD3.X UR24, UP3, UPT, UR15, UR21, URZ, UP3, !UPT ;  /* 0x000000150f187290 */ /* 0x000fe40009f7e4ff */
[----:B------:R-:W-:Y:S02]  /*1940*/  UIADD3.X UR25, UP1, UP2, UR26, URZ, URZ, UP2, UP1 ;  /* 0x000000ff1a197290 */ /* 0x000fe400092224ff */
[----:B------:R-:W-:Y:S02]  /*1950*/  UIADD3.X UR33, UPT, UPT, URZ, URZ, URZ, UP6, !UPT ;  /* 0x000000ffff217290 */ /* 0x000fe4000b7fe4ff */
[----:B------:R-:W-:Y:S02]  /*1960*/  UIADD3 UR41, UP6, UPT, UR23, UR36, URZ ;  /* 0x0000002417297290 */ /* 0x000fe4000ffde0ff */
[----:B------:R-:W-:Y:S02]  /*1970*/  UIMAD UR21, UR24, UR62, URZ ;  /* 0x0000003e181572a4 */ /* 0x000fe4000f8e02ff */
[----:B------:R-:W-:-:S02]  /*1980*/  UIMAD.WIDE.U32 UR42, UR29, UR10, URZ ;  /* 0x0000000a1d2a72a5 */ /* 0x000fc4000f8e00ff */
[----:B------:R-:W-:Y:S02]  /*1990*/  UIADD3.X UR23, UPT, UPT, UR27, URZ, URZ, UP1, UP2 ;  /* 0x000000ff1b177290 */ /* 0x000fe40008fe44ff */
[----:B------:R-:W-:Y:S02]  /*19a0*/  UIADD3 UR25, UP2, UPT, UR25, UR32, URZ ;  /* 0x0000002019197290 */ /* 0x000fe4000ff5e0ff */
[----:B------:R-:W-:Y:S02]  /*19b0*/  UIADD3.X UR39, UPT, UPT, URZ, URZ, URZ, UP5, !UPT ;  /* 0x000000ffff277290 */ /* 0x000fe4000affe4ff */
[----:B------:R-:W-:Y:S02]  /*19c0*/  UIMAD UR63, UR18, UR63, UR21 ;  /* 0x0000003f123f72a4 */ /* 0x000fe4000f8e0215 */
[----:B------:R-:W-:Y:S02]  /*19d0*/  UIMAD.WIDE.U32 UR34, UP5, UR28, UR11, UR42 ;  /* 0x0000000b1c2272a5 */ /* 0x000fe4000f8a002a */
[----:B------:R-:W-:-:S02]  /*19e0*/  UIMAD.WIDE.U32 UR20, UR28, UR10, URZ ;  /* 0x0000000a1c1472a5 */ /* 0x000fc4000f8e00ff */
[----:B------:R-:W-:Y:S01]  /*19f0*/  UIADD3.X UR23, UPT, UPT, UR23, UR46, URZ, UP2, !UPT ;  /* 0x0000002e17177290 */ /* 0x000fe200097fe4ff */
[----:B------:R-:W-:Y:S01]  /*1a00*/  UMOV UR38, UR31 ;  /* 0x0000001f00267c82 */ /* 0x000fe20008000000 */
[----:B------:R-:W-:Y:S02]  /*1a10*/  UISETP.GE.U32.AND UP2, UPT, UR25, UR32, UPT ;  /* 0x000000201900728c */ /* 0x000fe4000bf46070 */
[----:B------:R-:W-:Y:S02]  /*1a20*/  UIMAD.WIDE.U32.X UR30, UR29, UR7, UR38, UP4 ;  /* 0x000000071d1e72a5 */ /* 0x000fe4000a0e0426 */
[----:B------:R-:W-:Y:S02]  /*1a30*/  UIADD3.X UR43, UPT, UPT, URZ, URZ, URZ, UP5, !UPT ;  /* 0x000000ffff2b7290 */ /* 0x000fe4000affe4ff */
[----:B------:R-:W-:Y:S01]  /*1a40*/  UIADD3 UR21, UP4, UPT, UR21, UR34, URZ ;  /* 0x0000002215157290 */ /* 0x000fe2000ff9e0ff */
[----:B------:R-:W-:Y:S01]  /*1a50*/  UMOV UR32, UR37 ;  /* 0x0000002500207c82 */ /* 0x000fe20008000000 */
[----:B------:R-:W-:-:S02]  /*1a60*/  UISETP.GE.U32.AND.EX UP2, UPT, UR23, UR46, UPT, UP2 ;  /* 0x0000002e1700728c */ /* 0x000fc4000bf46120 */
[----:B------:R-:W-:Y:S01]  /*1a70*/  UIMAD.WIDE.U32 UR14, UR18, UR62, URZ ;  /* 0x0000003e120e72a5 */ /* 0x000fe2000f8e00ff */
[----:B------:R-:W-:Y:S01]  /*1a80*/  UMOV UR42, UR35 ;  /* 0x00000023002a7c82 */ /* 0x000fe20008000000 */
[----:B------:R-:W-:Y:S02]  /*1a90*/  UISETP.GE.U32.AND UP1, UPT, UR40, UR72, UPT ;  /* 0x000000482800728c */ /* 0x000fe4000bf26070 */
[----:B------:R-:W-:Y:S02]  /*1aa0*/  UIMAD.WIDE.U32.X UR26, UR29, UR9, UR32, UP6 ;  /* 0x000000091d1a72a5 */ /* 0x000fe4000b0e0420 */
[----:B------:R-:W-:Y:S02]  /*1ab0*/  UIMAD.WIDE.U32.X UR32, UR29, UR11, UR42, UP4 ;  /* 0x0000000b1d2072a5 */ /* 0x000fe4000a0e042a */
[----:B------:R-:W-:Y:S02]  /*1ac0*/  USEL UR43, URZ, 0x1, UP2 ;  /* 0x00000001ff2b7887 */ /* 0x000fe40009000000 */
[----:B------:R-:W-:-:S02]  /*1ad0*/  UIADD3.X UR42, UP0, UP3, UR30, URZ, URZ, UP3, UP0 ;  /* 0x000000ff1e2a7290 */ /* 0x000fc40009b004ff */
[----:B------:R-:W-:Y:S02]  /*1ae0*/  UIADD3 UR63, UPT, UPT, UR15, UR63, URZ ;  /* 0x0000003f0f3f7290 */ /* 0x000fe4000fffe0ff */
[----:B------:R-:W-:Y:S02]  /*1af0*/  UISETP.GE.U32.AND.EX UP1, UPT, UR45, UR19, UPT, UP1 ;  /* 0x000000132d00728c */ /* 0x000fe4000bf26110 */
[----:B------:R-:W-:Y:S02]  /*1b00*/  UIMAD.WIDE.U32 UR38, UR14, UR4, URZ ;  /* 0x000000040e2672a5 */ /* 0x000fe4000f8e00ff */
[----:B------:R-:W-:Y:S02]  /*1b10*/  UIADD3 UR30, UP4, UPT, UR43, UR40, URZ ;  /* 0x000000282b1e7290 */ /* 0x000fe4000ff9e0ff */
[----:B------:R-:W-:Y:S02]  /*1b20*/  UIADD3 UR44, UP2, UPT, UR42, UR44, URZ ;  /* 0x0000002c2a2c7290 */ /* 0x000fe4000ff5e0ff */
[----:B------:R-:W-:-:S02]  /*1b30*/  UIMAD.WIDE.U32 UR42, UR63, UR4, URZ ;  /* 0x000000043f2a72a5 */ /* 0x000fc4000f8e00ff */
[----:B------:R-:W-:Y:S02]  /*1b40*/  USEL UR19, URZ, 0x1, UP1 ;  /* 0x00000001ff137887 */ /* 0x000fe40008800000 */
[----:B------:R-:W-:Y:S02]  /*1b50*/  UIADD3.X UR49, UPT, UPT, UR31, URZ, URZ, UP0, UP3 ;  /* 0x000000ff1f317290 */ /* 0x000fe400087e64ff */
[----:B------:R-:W-:Y:S02]  /*1b60*/  UIADD3 URZ, UP1, UPT, UR18, UR38, URZ ;  /* 0x0000002612ff7290 */ /* 0x000fe4000ff3e0ff */
[----:B------:R-:W-:Y:S02]  /*1b70*/  UIADD3.X UR18, UPT, UPT, URZ, UR45, URZ, UP4, !UPT ;  /* 0x0000002dff127290 */ /* 0x000fe4000a7fe4ff */
[----:B------:R-:W-:Y:S02]  /*1b80*/  UISETP.GE.U32.AND UP0, UPT, UR30, UR40, UPT ;  /* 0x000000281e00728c */ /* 0x000fe4000bf06070 */
[----:B------:R-:W-:-:S02]  /*1b90*/  UIMAD.WIDE.U32 UR42, UP4, UR14, UR5, UR42 ;  /* 0x000000050e2a72a5 */ /* 0x000fc4000f88002a */
[----:B------:R-:W-:Y:S02]  /*1ba0*/  UISETP.GE.U32.AND.EX UP0, UPT, UR18, UR45, UPT, UP0 ;  /* 0x0000002d1200728c */ /* 0x000fe4000bf06100 */
[----:B------:R-:W-:Y:S02]  /*1bb0*/  UIADD3.X UR49, UP2, UPT, UR49, UR47, URZ, UP2, !UPT ;  /* 0x0000002f31317290 */ /* 0x000fe4000975e4ff */
        /* <DEDUP_REMOVED lines=10> */
[----:B------:R-:W-:-:S02]  /*1c60*/  UIMAD.WIDE.U32 UR46, UR63, UR8, URZ ;  /* 0x000000083f2e72a5 */ /* 0x000fc4000f8e00ff */
[----:B------:R-:W-:Y:S02]  /*1c70*/  UIMAD.WIDE.U32 UR42, UP5, UR14, UR7, UR40 ;  /* 0x000000070e2a72a5 */ /* 0x000fe4000f8a0028 */
[----:B------:R-:W-:Y:S02]  /*1c80*/  UIADD3.X UR31, UPT, UPT, UR27, URZ, URZ, UP3, UP2 ;  /* 0x000000ff1b1f7290 */ /* 0x000fe40009fe44ff */
[----:B------:R-:W-:Y:S02]  /*1c90*/  UIMAD.WIDE.U32 UR36, UR14, UR6, URZ ;  /* 0x000000060e2472a5 */ /* 0x000fe4000f8e00ff */
[----:B------:R-:W-:Y:S02]  /*1ca0*/  UIADD3.X UR22, UPT, UPT, URZ, UR45, URZ, UP6, !UPT ;  /* 0x0000002dff167290 */ /* 0x000fe4000b7fe4ff */
[----:B------:R-:W-:Y:S02]  /*1cb0*/  UIADD3 UR15, UP2, UPT, UR15, UR48, URZ ;  /* 0x000000300f0f7290 */ /* 0x000fe4000ff5e0ff */
[----:B------:R-:W-:-:S02]  /*1cc0*/  UIADD3 UR26, UP1, UPT, UR26, UR25, URZ ;  /* 0x000000191a1a7290 */ /* 0x000fc4000ff3e0ff */
[----:B------:R-:W-:Y:S02]  /*1cd0*/  UIMAD.WIDE.U32 UR40, UP4, UR14, UR9, UR46 ;  /* 0x000000090e2872a5 */ /* 0x000fe4000f88002e */
[----:B------:R-:W-:Y:S02]  /*1ce0*/  UIADD3.X UR25, UPT, UPT, URZ, URZ, URZ, UP5, !UPT ;  /* 0x000000ffff197290 */ /* 0x000fe4000affe4ff */
[----:B------:R-:W-:Y:S02]  /*1cf0*/  UIADD3 UR37, UP5, UPT, UR37, UR42, URZ ;  /* 0x0000002a25257290 */ /* 0x000fe4000ffbe0ff */
[----:B------:R-:W-:Y:S02]  /*1d00*/  UIADD3.X UR22, UP2, UPT, UR22, UR49, URZ, UP2, !UPT ;  /* 0x0000003116167290 */ /* 0x000fe4000975e4ff */
[----:B------:R-:W-:Y:S01]  /*1d10*/  UIADD3 UR36, UP3, UPT, UR15, UR36, URZ ;  /* 0x000000240f247290 */ /* 0x000fe2000ff7e0ff */
[----:B------:R-:W-:Y:S01]  /*1d20*/  UMOV UR24, UR43 ;  /* 0x0000002b00187c82 */ /* 0x000fe20008000000 */
[----:B------:R-:W-:-:S02]  /*1d30*/  UIADD3.X UR27, UPT, UPT, URZ, URZ, URZ, UP4, !UPT ;  /* 0x000000ffff1b7290 */ /* 0x000fc4000a7fe4ff */
[----:B------:R-:W-:Y:S02]  /*1d40*/  UIMAD.WIDE.U32.X UR24, UR63, UR7, UR24, UP5 ;  /* 0x000000073f1872a5 */ /* 0x000fe4000a8e0418 */
[----:B------:R-:W-:Y:S02]  /*1d50*/  UIADD3.X UR15, UP4, UPT, UR22, UR37, URZ, UP3, !UPT ;  /* 0x00000025160f7290 */ /* 0x000fe40009f9e4ff */
[----:B------:R-:W-:Y:S02]  /*1d60*/  UIADD3.X UR23, UP1, UPT, UR31, UR23, URZ, UP1, !UPT ;  /* 0x000000171f177290 */ /* 0x000fe40008f3e4ff */
[----:B------:R-:W-:Y:S02]  /*1d70*/  UIADD3 UR20, UP3, UPT, UR26, UR20, URZ ;  /* 0x000000141a147290 */ /* 0x000fe4000ff7e0ff */
[----:B------:R-:W-:Y:S02]  /*1d80*/  UIADD3.X UR22, UP2, UP4, UR24, URZ, URZ, UP4, UP2 ;  /* 0x000000ff18167290 */ /* 0x000fe4000a4444ff */
[----:B------:R-:W-:-:S02]  /*1d90*/  UIADD3.X UR24, UP3, UPT, UR23, UR21, URZ, UP3, !UPT ;  /* 0x0000001517187290 */ /* 0x000fc40009f7e4ff */
[----:B------:R-:W-:Y:S02]  /*1da0*/  UIADD3.X UR23, UPT, UPT, UR25, URZ, URZ, UP2, UP4 ;  /* 0x000000ff19177290 */ /* 0x000fe400097e84ff */
[----:B------:R-:W-:Y:S02]  /*1db0*/  UIMAD.WIDE.U32 UR28, UR14, UR8, URZ ;  /* 0x000000080e1c72a5 */ /* 0x000fe4000f8e00ff */
[----:B------:R-:W-:Y:S02]  /*1dc0*/  UIADD3 UR22, UP2, UPT, UR22, UR20, URZ ;  /* 0x0000001416167290 */ /* 0x000fe4000ff5e0ff */
[----:B------:R-:W-:Y:S02]  /*1dd0*/  USEL UR25, URZ, 0x1, UP0 ;  /* 0x00000001ff197887 */ /* 0x000fe40008000000 */
[----:B------:R-:W-:Y:S02]  /*1de0*/  UIADD3 UR29, UP5, UPT, UR29, UR40, URZ ;  /* 0x000000281d1d7290 */ /* 0x000fe4000ffbe0ff */
[----:B------:R-:W-:-:S02]  /*1df0*/  UIADD3.X UR23, UP0, UPT, UR23, UR24, URZ, UP2, !UPT ;  /* 0x0000001817177290 */ /* 0x000fc4000971e4ff */
[----:B------:R-:W-:Y:S01]  /*1e00*/  UIADD3 UR28, UP4, UPT, UR22, UR28, URZ ;  /* 0x0000001c161c7290 */ /* 0x000fe2000ff9e0ff */
[----:B------:R-:W-:Y:S01]  /*1e10*/  UMOV UR26, UR41 ;  /* 0x00000029001a7c82 */ /* 0x000fe20008000000 */
[----:B------:R-:W-:Y:S02]  /*1e20*/  UIADD3.X UR22, UP3, UP2, UR32, URZ, URZ, UP3, UP1 ;  /* 0x000000ff20167290 */ /* 0x000fe40009a624ff */
[----:B------:R-:W-:Y:S02]  /*1e30*/  UIMAD.WIDE.U32.X UR20, UR63, UR9, UR26, UP5 ;  /* 0x000000093f1472a5 */ /* 0x000fe4000a8e041a */
[----:B------:R-:W-:Y:S02]  /*1e40*/  UIADD3.X UR29, UP1, UPT, UR23, UR29, URZ, UP4, !UPT ;  /* 0x0000001d171d7290 */ /* 0x000fe4000a73e4ff */
[----:B------:R-:W-:Y:S02]  /*1e50*/  UIMAD.WIDE.U32 UR38, UR63, UR10, URZ ;  /* 0x0000000a3f2672a5 */ /* 0x000fe4000f8e00ff */
[----:B------:R-:W-:-:S02]  /*1e60*/  UIADD3.X UR24, UPT, UPT, UR33, URZ, URZ, UP3, UP2 ;  /* 0x000000ff21187290 */ /* 0x000fc40009fe44ff */
[----:B------:R-:W-:Y:S02]  /*1e70*/  UIADD3.X UR20, UP0, UP1, UR20, URZ, URZ, UP1, UP0 ;  /* 0x000000ff14147290 */ /* 0x000fe400089004ff */
[----:B------:R-:W-:Y:S02]  /*1e80*/  UIADD3 UR23, UP2, UPT, UR22, UR30, URZ ;  /* 0x0000001e16177290 */ /* 0x000fe4000ff5e0ff */
[----:B------:R-:W-:Y:S02]  /*1e90*/  UIMAD.WIDE.U32 UR34, UR14, UR10, URZ ;  /* 0x0000000a0e2272a5 */ /* 0x000fe4000f8e00ff */
[----:B------:R-:W-:Y:S02]  /*1ea0*/  UIMAD.WIDE.U32 UR38, UP3, UR14, UR11, UR38 ;  /* 0x0000000b0e2672a5 */ /* 0x000fe4000f860026 */
[----:B------:R-:W-:Y:S02]  /*1eb0*/  UIADD3.X UR22, UPT, UPT, UR21, URZ, URZ, UP0, UP1 ;  /* 0x000000ff15167290 */ /* 0x000fe400087e24ff */
[----:B------:R-:W-:-:S02]  /*1ec0*/  UIADD3.X UR24, UPT, UPT, UR24, UR18, URZ, UP2, !UPT ;  /* 0x0000001218187290 */ /* 0x000fc400097fe4ff */
[----:B------:R-:W-:Y:S02]  /*1ed0*/  UIADD3 UR14, UP0, UPT, UR20, UR23, URZ ;  /* 0x00000017140e7290 */ /* 0x000fe4000ff1e0ff */
[----:B------:R-:W-:Y:S02]  /*1ee0*/  UIADD3.X UR21, UPT, UPT, URZ, URZ, URZ, UP3, !UPT ;  /* 0x000000ffff157290 */ /* 0x000fe40009ffe4ff */
[----:B------:R-:W-:Y:S02]  /*1ef0*/  UIADD3 UR26, UP3, UPT, UR35, UR38, URZ ;  /* 0x00000026231a7290 */ /* 0x000fe4000ff7e0ff */
[----:B------:R-:W-:Y:S02]  /*1f00*/  UIADD3.X UR22, UP0, UPT, UR22, UR24, URZ, UP0, !UPT ;  /* 0x0000001816167290 */ /* 0x000fe4000871e4ff */
[----:B------:R-:W-:Y:S02]  /*1f10*/  UIADD3 UR34, UP1, UPT, UR14, UR34, URZ ;  /* 0x000000220e227290 */ /* 0x000fe4000ff3e0ff */
[----:B------:R-:W-:Y:S01]  /*1f20*/  UISETP.GE.U32.AND UP2, UPT, UR23, UR30, UPT ;  /* 0x0000001e1700728c */ /* 0x000fe2000bf46070 */
[----:B------:R-:W-:Y:S01]  /*1f30*/  UMOV UR20, UR39 ;  /* 0x0000002700147c82 */ /* 0x000fe20008000000 */
[----:B------:R-:W-:-:S02]  /*1f40*/  UIADD3.X UR26, UP1, UPT, UR22, UR26, URZ, UP1, !UPT ;  /* 0x0000001a161a7290 */ /* 0x000fc40008f3e4ff */
[----:B------:R-:W-:Y:S02]  /*1f50*/  UIMAD.WIDE.U32.X UR20, UR63, UR11, UR20, UP3 ;  /* 0x0000000b3f1472a5 */ /* 0x000fe400098e0414 */
[----:B------:R-:W-:Y:S02]  /*1f60*/  UISETP.GE.U32.AND.EX UP2, UPT, UR24, UR18, UPT, UP2 ;  /* 0x000000121800728c */ /* 0x000fe4000bf46120 */
[----:B------:R-:W-:Y:S02]  /*1f70*/  UIADD3.X UR22, UP0, UP1, UR20, URZ, URZ, UP1, UP0 ;  /* 0x000000ff14167290 */ /* 0x000fe400089004ff */
[----:B------:R-:W-:Y:S02]  /*1f80*/  UIADD3 UR16, UP3, UP4, UR25, UR16, UR19 ;  /* 0x0000001019107290 */ /* 0x000fe4000fc7e013 */
[----:B------:R-:W-:Y:S02]  /*1f90*/  USEL UR14, URZ, 0x1, UP2 ;  /* 0x00000001ff0e7887 */ /* 0x000fe40009000000 */
[----:B------:R-:W-:-:S02]  /*1fa0*/  UIADD3.X UR20, UPT, UPT, UR21, URZ, URZ, UP0, UP1 ;  /* 0x000000ff15147290 */ /* 0x000fc400087e24ff */
[----:B------:R-:W-:Y:S02]  /*1fb0*/  UIADD3.X UR17, UPT, UPT, URZ, UR17, URZ, UP3, UP4 ;  /* 0x00000011ff117290 */ /* 0x000fe40009fe84ff */
[----:B------:R-:W-:-:S04]  /*1fc0*/  UIADD3 UR22, UP0, UP1, UR22, UR16, UR14 ;  /* 0x0000001016167290 */ /* 0x000fc8000f91e00e */
[----:B------:R-:W-:Y:S02]  /*1fd0*/  UIADD3.X UR23, UPT, UPT, UR20, UR17, URZ, UP0, UP1 ;  /* 0x0000001114177290 */ /* 0x000fe400087e24ff */
[----:B------:R-:W-:-:S04]  /*1fe0*/  UISETP.GT.U32.AND UP0, UPT, UR22, UR10, UPT ;  /* 0x0000000a1600728c */ /* 0x000fc8000bf04070 */
[----:B------:R-:W-:-:S09]  /*1ff0*/  UISETP.GT.U32.AND.EX UP0, UPT, UR23, UR11, UPT, UP0 ;  /* 0x0000000b1700728c */ /* 0x000fd2000bf04100 */
[----:B------:R-:W-:Y:S05]  /*2000*/  BRA.U UP0, `(.L_x_263) ;  /* 0x0000000100587547 */ /* 0x000fea000b800000 */
[----:B------:R-:W-:Y:S01]  /*2010*/  UISETP.GE.U32.AND UP0, UPT, UR22, UR10, UPT ;  /* 0x0000000a1600728c */ /* 0x000fe2000bf06070 */
[----:B------:R-:W-:Y:S01]  /*2020*/  UMOV UR20, UR34 ;  /* 0x0000002200147c82 */ /* 0x000fe20008000000 */
[----:B------:R-:W-:Y:S02]  /*2030*/  UMOV UR16, UR26 ;  /* 0x0000001a00107c82 */ /* 0x000fe40008000000 */
[----:B------:R-:W-:Y:S01]  /*2040*/  UISETP.GE.U32.AND.EX UP0, UPT, UR23, UR11, UPT, UP0 ;  /* 0x0000000b1700728c */ /* 0x000fe2000bf06100 */
[----:B------:R-:W-:Y:S01]  /*2050*/  UMOV UR17, UR28 ;  /* 0x0000001c00117c82 */ /* 0x000fe20008000000 */
[----:B------:R-:W-:Y:S01]  /*2060*/  UMOV UR18, UR29 ;  /* 0x0000001d00127c82 */ /* 0x000fe20008000000 */
[----:B------:R-:W-:-:S06]  /*2070*/  UMOV UR19, UR15 ;  /* 0x0000000f00137c82 */ /* 0x000fcc0008000000 */
[----:B------:R-:W-:Y:S05]  /*2080*/  BRA.U !UP0, `(.L_x_264) ;  /* 0x00000001088c7547 */ /* 0x000fea000b800000 */
[----:B------:R-:W-:-:S04]  /*2090*/  UISETP.GT.U32.AND UP0, UPT, UR34, UR8, UPT ;  /* 0x000000082200728c */ /* 0x000fc8000bf04070 */
[----:B------:R-:W-:-:S09]  /*20a0*/  UISETP.GT.U32.AND.EX UP0, UPT, UR26, UR9, UPT, UP0 ;  /* 0x000000091a00728c */ /* 0x000fd2000bf04100 */
        /* <DEDUP_REMOVED lines=9> */
[----:B------:R-:W-:-:S04]  /*2140*/  UISETP.GE.U32.AND.EX UP0, UPT, UR15, UR5, UPT, UP0 ;  /* 0x000000050f00728c */ /* 0x000fc8000bf06100 */
[----:B------:R-:W-:-:S09]  /*2150*/  UISETP.LT.U32.OR.EX UP0, UPT, UR29, UR7, !UP0, UP1 ;  /* 0x000000071d00728c */ /* 0x000fd2000c701510 */
[----:B------:R-:W-:Y:S05]  /*2160*/  BRA.U UP0, `(.L_x_264) ;  /* 0x0000000100547547 */ /* 0x000fea000b800000 */
.L_x_263:
[----:B------:R-:W-:Y:S02]  /*2170*/  UISETP.GE.U32.AND UP0, UPT, UR36, UR4, UPT ;  /* 0x000000042400728c */ /* 0x000fe4000bf06070 */
[----:B------:R-:W-:Y:S02]  /*2180*/  UIADD3 UR36, UP1, UPT, UR36, -UR4, URZ ;  /* 0x8000000424247290 */ /* 0x000fe4000ff3e0ff */
[----:B------:R-:W-:Y:S02]  /*2190*/  UISETP.GE.U32.AND.EX UP0, UPT, UR15, UR5, UPT, UP0 ;  /* 0x000000050f00728c */ /* 0x000fe4000bf06100 */
[----:B------:R-:W-:Y:S02]  /*21a0*/  UIADD3.X UR19, UPT, UPT, UR15, ~UR5, URZ, UP1, !UPT ;  /* 0x800000050f137290 */ /* 0x000fe40008ffe4ff */
[----:B------:R-:W-:-:S04]  /*21b0*/  USEL UR17, URZ, 0x1, UP0 ;  /* 0x00000001ff117887 */ /* 0x000fc80008000000 */
[----:B------:R-:W-:-:S04]  /*21c0*/  UIADD3 UR17, UP0, UPT, UR17, UR6, URZ ;  /* 0x0000000611117290 */ /* 0x000fc8000ff1e0ff */
[----:B------:R-:W-:Y:S02]  /*21d0*/  UIADD3.X UR18, UPT, UPT, URZ, UR7, URZ, UP0, !UPT ;  /* 0x00000007ff127290 */ /* 0x000fe400087fe4ff */
[----:B------:R-:W-:-:S04]  /*21e0*/  UISETP.GE.U32.AND UP0, UPT, UR28, UR17, UPT ;  /* 0x000000111c00728c */ /* 0x000fc8000bf06070 */
[----:B------:R-:W-:-:S04]  /*21f0*/  UISETP.GE.U32.AND.EX UP0, UPT, UR29, UR18, UPT, UP0 ;  /* 0x000000121d00728c */ /* 0x000fc8000bf06100 */
[----:B------:R-:W-:-:S04]  /*2200*/  USEL UR14, URZ, 0x1, UP0 ;  /* 0x00000001ff0e7887 */ /* 0x000fc80008000000 */
[----:B------:R-:W-:-:S04]  /*2210*/  UIADD3 UR14, UP0, UPT, UR14, UR8, URZ ;  /* 0x000000080e0e7290 */ /* 0x000fc8000ff1e0ff */
[----:B------:R-:W-:Y:S02]  /*2220*/  UIADD3.X UR16, UPT, UPT, URZ, UR9, URZ, UP0, !UPT ;  /* 0x00000009ff107290 */ /* 0x000fe400087fe4ff */
[----:B------:R-:W-:Y:S02]  /*2230*/  UISETP.GE.U32.AND UP0, UPT, UR34, UR14, UPT ;  /* 0x0000000e2200728c */ /* 0x000fe4000bf06070 */
[----:B------:R-:W-:Y:S02]  /*2240*/  UIADD3 UR20, UP1, UPT, -UR14, UR34, URZ ;  /* 0x000000220e147290 */ /* 0x000fe4000ff3e1ff */
[----:B------:R-:W-:Y:S02]  /*2250*/  UISETP.GE.U32.AND.EX UP0, UPT, UR26, UR16, UPT, UP0 ;  /* 0x000000101a00728c */ /* 0x000fe4000bf06100 */
[----:B------:R-:W-:Y:S02]  /*2260*/  UIADD3.X UR16, UPT, UPT, ~UR16, UR26, URZ, UP1, !UPT ;  /* 0x0000001a10107290 */ /* 0x000fe40008ffe5ff */
[----:B------:R-:W-:-:S02]  /*2270*/  USEL UR15, URZ, 0x1, UP0 ;  /* 0x00000001ff0f7887 */ /* 0x000fc40008000000 */
[----:B------:R-:W-:Y:S02]  /*2280*/  UIADD3 UR17, UP0, UPT, -UR17, UR28, URZ ;  /* 0x0000001c11117290 */ /* 0x000fe4000ff1e1ff */
[----:B------:R-:W-:Y:S02]  /*2290*/  UIADD3 UR22, UP2, UP3, UR22, -UR10, -UR15 ;  /* 0x8000000a16167290 */ /* 0x000fe4000fb5e80f */
[----:B------:R-:W-:Y:S02]  /*22a0*/  UIADD3.X UR18, UPT, UPT, ~UR18, UR29, URZ, UP0, !UPT ;  /* 0x0000001d12127290 */ /* 0x000fe400087fe5ff */
[----:B------:R-:W-:-:S12]  /*22b0*/  UIADD3.X UR23, UPT, UPT, UR23, -0x1, ~UR11, UP2, UP3 ;  /* 0xffffffff17177890 */ /* 0x000fd800097e6c0b */
.L_x_264:
[----:B------:R-:W-:Y:S02]  /*22c0*/  UISETP.GT.U32.AND UP0, UPT, UR36, -0x1, UPT ;  /* 0xffffffff2400788c */ /* 0x000fe4000bf04070 */
[----:B------:R-:W-:Y:S02]  /*22d0*/  USHF.L.W.U32.HI UR24, UR19, 0x1, UR17 ;  /* 0x0000000113187899 */ /* 0x000fe40008010e11 */
[----:B------:R-:W-:Y:S02]  /*22e0*/  UISETP.GT.AND.EX UP0, UPT, UR19, -0x1, UPT, UP0 ;  /* 0xffffffff1300788c */ /* 0x000fe4000bf04300 */
[----:B------:R-:W-:Y:S02]  /*22f0*/  USHF.L.W.U32.HI UR25, UR17, 0x1, UR18 ;  /* 0x0000000111197899 */ /* 0x000fe40008010e12 */
[----:B------:R-:W-:Y:S02]  /*2300*/  UISETP.NE.U32.AND UP2, UPT, UR24, UR17, UPT ;  /* 0x000000111800728c */ /* 0x000fe4000bf45070 */
[----:B------:R-:W-:-:S02]  /*2310*/  UISETP.GE.U32.AND UP1, UPT, UR24, UR17, UPT ;  /* 0x000000111800728c */ /* 0x000fc4000bf26070 */
[----:B------:R-:W-:Y:S02]  /*2320*/  UISETP.NE.AND.EX UP2, UPT, UR25, UR18, UPT, UP2 ;  /* 0x000000121900728c */ /* 0x000fe4000bf45320 */
[----:B------:R-:W-:Y:S02]  /*2330*/  UISETP.GE.U32.AND.EX UP1, UPT, UR25, UR18, UPT, UP1 ;  /* 0x000000121900728c */ /* 0x000fe4000bf26110 */
[----:B------:R-:W-:Y:S02]  /*2340*/  USEL UR14, URZ, 0xffffffff, UP2 ;  /* 0xffffffffff0e7887 */ /* 0x000fe40009000000 */
[----:B------:R-:W-:Y:S02]  /*2350*/  @UP0 USEL UR14, URZ, 0xffffffff, UP1 ;  /* 0xffffffffff0e0887 */ /* 0x000fe40008800000 */
[----:B------:R-:W-:Y:S02]  /*2360*/  USHF.L.U64.HI UR26, UR20, 0x1, UR16 ;  /* 0x00000001141a7899 */ /* 0x000fe40008010210 */
[----:B------:R-:W-:-:S02]  /*2370*/  ULOP3.LUT UR14, UR14, 0x1, URZ, 0xc0, !UPT ;  /* 0x000000010e0e7892 */ /* 0x000fc4000f8ec0ff */
[----:B------:R-:W-:Y:S02]  /*2380*/  USHF.L.U64.HI UR21, UR22, 0x1, UR23 ;  /* 0x0000000116157899 */ /* 0x000fe40008010217 */
[----:B------:R-:W-:Y:S02]  /*2390*/  UISETP.EQ.U32.OR UP0, UPT, UR14, 0x1, !UP1 ;  /* 0x000000010e00788c */ /* 0x000fe4000cf02470 */
[----:B------:R-:W-:Y:S02]  /*23a0*/  USHF.L.U32 UR14, UR20, 0x1, URZ ;  /* 0x00000001140e7899 */ /* 0x000fe400080006ff */
[----:B------:R-:W-:-:S04]  /*23b0*/  USEL UR15, URZ, 0x1, !UP0 ;  /* 0x00000001ff0f7887 */ /* 0x000fc8000c000000 */
[----:B------:R-:W-:-:S04]  /*23c0*/  ULOP3.LUT UR18, UR14, UR15, URZ, 0xfc, !UPT ;  /* 0x0000000f0e127292 */ /* 0x000fc8000f8efcff */
[----:B------:R-:W-:Y:S02]  /*23d0*/  UISETP.GE.U32.AND UP1, UPT, UR18, UR20, UPT ;  /* 0x000000141200728c */ /* 0x000fe4000bf26070 */
[----:B------:R-:W-:Y:S02]  /*23e0*/  UISETP.GE.U32.AND UP2, UPT, UR18, UR20, UPT ;  /* 0x000000141200728c */ /* 0x000fe4000bf46070 */
[----:B------:R-:W-:Y:S02]  /*23f0*/  UISETP.NE.U32.AND UP3, UPT, UR18, UR20, UPT ;  /* 0x000000141200728c */ /* 0x000fe4000bf65070 */
[----:B------:R-:W-:Y:S02]  /*2400*/  UISETP.GE.U32.AND.EX UP1, UPT, UR26, UR16, UPT, UP1 ;  /* 0x000000101a00728c */ /* 0x000fe4000bf26110 */
[----:B------:R-:W-:Y:S02]  /*2410*/  UISETP.GE.U32.AND.EX UP2, UPT, UR26, UR16, UPT, UP2 ;  /* 0x000000101a00728c */ /* 0x000fe4000bf46120 */
[----:B------:R-:W-:-:S02]  /*2420*/  UISETP.NE.AND.EX UP3, UPT, UR26, UR16, UPT, UP3 ;  /* 0x000000101a00728c */ /* 0x000fc4000bf65330 */
[----:B------:R-:W-:Y:S02]  /*2430*/  USEL UR14, URZ, 0xffffffff, UP2 ;  /* 0xffffffffff0e7887 */ /* 0x000fe40009000000 */
[----:B------:R-:W-:Y:S02]  /*2440*/  USEL UR15, URZ, 0xffffffff, UP3 ;  /* 0xffffffffff0f7887 */ /* 0x000fe40009800000 */
[----:B------:R-:W-:Y:S02]  /*2450*/  USHF.L.U32 UR20, UR22, 0x1, URZ ;  /* 0x0000000116147899 */ /* 0x000fe400080006ff */
[----:B------:R-:W-:Y:S02]  /*2460*/  @UP1 USEL UR14, UR15, UR14, UP0 ;  /* 0x0000000e0f0e1287 */ /* 0x000fe40008000000 */
[----:B------:R-:W-:Y:S02]  /*2470*/  USHF.L.U64.HI UR16, UR36, 0x1, UR19 ;  /* 0x0000000124107899 */ /* 0x000fe40008010213 */
[----:B------:R-:W-:-:S02]  /*2480*/  ULOP3.LUT UR14, UR14, 0x1, URZ, 0xc0, !UPT ;  /* 0x000000010e0e7892 */ /* 0x000fc4000f8ec0ff */
[----:B------:R-:W-:Y:S02]  /*2490*/  USHF.L.U32 UR15, UR36, 0x1, URZ ;  /* 0x00000001240f7899 */ /* 0x000fe400080006ff */
[----:B------:R-:W-:Y:S02]  /*24a0*/  ULOP3.LUT UR20, UR20, UR14, URZ, 0xfc, !UPT ;  /* 0x0000000e14147292 */ /* 0x000fe4000f8efcff */
[----:B------:R-:W-:Y:S02]  /*24b0*/  UISETP.NE.U32.AND UP0, UPT, UR14, 0x1, UPT ;  /* 0x000000010e00788c */ /* 0x000fe4000bf05070 */
[----:B------:R-:W-:Y:S02]  /*24c0*/  UISETP.EQ.U32.AND UP2, UPT, UR20, UR22, UPT ;  /* 0x000000161400728c */ /* 0x000fe4000bf42070 */
[----:B------:R-:W-:Y:S02]  /*24d0*/  UISETP.GE.U32.AND UP1, UPT, UR20, UR22, UPT ;  /* 0x000000161400728c */ /* 0x000fe4000bf26070 */
[----:B------:R-:W-:-:S02]  /*24e0*/  UISETP.GT.U32.AND UP3, UPT, UR20, UR10, UPT ;  /* 0x0000000a1400728c */ /* 0x000fc4000bf64070 */
[----:B------:R-:W-:Y:S02]  /*24f0*/  UISETP.EQ.AND.EX UP0, UPT, UR21, UR23, !UP0, UP2 ;  /* 0x000000171500728c */ /* 0x000fe4000c702320 */
[----:B------:R-:W-:Y:S02]  /*2500*/  UISETP.GE.U32.AND.EX UP1, UPT, UR21, UR23, UPT, UP1 ;  /* 0x000000171500728c */ /* 0x000fe4000bf26110 */
[----:B------:R-:W-:-:S04]  /*2510*/  UISETP.GT.U32.OR.EX UP0, UPT, UR21, UR11, UP0, UP3 ;  /* 0x0000000b1500728c */ /* 0x000fc80008704530 */
[----:B------:R-:W-:-:S09]  /*2520*/  UPLOP3.LUT UP0, UPT, UP1, UP0, UPT, 0x8f, 0xf8 ;  /* 0x0000000000f8789c */ /* 0x000fd20000f01177 */
[----:B------:R-:W-:Y:S05]  /*2530*/  BRA.U UP0, `(.L_x_265) ;  /* 0x0000000100507547 */ /* 0x000fea000b800000 */
[----:B------:R-:W-:Y:S01]  /*2540*/  UISETP.GE.U32.AND UP0, UPT, UR20, UR10, UPT ;  /* 0x0000000a1400728c */ /* 0x000fe2000bf06070 */
[----:B------:R-:W-:Y:S01]  /*2550*/  UMOV UR19, UR26 ;  /* 0x0000001a00137c82 */ /* 0x000fe20008000000 */
[----:B------:R-:W-:Y:S02]  /*2560*/  UMOV UR14, UR24 ;  /* 0x00000018000e7c82 */ /* 0x000fe40008000000 */
[----:B------:R-:W-:Y:S01]  /*2570*/  UISETP.GE.U32.AND.EX UP0, UPT, UR21, UR11, UPT, UP0 ;  /* 0x0000000b1500728c */ /* 0x000fe2000bf06100 */
[----:B------:R-:W-:-:S08]  /*2580*/  UMOV UR17, UR25 ;  /* 0x0000001900117c82 */ /* 0x000fd00008000000 */
        /* <DEDUP_REMOVED lines=15> */
.L_x_265:
        /* <DEDUP_REMOVED lines=17> */
[----:B------:R-:W-:Y:S02]  /*2790*/  UIADD3 UR14, UP0, UPT, UR24, -UR14, URZ ;  /* 0x8000000e180e7290 */ /* 0x000fe4000ff1e0ff */
[----:B------:R-:W-:Y:S02]  /*27a0*/  UIADD3 UR20, UP2, UP3, UR20, -UR10, -UR4 ;  /* 0x8000000a14147290 */ /* 0x000fe4000fb5e804 */
[----:B------:R-:W-:Y:S02]  /*27b0*/  UIADD3.X UR17, UPT, UPT, UR25, ~UR7, URZ, UP0, !UPT ;  /* 0x8000000719117290 */ /* 0x000fe400087fe4ff */
[----:B------:R-:W-:-:S12]  /*27c0*/  UIADD3.X UR21, UPT, UPT, UR21, -0x1, ~UR11, UP2, UP3 ;  /* 0xffffffff15157890 */ /* 0x000fd800097e6c0b */
.L_x_266:
[----:B------:R-:W-:Y:S02]  /*27d0*/  ULOP3.LUT UR4, UR18, UR15, UR14, 0xfe, !UPT ;  /* 0x0000000f12047292 */ /* 0x000fe4000f8efe0e */
[----:B------:R-:W-:Y:S02]  /*27e0*/  ULOP3.LUT UR5, UR19, UR16, UR17, 0xfe, !UPT ;  /* 0x0000001013057292 */ /* 0x000fe4000f8efe11 */
[----:B------:R-:W-:-:S04]  /*27f0*/  ULOP3.LUT UP0, URZ, UR4, UR20, URZ, 0xfc, !UPT ;  /* 0x0000001404ff7292 */ /* 0x000fc8000f80fcff */
[----:B------:R-:W-:-:S04]  /*2800*/  ULOP3.LUT UP0, URZ, UR5, UR21, URZ, 0xfc, UP0 ;  /* 0x0000001505ff7292 */ /* 0x000fc8000800fcff */
[----:B------:R-:W-:-:S11]  /*2810*/  UPLOP3.LUT UP0, UPT, UPT, UPT, UP0, 0x40, 0x4 ;  /* 0x000000000004789c */ /* 0x000fd60003f0e800 */
.L_x_262:
[----:B------:R-:W-:Y:S05]  /*2820*/  BRA.U !UP0, `(.L_x_267) ;  /* 0x0000000108307547 */ /* 0x000fea000b800000 */
[----:B------:R-:W0:Y:S01]  /*2830*/  LDC.64 R2, c[0x0][0x380] ;  /* 0x0000e000ff027b82 */ /* 0x000e220000000a00 */
[----:B------:R-:W-:-:S05]  /*2840*/  IMAD.MOV.U32 R5, RZ, RZ, 0x1 ;  /* 0x00000001ff057424 */ /* 0x000fca00078e00ff */
[----:B0-----:R-:W-:Y:S04]  /*2850*/  STG.E desc[UR12][R2.64+0x40], R5 ;  /* 0x0000400502007986 */ /* 0x001fe8000c10190c */
[----:B------:R-:W-:Y:S04]  /*2860*/  STG.E.64 desc[UR12][R2.64], RZ ;  /* 0x000000ff02007986 */ /* 0x000fe8000c101b0c */
[----:B------:R-:W-:Y:S04]  /*2870*/  STG.E.64 desc[UR12][R2.64+0x8], RZ ;  /* 0x000008ff02007986 */ /* 0x000fe8000c101b0c */
[----:B------:R-:W-:Y:S04]  /*2880*/  STG.E.64 desc[UR12][R2.64+0x10], RZ ;  /* 0x000010ff02007986 */ /* 0x000fe8000c101b0c */
[----:B------:R-:W-:Y:S04]  /*2890*/  STG.E.64 desc[UR12][R2.64+0x18], RZ ;  /* 0x000018ff02007986 */ /* 0x000fe8000c101b0c */
[----:B------:R-:W-:Y:S04]  /*28a0*/  STG.E.64 desc[UR12][R2.64+0x20], RZ ;  /* 0x000020ff02007986 */ /* 0x000fe8000c101b0c */
[----:B------:R-:W-:Y:S04]  /*28b0*/  STG.E.64 desc[UR12][R2.64+0x28], RZ ;  /* 0x000028ff02007986 */ /* 0x000fe8000c101b0c */
[----:B------:R-:W-:Y:S04]  /*28c0*/  STG.E.64 desc[UR12][R2.64+0x30], RZ ;  /* 0x000030ff02007986 */ /* 0x000fe8000c101b0c */
[----:B------:R-:W-:Y:S01]  /*28d0*/  STG.E.64 desc[UR12][R2.64+0x38], RZ ;  /* 0x000038ff02007986 */ /* 0x000fe2000c101b0c */
[----:B------:R-:W-:Y:S05]  /*28e0*/  EXIT ;  /* 0x000000000000794d */ /* 0x000fea0003800000 */
.L_x_267:
[----:B------:R-:W0:Y:S01]  /*28f0*/  LDCU.128 UR20, c[0x3][0x10] ;  /* 0x00c00200ff1477ac */ /* 0x000e220008000c00 */
[----:B------:R-:W1:Y:S01]  /*2900*/  LDC.64 R2, c[0x0][0x380] ;  /* 0x0000e000ff027b82 */ /* 0x000e620000000a00 */
[----:B------:R-:W2:Y:S01]  /*2910*/  LDCU.64 UR28, c[0x3][0x10] ;  /* 0x00c00200ff1c77ac */ /* 0x000ea20008000a00 */
[----:B------:R-:W-:Y:S01]  /*2920*/  UMOV UR15, URZ ;  /* 0x000000ff000f7c82 */ /* 0x000fe20008000000 */
[----:B------:R-:W-:Y:S01]  /*2930*/  UMOV UR14, URZ ;  /* 0x000000ff000e7c82 */ /* 0x000fe20008000000 */
[----:B------:R-:W-:Y:S01]  /*2940*/  UMOV UR17, URZ ;  /* 0x000000ff00117c82 */ /* 0x000fe20008000000 */
[----:B------:R-:W-:Y:S01]  /*2950*/  UMOV UR16, URZ ;  /* 0x000000ff00107c82 */ /* 0x000fe20008000000 */
[----:B------:R-:W-:Y:S01]  /*2960*/  UMOV UR19, URZ ;  /* 0x000000ff00137c82 */ /* 0x000fe20008000000 */
[----:B------:R-:W-:Y:S01]  /*2970*/  UMOV UR18, URZ ;  /* 0x000000ff00127c82 */ /* 0x000fe20008000000 */
[----:B0-----:R-:W-:Y:S02]  /*2980*/  UISETP.NE.U32.AND UP1, UPT, UR20, URZ, UPT ;  /* 0x000000ff1400728c */ /* 0x001fe4000bf25070 */
[----:B------:R-:W-:-:S02]  /*2990*/  UISETP.NE.U32.AND UP0, UPT, UR22, URZ, UPT ;  /* 0x000000ff1600728c */ /* 0x000fc4000bf05070 */
[----:B------:R-:W-:Y:S02]  /*29a0*/  UISETP.NE.AND.EX UP1, UPT, UR21, URZ, UPT, UP1 ;  /* 0x000000ff1500728c */ /* 0x000fe4000bf25310 */
[----:B------:R-:W-:Y:S01]  /*29b0*/  UISETP.NE.AND.EX UP0, UPT, UR23, URZ, UPT, UP0 ;  /* 0x000000ff1700728c */ /* 0x000fe2000bf05300 */
[----:B------:R-:W-:Y:S01]  /*29c0*/  UMOV UR21, URZ ;  /* 0x000000ff00157c82 */ /* 0x000fe20008000000 */
[----:B------:R-:W-:Y:S02]  /*29d0*/  UMOV UR20, URZ ;  /* 0x000000ff00147c82 */ /* 0x000fe40008000000 */
[----:B------:R-:W-:-:S11]  /*29e0*/  UPLOP3.LUT UP1, UPT, UP0, UP1, UPT, 0xf8, 0x8f ;  /* 0x00000000008f789c */ /* 0x000fd60000723f70 */
[----:B--2---:R-:W-:Y:S01]  /*29f0*/  @!UP1 UMOV UR28, URZ ;  /* 0x000000ff001c9c82 */ /* 0x004fe20008000000 */
[----:B------:R-:W-:Y:S01]  /*2a00*/  @!UP1 UMOV UR29, URZ ;  /* 0x000000ff001d9c82 */ /* 0x000fe20008000000 */
[----:B------:R-:W-:-:S04]  /*2a10*/  UISETP.NE.U32.AND UP2, UPT, UR28, URZ, UPT ;  /* 0x000000ff1c00728c */ /* 0x000fc8000bf45070 */
[----:B------:R-:W-:-:S04]  /*2a20*/  UISETP.NE.AND.EX UP1, UPT, UR29, URZ, UPT, UP2 ;  /* 0x000000ff1d00728c */ /* 0x000fc8000bf25320 */
[----:B------:R-:W-:-:S09]  /*2a30*/  UPLOP3.LUT UP0, UPT, UP0, UP1, UPT, 0xf8, 0x8f ;  /* 0x00000000008f789c */ /* 0x000fd20000703f70 */
[----:B-1----:R-:W-:Y:S05]  /*2a40*/  BRA.U UP0, `(.L_x_268) ;  /* 0x0000000100687547 */ /* 0x002fea000b800000 */
[----:B------:R-:W0:Y:S02]  /*2a50*/  LDCU.128 UR4, c[0x3][URZ] ;  /* 0x00c00000ff0477ac */ /* 0x000e240008000c00 */
[----:B0-----:R-:W-:-:S04]  /*2a60*/  UISETP.GT.U32.AND UP1, UPT, UR6, UR4, UPT ;  /* 0x000000040600728c */ /* 0x001fc8000bf24070 */
        /* <DEDUP_REMOVED lines=18> */
[----:B------:R-:W-:Y:S02]  /*2b90*/  UIADD3 UR15, UP1, UPT, UR17, UR22, URZ ;  /* 0x00000016110f7290 */ /* 0x000fe4000ff3e0ff */
[----:B------:R-:W-:Y:S02]  /*2ba0*/  UIADD3 UR17, UP3, UPT, URZ, -UR17, URZ ;  /* 0x80000011ff117290 */ /* 0x000fe4000ff7e0ff */
[----:B------:R-:W-:Y:S02]  /*2bb0*/  UIADD3.X UR14, UPT, UPT, URZ, UR23, URZ, UP1, !UPT ;  /* 0x00000017ff0e7290 */ /* 0x000fe40008ffe4ff */
[----:B------:R-:W-:Y:S02]  /*2bc0*/  UIADD3 UR15, UP1, UPT, URZ, -UR15, URZ ;  /* 0x8000000fff0f7290 */ /* 0x000fe4000ff3e0ff */
[----:B------:R-:W-:Y:S02]  /*2bd0*/  UIADD3.X UR16, UPT, UPT, URZ, -0x1, URZ, UP3, !UPT ;  /* 0xffffffffff107890 */ /* 0x000fe40009ffe4ff */
[----:B------:R-:W-:-:S12]  /*2be0*/  UIADD3.X UR14, UPT, UPT, URZ, ~UR14, URZ, UP1, !UPT ;  /* 0x8000000eff0e7290 */ /* 0x000fd80008ffe4ff */
.L_x_268:
[----:B------:R0:W-:Y:S01]  /*2bf0*/  STG.E.64 desc[UR12][R2.64+0x28], RZ ;  /* 0x000028ff02007986 */ /* 0x0001e2000c101b0c */
        /* <DEDUP_REMOVED lines=10> */
[----:B------:R-:W1:Y:S02]  /*2ca0*/  LDCU.128 UR24, c[0x3][URZ] ;  /* 0x00c00000ff1877ac */ /* 0x000e640008000c00 */
[----:B-1----:R-:W-:-:S04]  /*2cb0*/  UISETP.GT.U32.AND UP0, UPT, UR26, UR24, UPT ;  /* 0x000000181a00728c */ /* 0x002fc8000bf04070 */
        /* <DEDUP_REMOVED lines=10> */
[----:B------:R-:W-:Y:S01]  /*2d60*/  USEL UR4, URZ, 0x1, !UP0 ;  /* 0x00000001ff047887 */ /* 0x000fe2000c000000 */
[----:B------:R-:W-:-:S03]  /*2d70*/  IMAD.U32 R4, RZ, RZ, UR10 ;  /* 0x0000000aff047e24 */ /* 0x000fc6000f8e00ff */
[----:B------:R-:W-:Y:S01]  /*2d80*/  UIADD3 UR8, UP0, UPT, UR4, UR26, URZ ;  /* 0x0000001a04087290 */ /* 0x000fe2000ff1e0ff */
[----:B------:R-:W-:-:S03]  /*2d90*/  MOV R5, UR11 ;  /* 0x0000000b00057c02 */ /* 0x000fc60008000f00 */
[----:B------:R-:W-:Y:S02]  /*2da0*/  UIADD3.X UR9, UPT, UPT, URZ, UR27, URZ, UP0, !UPT ;  /* 0x0000001bff097290 */ /* 0x000fe400087fe4ff */
[----:B------:R-:W-:Y:S01]  /*2db0*/  UISETP.NE.U32.AND UP0, UPT, UR8, URZ, UPT ;  /* 0x000000ff0800728c */ /* 0x000fe2000bf05070 */
[----:B------:R1:W-:Y:S01]  /*2dc0*/  STG.E.64 desc[UR12][R2.64+0x20], R4 ;  /* 0x0000200402007986 */ /* 0x0003e2000c101b0c */
        /* <DEDUP_REMOVED lines=14> */
[----:B-1----:R-:W-:-:S12]  /*2eb0*/  UIADD3.X UR5, UPT, UPT, URZ, ~UR5, URZ, UP0, !UPT ;  /* 0x80000005ff057290 */ /* 0x002fd800087fe4ff */
.L_x_269:
[----:B------:R-:W1:Y:S01]  /*2ec0*/  LDCU.64 UR30, c[0x3][0xe0] ;  /* 0x00c01c00ff1e77ac */ /* 0x000e620008000a00 */
[----:B------:R-:W2:Y:S01]  /*2ed0*/  LDCU.128 UR24, c[0x3][URZ] ;  /* 0x00c00000ff1877ac */ /* 0x000ea20008000c00 */
[----:B-1----:R-:W-:Y:S02]  /*2ee0*/  UIMAD UR32, UR20, UR30, URZ ;  /* 0x0000001e142072a4 */ /* 0x002fe4000f8e02ff */
[----:B------:R-:W-:Y:S02]  /*2ef0*/  UIMAD.WIDE.U32 UR40, UR21, UR30, URZ ;  /* 0x0000001e152872a5 */ /* 0x000fe4000f8e00ff */
[----:B------:R-:W-:Y:S02]  /*2f00*/  UIMAD UR32, UR21, UR31, UR32 ;  /* 0x0000001f152072a4 */ /* 0x000fe4000f8e0220 */
[----:B--2---:R-:W-:Y:S02]  /*2f10*/  UIMAD.WIDE.U32 UR44, UR40, UR24, URZ ;  /* 0x00000018282c72a5 */ /* 0x004fe4000f8e00ff */
        /* <DEDUP_REMOVED lines=9> */
[----:B------:R-:W-:Y:S01]  /*2fb0*/  UIMAD.WIDE.U32 UR36, UP4, UR28, UR46, UR36 ;  /* 0x0000002e1c2472a5 */ /* 0x000fe2000f880024 */
[----:B------:R-:W-:Y:S01]  /*2fc0*/  UMOV UR20, UR49 ;  /* 0x0000003100147c82 */ /* 0x000fe20008000000 */
[----:B------:R-:W-:Y:S02]  /*2fd0*/  UIMAD.WIDE.U32 UR50, UR46, UR26, URZ ;  /* 0x0000001a2e3272a5 */ /* 0x000fe4000f8e00ff */
[----:B------:R-:W-:Y:S02]  /*2fe0*/  UIMAD.WIDE.U32.X UR48, UR46, UR25, UR20, UP3 ;  /* 0x000000192e3072a5 */ /* 0x000fe400098e0414 */
[----:B------:R-:W-:-:S02]  /*2ff0*/  UIADD3 UR39, UP1, UPT, UR39, UR36, URZ ;  /* 0x0000002427277290 */ /* 0x000fc4000ff3e0ff */
[----:B------:R-:W-:Y:S02]  /*3000*/  UIADD3.X UR36, UP0, UPT, URZ, UR48, URZ, UP0, !UPT ;  /* 0x00000030ff247290 */ /* 0x000fe4000871e4ff */
[----:B------:R-:W-:Y:S02]  /*3010*/  UIMAD.WIDE.U32 UR52, UR46, UR22, URZ ;  /* 0x000000162e3472a5 */ /* 0x000fe4000f8e00ff */
[----:B------:R-:W-:Y:S02]  /*3020*/  UIADD3.X UR41, UPT, UPT, URZ, URZ, URZ, UP4, !UPT ;  /* 0x000000ffff297290 */ /* 0x000fe4000a7fe4ff */
[----:B------:R-:W-:Y:S02]  /*3030*/  UIADD3.X UR48, UPT, UPT, URZ, UR49, URZ, UP0, !UPT ;  /* 0x00000031ff307290 */ /* 0x000fe400087fe4ff */
[----:B------:R-:W-:Y:S02]  /*3040*/  UIMAD.WIDE.U32 UR34, UR40, UR26, URZ ;  /* 0x0000001a282272a5 */ /* 0x000fe4000f8e00ff */
[----:B------:R-:W-:-:S02]  /*3050*/  UIMAD.WIDE.U32 UR32, UR40, UR22, URZ ;  /* 0x00000016282072a5 */ /* 0x000fc4000f8e00ff */
[----:B------:R-:W-:Y:S02]  /*3060*/  UIMAD.WIDE.U32 UR42, UP2, UR40, UR27, UR50 ;  /* 0x0000001b282a72a5 */ /* 0x000fe4000f840032 */
[----:B------:R-:W-:Y:S02]  /*3070*/  UIMAD.WIDE.U32 UR20, UP3, UR40, UR23, UR52 ;  /* 0x00000017281472a5 */ /* 0x000fe4000f860034 */
[----:B------:R-:W-:Y:S01]  /*3080*/  UIADD3 UR19, UP0, UPT, UR19, UR36, URZ ;  /* 0x0000002413137290 */ /* 0x000fe2000ff1e0ff */
[----:B------:R-:W-:Y:S01]  /*3090*/  UMOV UR40, UR37 ;  /* 0x0000002500287c82 */ /* 0x000fe20008000000 */
[----:B------:R-:W-:Y:S02]  /*30a0*/  UIADD3.X UR45, UPT, UPT, URZ, URZ, URZ, UP2, !UPT ;  /* 0x000000ffff2d7290 */ /* 0x000fe400097fe4ff */
[----:B------:R-:W-:Y:S02]  /*30b0*/  UIMAD.WIDE.U32.X UR40, UR29, UR46, UR40, UP1 ;  /* 0x0000002e1d2872a5 */ /* 0x000fe400088e0428 */
[----:B------:R-:W-:-:S02]  /*30c0*/  UIADD3.X UR18, UP1, UPT, UR18, UR48, URZ, UP0, !UPT ;  /* 0x0000003012127290 */ /* 0x000fc4000873e4ff */
[----:B------:R-:W-:Y:S02]  /*30d0*/  UIADD3 UR55, UP2, UPT, UR35, UR42, URZ ;  /* 0x0000002a23377290 */ /* 0x000fe4000ff5e0ff */
[----:B------:R-:W-:Y:S01]  /*30e0*/  UIADD3 UR48, UP0, UPT, UR19, UR34, URZ ;  /* 0x0000002213307290 */ /* 0x000fe2000ff1e0ff */
[----:B------:R-:W-:Y:S01]  /*30f0*/  UMOV UR44, UR43 ;  /* 0x0000002b002c7c82 */ /* 0x000fe20008000000 */
[----:B------:R-:W-:Y:S02]  /*3100*/  UIADD3.X UR35, UPT, UPT, URZ, URZ, URZ, UP3, !UPT ;  /* 0x000000ffff237290 */ /* 0x000fe40009ffe4ff */
[----:B------:R-:W-:Y:S02]  /*3110*/  UIADD3.X UR55, UP0, UPT, UR18, UR55, URZ, UP0, !UPT ;  /* 0x0000003712377290 */ /* 0x000fe4000871e4ff */
[----:B------:R-:W-:Y:S02]  /*3120*/  UIMAD.WIDE.U32.X UR44, UR46, UR27, UR44, UP2 ;  /* 0x0000001b2e2c72a5 */ /* 0x000fe400090e042c */
[----:B------:R-:W-:-:S02]  /*3130*/  UIADD3 UR50, UP3, UPT, UR33, UR20, URZ ;  /* 0x0000001421327290 */ /* 0x000fc4000ff7e0ff */
[----:B------:R-:W-:Y:S02]  /*3140*/  UIMAD UR49, UR55, UR30, URZ ;  /* 0x0000001e373172a4 */ /* 0x000fe4000f8e02ff */
[----:B------:R-:W-:Y:S02]  /*3150*/  UIADD3.X UR33, UP0, UP1, UR44, URZ, URZ, UP0, UP1 ;  /* 0x000000ff2c217290 */ /* 0x000fe400081024ff */
[----:B------:R-:W-:Y:S02]  /*3160*/  UIMAD.WIDE.U32 UR52, UR48, UR30, URZ ;  /* 0x0000001e303472a5 */ /* 0x000fe4000f8e00ff */
[----:B------:R-:W-:Y:S02]  /*3170*/  UIMAD UR49, UR48, UR31, UR49 ;  /* 0x0000001f303172a4 */ /* 0x000fe4000f8e0231 */
[----:B------:R-:W-:Y:S02]  /*3180*/  UIADD3.X UR44, UPT, UPT, UR45, URZ, URZ, UP0, UP1 ;  /* 0x000000ff2d2c7290 */ /* 0x000fe400087e24ff */
[----:B------:R-:W-:-:S02]  /*3190*/  UIADD3 UR17, UP0, UPT, UR17, UR33, URZ ;  /* 0x0000002111117290 */ /* 0x000fc4000ff1e0ff */
[----:B------:R-:W-:Y:S02]  /*31a0*/  UIMAD.WIDE.U32 UR42, UR52, UR24, URZ ;  /* 0x00000018342a72a5 */ /* 0x000fe4000f8e00ff */
[----:B------:R-:W-:Y:S02]  /*31b0*/  UIADD3 UR51, UPT, UPT, UR53, UR49, URZ ;  /* 0x0000003135337290 */ /* 0x000fe4000fffe0ff */
[----:B------:R-:W-:Y:S01]  /*31c0*/  UIADD3.X UR16, UP6, UPT, UR16, UR44, URZ, UP0, !UPT ;  /* 0x0000002c10107290 */ /* 0x000fe200087de4ff */
[----:B------:R-:W-:Y:S01]  /*31d0*/  UMOV UR34, UR21 ;  /* 0x0000001500227c82 */ /* 0x000fe20008000000 */
[----:B------:R-:W-:Y:S02]  /*31e0*/  UIADD3 UR54, UP1, UPT, UR17, UR38, URZ ;  /* 0x0000002611367290 */ /* 0x000fe4000ff3e0ff */
[----:B------:R-:W-:Y:S02]  /*31f0*/  UIADD3 URZ, UP0, UPT, UR48, UR42, URZ ;  /* 0x0000002a30ff7290 */ /* 0x000fe4000ff1e0ff */
[----:B------:R-:W-:-:S02]  /*3200*/  UIMAD.WIDE.U32 UR48, UR51, UR24, URZ ;  /* 0x00000018333072a5 */ /* 0x000fc4000f8e00ff */
[----:B------:R-:W-:Y:S02]  /*3210*/  UIMAD.WIDE.U32.X UR34, UR46, UR23, UR34, UP3 ;  /* 0x000000172e2272a5 */ /* 0x000fe400098e0422 */
[----:B------:R-:W-:Y:S02]  /*3220*/  UIMAD.WIDE.U32 UR46, UR29, UR52, URZ ;  /* 0x000000341d2e72a5 */ /* 0x000fe4000f8e00ff */
[----:B------:R-:W-:Y:S02]  /*3230*/  UIADD3.X UR42, UP1, UPT, UR16, UR39, URZ, UP1, !UPT ;  /* 0x00000027102a7290 */ /* 0x000fe40008f3e4ff */
[----:B------:R-:W-:Y:S02]  /*3240*/  UIMAD.WIDE.U32 UR48, UP5, UR52, UR25, UR48 ;  /* 0x00000019343072a5 */ /* 0x000fe4000f8a0030 */
[----:B------:R-:W-:Y:S02]  /*3250*/  UIMAD.WIDE.U32 UR44, UR51, UR26, URZ ;  /* 0x0000001a332c72a5 */ /* 0x000fe4000f8e00ff */
[----:B------:R-:W-:-:S02]  /*3260*/  UIMAD.WIDE.U32 UR46, UP2, UR28, UR51, UR46 ;  /* 0x000000331c2e72a5 */ /* 0x000fc4000f84002e */
[----:B------:R-:W-:Y:S02]  /*3270*/  UIMAD.WIDE.U32 UR38, UR51, UR22, URZ ;  /* 0x00000016332672a5 */ /* 0x000fe4000f8e00ff */
[----:B------:R-:W-:Y:S02]  /*3280*/  UIMAD.WIDE.U32 UR20, UR28, UR52, URZ ;  /* 0x000000341c1472a5 */ /* 0x000fe4000f8e00ff */
[----:B------:R-:W-:Y:S02]  /*3290*/  UIADD3.X UR16, UP1, UP6, UR40, URZ, URZ, UP1, UP6 ;  /* 0x000000ff28107290 */ /* 0x000fe40008e2c4ff */
[----:B------:R-:W-:Y:S02]  /*32a0*/  UIADD3.X UR53, UPT, UPT, URZ, URZ, URZ, UP5, !UPT ;  /* 0x000000ffff357290 */ /* 0x000fe4000affe4ff */
[----:B------:R-:W-:Y:S02]  /*32b0*/  UIADD3 UR43, UP5, UPT, UR43, UR48, URZ ;  /* 0x000000302b2b7290 */ /* 0x000fe4000ffbe0ff */
[----:B------:R-:W-:-:S02]  /*32c0*/  UIMAD.WIDE.U32 UR36, UR52, UR26, URZ ;  /* 0x0000001a342472a5 */ /* 0x000fc4000f8e00ff */
[----:B------:R-:W-:Y:S02]  /*32d0*/  UIMAD.WIDE.U32 UR18, UR52, UR22, URZ ;  /* 0x00000016341272a5 */ /* 0x000fe4000f8e00ff */
[----:B------:R-:W-:Y:S02]  /*32e0*/  UIMAD.WIDE.U32 UR44, UP3, UR52, UR27, UR44 ;  /* 0x0000001b342c72a5 */ /* 0x000fe4000f86002c */
[----:B------:R-:W-:Y:S02]  /*32f0*/  UIADD3.X UR33, UPT, UPT, URZ, URZ, URZ, UP2, !UPT ;  /* 0x000000ffff217290 */ /* 0x000fe400097fe4ff */
[----:B------:R-:W-:Y:S02]  /*3300*/  UIMAD.WIDE.U32 UR38, UP4, UR52, UR23, UR38 ;  /* 0x00000017342672a5 */ /* 0x000fe4000f880026 */
[----:B------:R-:W-:Y:S02]  /*3310*/  UIADD3 UR17, UP2, UPT, UR21, UR46, URZ ;  /* 0x0000002e15117290 */ /* 0x000fe4000ff5e0ff */
[----:B------:R-:W-:Y:S01]  /*3320*/  UIADD3.X UR40, UPT, UPT, UR41, URZ, URZ, UP1, UP6 ;  /* 0x000000ff29287290 */ /* 0x000fe20008fec4ff */
[----:B------:R-:W-:Y:S01]  /*3330*/  UMOV UR52, UR49 ;  /* 0x0000003100347c82 */ /* 0x000fe20008000000 */
[----:B------:R-:W-:-:S02]  /*3340*/  UIADD3 UR21, UP1, UPT, UR15, UR16, URZ ;  /* 0x000000100f157290 */ /* 0x000fc4000ff3e0ff */
[----:B------:R-:W-:Y:S02]  /*3350*/  UIADD3.X URZ, UP0, UPT, UR55, UR43, URZ, UP0, !UPT ;  /* 0x0000002b37ff7290 */ /* 0x000fe4000871e4ff */
[----:B------:R-:W-:Y:S02]  /*3360*/  UIMAD.WIDE.U32.X UR48, UR51, UR25, UR52, UP5 ;  /* 0x00000019333072a5 */ /* 0x000fe4000a8e0434 */
[----:B------:R-:W-:Y:S02]  /*3370*/  UIADD3.X UR15, UPT, UPT, URZ, URZ, URZ, UP4, !UPT ;  /* 0x000000ffff0f7290 */ /* 0x000fe4000a7fe4ff */
[----:B------:R-:W-:Y:S02]  /*3380*/  UIADD3 UR16, UP4, UPT, UR19, UR38, URZ ;  /* 0x0000002613107290 */ /* 0x000fe4000ff9e0ff */
[----:B------:R-:W-:Y:S02]  /*3390*/  UIADD3.X UR14, UP1, UPT, UR14, UR40, URZ, UP1, !UPT ;  /* 0x000000280e0e7290 */ /* 0x000fe40008f3e4ff */
[----:B------:R-:W-:-:S02]  /*33a0*/  UIADD3 UR19, UP5, UPT, UR21, UR32, URZ ;  /* 0x0000002015137290 */ /* 0x000fc4000ffbe0ff */
[----:B------:R-:W-:Y:S01]  /*33b0*/  UIADD3.X UR48, UP6, UPT, URZ, UR48, URZ, UP0, !UPT ;  /* 0x00000030ff307290 */ /* 0x000fe200087de4ff */
[----:B------:R-:W-:Y:S01]  /*33c0*/  UMOV UR32, UR47 ;  /* 0x0000002f00207c82 */ /* 0x000fe20008000000 */
[----:B------:R-:W-:Y:S02]  /*33d0*/  UIADD3.X UR41, UPT, UPT, URZ, URZ, URZ, UP3, !UPT ;  /* 0x000000ffff297290 */ /* 0x000fe40009ffe4ff */
[----:B------:R-:W-:Y:S02]  /*33e0*/  UIADD3 UR37, UP3, UPT, UR37, UR44, URZ ;  /* 0x0000002c25257290 */ /* 0x000fe4000ff7e0ff */
[----:B------:R-:W-:Y:S02]  /*33f0*/  UIMAD.WIDE.U32.X UR32, UR29, UR51, UR32, UP2 ;  /* 0x000000331d2072a5 */ /* 0x000fe400090e0420 */
[----:B------:R-:W-:Y:S02]  /*3400*/  UIADD3.X UR21, UP0, UPT, UR14, UR50, URZ, UP5, !UPT ;  /* 0x000000320e157290 */ /* 0x000fe4000af1e4ff */
[----:B------:R-:W-:-:S02]  /*3410*/  UIADD3.X UR14, UPT, UPT, URZ, UR49, URZ, UP6, !UPT ;  /* 0x00000031ff0e7290 */ /* 0x000fc4000b7fe4ff */
[----:B------:R-:W-:Y:S01]  /*3420*/  UIADD3 UR48, UP2, UPT, UR48, UR54, URZ ;  /* 0x0000003630307290 */ /* 0x000fe2000ff5e0ff */
[----:B------:R-:W-:Y:S01]  /*3430*/  UMOV UR40, UR45 ;  /* 0x0000002d00287c82 */ /* 0x000fe20008000000 */
[----:B------:R-:W-:Y:S02]  /*3440*/  UIADD3.X UR49, UP0, UP1, UR34, URZ, URZ, UP0, UP1 ;  /* 0x000000ff22317290 */ /* 0x000fe400081024ff */
[----:B------:R-:W-:Y:S02]  /*3450*/  UIMAD.WIDE.U32.X UR44, UR51, UR27, UR40, UP3 ;  /* 0x0000001b332c72a5 */ /* 0x000fe400098e0428 */
[----:B------:R-:W-:Y:S02]  /*3460*/  UIADD3.X UR42, UP3, UPT, UR14, UR42, URZ, UP2, !UPT ;  /* 0x0000002a0e2a7290 */ /* 0x000fe4000977e4ff */
[----:B------:R-:W-:Y:S02]  /*3470*/  UIADD3 UR48, UP2, UPT, UR48, UR36, URZ ;  /* 0x0000002430307290 */ /* 0x000fe4000ff5e0ff */
[----:B------:R-:W-:-:S02]  /*3480*/  UIADD3.X UR50, UPT, UPT, UR35, URZ, URZ, UP0, UP1 ;  /* 0x000000ff23327290 */ /* 0x000fc400087e24ff */
[----:B------:R-:W-:Y:S01]  /*3490*/  UIADD3.X UR52, UP0, UPT, UR42, UR37, URZ, UP2, !UPT ;  /* 0x000000252a347290 */ /* 0x000fe2000971e4ff */
[----:B------:R-:W-:Y:S01]  /*34a0*/  UMOV UR14, UR39 ;  /* 0x00000027000e7c82 */ /* 0x000fe20008000000 */
[----:B------:R-:W-:Y:S02]  /*34b0*/  UIMAD.WIDE.U32 UR40, UR48, UR30, URZ ;  /* 0x0000001e302872a5 */ /* 0x000fe4000f8e00ff */
[----:B------:R-:W-:Y:S02]  /*34c0*/  UIADD3.X UR44, UP0, UP1, UR44, URZ, URZ, UP0, UP3 ;  /* 0x000000ff2c2c7290 */ /* 0x000fe400081064ff */
[----:B------:R-:W-:Y:S02]  /*34d0*/  UIMAD.WIDE.U32.X UR14, UR51, UR23, UR14, UP4 ;  /* 0x00000017330e72a5 */ /* 0x000fe4000a0e040e */
[----:B------:R-:W-:Y:S02]  /*34e0*/  UIMAD UR51, UR52, UR30, URZ ;  /* 0x0000001e343372a4 */ /* 0x000fe4000f8e02ff */
[----:B------:R-:W-:-:S02]  /*34f0*/  UIADD3.X UR45, UPT, UPT, UR45, URZ, URZ, UP0, UP1 ;  /* 0x000000ff2d2d7290 */ /* 0x000fc400087e24ff */
[----:B------:R-:W-:Y:S02]  /*3500*/  UIADD3 UR19, UP0, UPT, UR44, UR19, URZ ;  /* 0x000000132c137290 */ /* 0x000fe4000ff1e0ff */
[----:B------:R-:W-:Y:S02]  /*3510*/  UIMAD UR51, UR48, UR31, UR51 ;  /* 0x0000001f303372a4 */ /* 0x000fe4000f8e0233 */
[----:B------:R-:W-:Y:S02]  /*3520*/  UIMAD.WIDE.U32 UR42, UR40, UR24, URZ ;  /* 0x00000018282a72a5 */ /* 0x000fe4000f8e00ff */
[----:B------:R-:W-:Y:S02]  /*3530*/  UIADD3.X UR21, UP6, UPT, UR45, UR21, URZ, UP0, !UPT ;  /* 0x000000152d157290 */ /* 0x000fe400087de4ff */
[----:B------:R-:W-:Y:S02]  /*3540*/  UIADD3 UR53, UP1, UPT, UR19, UR20, URZ ;  /* 0x0000001413357290 */ /* 0x000fe4000ff3e0ff */
[----:B------:R-:W-:-:S02]  /*3550*/  UIADD3 UR51, UPT, UPT, UR41, UR51, URZ ;  /* 0x0000003329337290 */ /* 0x000fc4000fffe0ff */
[----:B------:R-:W-:Y:S02]  /*3560*/  UIMAD.WIDE.U32 UR46, UR29, UR40, URZ ;  /* 0x000000281d2e72a5 */ /* 0x000fe4000f8e00ff */
[----:B------:R-:W-:Y:S02]  /*3570*/  UIADD3 URZ, UP0, UPT, UR48, UR42, URZ ;  /* 0x0000002a30ff7290 */ /* 0x000fe4000ff1e0ff */
[----:B------:R-:W-:Y:S02]  /*3580*/  UIADD3.X UR48, UP1, UPT, UR21, UR17, URZ, UP1, !UPT ;  /* 0x0000001115307290 */ /* 0x000fe40008f3e4ff */
[----:B------:R-:W-:Y:S02]  /*3590*/  UIMAD.WIDE.U32 UR20, UR51, UR24, URZ ;  /* 0x00000018331472a5 */ /* 0x000fe4000f8e00ff */
[----:B------:R-:W-:Y:S02]  /*35a0*/  UIMAD.WIDE.U32 UR56, UR51, UR26, URZ ;  /* 0x0000001a333872a5 */ /* 0x000fe4000f8e00ff */
[----:B------:R-:W-:-:S02]  /*35b0*/  UIMAD.WIDE.U32 UR44, UP2, UR28, UR51, UR46 ;  /* 0x000000331c2c72a5 */ /* 0x000fc4000f84002e */
[----:B------:R-:W-:Y:S02]  /*35c0*/  UIMAD.WIDE.U32 UR36, UR28, UR40, URZ ;  /* 0x000000281c2472a5 */ /* 0x000fe4000f8e00ff */
[----:B------:R-:W-:Y:S02]  /*35d0*/  UIMAD.WIDE.U32 UR54, UR51, UR22, URZ ;  /* 0x00000016333672a5 */ /* 0x000fe4000f8e00ff */
[----:B------:R-:W-:Y:S02]  /*35e0*/  UIADD3.X UR32, UP1, UP6, UR32, URZ, URZ, UP1, UP6 ;  /* 0x000000ff20207290 */ /* 0x000fe40008e2c4ff */
[----:B------:R-:W-:Y:S02]  /*35f0*/  UIMAD.WIDE.U32 UR46, UP5, UR40, UR25, UR20 ;  /* 0x00000019282e72a5 */ /* 0x000fe4000f8a0014 */
[----:B------:R-:W-:Y:S02]  /*3600*/  UIMAD.WIDE.U32 UR34, UR40, UR26, URZ ;  /* 0x0000001a282272a5 */ /* 0x000fe4000f8e00ff */
[----:B------:R-:W-:-:S02]  /*3610*/  UIMAD.WIDE.U32 UR38, UR40, UR22, URZ ;  /* 0x00000016282672a5 */ /* 0x000fc4000f8e00ff */
[----:B------:R-:W-:Y:S02]  /*3620*/  UIMAD.WIDE.U32 UR20, UP3, UR40, UR27, UR56 ;  /* 0x0000001b281472a5 */ /* 0x000fe4000f860038 */
[----:B------:R-:W-:Y:S02]  /*3630*/  UIADD3.X UR19, UPT, UPT, URZ, URZ, URZ, UP2, !UPT ;  /* 0x000000ffff137290 */ /* 0x000fe400097fe4ff */
[----:B------:R-:W-:Y:S02]  /*3640*/  UIADD3 UR17, UP2, UPT, UR37, UR44, URZ ;  /* 0x0000002c25117290 */ /* 0x000fe4000ff5e0ff */
[----:B------:R-:W-:Y:S02]  /*3650*/  UIMAD.WIDE.U32 UR40, UP4, UR40, UR23, UR54 ;  /* 0x00000017282872a5 */ /* 0x000fe4000f880036 */
[----:B------:R-:W-:Y:S02]  /*3660*/  UIADD3.X UR42, UPT, UPT, UR33, URZ, URZ, UP1, UP6 ;  /* 0x000000ff212a7290 */ /* 0x000fe40008fec4ff */
[----:B------:R-:W-:-:S02]  /*3670*/  UIADD3 UR37, UP1, UPT, UR32, UR49, URZ ;  /* 0x0000003120257290 */ /* 0x000fc4000ff3e0ff */
[----:B------:R-:W-:Y:S02]  /*3680*/  UIADD3.X UR55, UPT, UPT, URZ, URZ, URZ, UP5, !UPT ;  /* 0x000000ffff377290 */ /* 0x000fe4000affe4ff */
[----:B------:R-:W-:Y:S01]  /*3690*/  UIADD3 UR32, UP5, UPT, UR43, UR46, URZ ;  /* 0x0000002e2b207290 */ /* 0x000fe2000ffbe0ff */
[----:B------:R-:W-:Y:S01]  /*36a0*/  UMOV UR54, UR47 ;  /* 0x0000002f00367c82 */ /* 0x000fe20008000000 */
[----:B------:R-:W-:Y:S02]  /*36b0*/  UIADD3.X UR43, UPT, UPT, URZ, URZ, URZ, UP3, !UPT ;  /* 0x000000ffff2b7290 */ /* 0x000fe40009ffe4ff */
[----:B------:R-:W-:Y:S02]  /*36c0*/  UIADD3.X URZ, UP0, UPT, UR52, UR32, URZ, UP0, !UPT ;  /* 0x0000002034ff7290 */ /* 0x000fe4000871e4ff */
[----:B------:R-:W-:Y:S02]  /*36d0*/  UIMAD.WIDE.U32.X UR46, UR51, UR25, UR54, UP5 ;  /* 0x00000019332e72a5 */ /* 0x000fe4000a8e0436 */
[----:B------:R-:W-:-:S02]  /*36e0*/  UIADD3 UR35, UP3, UPT, UR35, UR20, URZ ;  /* 0x0000001423237290 */ /* 0x000fc4000ff7e0ff */
[----:B------:R-:W-:Y:S02]  /*36f0*/  UIADD3.X UR33, UPT, UPT, URZ, URZ, URZ, UP4, !UPT ;  /* 0x000000ffff217290 */ /* 0x000fe4000a7fe4ff */
[----:B------:R-:W-:Y:S02]  /*3700*/  UIADD3 UR20, UP4, UPT, UR39, UR40, URZ ;  /* 0x0000002827147290 */ /* 0x000fe4000ff9e0ff */
[----:B------:R-:W-:Y:S02]  /*3710*/  UIADD3.X UR39, UP1, UPT, UR42, UR50, URZ, UP1, !UPT ;  /* 0x000000322a277290 */ /* 0x000fe40008f3e4ff */
[----:B------:R-:W-:Y:S02]  /*3720*/  UIADD3 UR37, UP5, UPT, UR37, UR18, URZ ;  /* 0x0000001225257290 */ /* 0x000fe4000ffbe0ff */
[----:B------:R-:W-:Y:S01]  /*3730*/  UIADD3.X UR50, UP6, UPT, URZ, UR46, URZ, UP0, !UPT ;  /* 0x0000002eff327290 */ /* 0x000fe200087de4ff */
[----:B------:R-:W-:Y:S01]  /*3740*/  UMOV UR18, UR45 ;  /* 0x0000002d00127c82 */ /* 0x000fe20008000000 */
[----:B------:R-:W-:Y:S01]  /*3750*/  UMOV UR42, UR21 ;  /* 0x00000015002a7c82 */ /* 0x000fe20008000000 */
[----:B------:R-:W-:-:S02]  /*3760*/  UIMAD.WIDE.U32.X UR18, UR29, UR51, UR18, UP2 ;  /* 0x000000331d1272a5 */ /* 0x000fc400090e0412 */
[----:B------:R-:W-:Y:S02]  /*3770*/  UIADD3.X UR46, UPT, UPT, URZ, UR47, URZ, UP6, !UPT ;  /* 0x0000002fff2e7290 */ /* 0x000fe4000b7fe4ff */
[----:B------:R-:W-:Y:S01]  /*3780*/  UIADD3 UR50, UP2, UPT, UR50, UR53, URZ ;  /* 0x0000003532327290 */ /* 0x000fe2000ff5e0ff */
[----:B------:R-:W-:Y:S01]  /*3790*/  UMOV UR32, UR41 ;  /* 0x0000002900207c82 */ /* 0x000fe20008000000 */
[----:B------:R-:W-:Y:S02]  /*37a0*/  UIADD3.X UR39, UP0, UPT, UR39, UR16, URZ, UP5, !UPT ;  /* 0x0000001027277290 */ /* 0x000fe4000af1e4ff */
[----:B------:R-:W-:Y:S02]  /*37b0*/  UIMAD.WIDE.U32.X UR42, UR51, UR27, UR42, UP3 ;  /* 0x0000001b332a72a5 */ /* 0x000fe400098e042a */
[----:B------:R-:W-:Y:S02]  /*37c0*/  UIMAD.WIDE.U32.X UR32, UR51, UR23, UR32, UP4 ;  /* 0x00000017332072a5 */ /* 0x000fe4000a0e0420 */
[----:B------:R-:W-:-:S02]  /*37d0*/  UIADD3.X UR48, UP4, UPT, UR46, UR48, URZ, UP2, !UPT ;  /* 0x000000302e307290 */ /* 0x000fc4000979e4ff */
[----:B------:R-:W-:Y:S02]  /*37e0*/  UIADD3 UR50, UP3, UPT, UR50, UR34, URZ ;  /* 0x0000002232327290 */ /* 0x000fe4000ff7e0ff */
[----:B------:R-:W-:Y:S02]  /*37f0*/  UIADD3.X UR21, UP1, UP2, UR14, URZ, URZ, UP0, UP1 ;  /* 0x000000ff0e157290 */ /* 0x000fe400082224ff */
[----:B------:R-:W-:Y:S02]  /*3800*/  UIADD3.X UR52, UP0, UPT, UR48, UR35, URZ, UP3, !UPT ;  /* 0x0000002330347290 */ /* 0x000fe40009f1e4ff */
[----:B------:R-:W-:Y:S02]  /*3810*/  UIADD3.X UR16, UPT, UPT, UR15, URZ, URZ, UP1, UP2 ;  /* 0x000000ff0f107290 */ /* 0x000fe40008fe44ff */
[----:B------:R-:W-:Y:S02]  /*3820*/  UIMAD UR34, UR52, UR30, URZ ;  /* 0x0000001e342272a4 */ /* 0x000fe4000f8e02ff */
[----:B------:R-:W-:-:S02]  /*3830*/  UIMAD.WIDE.U32 UR14, UR50, UR30, URZ ;  /* 0x0000001e320e72a5 */ /* 0x000fc4000f8e00ff */
[----:B------:R-:W-:Y:S02]  /*3840*/  UIMAD UR34, UR50, UR31, UR34 ;  /* 0x0000001f322272a4 */ /* 0x000fe4000f8e0222 */
[----:B------:R-:W-:Y:S02]  /*3850*/  UIADD3.X UR48, UP0, UP1, UR42, URZ, URZ, UP0, UP4 ;  /* 0x000000ff2a307290 */ /* 0x000fe400081084ff */
[----:B------:R-:W-:Y:S02]  /*3860*/  UIADD3 UR15, UPT, UPT, UR15, UR34, URZ ;  /* 0x000000220f0f7290 */ /* 0x000fe4000fffe0ff */
[----:B------:R-:W-:Y:S02]  /*3870*/  UIADD3.X UR49, UPT, UPT, UR43, URZ, URZ, UP0, UP1 ;  /* 0x000000ff2b317290 */ /* 0x000fe400087e24ff */
[----:B------:R-:W-:Y:S02]  /*3880*/  UIMAD.WIDE.U32 UR42, UR15, UR24, URZ ;  /* 0x000000180f2a72a5 */ /* 0x000fe4000f8e00ff */
[----:B------:R-:W-:-:S02]  /*3890*/  UIADD3 UR37, UP0, UPT, UR48, UR37, URZ ;  /* 0x0000002530257290 */ /* 0x000fc4000ff1e0ff */
[----:B------:R-:W-:Y:S02]  /*38a0*/  UIMAD.WIDE.U32 UR46, UR14, UR24, URZ ;  /* 0x000000180e2e72a5 */ /* 0x000fe4000f8e00ff */
[----:B------:R-:W-:Y:S02]  /*38b0*/  UIMAD.WIDE.U32 UR42, UP3, UR14, UR25, UR42 ;  /* 0x000000190e2a72a5 */ /* 0x000fe4000f86002a */
[----:B------:R-:W-:Y:S02]  /*38c0*/  UIADD3.X UR39, UP2, UPT, UR49, UR39, URZ, UP0, !UPT ;  /* 0x0000002731277290 */ /* 0x000fe4000875e4ff */
[----:B------:R-:W-:Y:S02]  /*38d0*/  UIADD3 URZ, UP1, UPT, UR50, UR46, URZ ;  /* 0x0000002e32ff7290 */ /* 0x000fe4000ff3e0ff */
[----:B------:R-:W-:Y:S02]  /*38e0*/  UIADD3.X UR49, UPT, UPT, URZ, URZ, URZ, UP3, !UPT ;  /* 0x000000ffff317290 */ /* 0x000fe40009ffe4ff */
[----:B------:R-:W-:-:S02]  /*38f0*/  UIADD3 UR50, UP0, UPT, UR37, UR36, URZ ;  /* 0x0000002425327290 */ /* 0x000fc4000ff1e0ff */
[----:B------:R-:W-:Y:S01]  /*3900*/  UIADD3 UR46, UP3, UPT, UR47, UR42, URZ ;  /* 0x0000002a2f2e7290 */ /* 0x000fe2000ff7e0ff */
[----:B------:R-:W-:Y:S01]  /*3910*/  UMOV UR48, UR43 ;  /* 0x0000002b00307c82 */ /* 0x000fe20008000000 */
[----:B------:R-:W-:Y:S02]  /*3920*/  UIADD3.X UR51, UP0, UPT, UR39, UR17, URZ, UP0, !UPT ;  /* 0x0000001127337290 */ /* 0x000fe4000871e4ff */
[----:B------:R-:W-:Y:S02]  /*3930*/  UIADD3.X URZ, UP1, UPT, UR52, UR46, URZ, UP1, !UPT ;  /* 0x0000002e34ff7290 */ /* 0x000fe40008f3e4ff */
[----:B------:R-:W-:Y:S02]  /*3940*/  UIMAD.WIDE.U32.X UR46, UR15, UR25, UR48, UP3 ;  /* 0x000000190f2e72a5 */ /* 0x000fe400098e0430 */
[----:B------:R-:W-:Y:S02]  /*3950*/  UIMAD.WIDE.U32 UR42, UR15, UR26, URZ ;  /* 0x0000001a0f2a72a5 */ /* 0x000fe4000f8e00ff */
[----:B------:R-:W-:-:S02]  /*3960*/  UIADD3.X UR18, UP0, UP2, UR18, URZ, URZ, UP0, UP2 ;  /* 0x000000ff12127290 */ /* 0x000fc400082044ff */
[----:B------:R-:W-:Y:S02]  /*3970*/  UIADD3.X UR17, UP1, UPT, URZ, UR46, URZ, UP1, !UPT ;  /* 0x0000002eff117290 */ /* 0x000fe40008f3e4ff */
[----:B------:R-:W-:Y:S02]  /*3980*/  UIMAD.WIDE.U32 UR42, UP3, UR14, UR27, UR42 ;  /* 0x0000001b0e2a72a5 */ /* 0x000fe4000f86002a */
[----:B------:R-:W-:Y:S02]  /*3990*/  UIADD3.X UR46, UPT, UPT, UR19, URZ, URZ, UP0, UP2 ;  /* 0x000000ff132e7290 */ /* 0x000fe400087e44ff */
[----:B------:R-:W-:Y:S02]  /*39a0*/  UIMAD.WIDE.U32 UR44, UR14, UR26, URZ ;  /* 0x0000001a0e2c72a5 */ /* 0x000fe4000f8e00ff */
[----:B------:R-:W-:Y:S02]  /*39b0*/  UIADD3.X UR39, UPT, UPT, URZ, UR47, URZ, UP1, !UPT ;  /* 0x0000002fff277290 */ /* 0x000fe40008ffe4ff */
[----:B------:R-:W-:-:S02]  /*39c0*/  UIADD3 UR17, UP0, UPT, UR17, UR50, URZ ;  /* 0x0000003211117290 */ /* 0x000fc4000ff1e0ff */
[----:B------:R-:W-:Y:S02]  /*39d0*/  UIADD3.X UR19, UPT, UPT, URZ, URZ, URZ, UP3, !UPT ;  /* 0x000000ffff137290 */ /* 0x000fe40009ffe4ff */
[----:B------:R-:W-:Y:S02]  /*39e0*/  UIADD3 UR42, UP2, UPT, UR45, UR42, URZ ;  /* 0x0000002a2d2a7290 */ /* 0x000fe4000ff5e0ff */
[----:B------:R-:W-:Y:S02]  /*39f0*/  UIADD3.X UR39, UP3, UPT, UR39, UR51, URZ, UP0, !UPT ;  /* 0x0000003327277290 */ /* 0x000fe4000877e4ff */
[----:B------:R-:W-:Y:S02]  /*3a00*/  UIADD3 UR44, UP1, UPT, UR17, UR44, URZ ;  /* 0x0000002c112c7290 */ /* 0x000fe4000ff3e0ff */
[----:B------:R-:W-:Y:S02]  /*3a10*/  UIADD3 UR21, UP0, UPT, UR18, UR21, URZ ;  /* 0x0000001512157290 */ /* 0x000fe4000ff1e0ff */
[----:B------:R-:W-:Y:S01]  /*3a20*/  UIADD3.X UR17, UP1, UPT, UR39, UR42, URZ, UP1, !UPT ;  /* 0x0000002a27117290 */ /* 0x000fe20008f3e4ff */
[----:B------:R-:W-:Y:S01]  /*3a30*/  UMOV UR18, UR43 ;  /* 0x0000002b00127c82 */ /* 0x000fe20008000000 */
[----:B------:R-:W-:Y:S01]  /*3a40*/  UIADD3.X UR39, UP0, UPT, UR46, UR16, URZ, UP0, !UPT ;  /* 0x000000102e277290 */ /* 0x000fe2000871e4ff */
[----:B------:R-:W-:Y:S01]  /*3a50*/  IMAD.U32 R4, RZ, RZ, UR44 ;  /* 0x0000002cff047e24 */ /* 0x000fe2000f8e00ff */
[----:B------:R-:W-:-:S02]  /*3a60*/  UIMAD.WIDE.U32.X UR18, UR15, UR27, UR18, UP2 ;  /* 0x0000001b0f1272a5 */ /* 0x000fc400090e0412 */
[----:B------:R-:W-:Y:S01]  /*3a70*/  IMAD.U32 R5, RZ, RZ, UR17 ;  /* 0x00000011ff057e24 */ /* 0x000fe2000f8e00ff */
[----:B------:R-:W-:Y:S02]  /*3a80*/  UIMAD.WIDE.U32 UR40, UR29, UR14, URZ ;  /* 0x0000000e1d2872a5 */ /* 0x000fe4000f8e00ff */
[----:B------:R-:W-:Y:S02]  /*3a90*/  UIADD3 UR38, UP2, UPT, UR21, UR38, URZ ;  /* 0x0000002615267290 */ /* 0x000fe4000ff5e0ff */
[----:B------:R-:W-:Y:S01]  /*3aa0*/  UIADD3.X UR16, UP3, UP4, UR18, URZ, URZ, UP1, UP3 ;  /* 0x000000ff12107290 */ /* 0x000fe20008c664ff */
[----:B------:R1:W-:Y:S01]  /*3ab0*/  STG.E.64 desc[UR12][R2.64], R4 ;  /* 0x0000000402007986 */ /* 0x0003e2000c101b0c */
[----:B------:R-:W-:Y:S02]  /*3ac0*/  UIMAD.WIDE.U32 UR34, UR28, UR14, URZ ;  /* 0x0000000e1c2272a5 */ /* 0x000fe4000f8e00ff */
[----:B------:R-:W-:Y:S02]  /*3ad0*/  UIMAD.WIDE.U32 UR40, UP5, UR28, UR15, UR40 ;  /* 0x0000000f1c2872a5 */ /* 0x000fe4000f8a0028 */
[----:B------:R-:W-:-:S02]  /*3ae0*/  UIADD3.X UR20, UP1, UPT, UR39, UR20, URZ, UP2, !UPT ;  /* 0x0000001427147290 */ /* 0x000fc4000973e4ff */
[----:B------:R-:W-:Y:S02]  /*3af0*/  UIADD3.X UR18, UPT, UPT, UR19, URZ, URZ, UP3, UP4 ;  /* 0x000000ff13127290 */ /* 0x000fe40009fe84ff */
[----:B------:R-:W-:Y:S02]  /*3b00*/  UIADD3 UR16, UP2, UPT, UR16, UR38, URZ ;  /* 0x0000002610107290 */ /* 0x000fe4000ff5e0ff */
[----:B------:R-:W-:Y:S02]  /*3b10*/  UIADD3 UR38, UP4, UPT, UR35, UR40, URZ ;  /* 0x0000002823267290 */ /* 0x000fe4000ff9e0ff */
[----:B------:R-:W-:Y:S02]  /*3b20*/  UIADD3.X UR19, UPT, UPT, URZ, URZ, URZ, UP5, !UPT ;  /* 0x000000ffff137290 */ /* 0x000fe4000affe4ff */
[----:B------:R-:W-:Y:S02]  /*3b30*/  UIADD3.X UR35, UP2, UPT, UR18, UR20, URZ, UP2, !UPT ;  /* 0x0000001412237290 */ /* 0x000fe4000975e4ff */
[----:B------:R-:W-:Y:S01]  /*3b40*/  UIADD3 UR39, UP3, UPT, UR16, UR34, URZ ;  /* 0x0000002210277290 */ /* 0x000fe2000ff7e0ff */
[----:B------:R-:W-:Y:S01]  /*3b50*/  UMOV UR18, UR41 ;  /* 0x0000002900127c82 */ /* 0x000fe20008000000 */
[----:B------:R-:W-:-:S02]  /*3b60*/  UIMAD.WIDE.U32 UR20, UR15, UR22, URZ ;  /* 0x000000160f1472a5 */ /* 0x000fc4000f8e00ff */
[----:B------:R-:W-:Y:S02]  /*3b70*/  UIMAD.WIDE.U32.X UR18, UR29, UR15, UR18, UP4 ;  /* 0x0000000f1d1272a5 */ /* 0x000fe4000a0e0412 */
[----:B------:R-:W-:Y:S01]  /*3b80*/  MOV R6, UR39 ;  /* 0x0000002700067c02 */ /* 0x000fe20008000f00 */
[----:B------:R-:W-:Y:S02]  /*3b90*/  UIADD3.X UR38, UP3, UPT, UR35, UR38, URZ, UP3, !UPT ;  /* 0x0000002623267290 */ /* 0x000fe40009f7e4ff */
[----:B------:R-:W-:Y:S02]  /*3ba0*/  UIMAD.WIDE.U32 UR36, UR14, UR22, URZ ;  /* 0x000000160e2472a5 */ /* 0x000fe4000f8e00ff */
[----:B------:R-:W-:Y:S02]  /*3bb0*/  UIMAD.WIDE.U32 UR20, UP4, UR14, UR23, UR20 ;  /* 0x000000170e1472a5 */ /* 0x000fe4000f880014 */
[----:B------:R-:W-:Y:S01]  /*3bc0*/  UIADD3.X UR32, UP0, UP1, UR32, URZ, URZ, UP1, UP0 ;  /* 0x000000ff20207290 */ /* 0x000fe200089004ff */
[----:B------:R-:W-:Y:S01]  /*3bd0*/  IMAD.U32 R7, RZ, RZ, UR38 ;  /* 0x00000026ff077e24 */ /* 0x000fe2000f8e00ff */
[----:B------:R-:W-:-:S02]  /*3be0*/  UIADD3.X UR14, UP2, UP3, UR18, URZ, URZ, UP3, UP2 ;  /* 0x000000ff120e7290 */ /* 0x000fc40009b444ff */
        /* <DEDUP_REMOVED lines=13> */
[----:B------:R-:W-:Y:S02]  /*3cc0*/  MOV R9, UR20 ;  /* 0x0000001400097c02 */ /* 0x000fe40008000f00 */
        /* <DEDUP_REMOVED lines=11> */
[----:B------:R-:W-:-:S04]  /*3d80*/  UISETP.GE.U32.AND UP0, UPT, UR28, UR36, UPT ;  /* 0x000000241c00728c */ /* 0x000fc8000bf06070 */
[----:B------:R-:W-:-:S09]  /*3d90*/  UISETP.GE.U32.AND.EX UP0, UPT, UR29, UR20, UPT, UP0 ;  /* 0x000000141d00728c */ /* 0x000fd2000bf06100 */
[----:B------:R-:W-:Y:S05]  /*3da0*/  BRA.U !UP0, `(.L_x_270) ;  /* 0x0000000108287547 */ /* 0x000fea000b800000 */
[----:B------:R-:W-:Y:S02]  /*3db0*/  UISETP.GE.U32.AND UP0, UPT, UR44, UR24, UPT ;  /* 0x000000182c00728c */ /* 0x000fe4000bf06070 */
[----:B------:R-:W-:Y:S02]  /*3dc0*/  UISETP.LT.U32.AND UP3, UPT, UR39, UR26, UPT ;  /* 0x0000001a2700728c */ /* 0x000fe4000bf61070 */
[----:B------:R-:W-:Y:S02]  /*3dd0*/  UISETP.GT.U32.AND UP1, UPT, UR28, UR36, UPT ;  /* 0x000000241c00728c */ /* 0x000fe4000bf24070 */
[----:B------:R-:W-:Y:S02]  /*3de0*/  UISETP.GT.U32.AND UP2, UPT, UR39, UR26, UPT ;  /* 0x0000001a2700728c */ /* 0x000fe4000bf44070 */
[----:B------:R-:W-:Y:S02]  /*3df0*/  UISETP.GE.U32.AND.EX UP0, UPT, UR17, UR25, UPT, UP0 ;  /* 0x000000191100728c */ /* 0x000fe4000bf06100 */
[----:B------:R-:W-:-:S02]  /*3e00*/  UISETP.GT.U32.AND.EX UP1, UPT, UR29, UR20, UPT, UP1 ;  /* 0x000000141d00728c */ /* 0x000fc4000bf24110 */
[----:B------:R-:W-:Y:S02]  /*3e10*/  UISETP.GT.U32.AND.EX UP2, UPT, UR38, UR27, UPT, UP2 ;  /* 0x0000001b2600728c */ /* 0x000fe4000bf44120 */
[----:B------:R-:W-:-:S04]  /*3e20*/  UISETP.LT.U32.OR.EX UP0, UPT, UR38, UR27, !UP0, UP3 ;  /* 0x0000001b2600728c */ /* 0x000fc8000c701530 */
[----:B------:R-:W-:-:S09]  /*3e30*/  UPLOP3.LUT UP0, UPT, UP1, UP2, UP0, 0xf2, 0x0 ;  /* 0x000000000000789c */ /* 0x000fd20000f05e02 */
[----:B------:R-:W-:Y:S05]  /*3e40*/  BRA.U UP0, `(.L_x_271) ;  /* 0x0000000100847547 */ /* 0x000fea000b800000 */
.L_x_270:
        /* <DEDUP_REMOVED lines=12> */
[----:B-1----:R-:W-:Y:S01]  /*3f10*/  MOV R4, UR44 ;  /* 0x0000002c00047c02 */ /* 0x002fe20008000f00 */
        /* <DEDUP_REMOVED lines=10> */
[----:B------:R-:W-:Y:S01]  /*3fc0*/  MOV R7, UR19 ;  /* 0x0000001300077c02 */ /* 0x000fe20008000f00 */
[----:B------:R-:W-:-:S02]  /*3fd0*/  UIADD3.X UR17, UPT, UPT, ~UR17, UR20, URZ, UP0, !UPT ;  /* 0x0000001411117290 */ /* 0x000fc400087fe5ff */
[----:B------:R-:W-:Y:S01]  /*3fe0*/  UIADD3.X UR15, UPT, UPT, UR15, -0x1, ~UR23, UP1, UP2 ;  /* 0xffffffff0f0f7890 */ /* 0x000fe20008fe4c17 */
[----:B------:R-:W-:Y:S01]  /*3ff0*/  IMAD.U32 R8, RZ, RZ, UR16 ;  /* 0x00000010ff087e24 */ /* 0x000fe2000f8e00ff */
[----:B------:R-:W-:Y:S01]  /*4000*/  MOV R10, UR14 ;  /* 0x0000000e000a7c02 */ /* 0x000fe20008000f00 */
[----:B------:R2:W-:Y:S01]  /*4010*/  STG.E.64 desc[UR12][R2.64+0x8], R6 ;  /* 0x0000080602007986 */ /* 0x0005e2000c101b0c */
[----:B------:R-:W-:Y:S02]  /*4020*/  IMAD.U32 R9, RZ, RZ, UR17 ;  /* 0x00000011ff097e24 */ /* 0x000fe4000f8e00ff */
[----:B------:R-:W-:-:S03]  /*4030*/  IMAD.U32 R11, RZ, RZ, UR15 ;  /* 0x0000000fff0b7e24 */ /* 0x000fc6000f8e00ff */
[----:B------:R2:W-:Y:S04]  /*4040*/  STG.E.64 desc[UR12][R2.64+0x10], R8 ;  /* 0x0000100802007986 */ /* 0x0005e8000c101b0c */
[----:B------:R2:W-:Y:S02]  /*4050*/  STG.E.64 desc[UR12][R2.64+0x18], R10 ;  /* 0x0000180a02007986 */ /* 0x0005e4000c101b0c */
.L_x_271:
        /* <DEDUP_REMOVED lines=9> */
[----:B------:R-:W-:Y:S02]  /*40f0*/  UIMAD.WIDE.U32 UR20, UP2, UR34, UR27, UR40 ;  /* 0x0000001b221472a5 */ /* 0x000fe4000f840028 */
[----:B------:R-:W-:Y:S02]  /*4100*/  UIADD3 UR36, UP3, UPT, UR37, UR38, URZ ;  /* 0x0000002625247290 */ /* 0x000fe4000ff7e0ff */
[----:B------:R-:W-:-:S02]  /*4110*/  UIADD3.X UR41, UPT, UPT, URZ, URZ, URZ, UP1, !UPT ;  /* 0x000000ffff297290 */ /* 0x000fc40008ffe4ff */
[----:B------:R-:W-:Y:S01]  /*4120*/  UIMAD.WIDE.U32 UR32, UR29, UR34, URZ ;  /* 0x000000221d2072a5 */ /* 0x000fe2000f8e00ff */
[----:B------:R-:W-:Y:S01]  /*4130*/  UMOV UR40, UR39 ;  /* 0x0000002700287c82 */ /* 0x000fe20008000000 */
[----:B------:R-:W-:Y:S02]  /*4140*/  UIADD3.X URZ, UP0, UPT, UR11, UR36, URZ, UP0, !UPT ;  /* 0x000000240bff7290 */ /* 0x000fe4000871e4ff */
[----:B------:R-:W-:Y:S02]  /*4150*/  UIMAD.WIDE.U32.X UR10, UR44, UR25, UR40, UP3 ;  /* 0x000000192c0a72a5 */ /* 0x000fe400098e0428 */
[----:B------:R-:W-:Y:S02]  /*4160*/  UIMAD.WIDE.U32 UR16, UR28, UR34, URZ ;  /* 0x000000221c1072a5 */ /* 0x000fe4000f8e00ff */
[----:B------:R-:W-:Y:S02]  /*4170*/  UIMAD.WIDE.U32 UR32, UP4, UR28, UR44, UR32 ;  /* 0x0000002c1c2072a5 */ /* 0x000fe4000f880020 */
[----:B------:R-:W-:-:S02]  /*4180*/  UIMAD.WIDE.U32 UR18, UR34, UR26, URZ ;  /* 0x0000001a221272a5 */ /* 0x000fc4000f8e00ff */
[----:B------:R-:W-:Y:S02]  /*4190*/  UIADD3.X UR10, UP0, UPT, URZ, UR10, URZ, UP0, !UPT ;  /* 0x0000000aff0a7290 */ /* 0x000fe4000871e4ff */
[----:B------:R-:W-:Y:S02]  /*41a0*/  UIMAD.WIDE.U32 UR42, UR44, UR22, URZ ;  /* 0x000000162c2a72a5 */ /* 0x000fe4000f8e00ff */
[----:B------:R-:W-:Y:S02]  /*41b0*/  UIADD3 UR17, UP1, UPT, UR17, UR32, URZ ;  /* 0x0000002011117290 */ /* 0x000fe4000ff3e0ff */
[----:B------:R-:W-:Y:S02]  /*41c0*/  UIADD3.X UR37, UPT, UPT, URZ, URZ, URZ, UP2, !UPT ;  /* 0x000000ffff257290 */ /* 0x000fe400097fe4ff */
[----:B------:R-:W-:Y:S02]  /*41d0*/  UIADD3 UR32, UP2, UPT, UR19, UR20, URZ ;  /* 0x0000001413207290 */ /* 0x000fe4000ff5e0ff */
[----:B------:R-:W-:-:S02]  /*41e0*/  UIADD3.X UR35, UPT, UPT, URZ, URZ, URZ, UP4, !UPT ;  /* 0x000000ffff237290 */ /* 0x000fc4000a7fe4ff */
[----:B------:R-:W-:Y:S02]  /*41f0*/  UIADD3.X UR20, UPT, UPT, URZ, UR11, URZ, UP0, !UPT ;  /* 0x0000000bff147290 */ /* 0x000fe400087fe4ff */
[----:B------:R-:W-:Y:S02]  /*4200*/  UIMAD.WIDE.U32 UR14, UR34, UR22, URZ ;  /* 0x00000016220e72a5 */ /* 0x000fe4000f8e00ff */
[----:B------:R-:W-:Y:S02]  /*4210*/  UIMAD.WIDE.U32 UR42, UP3, UR34, UR23, UR42 ;  /* 0x00000017222a72a5 */ /* 0x000fe4000f86002a */
[----:B------:R-:W-:Y:S01]  /*4220*/  UIADD3 UR8, UP0, UPT, UR8, UR10, URZ ;  /* 0x0000000a08087290 */ /* 0x000fe2000ff1e0ff */
[----:B------:R-:W-:Y:S01]  /*4230*/  UMOV UR34, UR33 ;  /* 0x0000002100227c82 */ /* 0x000fe20008000000 */
[----:B------:R-:W-:Y:S02]  /*4240*/  UIADD3.X UR19, UPT, UPT, URZ, URZ, URZ, UP3, !UPT ;  /* 0x000000ffff137290 */ /* 0x000fe40009ffe4ff */
[----:B------:R-:W-:-:S02]  /*4250*/  UIMAD.WIDE.U32.X UR10, UR29, UR44, UR34, UP1 ;  /* 0x0000002c1d0a72a5 */ /* 0x000fc400088e0422 */
[----:B------:R-:W-:Y:S02]  /*4260*/  UIADD3.X UR9, UP1, UPT, UR9, UR20, URZ, UP0, !UPT ;  /* 0x0000001409097290 */ /* 0x000fe4000873e4ff */
[----:B------:R-:W-:Y:S02]  /*4270*/  UIADD3 UR41, UP0, UPT, UR8, UR18, URZ ;  /* 0x0000001208297290 */ /* 0x000fe4000ff1e0ff */
[----:B------:R-:W-:Y:S02]  /*4280*/  UIADD3 UR15, UP3, UPT, UR15, UR42, URZ ;  /* 0x0000002a0f0f7290 */ /* 0x000fe4000ff7e0ff */
[----:B------:R-:W-:Y:S01]  /*4290*/  UIADD3.X UR42, UP0, UPT, UR9, UR32, URZ, UP0, !UPT ;  /* 0x00000020092a7290 */ /* 0x000fe2000871e4ff */
[----:B------:R-:W-:Y:S01]  /*42a0*/  UMOV UR36, UR21 ;  /* 0x0000001500247c82 */ /* 0x000fe20008000000 */
[----:B------:R-:W-:Y:S02]  /*42b0*/  UMOV UR18, UR43 ;  /* 0x0000002b00127c82 */ /* 0x000fe40008000000 */
[----:B------:R-:W-:-:S02]  /*42c0*/  UIMAD UR20, UR42, UR30, URZ ;  /* 0x0000001e2a1472a4 */ /* 0x000fc4000f8e02ff */
[----:B------:R-:W-:Y:S02]  /*42d0*/  UIMAD.WIDE.U32.X UR36, UR44, UR27, UR36, UP2 ;  /* 0x0000001b2c2472a5 */ /* 0x000fe400090e0424 */
[----:B------:R-:W-:Y:S02]  /*42e0*/  UIMAD.WIDE.U32 UR8, UR41, UR30, URZ ;  /* 0x0000001e290872a5 */ /* 0x000fe4000f8e00ff */
[----:B------:R-:W-:Y:S02]  /*42f0*/  UIMAD UR43, UR41, UR31, UR20 ;  /* 0x0000001f292b72a4 */ /* 0x000fe4000f8e0214 */
[----:B------:R-:W-:Y:S02]  /*4300*/  UIADD3.X UR36, UP0, UP1, UR36, URZ, URZ, UP0, UP1 ;  /* 0x000000ff24247290 */ /* 0x000fe400081024ff */
[----:B------:R-:W-:Y:S02]  /*4310*/  UIADD3 UR9, UPT, UPT, UR9, UR43, URZ ;  /* 0x0000002b09097290 */ /* 0x000fe4000fffe0ff */
[----:B------:R-:W-:-:S02]  /*4320*/  UIADD3.X UR40, UPT, UPT, UR37, URZ, URZ, UP0, UP1 ;  /* 0x000000ff25287290 */ /* 0x000fc400087e24ff */
[----:B------:R-:W-:Y:S02]  /*4330*/  UIADD3 UR6, UP1, UPT, UR6, UR36, URZ ;  /* 0x0000002406067290 */ /* 0x000fe4000ff3e0ff */
[----:B------:R-:W-:Y:S02]  /*4340*/  UIMAD.WIDE.U32 UR36, UR9, UR24, URZ ;  /* 0x00000018092472a5 */ /* 0x000fe4000f8e00ff */
[----:B------:R-:W-:Y:S02]  /*4350*/  UIMAD.WIDE.U32.X UR18, UR44, UR23, UR18, UP3 ;  /* 0x000000172c1272a5 */ /* 0x000fe400098e0412 */
[----:B------:R-:W-:Y:S02]  /*4360*/  UIADD3.X UR7, UP1, UPT, UR7, UR40, URZ, UP1, !UPT ;  /* 0x0000002807077290 */ /* 0x000fe40008f3e4ff */
[----:B------:R-:W-:Y:S02]  /*4370*/  UIADD3 UR43, UP2, UPT, UR6, UR16, URZ ;  /* 0x00000010062b7290 */ /* 0x000fe4000ff5e0ff */
[----:B------:R-:W-:-:S02]  /*4380*/  UIMAD.WIDE.U32 UR38, UR8, UR24, URZ ;  /* 0x00000018082672a5 */ /* 0x000fc4000f8e00ff */
[----:B------:R-:W-:Y:S02]  /*4390*/  UIMAD.WIDE.U32 UR36, UP3, UR8, UR25, UR36 ;  /* 0x00000019082472a5 */ /* 0x000fe4000f860024 */
[----:B------:R-:W-:Y:S02]  /*43a0*/  UIADD3.X UR44, UP2, UPT, UR7, UR17, URZ, UP2, !UPT ;  /* 0x00000011072c7290 */ /* 0x000fe4000975e4ff */
[----:B------:R-:W-:Y:S02]  /*43b0*/  UIADD3 URZ, UP0, UPT, UR41, UR38, URZ ;  /* 0x0000002629ff7290 */ /* 0x000fe4000ff1e0ff */
[----:B------:R-:W-:Y:S02]  /*43c0*/  UIADD3.X UR17, UPT, UPT, URZ, URZ, URZ, UP3, !UPT ;  /* 0x000000ffff117290 */ /* 0x000fe40009ffe4ff */
[----:B------:R-:W-:Y:S01]  /*43d0*/  UIADD3 UR38, UP3, UPT, UR39, UR36, URZ ;  /* 0x0000002427267290 */ /* 0x000fe2000ff7e0ff */
[----:B------:R-:W-:Y:S01]  /*43e0*/  UMOV UR16, UR37 ;  /* 0x0000002500107c82 */ /* 0x000fe20008000000 */
[----:B------:R-:W-:-:S02]  /*43f0*/  UIMAD.WIDE.U32 UR32, UR29, UR8, URZ ;  /* 0x000000081d2072a5 */ /* 0x000fc4000f8e00ff */
[----:B------:R-:W-:Y:S02]  /*4400*/  UIADD3.X URZ, UP0, UPT, UR42, UR38, URZ, UP0, !UPT ;  /* 0x000000262aff7290 */ /* 0x000fe4000871e4ff */
[----:B------:R-:W-:Y:S02]  /*4410*/  UIMAD.WIDE.U32.X UR38, UR9, UR25, UR16, UP3 ;  /* 0x00000019092672a5 */ /* 0x000fe400098e0410 */
[----:B------:R-:W-:Y:S02]  /*4420*/  UIADD3.X UR42, UP1, UP2, UR10, URZ, URZ, UP2, UP1 ;  /* 0x000000ff0a2a7290 */ /* 0x000fe400092224ff */
[----:B------:R-:W-:Y:S02]  /*4430*/  UIADD3.X UR10, UP0, UPT, URZ, UR38, URZ, UP0, !UPT ;  /* 0x00000026ff0a7290 */ /* 0x000fe4000871e4ff */
[----:B------:R-:W-:Y:S02]  /*4440*/  UIMAD.WIDE.U32 UR40, UR9, UR26, URZ ;  /* 0x0000001a092872a5 */ /* 0x000fe4000f8e00ff */
[----:B------:R-:W-:-:S02]  /*4450*/  UIMAD.WIDE.U32 UR6, UP4, UR28, UR9, UR32 ;  /* 0x000000091c0672a5 */ /* 0x000fc4000f880020 */
[----:B------:R-:W-:Y:S02]  /*4460*/  UIMAD.WIDE.U32 UR20, UR28, UR8, URZ ;  /* 0x000000081c1472a5 */ /* 0x000fe4000f8e00ff */
[----:B------:R-:W-:Y:S02]  /*4470*/  UIADD3.X UR32, UPT, UPT, URZ, UR39, URZ, UP0, !UPT ;  /* 0x00000027ff207290 */ /* 0x000fe400087fe4ff */
[----:B------:R-:W-:Y:S02]  /*4480*/  UIMAD.WIDE.U32 UR34, UR8, UR26, URZ ;  /* 0x0000001a082272a5 */ /* 0x000fe4000f8e00ff */
[----:B------:R-:W-:Y:S02]  /*4490*/  UIMAD.WIDE.U32 UR36, UP3, UR8, UR27, UR40 ;  /* 0x0000001b082472a5 */ /* 0x000fe4000f860028 */
[----:B------:R-:W-:Y:S02]  /*44a0*/  UIADD3 UR10, UP0, UPT, UR10, UR43, URZ ;  /* 0x0000002b0a0a7290 */ /* 0x000fe4000ff1e0ff */
[----:B------:R-:W-:-:S02]  /*44b0*/  UIADD3.X UR33, UPT, UPT, URZ, URZ, URZ, UP4, !UPT ;  /* 0x000000ffff217290 */ /* 0x000fc4000a7fe4ff */
[----:B------:R-:W-:Y:S02]  /*44c0*/  UIADD3 UR6, UP5, UPT, UR21, UR6, URZ ;  /* 0x0000000615067290 */ /* 0x000fe4000ffbe0ff */
[----:B------:R-:W-:Y:S02]  /*44d0*/  UIADD3 UR35, UP4, UPT, UR35, UR36, URZ ;  /* 0x0000002423237290 */ /* 0x000fe4000ff9e0ff */
[----:B------:R-:W-:Y:S02]  /*44e0*/  UIADD3.X UR32, UP0, UPT, UR32, UR44, URZ, UP0, !UPT ;  /* 0x0000002c20207290 */ /* 0x000fe4000871e4ff */
[----:B------:R-:W-:Y:S02]  /*44f0*/  UIADD3 UR21, UP6, UPT, UR10, UR34, URZ ;  /* 0x000000220a157290 */ /* 0x000fe4000ffde0ff */
[----:B------:R-:W-:Y:S02]  /*4500*/  UIADD3.X UR40, UPT, UPT, UR11, URZ, URZ, UP1, UP2 ;  /* 0x000000ff0b287290 */ /* 0x000fe40008fe44ff */
[----:B------:R-:W-:-:S02]  /*4510*/  UIADD3.X UR32, UP1, UPT, UR32, UR35, URZ, UP6, !UPT ;  /* 0x0000002320207290 */ /* 0x000fc4000b73e4ff */
[----:B------:R-:W-:Y:S02]  /*4520*/  UIADD3 UR4, UP2, UPT, UR4, UR42, URZ ;  /* 0x0000002a04047290 */ /* 0x000fe4000ff5e0ff */
[----:B------:R-:W-:Y:S02]  /*4530*/  UIMAD UR10, UR32, UR30, URZ ;  /* 0x0000001e200a72a4 */ /* 0x000fe4000f8e02ff */
[----:B------:R-:W-:Y:S02]  /*4540*/  UIADD3.X UR11, UPT, UPT, URZ, URZ, URZ, UP3, !UPT ;  /* 0x000000ffff0b7290 */ /* 0x000fe40009ffe4ff */
[----:B------:R-:W-:Y:S02]  /*4550*/  UIADD3.X UR40, UP2, UPT, UR5, UR40, URZ, UP2, !UPT ;  /* 0x0000002805287290 */ /* 0x000fe4000975e4ff */
[----:B------:R-:W-:Y:S02]  /*4560*/  UIADD3 UR38, UP3, UPT, UR4, UR14, URZ ;  /* 0x0000000e04267290 */ /* 0x000fe4000ff7e0ff */
[----:B------:R-:W-:-:S02]  /*4570*/  UIMAD.WIDE.U32 UR4, UR21, UR30, URZ ;  /* 0x0000001e150472a5 */ /* 0x000fc4000f8e00ff */
[----:B------:R-:W-:Y:S02]  /*4580*/  UIMAD UR34, UR21, UR31, UR10 ;  /* 0x0000001f152272a4 */ /* 0x000fe4000f8e020a */
[----:B------:R-:W-:Y:S02]  /*4590*/  UIADD3.X UR40, UP3, UPT, UR40, UR15, URZ, UP3, !UPT ;  /* 0x0000000f28287290 */ /* 0x000fe40009f7e4ff */
[----:B------:R-:W-:Y:S01]  /*45a0*/  UIADD3 UR5, UPT, UPT, UR5, UR34, URZ ;  /* 0x0000002205057290 */ /* 0x000fe2000fffe0ff */
[----:B------:R-:W-:Y:S01]  /*45b0*/  UMOV UR10, UR37 ;  /* 0x00000025000a7c82 */ /* 0x000fe20008000000 */
[----:B------:R-:W-:Y:S02]  /*45c0*/  UIMAD.WIDE.U32 UR34, UR4, UR24, URZ ;  /* 0x00000018042272a5 */ /* 0x000fe4000f8e00ff */
[----:B------:R-:W-:Y:S02]  /*45d0*/  UIMAD.WIDE.U32.X UR14, UR9, UR27, UR10, UP4 ;  /* 0x0000001b090e72a5 */ /* 0x000fe4000a0e040a */
[----:B------:R-:W-:-:S02]  /*45e0*/  UIMAD.WIDE.U32 UR36, UR5, UR24, URZ ;  /* 0x00000018052472a5 */ /* 0x000fc4000f8e00ff */
[----:B------:R-:W-:Y:S02]  /*45f0*/  UIADD3.X UR10, UP3, UP4, UR18, URZ, URZ, UP3, UP2 ;  /* 0x000000ff120a7290 */ /* 0x000fe40009c644ff */
[----:B------:R-:W-:Y:S02]  /*4600*/  UIADD3.X UR11, UP0, UP1, UR14, URZ, URZ, UP1, UP0 ;  /* 0x000000ff0e0b7290 */ /* 0x000fe400089004ff */
[----:B------:R-:W-:Y:S02]  /*4610*/  UIMAD.WIDE.U32 UR36, UP2, UR4, UR25, UR36 ;  /* 0x00000019042472a5 */ /* 0x000fe4000f840024 */
[----:B------:R-:W-:Y:S02]  /*4620*/  UIADD3.X UR18, UPT, UPT, UR15, URZ, URZ, UP0, UP1 ;  /* 0x000000ff0f127290 */ /* 0x000fe400087e24ff */
[----:B------:R-:W-:Y:S02]  /*4630*/  UIADD3 URZ, UP1, UPT, UR21, UR34, URZ ;  /* 0x0000002215ff7290 */ /* 0x000fe4000ff3e0ff */
[----:B------:R-:W-:-:S02]  /*4640*/  UIADD3.X UR15, UPT, UPT, URZ, URZ, URZ, UP2, !UPT ;  /* 0x000000ffff0f7290 */ /* 0x000fc400097fe4ff */
[----:B------:R-:W-:Y:S01]  /*4650*/  UIADD3 UR34, UP2, UPT, UR35, UR36, URZ ;  /* 0x0000002423227290 */ /* 0x000fe2000ff5e0ff */
[----:B------:R-:W-:Y:S01]  /*4660*/  UMOV UR14, UR37 ;  /* 0x00000025000e7c82 */ /* 0x000fe20008000000 */
[----:B------:R-:W-:Y:S02]  /*4670*/  UIADD3 UR11, UP0, UPT, UR11, UR38, URZ ;  /* 0x000000260b0b7290 */ /* 0x000fe4000ff1e0ff */
[----:B------:R-:W-:Y:S02]  /*4680*/  UIADD3.X URZ, UP1, UPT, UR32, UR34, URZ, UP1, !UPT ;  /* 0x0000002220ff7290 */ /* 0x000fe40008f3e4ff */
[----:B------:R-:W-:Y:S02]  /*4690*/  UIMAD.WIDE.U32.X UR34, UR5, UR25, UR14, UP2 ;  /* 0x00000019052272a5 */ /* 0x000fe400090e040e */
[----:B------:R-:W-:Y:S02]  /*46a0*/  UIADD3.X UR18, UP0, UPT, UR18, UR40, URZ, UP0, !UPT ;  /* 0x0000002812127290 */ /* 0x000fe4000871e4ff */
[----:B------:R-:W-:-:S02]  /*46b0*/  UIADD3 UR20, UP6, UPT, UR11, UR20, URZ ;  /* 0x000000140b147290 */ /* 0x000fc4000ffde0ff */
[----:B------:R-:W-:Y:S02]  /*46c0*/  UIMAD.WIDE.U32 UR14, UR5, UR26, URZ ;  /* 0x0000001a050e72a5 */ /* 0x000fe4000f8e00ff */
[----:B------:R-:W-:Y:S02]  /*46d0*/  UIADD3.X UR11, UP2, UPT, URZ, UR34, URZ, UP1, !UPT ;  /* 0x00000022ff0b7290 */ /* 0x000fe40008f5e4ff */
[----:B------:R-:W-:Y:S02]  /*46e0*/  UIADD3.X UR6, UP1, UPT, UR18, UR6, URZ, UP6, !UPT ;  /* 0x0000000612067290 */ /* 0x000fe4000b73e4ff */
[----:B------:R-:W-:Y:S02]  /*46f0*/  UIMAD.WIDE.U32 UR38, UR4, UR26, URZ ;  /* 0x0000001a042672a5 */ /* 0x000fe4000f8e00ff */
[----:B------:R-:W-:Y:S02]  /*4700*/  UIMAD.WIDE.U32 UR14, UP6, UR4, UR27, UR14 ;  /* 0x0000001b040e72a5 */ /* 0x000fe4000f8c000e */
[----:B------:R-:W-:-:S02]  /*4710*/  UIADD3.X UR34, UPT, UPT, URZ, UR35, URZ, UP2, !UPT ;  /* 0x00000023ff227290 */ /* 0x000fc400097fe4ff */
[----:B------:R-:W-:Y:S02]  /*4720*/  UIADD3 UR11, UP2, UPT, UR11, UR20, URZ ;  /* 0x000000140b0b7290 */ /* 0x000fe4000ff5e0ff */
[----:B------:R-:W-:Y:S02]  /*4730*/  UIADD3.X UR35, UPT, UPT, UR19, URZ, URZ, UP3, UP4 ;  /* 0x000000ff13237290 */ /* 0x000fe40009fe84ff */
[----:B------:R-:W-:Y:S02]  /*4740*/  UIADD3 UR18, UP3, UPT, UR39, UR14, URZ ;  /* 0x0000000e27127290 */ /* 0x000fe4000ff7e0ff */
[----:B------:R-:W-:Y:S02]  /*4750*/  UIADD3.X UR14, UP2, UPT, UR34, UR6, URZ, UP2, !UPT ;  /* 0x00000006220e7290 */ /* 0x000fe4000975e4ff */
[----:B------:R-:W-:Y:S01]  /*4760*/  UIADD3 UR11, UP4, UPT, UR11, UR38, URZ ;  /* 0x000000260b0b7290 */ /* 0x000fe2000ff9e0ff */
[----:B------:R-:W-:Y:S01]  /*4770*/  UMOV UR32, UR7 ;  /* 0x0000000700207c82 */ /* 0x000fe20008000000 */
[----:B------:R-:W-:-:S02]  /*4780*/  UIMAD.WIDE.U32 UR16, UR9, UR22, URZ ;  /* 0x00000016091072a5 */ /* 0x000fc4000f8e00ff */
[----:B------:R-:W-:Y:S02]  /*4790*/  UIMAD.WIDE.U32.X UR32, UR29, UR9, UR32, UP5 ;  /* 0x000000091d2072a5 */ /* 0x000fe4000a8e0420 */
[----:B------:R-:W-:Y:S02]  /*47a0*/  UIADD3.X UR14, UP4, UPT, UR14, UR18, URZ, UP4, !UPT ;  /* 0x000000120e0e7290 */ /* 0x000fe4000a79e4ff */
[----:B------:R-:W-:Y:S02]  /*47b0*/  UIADD3.X UR32, UP0, UP1, UR32, URZ, URZ, UP1, UP0 ;  /* 0x000000ff20207290 */ /* 0x000fe400089004ff */
[----:B------:R-:W-:Y:S02]  /*47c0*/  UIMAD.WIDE.U32 UR16, UP5, UR8, UR23, UR16 ;  /* 0x00000017081072a5 */ /* 0x000fe4000f8a0010 */
[----:B------:R-:W-:Y:S02]  /*47d0*/  UIMAD.WIDE.U32 UR20, UR8, UR22, URZ ;  /* 0x00000016081472a5 */ /* 0x000fe4000f8e00ff */
[----:B------:R-:W-:-:S02]  /*47e0*/  UIMAD UR34, UR14, UR30, URZ ;  /* 0x0000001e0e2272a4 */ /* 0x000fc4000f8e02ff */
[----:B------:R-:W-:Y:S02]  /*47f0*/  UIMAD.WIDE.U32 UR36, UR5, UR22, URZ ;  /* 0x00000016052472a5 */ /* 0x000fe4000f8e00ff */
[----:B------:R-:W-:Y:S02]  /*4800*/  UIADD3.X UR41, UPT, UPT, UR33, URZ, URZ, UP0, UP1 ;  /* 0x000000ff21297290 */ /* 0x000fe400087e24ff */
[----:B------:R-:W-:Y:S02]  /*4810*/  UIADD3.X UR19, UPT, UPT, URZ, URZ, URZ, UP5, !UPT ;  /* 0x000000ffff137290 */ /* 0x000fe4000affe4ff */
[----:B------:R-:W-:Y:S02]  /*4820*/  UIADD3 UR10, UP0, UPT, UR32, UR10, URZ ;  /* 0x0000000a200a7290 */ /* 0x000fe4000ff1e0ff */
[----:B------:R-:W-:Y:S02]  /*4830*/  UIADD3 UR38, UP5, UPT, UR21, UR16, URZ ;  /* 0x0000001015267290 */ /* 0x000fe4000ffbe0ff */
[----:B------:R-:W-:-:S02]  /*4840*/  UIMAD.WIDE.U32 UR6, UR11, UR30, URZ ;  /* 0x0000001e0b0672a5 */ /* 0x000fc4000f8e00ff */
[----:B------:R-:W-:Y:S02]  /*4850*/  UIMAD UR34, UR11, UR31, UR34 ;  /* 0x0000001f0b2272a4 */ /* 0x000fe4000f8e0222 */
[----:B------:R-:W-:Y:S02]  /*4860*/  UIMAD.WIDE.U32 UR30, UR29, UR4, URZ ;  /* 0x000000041d1e72a5 */ /* 0x000fe4000f8e00ff */
[----:B------:R-:W-:Y:S01]  /*4870*/  UIMAD.WIDE.U32 UR32, UP1, UR4, UR23, UR36 ;  /* 0x00000017042072a5 */ /* 0x000fe2000f820024 */
[----:B------:R-:W-:Y:S01]  /*4880*/  UMOV UR18, UR17 ;  /* 0x0000001100127c82 */ /* 0x000fe20008000000 */
[----:B------:R-:W-:Y:S02]  /*4890*/  UIADD3.X UR37, UPT, UPT, URZ, URZ, URZ, UP6, !UPT ;  /* 0x000000ffff257290 */ /* 0x000fe4000b7fe4ff */
[----:B------:R-:W-:Y:S02]  /*48a0*/  UIADD3.X UR41, UP0, UPT, UR41, UR35, URZ, UP0, !UPT ;  /* 0x0000002329297290 */ /* 0x000fe4000871e4ff */
[----:B------:R-:W-:-:S02]  /*48b0*/  UIADD3 UR10, UP6, UPT, UR10, UR20, URZ ;  /* 0x000000140a0a7290 */ /* 0x000fc4000ffde0ff */
[----:B------:R-:W-:Y:S02]  /*48c0*/  UIMAD.WIDE.U32.X UR18, UR9, UR23, UR18, UP5 ;  /* 0x00000017091272a5 */ /* 0x000fe4000a8e0412 */
[----:B------:R-:W-:Y:S02]  /*48d0*/  UIMAD.WIDE.U32 UR30, UP5, UR28, UR5, UR30 ;  /* 0x000000051c1e72a5 */ /* 0x000fe4000f8a001e */
[----:B------:R-:W-:Y:S02]  /*48e0*/  UIMAD.WIDE.U32 UR16, UR28, UR4, URZ ;  /* 0x000000041c1072a5 */ /* 0x000fe4000f8e00ff */
[----:B------:R-:W-:Y:S01]  /*48f0*/  UIADD3.X UR39, UPT, UPT, URZ, URZ, URZ, UP1, !UPT ;  /* 0x000000ffff277290 */ /* 0x000fe20008ffe4ff */
[----:B------:R-:W-:Y:S01]  /*4900*/  UMOV UR36, UR15 ;  /* 0x0000000f00247c82 */ /* 0x000fe20008000000 */
[----:B------:R-:W-:Y:S02]  /*4910*/  UIADD3.X UR41, UP1, UPT, UR41, UR38, URZ, UP6, !UPT ;  /* 0x0000002629297290 */ /* 0x000fe4000b73e4ff */
[----:B------:R-:W-:-:S02]  /*4920*/  UIMAD.WIDE.U32.X UR36, UR5, UR27, UR36, UP3 ;  /* 0x0000001b052472a5 */ /* 0x000fc400098e0424 */
[----:B------:R-:W-:Y:S02]  /*4930*/  UIADD3.X UR21, UPT, UPT, URZ, URZ, URZ, UP5, !UPT ;  /* 0x000000ffff157290 */ /* 0x000fe4000affe4ff */
[----:B------:R-:W-:Y:S02]  /*4940*/  UIADD3 UR42, UP5, UPT, UR17, UR30, URZ ;  /* 0x0000001e112a7290 */ /* 0x000fe4000ffbe0ff */
[----:B------:R-:W-:Y:S02]  /*4950*/  UIMAD.WIDE.U32 UR8, UR4, UR22, URZ ;  /* 0x00000016040872a5 */ /* 0x000fe4000f8e00ff */
[----:B------:R-:W-:Y:S01]  /*4960*/  UIADD3.X UR17, UP0, UP1, UR18, URZ, URZ, UP1, UP0 ;  /* 0x000000ff12117290 */ /* 0x000fe200089004ff */
[----:B------:R-:W-:Y:S01]  /*4970*/  UMOV UR20, UR31 ;  /* 0x0000001f00147c82 */ /* 0x000fe20008000000 */
[----:B------:R-:W-:Y:S02]  /*4980*/  UIADD3.X UR40, UP2, UP4, UR36, URZ, URZ, UP4, UP2 ;  /* 0x000000ff24287290 */ /* 0x000fe4000a4444ff */
[----:B------:R-:W-:-:S02]  /*4990*/  UIADD3 UR7, UPT, UPT, UR7, UR34, URZ ;  /* 0x0000002207077290 */ /* 0x000fc4000fffe0ff */
[----:B------:R-:W-:Y:S02]  /*49a0*/  UIMAD.WIDE.U32.X UR30, UR29, UR5, UR20, UP5 ;  /* 0x000000051d1e72a5 */ /* 0x000fe4000a8e0414 */
[----:B------:R-:W-:Y:S02]  /*49b0*/  UIADD3 UR9, UP5, UPT, UR9, UR32, URZ ;  /* 0x0000002009097290 */ /* 0x000fe4000ffbe0ff */
[----:B------:R-:W-:Y:S02]  /*49c0*/  UIADD3.X UR15, UPT, UPT, UR19, URZ, URZ, UP0, UP1 ;  /* 0x000000ff130f7290 */ /* 0x000fe400087e24ff */
[----:B------:R-:W-:Y:S02]  /*49d0*/  UIADD3.X UR36, UPT, UPT, UR37, URZ, URZ, UP2, UP4 ;  /* 0x000000ff25247290 */ /* 0x000fe400097e84ff */
[----:B------:R-:W-:Y:S02]  /*49e0*/  UIMAD.WIDE.U32 UR34, UR7, UR24, URZ ;  /* 0x00000018072272a5 */ /* 0x000fe4000f8e00ff */
[----:B------:R-:W-:Y:S01]  /*49f0*/  UIADD3 UR40, UP0, UPT, UR40, UR10, URZ ;  /* 0x0000000a28287290 */ /* 0x000fe2000ff1e0ff */
[----:B------:R-:W-:Y:S01]  /*4a00*/  UMOV UR38, UR33 ;  /* 0x0000002100267c82 */ /* 0x000fe20008000000 */
[----:B------:R-:W-:-:S02]  /*4a10*/  UIMAD.WIDE.U32 UR34, UP3, UR6, UR25, UR34 ;  /* 0x00000019062272a5 */ /* 0x000fc4000f860022 */
[----:B------:R-:W-:Y:S02]  /*4a20*/  UIMAD.WIDE.U32.X UR4, UR5, UR23, UR38, UP5 ;  /* 0x00000017050472a5 */ /* 0x000fe4000a8e0426 */
[----:B------:R-:W-:Y:S02]  /*4a30*/  UIMAD.WIDE.U32 UR38, UR6, UR24, URZ ;  /* 0x00000018062672a5 */ /* 0x000fe4000f8e00ff */
[----:B------:R-:W-:Y:S02]  /*4a40*/  UIADD3.X UR36, UP2, UPT, UR36, UR41, URZ, UP0, !UPT ;  /* 0x0000002924247290 */ /* 0x000fe4000875e4ff */
[----:B------:R-:W-:Y:S02]  /*4a50*/  UIADD3 UR40, UP0, UPT, UR40, UR16, URZ ;  /* 0x0000001028287290 */ /* 0x000fe4000ff1e0ff */
[----:B------:R-:W-:Y:S02]  /*4a60*/  UIADD3 URZ, UP1, UPT, UR11, UR38, URZ ;  /* 0x000000260bff7290 */ /* 0x000fe4000ff3e0ff */
[----:B------:R-:W-:-:S02]  /*4a70*/  UIADD3.X UR37, UPT, UPT, URZ, URZ, URZ, UP3, !UPT ;  /* 0x000000ffff257290 */ /* 0x000fc40009ffe4ff */
[----:B------:R-:W-:Y:S02]  /*4a80*/  UIADD3 UR38, UP3, UPT, UR39, UR34, URZ ;  /* 0x0000002227267290 */ /* 0x000fe4000ff7e0ff */
[----:B------:R-:W-:Y:S02]  /*4a90*/  UIADD3.X UR39, UP0, UPT, UR36, UR42, URZ, UP0, !UPT ;  /* 0x0000002a24277290 */ /* 0x000fe4000871e4ff */
[----:B------:R-:W-:Y:S01]  /*4aa0*/  UIADD3.X URZ, UP1, UPT, UR14, UR38, URZ, UP1, !UPT ;  /* 0x000000260eff7290 */ /* 0x000fe20008f3e4ff */
[----:B------:R-:W-:Y:S01]  /*4ab0*/  UMOV UR36, UR35 ;  /* 0x0000002300247c82 */ /* 0x000fe20008000000 */
[----:B------:R-:W-:Y:S02]  /*4ac0*/  UIADD3.X UR16, UP0, UP2, UR30, URZ, URZ, UP0, UP2 ;  /* 0x000000ff1e107290 */ /* 0x000fe400082044ff */
[----:B------:R-:W-:Y:S02]  /*4ad0*/  UIMAD.WIDE.U32.X UR34, UR7, UR25, UR36, UP3 ;  /* 0x00000019072272a5 */ /* 0x000fe400098e0424 */
[----:B------:R-:W-:-:S02]  /*4ae0*/  UIMAD.WIDE.U32 UR36, UR7, UR26, URZ ;  /* 0x0000001a072472a5 */ /* 0x000fc4000f8e00ff */
[----:B------:R-:W-:Y:S02]  /*4af0*/  UIADD3.X UR14, UP1, UPT, URZ, UR34, URZ, UP1, !UPT ;  /* 0x00000022ff0e7290 */ /* 0x000fe40008f3e4ff */
[----:B------:R-:W-:Y:S02]  /*4b00*/  UIMAD.WIDE.U32 UR32, UR6, UR26, URZ ;  /* 0x0000001a062072a5 */ /* 0x000fe4000f8e00ff */
[----:B------:R-:W-:Y:S02]  /*4b10*/  UIMAD.WIDE.U32 UR36, UP3, UR6, UR27, UR36 ;  /* 0x0000001b062472a5 */ /* 0x000fe4000f860024 */
[----:B------:R-:W-:Y:S02]  /*4b20*/  UIADD3.X UR38, UPT, UPT, UR31, URZ, URZ, UP0, UP2 ;  /* 0x000000ff1f267290 */ /* 0x000fe400087e44ff */
[----:B------:R-:W-:Y:S02]  /*4b30*/  UIADD3.X UR34, UPT, UPT, URZ, UR35, URZ, UP1, !UPT ;  /* 0x00000023ff227290 */ /* 0x000fe40008ffe4ff */
[----:B------:R-:W-:-:S02]  /*4b40*/  UIADD3 UR14, UP0, UPT, UR14, UR40, URZ ;  /* 0x000000280e0e7290 */ /* 0x000fc4000ff1e0ff */
[----:B------:R-:W-:Y:S02]  /*4b50*/  UIADD3.X UR31, UPT, UPT, URZ, URZ, URZ, UP3, !UPT ;  /* 0x000000ffff1f7290 */ /* 0x000fe40009ffe4ff */
[----:B------:R-:W-:Y:S02]  /*4b60*/  UIADD3 UR35, UP2, UPT, UR33, UR36, URZ ;  /* 0x0000002421237290 */ /* 0x000fe4000ff5e0ff */
[----:B------:R-:W-:Y:S02]  /*4b70*/  UIADD3.X UR33, UP3, UPT, UR34, UR39, URZ, UP0, !UPT ;  /* 0x0000002722217290 */ /* 0x000fe4000877e4ff */
[----:B------:R-:W-:Y:S01]  /*4b80*/  UIADD3 UR32, UP1, UPT, UR14, UR32, URZ ;  /* 0x000000200e207290 */ /* 0x000fe2000ff3e0ff */
[----:B------:R-:W-:Y:S01]  /*4b90*/  UMOV UR30, UR37 ;  /* 0x00000025001e7c82 */ /* 0x000fe20008000000 */
[----:B------:R-:W-:Y:S02]  /*4ba0*/  UIADD3 UR14, UP0, UPT, UR16, UR17, URZ ;  /* 0x00000011100e7290 */ /* 0x000fe4000ff1e0ff */
[----:B------:R-:W-:-:S02]  /*4bb0*/  UIMAD.WIDE.U32.X UR16, UR7, UR27, UR30, UP2 ;  /* 0x0000001b071072a5 */ /* 0x000fc400090e041e */
[----:B-12---:R-:W-:Y:S01]  /*4bc0*/  IMAD.U32 R4, RZ, RZ, UR32 ;  /* 0x00000020ff047e24 */ /* 0x006fe2000f8e00ff */
[----:B------:R-:W-:Y:S02]  /*4bd0*/  UIADD3.X UR33, UP1, UPT, UR33, UR35, URZ, UP1, !UPT ;  /* 0x0000002321217290 */ /* 0x000fe40008f3e4ff */
[----:B------:R-:W-:Y:S02]  /*4be0*/  UIADD3.X UR15, UP0, UPT, UR38, UR15, URZ, UP0, !UPT ;  /* 0x0000000f260f7290 */ /* 0x000fe4000871e4ff */
[----:B------:R-:W-:Y:S02]  /*4bf0*/  UIADD3 UR14, UP2, UPT, UR14, UR8, URZ ;  /* 0x000000080e0e7290 */ /* 0x000fe4000ff5e0ff */
[----:B------:R-:W-:Y:S01]  /*4c00*/  UIMAD.WIDE.U32 UR20, UR29, UR6, URZ ;  /* 0x000000061d1472a5 */ /* 0x000fe2000f8e00ff */
[----:B------:R-:W-:Y:S01]  /*4c10*/  MOV R5, UR33 ;  /* 0x0000002100057c02 */ /* 0x000fe20008000f00 */
[----:B------:R-:W-:Y:S02]  /*4c20*/  UIADD3.X UR8, UP3, UP4, UR16, URZ, URZ, UP1, UP3 ;  /* 0x000000ff10087290 */ /* 0x000fe40008c664ff */
[----:B------:R-:W-:-:S02]  /*4c30*/  UIADD3.X UR15, UP1, UPT, UR15, UR9, URZ, UP2, !UPT ;  /* 0x000000090f0f7290 */ /* 0x000fc4000973e4ff */
[----:B------:R-:W-:Y:S01]  /*4c40*/  UIMAD.WIDE.U32 UR20, UP5, UR28, UR7, UR20 ;  /* 0x000000071c1472a5 */ /* 0x000fe2000f8a0014 */
[----:B------:R1:W-:Y:S01]  /*4c50*/  STG.E.64 desc[UR12][R2.64+0x20], R4 ;  /* 0x0000200402007986 */ /* 0x0003e2000c101b0c */
[----:B------:R-:W-:Y:S02]  /*4c60*/  UIADD3 UR8, UP2, UPT, UR8, UR14, URZ ;  /* 0x0000000e08087290 */ /* 0x000fe4000ff5e0ff */
[----:B------:R-:W-:Y:S02]  /*4c70*/  UIMAD.WIDE.U32 UR18, UR28, UR6, URZ ;  /* 0x000000061c1272a5 */ /* 0x000fe4000f8e00ff */
[----:B------:R-:W-:Y:S02]  /*4c80*/  UIADD3.X UR16, UPT, UPT, UR17, URZ, URZ, UP3, UP4 ;  /* 0x000000ff11107290 */ /* 0x000fe40009fe84ff */
[----:B------:R-:W-:Y:S02]  /*4c90*/  UIADD3.X UR9, UPT, UPT, URZ, URZ, URZ, UP5, !UPT ;  /* 0x000000ffff097290 */ /* 0x000fe4000affe4ff */
[----:B------:R-:W-:-:S02]  /*4ca0*/  UIADD3 UR17, UP4, UPT, UR19, UR20, URZ ;  /* 0x0000001413117290 */ /* 0x000fc4000ff9e0ff */
[----:B------:R-:W-:Y:S02]  /*4cb0*/  UIADD3.X UR16, UP2, UPT, UR16, UR15, URZ, UP2, !UPT ;  /* 0x0000000f10107290 */ /* 0x000fe4000975e4ff */
[----:B------:R-:W-:Y:S02]  /*4cc0*/  UIADD3 UR18, UP3, UPT, UR8, UR18, URZ ;  /* 0x0000001208127290 */ /* 0x000fe4000ff7e0ff */
[----:B------:R-:W-:Y:S01]  /*4cd0*/  UIMAD.WIDE.U32 UR14, UR7, UR22, URZ ;  /* 0x00000016070e72a5 */ /* 0x000fe2000f8e00ff */
[----:B------:R-:W-:Y:S01]  /*4ce0*/  UMOV UR8, UR21 ;  /* 0x0000001500087c82 */ /* 0x000fe20008000000 */
[----:B------:R-:W-:Y:S02]  /*4cf0*/  UIADD3.X UR19, UP3, UPT, UR16, UR17, URZ, UP3, !UPT ;  /* 0x0000001110137290 */ /* 0x000fe40009f7e4ff */
[----:B------:R-:W-:Y:S01]  /*4d00*/  IMAD.U32 R6, RZ, RZ, UR18 ;  /* 0x00000012ff067e24 */ /* 0x000fe2000f8e00ff */
[----:B------:R-:W-:Y:S02]  /*4d10*/  UIMAD.WIDE.U32.X UR8, UR29, UR7, UR8, UP4 ;  /* 0x000000071d0872a5 */ /* 0x000fe4000a0e0408 */
[----:B------:R-:W-:-:S02]  /*4d20*/  UIADD3.X UR16, UP0, UP1, UR4, URZ, URZ, UP1, UP0 ;  /* 0x000000ff04107290 */ /* 0x000fc400089004ff */
[----:B------:R-:W-:Y:S01]  /*4d30*/  UIADD3.X UR4, UP2, UP3, UR8, URZ, URZ, UP3, UP2 ;  /* 0x000000ff08047290 */ /* 0x000fe20009b444ff */
[----:B------:R-:W-:Y:S01]  /*4d40*/  MOV R7, UR19 ;  /* 0x0000001300077c02 */ /* 0x000fe20008000f00 */
[----:B------:R-:W-:Y:S02]  /*4d50*/  UIMAD.WIDE.U32 UR10, UR6, UR22, URZ ;  /* 0x00000016060a72a5 */ /* 0x000fe4000f8e00ff */
[----:B------:R-:W-:Y:S02]  /*4d60*/  UIMAD.WIDE.U32 UR14, UP4, UR6, UR23, UR14 ;  /* 0x00000017060e72a5 */ /* 0x000fe4000f88000e */
[----:B------:R-:W-:Y:S01]  /*4d70*/  UIADD3.X UR5, UPT, UPT, UR5, URZ, URZ, UP0, UP1 ;  /* 0x000000ff05057290 */ /* 0x000fe200087e24ff */
[----:B------:R1:W-:Y:S01]  /*4d80*/  STG.E.64 desc[UR12][R2.64+0x28], R6 ;  /* 0x0000280602007986 */ /* 0x0003e2000c101b0c */
[----:B------:R-:W-:Y:S02]  /*4d90*/  UIADD3.X UR6, UPT, UPT, UR9, URZ, URZ, UP2, UP3 ;  /* 0x000000ff09067290 */ /* 0x000fe400097e64ff */
[----:B------:R-:W-:-:S02]  /*4da0*/  UIADD3 UR4, UP0, UPT, UR4, UR16, URZ ;  /* 0x0000001004047290 */ /* 0x000fc4000ff1e0ff */
[----:B------:R-:W-:Y:S02]  /*4db0*/  UIADD3.X UR17, UPT, UPT, URZ, URZ, URZ, UP4, !UPT ;  /* 0x000000ffff117290 */ /* 0x000fe4000a7fe4ff */
[----:B------:R-:W-:Y:S02]  /*4dc0*/  UIADD3.X UR6, UP1, UPT, UR6, UR5, URZ, UP0, !UPT ;  /* 0x0000000506067290 */ /* 0x000fe4000873e4ff */
[----:B------:R-:W-:Y:S02]  /*4dd0*/  UIADD3 UR8, UP2, UPT, UR11, UR14, URZ ;  /* 0x0000000e0b087290 */ /* 0x000fe4000ff5e0ff */
        /* <DEDUP_REMOVED lines=11> */
[----:B------:R-:W-:-:S02]  /*4e90*/  MOV R11, UR11 ;  /* 0x0000000b000b7c02 */ /* 0x000fc40008000f00 */
        /* <DEDUP_REMOVED lines=19> */
.L_x_272:
        /* <DEDUP_REMOVED lines=12> */
[----:B-1----:R-:W-:Y:S01]  /*5090*/  IMAD.U32 R4, RZ, RZ, UR24 ;  /* 0x00000018ff047e24 */ /* 0x002fe2000f8e00ff */
[----:B------:R-:W-:-:S02]  /*50a0*/  UISETP.GE.U32.AND UP0, UPT, UR10, UR5, UPT ;  /* 0x000000050a00728c */ /* 0x000fc4000bf06070 */
[----:B------:R-:W-:Y:S01]  /*50b0*/  UIADD3 UR6, UP1, UPT, -UR6, UR18, URZ ;  /* 0x0000001206067290 */ /* 0x000fe2000ff3e1ff */
[----:B------:R-:W-:Y:S01]  /*50c0*/  MOV R5, UR25 ;  /* 0x0000001900057c02 */ /* 0x000fe20008000f00 */
        /* <DEDUP_REMOVED lines=11> */
[----:B------:R2:W-:Y:S01]  /*5180*/  STG.E.64 desc[UR12][R2.64+0x28], R6 ;  /* 0x0000280602007986 */ /* 0x0005e2000c101b0c */
[----:B------:R-:W-:Y:S01]  /*5190*/  IMAD.U32 R10, RZ, RZ, UR22 ;  /* 0x00000016ff0a7e24 */ /* 0x000fe2000f8e00ff */
[----:B------:R-:W-:Y:S02]  /*51a0*/  MOV R9, UR4 ;  /* 0x0000000400097c02 */ /* 0x000fe40008000f00 */
[----:B------:R-:W-:-:S03]  /*51b0*/  MOV R11, UR23 ;  /* 0x00000017000b7c02 */ /* 0x000fc60008000f00 */
[----:B------:R2:W-:Y:S04]  /*51c0*/  STG.E.64 desc[UR12][R2.64+0x30], R8 ;  /* 0x0000300802007986 */ /* 0x0005e8000c101b0c */
[----:B------:R2:W-:Y:S02]  /*51d0*/  STG.E.64 desc[UR12][R2.64+0x38], R10 ;  /* 0x0000380a02007986 */ /* 0x0005e4000c101b0c */
.L_x_273:
[----:B------:R-:W-:Y:S01]  /*51e0*/  STG.E desc[UR12][R2.64+0x40], RZ ;  /* 0x000040ff02007986 */ /* 0x000fe2000c10190c */
[----:B------:R-:W-:Y:S05]  /*51f0*/  EXIT ;  /* 0x000000000000794d */ /* 0x000fea0003800000 */
.L_x_274:
        /* <DEDUP_REMOVED lines=16> */
.L_x_570:


//--------------------- .text._Z9point_addP7ECPointPKS_S2_ --------------------------
	.section	.text._Z9point_addP7ECPointPKS_S2_,"ax",@progbits
	.align	128
        .global         _Z9point_addP7ECPointPKS_S2_
        .type           _Z9point_addP7ECPointPKS_S2_,@function
        .size           _Z9point_addP7ECPointPKS_S2_,(.L_x_571 - _Z9point_addP7ECPointPKS_S2_)
        .other          _Z9point_addP7ECPointPKS_S2_,@"STO_CUDA_ENTRY STV_DEFAULT"
_Z9point_addP7ECPointPKS_S2_:
.text._Z9point_addP7ECPointPKS_S2_:
[----:B------:R-:W-:Y:S08]  /*0000*/  LDC R1, c[0x0][0x37c] ;  /* 0x0000df00ff017b82 */ /* 0x000ff00000000800 */
[----:B------:R-:W0:Y:S01]  /*0010*/  LDC.64 R2, c[0x0][0x388] ;  /* 0x0000e200ff027b82 */ /* 0x000e220000000a00 */
[----:B------:R-:W0:Y:S07]  /*0020*/  LDCU.64 UR38, c[0x0][0x358] ;  /* 0x00006b00ff2677ac */ /* 0x000e2e0008000a00 */
[----:B------:R-:W1:Y:S01]  /*0030*/  LDC.64 R14, c[0x0][0x390] ;  /* 0x0000e400ff0e7b82 */ /* 0x000e620000000a00 */
[----:B0-----:R-:W2:Y:S04]  /*0040*/  LDG.E R18, desc[UR38][R2.64+0x40] ;  /* 0x0000402602127981 */ /* 0x001ea8000c1e1900 */
[----:B-1----:R-:W3:Y:S03]  /*0050*/  LDG.E R0, desc[UR38][R14.64+0x40] ;  /* 0x000040260e007981 */ /* 0x002ee6000c1e1900 */
[----:B------:R-:W0:Y:S08]  /*0060*/  LDC.64 R74, c[0x3][0x190] ;  /* 0x00c06400ff4a7b82 */ /* 0x000e300000000a00 */
[----:B------:R-:W1:Y:S08]  /*0070*/  LDC.64 R96, c[0x3][0x198] ;  /* 0x00c06600ff607b82 */ /* 0x000e700000000a00 */
[----:B------:R-:W4:Y:S08]  /*0080*/  LDC.64 R102, c[0x3][0x1a0] ;  /* 0x00c06800ff667b82 */ /* 0x000f300000000a00 */
[----:B------:R-:W4:Y:S01]  /*0090*/  LDC.64 R118, c[0x3][0x1a8] ;  /* 0x00c06a00ff767b82 */ /* 0x000f220000000a00 */
[----:B------:R-:W-:-:S02]  /*00a0*/  CS2R R4, SRZ ;  /* 0x0000000000047805 */ /* 0x000fc4000001ff00 */
[----:B------:R-:W-:Y:S01]  /*00b0*/  CS2R R6, SRZ ;  /* 0x0000000000067805 */ /* 0x000fe2000001ff00 */
[----:B------:R-:W-:Y:S02]  /*00c0*/  IMAD.MOV.U32 R9, RZ, RZ, RZ ;  /* 0x000000ffff097224 */ /* 0x000fe400078e00ff */
[----:B------:R-:W-:Y:S01]  /*00d0*/  IMAD.MOV.U32 R20, RZ, RZ, 0x1 ;  /* 0x00000001ff147424 */ /* 0x000fe200078e00ff */
[----:B--2---:R-:W-:Y:S02]  /*00e0*/  ISETP.NE.AND P0, PT, R18, RZ, PT ;  /* 0x000000ff1200720c */ /* 0x004fe40003f05270 */
[----:B---3--:R-:W-:-:S11]  /*00f0*/  ISETP.NE.AND P1, PT, R0, RZ, PT ;  /* 0x000000ff0000720c */ /* 0x008fd60003f25270 */
[--C-:B0-----:R-:W-:Y:S02]  /*0100*/  @P0 IMAD.MOV.U32 R86, RZ, RZ, R74.reuse ;  /* 0x000000ffff560224 */ /* 0x101fe400078e004a */
[--C-:B------:R-:W-:Y:S02]  /*0110*/  @P0 IMAD.MOV.U32 R87, RZ, RZ, R75.reuse ;  /* 0x000000ffff570224 */ /* 0x100fe400078e004b */
[----:B------:R-:W-:Y:S02]  /*0120*/  @P0 IMAD.MOV.U32 R64, RZ, RZ, R74 ;  /* 0x000000ffff400224 */ /* 0x000fe400078e004a */
[----:B------:R-:W-:Y:S02]  /*0130*/  @P0 IMAD.MOV.U32 R65, RZ, RZ, R75 ;  /* 0x000000ffff410224 */ /* 0x000fe400078e004b */
[----:B-1----:R-:W-:Y:S01]  /*0140*/  @P0 IMAD.MOV.U32 R88, RZ, RZ, R96 ;  /* 0x000000ffff580224 */ /* 0x002fe200078e0060 */
[----:B------:R-:W5:Y:S01]  /*0150*/  @!P0 LDG.E.64 R86, desc[UR38][R2.64] ;  /* 0x0000002602568981 */ /* 0x000f62000c1e1b00 */
[----:B------:R-:W-:-:S02]  /*0160*/  @P0 IMAD.MOV.U32 R89, RZ, RZ, R97 ;  /* 0x000000ffff590224 */ /* 0x000fc400078e0061 */
[----:B------:R-:W-:Y:S01]  /*0170*/  @P0 IMAD.MOV.U32 R60, RZ, RZ, R96 ;  /* 0x000000ffff3c0224 */ /* 0x000fe200078e0060 */
[----:B------:R-:W5:Y:S01]  /*0180*/  @!P0 LDG.E.64 R64, desc[UR38][R2.64+0x20] ;  /* 0x0000202602408981 */ /* 0x000f62000c1e1b00 */
[----:B------:R-:W-:Y:S02]  /*0190*/  @P0 IMAD.MOV.U32 R61, RZ, RZ, R97 ;  /* 0x000000ffff3d0224 */ /* 0x000fe400078e0061 */
[--C-:B----4-:R-:W-:Y:S01]  /*01a0*/  @P0 IMAD.MOV.U32 R90, RZ, RZ, R102.reuse ;  /* 0x000000ffff5a0224 */ /* 0x110fe200078e0066 */
[----:B------:R-:W5:Y:S01]  /*01b0*/  @!P0 LDG.E.64 R88, desc[UR38][R2.64+0x8] ;  /* 0x0000082602588981 */ /* 0x000f62000c1e1b00 */
[--C-:B------:R-:W-:Y:S02]  /*01c0*/  @P0 IMAD.MOV.U32 R91, RZ, RZ, R103.reuse ;  /* 0x000000ffff5b0224 */ /* 0x100fe400078e0067 */
[----:B------:R-:W-:Y:S01]  /*01d0*/  @P0 IMAD.MOV.U32 R58, RZ, RZ, R102 ;  /* 0x000000ffff3a0224 */ /* 0x000fe200078e0066 */
[----:B------:R-:W5:Y:S01]  /*01e0*/  @!P0 LDG.E.64 R60, desc[UR38][R2.64+0x28] ;  /* 0x00002826023c8981 */ /* 0x000f62000c1e1b00 */
[----:B------:R-:W-:-:S02]  /*01f0*/  @P0 IMAD.MOV.U32 R59, RZ, RZ, R103 ;  /* 0x000000ffff3b0224 */ /* 0x000fc400078e0067 */
[--C-:B------:R-:W-:Y:S01]  /*0200*/  @P0 IMAD.MOV.U32 R114, RZ, RZ, R118.reuse ;  /* 0x000000ffff720224 */ /* 0x100fe200078e0076 */
[----:B------:R-:W5:Y:S01]  /*0210*/  @!P0 LDG.E.64 R90, desc[UR38][R2.64+0x10] ;  /* 0x00001026025a8981 */ /* 0x000f62000c1e1b00 */
[--C-:B------:R-:W-:Y:S02]  /*0220*/  @P0 IMAD.MOV.U32 R115, RZ, RZ, R119.reuse ;  /* 0x000000ffff730224 */ /* 0x100fe400078e0077 */
[----:B------:R-:W-:Y:S01]  /*0230*/  @P0 IMAD.MOV.U32 R54, RZ, RZ, R118 ;  /* 0x000000ffff360224 */ /* 0x000fe200078e0076 */
[----:B------:R-:W5:Y:S01]  /*0240*/  @!P0 LDG.E.64 R58, desc[UR38][R2.64+0x30] ;  /* 0x00003026023a8981 */ /* 0x000f62000c1e1b00 */
[----:B------:R-:W-:Y:S02]  /*0250*/  @P0 IMAD.MOV.U32 R55, RZ, RZ, R119 ;  /* 0x000000ffff370224 */ /* 0x000fe400078e0077 */
[----:B------:R-:W-:Y:S01]  /*0260*/  @P0 IMAD.MOV.U32 R62, RZ, RZ, R74 ;  /* 0x000000ffff3e0224 */ /* 0x000fe200078e004a */
[----:B------:R-:W5:Y:S01]  /*0270*/  @!P0 LDG.E.64 R114, desc[UR38][R2.64+0x18] ;  /* 0x0000182602728981 */ /* 0x000f62000c1e1b00 */
[----:B------:R-:W-:-:S02]  /*0280*/  @P0 IMAD.MOV.U32 R63, RZ, RZ, R75 ;  /* 0x000000ffff3f0224 */ /* 0x000fc400078e004b */
[----:B------:R-:W-:Y:S01]  /*0290*/  @P0 IMAD.MOV.U32 R68, RZ, RZ, R96 ;  /* 0x000000ffff440224 */ /* 0x000fe200078e0060 */
[----:B------:R0:W5:Y:S01]  /*02a0*/  @!P0 LDG.E.64 R54, desc[UR38][R2.64+0x38] ;  /* 0x0000382602368981 */ /* 0x000162000c1e1b00 */
[----:B------:R-:W-:Y:S02]  /*02b0*/  @P0 IMAD.MOV.U32 R69, RZ, RZ, R97 ;  /* 0x000000ffff450224 */ /* 0x000fe400078e0061 */
[----:B------:R-:W-:Y:S02]  /*02c0*/  @P0 IMAD.MOV.U32 R56, RZ, RZ, R102 ;  /* 0x000000ffff380224 */ /* 0x000fe400078e0066 */
[----:B------:R-:W-:Y:S02]  /*02d0*/  @P0 IMAD.MOV.U32 R57, RZ, RZ, R103 ;  /* 0x000000ffff390224 */ /* 0x000fe400078e0067 */
[----:B------:R-:W-:Y:S02]  /*02e0*/  @P0 IMAD.MOV.U32 R52, RZ, RZ, R118 ;  /* 0x000000ffff340224 */ /* 0x000fe400078e0076 */
[----:B------:R-:W-:-:S02]  /*02f0*/  @P0 IMAD.MOV.U32 R53, RZ, RZ, R119 ;  /* 0x000000ffff350224 */ /* 0x000fc400078e0077 */
[----:B------:R-:W-:Y:S02]  /*0300*/  @!P0 IMAD.MOV.U32 R62, RZ, RZ, R74 ;  /* 0x000000ffff3e8224 */ /* 0x000fe400078e004a */
[----:B------:R-:W-:Y:S02]  /*0310*/  @!P0 IMAD.MOV.U32 R63, RZ, RZ, R75 ;  /* 0x000000ffff3f8224 */ /* 0x000fe400078e004b */
[----:B------:R-:W-:Y:S01]  /*0320*/  @!P0 IMAD.MOV.U32 R68, RZ, RZ, R96 ;  /* 0x000000ffff448224 */ /* 0x000fe200078e0060 */
[----:B0-----:R-:W-:Y:S01]  /*0330*/  CS2R R2, SRZ ;  /* 0x0000000000027805 */ /* 0x001fe2000001ff00 */
[----:B------:R-:W-:Y:S01]  /*0340*/  @!P0 IMAD.MOV.U32 R69, RZ, RZ, R97 ;  /* 0x000000ffff458224 */ /* 0x000fe200078e0061 */
[----:B------:R-:W5:Y:S01]  /*0350*/  @!P1 LDG.E.64 R74, desc[UR38][R14.64] ;  /* 0x000000260e4a9981 */ /* 0x000f62000c1e1b00 */
[----:B------:R-:W-:Y:S02]  /*0360*/  @!P0 IMAD.MOV.U32 R56, RZ, RZ, R102 ;  /* 0x000000ffff388224 */ /* 0x000fe400078e0066 */
[----:B------:R-:W-:Y:S01]  /*0370*/  @!P0 IMAD.MOV.U32 R57, RZ, RZ, R103 ;  /* 0x000000ffff398224 */ /* 0x000fe200078e0067 */
[----:B------:R-:W5:Y:S01]  /*0380*/  @!P1 LDG.E.64 R62, desc[UR38][R14.64+0x20] ;  /* 0x000020260e3e9981 */ /* 0x000f62000c1e1b00 */
[----:B------:R-:W-:-:S02]  /*0390*/  @!P0 IMAD.MOV.U32 R52, RZ, RZ, R118 ;  /* 0x000000ffff348224 */ /* 0x000fc400078e0076 */
[----:B------:R-:W-:Y:S01]  /*03a0*/  @!P0 IMAD.MOV.U32 R53, RZ, RZ, R119 ;  /* 0x000000ffff358224 */ /* 0x000fe200078e0077 */
[----:B------:R-:W5:Y:S01]  /*03b0*/  @!P1 LDG.E.64 R68, desc[UR38][R14.64+0x28] ;  /* 0x000028260e449981 */ /* 0x000f62000c1e1b00 */
[----:B------:R-:W-:Y:S01]  /*03c0*/  IMAD.MOV.U32 R0, RZ, RZ, RZ ;  /* 0x000000ffff007224 */ /* 0x000fe200078e00ff */
[----:B------:R-:W-:Y:S02]  /*03d0*/  @P0 CS2R R10, SRZ ;  /* 0x00000000000a0805 */ /* 0x000fe4000001ff00 */
[----:B------:R-:W-:Y:S01]  /*03e0*/  @P0 CS2R R12, SRZ ;  /* 0x00000000000c0805 */ /* 0x000fe2000001ff00 */
[----:B------:R-:W5:Y:S01]  /*03f0*/  @!P1 LDG.E.64 R56, desc[UR38][R14.64+0x30] ;  /* 0x000030260e389981 */ /* 0x000f62000c1e1b00 */
[----:B------:R-:W-:Y:S02]  /*0400*/  @P0 IMAD.MOV.U32 R8, RZ, RZ, RZ ;  /* 0x000000ffff080224 */ /* 0x000fe400078e00ff */
[----:B------:R-:W-:Y:S01]  /*0410*/  @P0 IMAD.MOV.U32 R17, RZ, RZ, RZ ;  /* 0x000000ffff110224 */ /* 0x000fe200078e00ff */
[----:B------:R-:W5:Y:S01]  /*0420*/  @!P1 LDG.E.64 R96, desc[UR38][R14.64+0x8] ;  /* 0x000008260e609981 */ /* 0x000f62000c1e1b00 */
[----:B------:R-:W0:Y:S03]  /*0430*/  @!P1 LDC R0, c[0x3][0x1a8] ;  /* 0x00c06a00ff009b82 */ /* 0x000e260000000800 */
[----:B------:R-:W5:Y:S04]  /*0440*/  @!P1 LDG.E.64 R102, desc[UR38][R14.64+0x10] ;  /* 0x000010260e669981 */ /* 0x000f68000c1e1b00 */
[----:B------:R-:W5:Y:S01]  /*0450*/  @!P1 LDG.E.64 R118, desc[UR38][R14.64+0x18] ;  /* 0x000018260e769981 */ /* 0x000f62000c1e1b00 */
[----:B------:R-:W1:Y:S03]  /*0460*/  @!P1 LDC R2, c[0x3][0x1ac] ;  /* 0x00c06b00ff029b82 */ /* 0x000e660000000800 */
[----:B------:R2:W5:Y:S05]  /*0470*/  @!P1 LDG.E.64 R52, desc[UR38][R14.64+0x38] ;  /* 0x000038260e349981 */ /* 0x00056a000c1e1b00 */
[----:B------:R-:W3:Y:S01]  /*0480*/  @!P1 LDC R3, c[0x3][0x1a0] ;  /* 0x00c06800ff039b82 */ /* 0x000ee20000000800 */
[----:B--2---:R-:W-:-:S07]  /*0490*/  @P0 CS2R R14, SRZ ;  /* 0x00000000000e0805 */ /* 0x004fce000001ff00 */
[----:B------:R-:W2:Y:S08]  /*04a0*/  @!P1 LDC R4, c[0x3][0x1a4] ;  /* 0x00c06900ff049b82 */ /* 0x000eb00000000800 */
[----:B------:R-:W4:Y:S08]  /*04b0*/  @!P1 LDC R6, c[0x3][0x198] ;  /* 0x00c06600ff069b82 */ /* 0x000f300000000800 */
[----:B------:R-:W4:Y:S08]  /*04c0*/  @!P1 LDC R5, c[0x3][0x19c] ;  /* 0x00c06700ff059b82 */ /* 0x000f300000000800 */
[----:B------:R-:W4:Y:S08]  /*04d0*/  @!P1 LDC R7, c[0x3][0x190] ;  /* 0x00c06400ff079b82 */ /* 0x000f300000000800 */
[----:B------:R-:W4:Y:S01]  /*04e0*/  @!P1 LDC R9, c[0x3][0x194] ;  /* 0x00c06500ff099b82 */ /* 0x000f220000000800 */
[----:B------:R-:W-:-:S07]  /*04f0*/  ISETP.NE.AND P2, PT, R18, RZ, PT ;  /* 0x000000ff1200720c */ /* 0x000fce0003f45270 */
[----:B------:R-:W0:Y:S08]  /*0500*/  @!P0 LDC R11, c[0x3][0x1a8] ;  /* 0x00c06a00ff0b8b82 */ /* 0x000e300000000800 */
[----:B------:R-:W0:Y:S08]  /*0510*/  @!P0 LDC R13, c[0x3][0x1ac] ;  /* 0x00c06b00ff0d8b82 */ /* 0x000e300000000800 */
[----:B------:R-:W1:Y:S08]  /*0520*/  @!P0 LDC R8, c[0x3][0x1a0] ;  /* 0x00c06800ff088b82 */ /* 0x000e700000000800 */
[----:B------:R-:W4:Y:S08]  /*0530*/  @!P0 LDC R15, c[0x3][0x1a4] ;  /* 0x00c06900ff0f8b82 */ /* 0x000f300000000800 */
[----:B------:R-:W4:Y:S08]  /*0540*/  @!P0 LDC R17, c[0x3][0x198] ;  /* 0x00c06600ff118b82 */ /* 0x000f300000000800 */
[----:B------:R-:W4:Y:S08]  /*0550*/  @!P0 LDC R10, c[0x3][0x19c] ;  /* 0x00c06700ff0a8b82 */ /* 0x000f300000000800 */
[----:B------:R-:W4:Y:S08]  /*0560*/  @!P0 LDC R12, c[0x3][0x190] ;  /* 0x00c06400ff0c8b82 */ /* 0x000f300000000800 */
[----:B------:R-:W4:Y:S01]  /*0570*/  @!P0 LDC R14, c[0x3][0x194] ;  /* 0x00c06500ff0e8b82 */ /* 0x000f220000000800 */
[----:B------:R-:W-:-:S02]  /*0580*/  @P0 IMAD.MOV.U32 R16, RZ, RZ, 0x1 ;  /* 0x00000001ff100424 */ /* 0x000fc400078e00ff */
[----:B------:R-:W-:Y:S02]  /*0590*/  @!P1 IMAD.MOV.U32 R20, RZ, RZ, RZ ;  /* 0x000000ffff149224 */ /* 0x000fe400078e00ff */
[----:B------:R-:W-:Y:S02]  /*05a0*/  @!P0 IMAD.MOV.U32 R16, RZ, RZ, RZ ;  /* 0x000000ffff108224 */ /* 0x000fe400078e00ff */
[----:B0-----:R-:W-:Y:S02]  /*05b0*/  IMAD.MOV.U32 R21, RZ, RZ, R0 ;  /* 0x000000ffff157224 */ /* 0x001fe400078e0000 */
[----:B-1----:R-:W-:Y:S02]  /*05c0*/  IMAD.MOV.U32 R30, RZ, RZ, R2 ;  /* 0x000000ffff1e7224 */ /* 0x002fe400078e0002 */
[----:B---3--:R-:W-:Y:S02]  /*05d0*/  IMAD.MOV.U32 R28, RZ, RZ, R3 ;  /* 0x000000ffff1c7224 */ /* 0x008fe400078e0003 */
[----:B--2---:R-:W-:-:S02]  /*05e0*/  IMAD.MOV.U32 R29, RZ, RZ, R4 ;  /* 0x000000ffff1d7224 */ /* 0x004fc400078e0004 */
[----:B----4-:R-:W-:Y:S02]  /*05f0*/  IMAD.MOV.U32 R27, RZ, RZ, R6 ;  /* 0x000000ffff1b7224 */ /* 0x010fe400078e0006 */
[----:B------:R-:W-:Y:S02]  /*0600*/  IMAD.MOV.U32 R26, RZ, RZ, R5 ;  /* 0x000000ffff1a7224 */ /* 0x000fe400078e0005 */
[----:B------:R-:W-:Y:S02]  /*0610*/  IMAD.MOV.U32 R24, RZ, RZ, R7 ;  /* 0x000000ffff187224 */ /* 0x000fe400078e0007 */
[----:B------:R-:W-:Y:S01]  /*0620*/  IMAD.MOV.U32 R25, RZ, RZ, R9 ;  /* 0x000000ffff197224 */ /* 0x000fe200078e0009 */
[----:B------:R-:W-:Y:S06]  /*0630*/  @P2 BRA `(.L_x_275) ;  /* 0x0000016800682947 */ /* 0x000fec0003800000 */
[----:B------:R-:W-:Y:S02]  /*0640*/  LOP3.LUT R18, R8, R12, R17, 0xfe, !PT ;  /* 0x0000000c08127212 */ /* 0x000fe400078efe11 */
[----:B------:R-:W-:Y:S02]  /*0650*/  LOP3.LUT R22, R15, R14, R10, 0xfe, !PT ;  /* 0x0000000e0f167212 */ /* 0x000fe400078efe0a */
[----:B------:R-:W-:-:S04]  /*0660*/  LOP3.LUT P0, RZ, R18, R11, RZ, 0xfc, !PT ;  /* 0x0000000b12ff7212 */ /* 0x000fc8000780fcff */
[----:B------:R-:W-:-:S13]  /*0670*/  LOP3.LUT P0, RZ, R22, R13, RZ, 0xfc, P0 ;  /* 0x0000000d16ff7212 */ /* 0x000fda000000fcff */
[----:B------:R-:W-:Y:S05]  /*0680*/  @!P0 BRA `(.L_x_275) ;  /* 0x0000016800548947 */ /* 0x000fea0003800000 */
        /* <DEDUP_REMOVED lines=15> */
[----:B------:R-:W-:Y:S01]  /*0780*/  IMAD.MOV.U32 R37, RZ, RZ, RZ ;  /* 0x000000ffff257224 */ /* 0x000fe200078e00ff */
[----:B------:R-:W-:Y:S01]  /*0790*/  CS2R R18, SRZ ;  /* 0x0000000000127805 */ /* 0x000fe2000001ff00 */
[----:B------:R-:W-:Y:S01]  /*07a0*/  IMAD.WIDE.U32 R28, R8, R12, RZ ;  /* 0x0000000c081c7225 */ /* 0x000fe200078e00ff */
[----:B------:R-:W0:Y:S03]  /*07b0*/  LDC.64 R50, c[0x3][0xe0] ;  /* 0x00c03800ff327b82 */ /* 0x000e260000000a00 */
[----:B------:R-:W-:-:S04]  /*07c0*/  IMAD.WIDE.U32 R20, R17, R17, RZ ;  /* 0x0000001111147225 */ /* 0x000fc800078e00ff */
[----:B------:R-:W-:Y:S01]  /*07d0*/  IMAD.WIDE.U32 R24, R15, R12, RZ ;  /* 0x0000000c0f187225 */ /* 0x000fe200078e00ff */
[----:B------:R-:W-:Y:S01]  /*07e0*/  LOP3.LUT R40, R20, 0xfffffffd, RZ, 0xc0, !PT ;  /* 0xfffffffd14287812 */ /* 0x000fe200078ec0ff */
[----:B------:R-:W1:Y:S02]  /*07f0*/  LDC.64 R48, c[0x3][RZ] ;  /* 0x00c00000ff307b82 */ /* 0x000e640000000a00 */
[----:B------:R-:W-:-:S04]  /*0800*/  IMAD.WIDE.U32 R26, R8, R14, RZ ;  /* 0x0000000e081a7225 */ /* 0x000fc800078e00ff */
[----:B------:R-:W-:Y:S02]  /*0810*/  IMAD.IADD R77, R29, 0x1, R37 ;  /* 0x000000011d4d7824 */ /* 0x000fe400078e0225 */
[----:B------:R-:W-:Y:S02]  /*0820*/  IMAD.IADD R42, R19, 0x1, R21 ;  /* 0x00000001132a7824 */ /* 0x000fe400078e0215 */
[----:B------:R-:W-:Y:S01]  /*0830*/  IMAD.WIDE.U32 R20, R12, R12, RZ ;  /* 0x0000000c0c147225 */ /* 0x000fe200078e00ff */
[----:B------:R-:W-:-:S03]  /*0840*/  IADD3 R77, P0, P6, R26, R77, R24 ;  /* 0x0000004d1a4d7210 */ /* 0x000fc60007e1e018 */
[----:B------:R-:W-:Y:S01]  /*0850*/  IMAD.MOV.U32 R23, RZ, RZ, RZ ;  /* 0x000000ffff177224 */ /* 0x000fe200078e00ff */
[----:B------:R-:W-:Y:S01]  /*0860*/  LOP3.LUT R29, R20, 0xfffffffd, RZ, 0xc0, !PT ;  /* 0xfffffffd141d7812 */ /* 0x000fe200078ec0ff */
[----:B------:R-:W-:Y:S01]  /*0870*/  IMAD.IADD R44, R37, 0x1, R27 ;  /* 0x00000001252c7824 */ /* 0x000fe200078e021b */
[----:B------:R-:W-:Y:S01]  /*0880*/  IADD3.X R43, PT, PT, RZ, RZ, RZ, P0, P6 ;  /* 0x000000ffff2b7210 */ /* 0x000fe200007ec4ff */
[----:B------:R-:W-:-:S04]  /*0890*/  IMAD.WIDE.U32 R26, R17, R12, RZ ;  /* 0x0000000c111a7225 */ /* 0x000fc800078e00ff */
        /* <DEDUP_REMOVED lines=8> */
[----:B------:R-:W-:Y:S01]  /*0920*/  IMAD.WIDE.U32 R24, R11, R12, RZ ;  /* 0x0000000c0b187225 */ /* 0x000fe200078e00ff */
[----:B------:R-:W-:-:S03]  /*0930*/  SHF.R.U32.HI R73, RZ, 0x1f, R27 ;  /* 0x0000001fff497819 */ /* 0x000fc6000001161b */
[----:B------:R-:W-:Y:S02]  /*0940*/  IMAD.MOV.U32 R85, RZ, RZ, RZ ;  /* 0x000000ffff557224 */ /* 0x000fe400078e00ff */
[----:B------:R-:W-:-:S04]  /*0950*/  IMAD.WIDE.U32 R34, R10, R17, RZ ;  /* 0x000000110a227225 */ /* 0x000fc800078e00ff */
[----:B------:R-:W-:-:S04]  /*0960*/  IMAD.WIDE.U32 R32, R13, R12, RZ ;  /* 0x0000000c0d207225 */ /* 0x000fc800078e00ff */
[----:B------:R-:W-:-:S04]  /*0970*/  IMAD.WIDE.U32 R38, R11, R14, RZ ;  /* 0x0000000e0b267225 */ /* 0x000fc800078e00ff */
[----:B------:R-:W-:Y:S01]  /*0980*/  IMAD.IADD R83, R25, 0x1, R16 ;  /* 0x0000000119537824 */ /* 0x000fe200078e0210 */
[----:B------:R-:W-:Y:S01]  /*0990*/  IADD3 R25, P1, PT, R73, R28, RZ ;  /* 0x0000001c49197210 */ /* 0x000fe20007f3e0ff */
[----:B------:R-:W-:Y:S02]  /*09a0*/  IMAD.IADD R45, R85, 0x1, R35 ;  /* 0x00000001552d7824 */ /* 0x000fe400078e0223 */
[----:B------:R-:W-:Y:S01]  /*09b0*/  IMAD.IADD R41, R16, 0x1, R39 ;  /* 0x0000000110297824 */ /* 0x000fe200078e0227 */
[----:B------:R-:W-:Y:S01]  /*09c0*/  IADD3 R83, P3, P2, R38, R83, R32 ;  /* 0x0000005326537210 */ /* 0x000fe20007a7e020 */
[C---:B------:R-:W-:Y:S01]  /*09d0*/  IMAD.SHL.U32 R35, R34.reuse, 0x2, RZ ;  /* 0x0000000222237824 */ /* 0x040fe200078e00ff */
[C-C-:B------:R-:W-:Y:S01]  /*09e0*/  SHF.L.U64.HI R39, R34.reuse, 0x1, R45.reuse ;  /* 0x0000000122277819 */ /* 0x140fe2000001022d */
[----:B------:R-:W-:Y:S01]  /*09f0*/  IMAD.IADD R36, R33, 0x1, R18 ;  /* 0x0000000121247824 */ /* 0x000fe200078e0212 */
[----:B------:R-:W-:Y:S01]  /*0a00*/  SHF.R.U64 R38, R34, 0x1f, R45 ;  /* 0x0000001f22267819 */ /* 0x000fe2000000122d */
[----:B------:R-:W-:Y:S01]  /*0a10*/  IMAD.X R34, RZ, RZ, R77, P1 ;  /* 0x000000ffff227224 */ /* 0x000fe200008e064d */
[----:B------:R-:W-:Y:S01]  /*0a20*/  ISETP.GT.U32.AND P0, PT, R28, R25, PT ;  /* 0x000000191c00720c */ /* 0x000fe20003f04070 */
[----:B------:R-:W-:Y:S01]  /*0a30*/  IMAD.WIDE.U32 R32, R14, R12, RZ ;  /* 0x0000000c0e207225 */ /* 0x000fe200078e00ff */
[----:B------:R-:W-:-:S02]  /*0a40*/  LOP3.LUT R35, R35, 0xfffffffe, RZ, 0xc0, !PT ;  /* 0xfffffffe23237812 */ /* 0x000fc400078ec0ff */
[----:B------:R-:W-:Y:S01]  /*0a50*/  ISETP.GT.U32.AND.EX P0, PT, R77, R34, PT, P0 ;  /* 0x000000224d00720c */ /* 0x000fe20003f04100 */
[----:B------:R-:W-:Y:S01]  /*0a60*/  IMAD.MOV.U32 R23, RZ, RZ, RZ ;  /* 0x000000ffff177224 */ /* 0x000fe200078e00ff */
[----:B------:R-:W-:Y:S01]  /*0a70*/  IADD3 R35, P6, PT, R35, R42, RZ ;  /* 0x0000002a23237210 */ /* 0x000fe20007fde0ff */
[----:B------:R-:W-:Y:S01]  /*0a80*/  IMAD.SHL.U32 R81, R32, 0x2, RZ ;  /* 0x0000000220517824 */ /* 0x000fe200078e00ff */
[----:B------:R-:W-:Y:S01]  /*0a90*/  IADD3 R67, P1, PT, R25, R40, RZ ;  /* 0x0000002819437210 */ /* 0x000fe20007f3e0ff */
[----:B------:R-:W-:Y:S01]  /*0aa0*/  IMAD.WIDE.U32 R22, R15, R14, R22 ;  /* 0x0000000e0f167225 */ /* 0x000fe200078e0016 */
[----:B------:R-:W-:Y:S02]  /*0ab0*/  SEL R30, R28, R25, P0 ;  /* 0x000000191c1e7207 */ /* 0x000fe40000000000 */
[----:B------:R-:W-:Y:S01]  /*0ac0*/  SEL R25, R77, R34, P0 ;  /* 0x000000224d197207 */ /* 0x000fe20000000000 */
[----:B------:R-:W-:Y:S01]  /*0ad0*/  IMAD.X R20, R34, 0x1, R35, P1 ;  /* 0x0000000122147824 */ /* 0x000fe200008e0623 */
[----:B------:R-:W-:Y:S01]  /*0ae0*/  ISETP.GT.U32.AND P0, PT, R30, R67, PT ;  /* 0x000000431e00720c */ /* 0x000fe20003f04070 */
[----:B------:R-:W-:Y:S01]  /*0af0*/  IMAD.IADD R47, R71, 0x1, R23 ;  /* 0x00000001472f7824 */ /* 0x000fe200078e0217 */
[----:B------:R-:W-:Y:S01]  /*0b00*/  LOP3.LUT R81, R81, 0xfffffffe, RZ, 0xc0, !PT ;  /* 0xfffffffe51517812 */ /* 0x000fe200078ec0ff */
[----:B------:R-:W-:Y:S01]  /*0b10*/  IMAD.WIDE.U32 R34, R8, R17, RZ ;  /* 0x0000001108227225 */ /* 0x000fe200078e00ff */
[----:B------:R-:W-:-:S02]  /*0b20*/  ISETP.GT.U32.AND.EX P0, PT, R25, R20, PT, P0 ;  /* 0x000000141900720c */ /* 0x000fc40003f04100 */
[----:B------:R-:W-:Y:S02]  /*0b30*/  SHF.R.U32.HI R25, RZ, 0x1f, R45 ;  /* 0x0000001fff197819 */ /* 0x000fe4000001162d */
[----:B------:R-:W-:Y:S02]  /*0b40*/  IADD3.X R30, PT, PT, RZ, RZ, RZ, P3, P2 ;  /* 0x000000ffff1e7210 */ /* 0x000fe40001fe44ff */
[----:B------:R-:W-:Y:S01]  /*0b50*/  IADD3 R44, P2, P3, R43, R22, R44 ;  /* 0x000000162b2c7210 */ /* 0x000fe20007b5e02c */
[----:B------:R-:W-:Y:S01]  /*0b60*/  IMAD.WIDE.U32 R22, R15, R17, RZ ;  /* 0x000000110f167225 */ /* 0x000fe200078e00ff */
[----:B------:R-:W-:Y:S02]  /*0b70*/  LOP3.LUT R40, R39, 0x1, RZ, 0xc0, !PT ;  /* 0x0000000127287812 */ /* 0x000fe400078ec0ff */
[----:B------:R-:W-:Y:S01]  /*0b80*/  LOP3.LUT R38, R38, 0xfffffffe, RZ, 0xc0, !PT ;  /* 0xfffffffe26267812 */ /* 0x000fe200078ec0ff */
[----:B------:R-:W-:Y:S01]  /*0b90*/  IMAD.WIDE.U32 R42, R8, R10, RZ ;  /* 0x0000000a082a7225 */ /* 0x000fe200078e00ff */
[----:B------:R-:W-:-:S02]  /*0ba0*/  LOP3.LUT R39, R25, 0x1, RZ, 0xc0, !PT ;  /* 0x0000000119277812 */ /* 0x000fc400078ec0ff */
[----:B------:R-:W-:Y:S01]  /*0bb0*/  IADD3 R81, P1, PT, R81, R46, RZ ;  /* 0x0000002e51517210 */ /* 0x000fe20007f3e0ff */
[----:B------:R-:W-:Y:S01]  /*0bc0*/  IMAD.IADD R46, R71, 0x1, R23 ;  /* 0x00000001472e7824 */ /* 0x000fe200078e0217 */
[----:B------:R-:W-:Y:S01]  /*0bd0*/  IADD3.X R45, PT, PT, RZ, R47, RZ, P2, P3 ;  /* 0x0000002fff2d7210 */ /* 0x000fe200017e64ff */
[----:B------:R-:W-:Y:S02]  /*0be0*/  IMAD.IADD R25, R37, 0x1, R35 ;  /* 0x0000000125197824 */ /* 0x000fe400078e0223 */
[----:B------:R-:W-:Y:S02]  /*0bf0*/  IMAD.X R23, RZ, RZ, R40, P6 ;  /* 0x000000ffff177224 */ /* 0x000fe400030e0628 */
[----:B------:R-:W-:Y:S01]  /*0c00*/  IMAD.WIDE.U32 R38, R10, R10, R38 ;  /* 0x0000000a0a267225 */ /* 0x000fe200078e0026 */
[----:B------:R-:W-:-:S03]  /*0c10*/  IADD3 R42, P3, P2, R42, R25, R22 ;  /* 0x000000192a2a7210 */ /* 0x000fc60007a7e016 */
[----:B0-----:R-:W-:Y:S01]  /*0c20*/  IMAD R40, R81, R50, RZ ;  /* 0x0000003251287224 */ /* 0x001fe200078e02ff */
[----:B------:R-:W-:Y:S01]  /*0c30*/  IADD3.X R25, PT, PT, RZ, RZ, RZ, P3, P2 ;  /* 0x000000ffff197210 */ /* 0x000fe20001fe44ff */
[----:B------:R-:W-:Y:S01]  /*0c40*/  IMAD.IADD R35, R37, 0x1, R43 ;  /* 0x0000000125237824 */ /* 0x000fe200078e022b */
[----:B------:R-:W-:Y:S01]  /*0c50*/  SEL R43, RZ, 0x1, !P0 ;  /* 0x00000001ff2b7807 */ /* 0x000fe20004000000 */
[----:B------:R-:W-:Y:S01]  /*0c60*/  IMAD.MOV.U32 R37, RZ, RZ, RZ ;  /* 0x000000ffff257224 */ /* 0x000fe200078e00ff */
[----:B------:R-:W-:Y:S01]  /*0c70*/  IADD3 R70, P0, P6, R23, R38, R44 ;  /* 0x0000002617467210 */ /* 0x000fe20007e1e02c */
[----:B------:R-:W-:Y:S02]  /*0c80*/  IMAD.IADD R38, R85, 0x1, R39 ;  /* 0x0000000155267824 */ /* 0x000fe400078e0227 */
[----:B------:R-:W-:Y:S01]  /*0c90*/  IMAD.WIDE.U32 R22, R29, R50, RZ ;  /* 0x000000321d167225 */ /* 0x000fe200078e00ff */
[----:B------:R-:W-:-:S03]  /*0ca0*/  IADD3 R70, P2, P3, R44, R70, R43 ;  /* 0x000000462c467210 */ /* 0x000fc60007b5e02b */
[----:B------:R-:W-:Y:S02]  /*0cb0*/  IMAD R79, R29, R51, R40 ;  /* 0x000000331d4f7224 */ /* 0x000fe400078e0228 */
[----:B------:R-:W-:Y:S02]  /*0cc0*/  IMAD.MOV.U32 R47, RZ, RZ, RZ ;  /* 0x000000ffff2f7224 */ /* 0x000fe400078e00ff */
[----:B------:R-:W-:-:S04]  /*0cd0*/  IMAD.WIDE.U32 R36, R13, R14, R36 ;  /* 0x0000000e0d247225 */ /* 0x000fc800078e0024 */
[----:B------:R-:W-:Y:S01]  /*0ce0*/  IMAD.IADD R79, R23, 0x1, R79 ;  /* 0x00000001174f7824 */ /* 0x000fe200078e024f */
[----:B------:R-:W-:Y:S01]  /*0cf0*/  IADD3.X R23, PT, PT, RZ, R38, R45, P0, P6 ;  /* 0x00000026ff177210 */ /* 0x000fe200007ec42d */
[----:B------:R-:W-:Y:S01]  /*0d00*/  IMAD.WIDE.U32 R46, R15, R10, R46 ;  /* 0x0000000a0f2e7225 */ /* 0x000fe200078e002e */
[----:B------:R-:W-:Y:S02]  /*0d10*/  IADD3 R36, P0, P6, R30, R36, R41 ;  /* 0x000000241e247210 */ /* 0x000fe40007e1e029 */
[----:B------:R-:W-:Y:S01]  /*0d20*/  IADD3.X R41, PT, PT, R45, R23, RZ, P2, P3 ;  /* 0x000000172d297210 */ /* 0x000fe200017e64ff */
[----:B-1----:R-:W-:Y:S01]  /*0d30*/  IMAD.WIDE.U32 R38, R79, R48, RZ ;  /* 0x000000304f267225 */ /* 0x002fe200078e00ff */
[----:B------:R-:W-:-:S03]  /*0d40*/  IADD3 R30, P3, PT, R35, R46, RZ ;  /* 0x0000002e231e7210 */ /* 0x000fc60007f7e0ff */
[----:B------:R-:W-:Y:S02]  /*0d50*/  IMAD.IADD R40, R18, 0x1, R37 ;  /* 0x0000000112287824 */ /* 0x000fe400078e0225 */
[----:B------:R-:W-:-:S03]  /*0d60*/  IMAD.WIDE.U32 R44, R22, R48, RZ ;  /* 0x00000030162c7225 */ /* 0x000fc600078e00ff */
[----:B------:R-:W-:Y:S01]  /*0d70*/  IADD3.X R40, PT, PT, RZ, R40, RZ, P0, P6 ;  /* 0x00000028ff287210 */ /* 0x000fe200007ec4ff */
[----:B------:R-:W-:Y:S01]  /*0d80*/  IMAD.X R35, R71, 0x1, R47, P3 ;  /* 0x0000000147237824 */ /* 0x000fe200018e062f */
[----:B------:R-:W-:Y:S01]  /*0d90*/  IADD3 R23, P3, PT, R43, R24, RZ ;  /* 0x000000182b177210 */ /* 0x000fe20007f7e0ff */
[----:B------:R-:W-:Y:S01]  /*0da0*/  IMAD.WIDE.U32 R38, P2, R22, R49, R38 ;  /* 0x0000003116267225 */ /* 0x000fe20007840026 */
[----:B------:R-:W0:Y:S01]  /*0db0*/  LDC.64 R46, c[0x3][0x8] ;  /* 0x00c00200ff2e7b82 */ /* 0x000e220000000a00 */
[----:B------:R-:W-:Y:S02]  /*0dc0*/  IADD3 RZ, P6, PT, R29, R44, RZ ;  /* 0x0000002c1dff7210 */ /* 0x000fe40007fde0ff */
[----:B------:R-:W-:Y:S01]  /*0dd0*/  IMAD.MOV.U32 R43, RZ, RZ, RZ ;  /* 0x000000ffff2b7224 */ /* 0x000fe200078e00ff */
[----:B------:R-:W-:Y:S01]  /*0de0*/  IADD3 R44, P0, PT, R45, R38, RZ ;  /* 0x000000262d2c7210 */ /* 0x000fe20007f1e0ff */
[----:B------:R-:W-:Y:S01]  /*0df0*/  IMAD.X R38, RZ, RZ, R83, P3 ;  /* 0x000000ffff267224 */ /* 0x000fe200018e0653 */
[----:B------:R-:W-:Y:S01]  /*0e00*/  ISETP.GT.U32.AND P3, PT, R24, R23, PT ;  /* 0x000000171800720c */ /* 0x000fe20003f64070 */
[----:B------:R-:W-:Y:S01]  /*0e10*/  IMAD.X R45, RZ, RZ, RZ, P2 ;  /* 0x000000ffff2d7224 */ /* 0x000fe200010e06ff */
[----:B------:R-:W-:Y:S01]  /*0e20*/  IADD3.X RZ, P2, PT, R81, R44, RZ, P6, !PT ;  /* 0x0000002c51ff7210 */ /* 0x000fe2000375e4ff */
[----:B------:R-:W-:Y:S01]  /*0e30*/  IMAD.MOV.U32 R44, RZ, RZ, R39 ;  /* 0x000000ffff2c7224 */ /* 0x000fe200078e0027 */
[----:B------:R-:W-:Y:S01]  /*0e40*/  IADD3 R76, P6, PT, R23, R34, RZ ;  /* 0x00000022174c7210 */ /* 0x000fe20007fde0ff */
[----:B------:R-:W-:Y:S01]  /*0e50*/  IMAD.IADD R29, R33, 0x1, R43 ;  /* 0x00000001211d7824 */ /* 0x000fe200078e022b */
[----:B------:R-:W-:Y:S01]  /*0e60*/  ISETP.GT.U32.AND.EX P3, PT, R83, R38, PT, P3 ;  /* 0x000000265300720c */ /* 0x000fe20003f64130 */
[----:B------:R-:W-:-:S03]  /*0e70*/  IMAD.WIDE.U32.X R44, R79, R49, R44, P0 ;  /* 0x000000314f2c7225 */ /* 0x000fc600000e042c */
[----:B------:R-:W-:Y:S01]  /*0e80*/  SEL R23, R24, R23, P3 ;  /* 0x0000001718177207 */ /* 0x000fe20001800000 */
[----:B------:R-:W-:Y:S01]  /*0e90*/  IMAD.X R37, R38, 0x1, R42, P6 ;  /* 0x0000000126257824 */ /* 0x000fe200030e062a */
[----:B------:R-:W-:Y:S02]  /*0ea0*/  SEL R38, R83, R38, P3 ;  /* 0x0000002653267207 */ /* 0x000fe40001800000 */
[----:B------:R-:W-:Y:S02]  /*0eb0*/  IADD3 R39, P3, P6, R25, R30, R36 ;  /* 0x0000001e19277210 */ /* 0x000fe40007e7e024 */
[----:B------:R-:W-:Y:S02]  /*0ec0*/  IADD3.X R93, P2, PT, RZ, R44, RZ, P2, !PT ;  /* 0x0000002cff5d7210 */ /* 0x000fe4000175e4ff */
[C---:B------:R-:W-:Y:S02]  /*0ed0*/  SHF.L.U64.HI R71, R32.reuse, 0x1, R29 ;  /* 0x0000000120477819 */ /* 0x040fe4000001021d */
[----:B------:R-:W-:Y:S01]  /*0ee0*/  ISETP.GT.U32.AND P0, PT, R23, R76, PT ;  /* 0x0000004c1700720c */ /* 0x000fe20003f04070 */
[----:B------:R-:W-:Y:S01]  /*0ef0*/  IMAD.X R81, RZ, RZ, R45, P2 ;  /* 0x000000ffff517224 */ /* 0x000fe200010e062d */
[----:B------:R-:W-:Y:S01]  /*0f00*/  SHF.R.U64 R32, R32, 0x1f, R29 ;  /* 0x0000001f20207819 */ /* 0x000fe2000000121d */
[----:B------:R-:W1:Y:S01]  /*0f10*/  LDC.64 R44, c[0x3][0x10] ;  /* 0x00c00400ff2c7b82 */ /* 0x000e620000000a00 */
[----:B------:R-:W-:-:S02]  /*0f20*/  IADD3.X R72, PT, PT, RZ, R35, R40, P3, P6 ;  /* 0x00000023ff487210 */ /* 0x000fc40001fec428 */
[----:B------:R-:W-:Y:S02]  /*0f30*/  SHF.R.U32.HI R23, RZ, 0x1f, R29 ;  /* 0x0000001fff177819 */ /* 0x000fe4000001161d */
[----:B------:R-:W-:Y:S02]  /*0f40*/  IADD3 R66, P3, PT, R67, R28, RZ ;  /* 0x0000001c43427210 */ /* 0x000fe40007f7e0ff */
[C---:B------:R-:W-:Y:S02]  /*0f50*/  SHF.L.U64.HI R28, R26.reuse, 0x1, R27 ;  /* 0x000000011a1c7819 */ /* 0x040fe4000001021b */
[----:B------:R-:W-:Y:S01]  /*0f60*/  LEA R93, P6, R26, R93, 0x1 ;  /* 0x0000005d1a5d7211 */ /* 0x000fe200078c08ff */
[----:B0-----:R-:W-:Y:S01]  /*0f70*/  IMAD.WIDE.U32 R26, R79, R46, RZ ;  /* 0x0000002e4f1a7225 */ /* 0x001fe200078e00ff */
[----:B------:R-:W-:Y:S02]  /*0f80*/  LOP3.LUT R71, R71, 0x1, RZ, 0xc0, !PT ;  /* 0x0000000147477812 */ /* 0x000fe400078ec0ff */
[----:B------:R-:W-:Y:S01]  /*0f90*/  LOP3.LUT R32, R32, 0xfffffffe, RZ, 0xc0, !PT ;  /* 0xfffffffe20207812 */ /* 0x000fe200078ec0ff */
[----:B------:R-:W-:Y:S01]  /*0fa0*/  IMAD.X R77, R20, 0x1, R77, P3 ;  /* 0x00000001144d7824 */ /* 0x000fe200018e064d */
[----:B------:R-:W-:Y:S01]  /*0fb0*/  LOP3.LUT R33, R23, 0x1, RZ, 0xc0, !PT ;  /* 0x0000000117217812 */ /* 0x000fe200078ec0ff */
[----:B------:R-:W-:Y:S01]  /*0fc0*/  IMAD.X R71, RZ, RZ, R71, P1 ;  /* 0x000000ffff477224 */ /* 0x000fe200008e0647 */
[----:B------:R-:W-:Y:S01]  /*0fd0*/  IADD3.X R81, P2, PT, R81, R28, RZ, P6, !PT ;  /* 0x0000001c51517210 */ /* 0x000fe2000375e4ff */
[----:B------:R-:W-:Y:S01]  /*0fe0*/  IMAD.WIDE.U32 R28, R22, R46, RZ ;  /* 0x0000002e161c7225 */ /* 0x000fe200078e00ff */
[----:B------:R-:W-:-:S03]  /*0ff0*/  ISETP.GT.U32.AND.EX P0, PT, R38, R37, PT, P0 ;  /* 0x000000252600720c */ /* 0x000fc60003f04100 */
[----:B------:R-:W-:Y:S01]  /*1000*/  IMAD.WIDE.U32 R26, P6, R22, R47, R26 ;  /* 0x0000002f161a7225 */ /* 0x000fe200078c001a */
[----:B------:R-:W-:Y:S02]  /*1010*/  SEL R38, RZ, 0x1, !P0 ;  /* 0x00000001ff267807 */ /* 0x000fe40004000000 */
[----:B------:R-:W-:Y:S01]  /*1020*/  IADD3 R93, P1, PT, R93, R28, RZ ;  /* 0x0000001c5d5d7210 */ /* 0x000fe20007f3e0ff */
[----:B------:R-:W-:Y:S01]  /*1030*/  IMAD.WIDE.U32 R32, R14, R14, R32 ;  /* 0x0000000e0e207225 */ /* 0x000fe200078e0020 */
[----:B------:R-:W-:-:S03]  /*1040*/  IADD3 R26, P3, PT, R29, R26, RZ ;  /* 0x0000001a1d1a7210 */ /* 0x000fc60007f7e0ff */
[----:B------:R-:W-:Y:S01]  /*1050*/  IMAD.IADD R23, R19, 0x1, R21 ;  /* 0x0000000113177824 */ /* 0x000fe200078e0215 */
[----:B------:R-:W-:Y:S01]  /*1060*/  IADD3 R71, P0, PT, R71, R32, RZ ;  /* 0x0000002047477210 */ /* 0x000fe20007f1e0ff */
[----:B------:R-:W-:Y:S01]  /*1070*/  IMAD.X R29, RZ, RZ, RZ, P6 ;  /* 0x000000ffff1d7224 */ /* 0x000fe200030e06ff */
[----:B------:R-:W-:Y:S01]  /*1080*/  IADD3.X R81, P1, PT, R81, R26, RZ, P1, !PT ;  /* 0x0000001a51517210 */ /* 0x000fe20000f3e4ff */
[----:B------:R-:W-:Y:S02]  /*1090*/  IMAD.MOV.U32 R28, RZ, RZ, R27 ;  /* 0x000000ffff1c7224 */ /* 0x000fe400078e001b */
[----:B------:R-:W-:Y:S01]  /*10a0*/  IMAD.X R43, R43, 0x1, R33, P0 ;  /* 0x000000012b2b7824 */ /* 0x000fe200000e0621 */
[----:B------:R-:W-:Y:S01]  /*10b0*/  ISETP.GE.U32.AND P0, PT, R66, R67, PT ;  /* 0x000000434200720c */ /* 0x000fe20003f06070 */
[----:B------:R-:W-:Y:S02]  /*10c0*/  IMAD R26, R81, R50, RZ ;  /* 0x00000032511a7224 */ /* 0x000fe400078e02ff */
[----:B------:R-:W-:Y:S01]  /*10d0*/  IMAD.WIDE.U32.X R28, R79, R47, R28, P3 ;  /* 0x0000002f4f1c7225 */ /* 0x000fe200018e041c */
[----:B------:R-:W-:-:S03]  /*10e0*/  ISETP.GE.U32.AND.EX P0, PT, R77, R20, PT, P0 ;  /* 0x000000144d00720c */ /* 0x000fc60003f06100 */
[C---:B------:R-:W-:Y:S01]  /*10f0*/  IMAD.WIDE.U32 R20, R93.reuse, R50, RZ ;  /* 0x000000325d147225 */ /* 0x040fe200078e00ff */
[----:B------:R-:W-:Y:S02]  /*1100*/  SEL R19, RZ, 0x1, P0 ;  /* 0x00000001ff137807 */ /* 0x000fe40000000000 */
[----:B------:R-:W-:Y:S01]  /*1110*/  IADD3 R38, P0, P6, R30, R39, R38 ;  /* 0x000000271e267210 */ /* 0x000fe20007e1e026 */
[----:B------:R-:W-:Y:S01]  /*1120*/  IMAD R33, R93, R51, R26 ;  /* 0x000000335d217224 */ /* 0x000fe200078e021a */
[----:B------:R-:W-:Y:S01]  /*1130*/  IADD3 R67, P3, PT, R19, R76, RZ ;  /* 0x0000004c13437210 */ /* 0x000fe20007f7e0ff */
[----:B------:R-:W-:Y:S01]  /*1140*/  IMAD.IADD R30, R31, 0x1, R85 ;  /* 0x000000011f1e7824 */ /* 0x000fe200078e0255 */
[----:B------:R-:W-:Y:S01]  /*1150*/  IADD3.X R72, PT, PT, R35, R72, RZ, P0, P6 ;  /* 0x0000004823487210 */ /* 0x000fe200007ec4ff */
[----:B------:R-:W-:Y:S01]  /*1160*/  IMAD.IADD R39, R21, 0x1, R33 ;  /* 0x0000000115277824 */ /* 0x000fe200078e0221 */
[----:B------:R-:W-:Y:S01]  /*1170*/  ISETP.GT.U32.AND P0, PT, R76, R67, PT ;  /* 0x000000434c00720c */ /* 0x000fe20003f04070 */
[----:B------:R-:W-:Y:S01]  /*1180*/  IMAD.X R80, RZ, RZ, R37, P3 ;  /* 0x000000ffff507224 */ /* 0x000fe200018e0625 */
[----:B------:R-:W-:Y:S01]  /*1190*/  IADD3.X R31, P2, P6, R28, RZ, RZ, P1, P2 ;  /* 0x000000ff1c1f7210 */ /* 0x000fe20000e444ff */
[----:B------:R-:W-:Y:S01]  /*11a0*/  IMAD.WIDE.U32 R26, R39, R48, RZ ;  /* 0x00000030271a7225 */ /* 0x000fe200078e00ff */
[----:B------:R-:W-:-:S02]  /*11b0*/  IADD3 R21, P3, PT, R67, R34, RZ ;  /* 0x0000002243157210 */ /* 0x000fc40007f7e0ff */
[----:B------:R-:W-:Y:S01]  /*11c0*/  ISETP.GT.U32.AND.EX P0, PT, R37, R80, PT, P0 ;  /* 0x000000502500720c */ /* 0x000fe20003f04100 */
[----:B------:R-:W-:Y:S01]  /*11d0*/  IMAD.WIDE.U32 R32, R20, R48, RZ ;  /* 0x0000003014207225 */ /* 0x000fe200078e00ff */
[----:B------:R-:W-:Y:S02]  /*11e0*/  IADD3.X R78, PT, PT, R29, RZ, RZ, P2, P6 ;  /* 0x000000ff1d4e7210 */ /* 0x000fe400017ec4ff */
[----:B------:R-:W-:Y:S01]  /*11f0*/  SEL R76, R76, R67, P0 ;  /* 0x000000434c4c7207 */ /* 0x000fe20000000000 */
[----:B------:R-:W-:Y:S01]  /*1200*/  IMAD.WIDE.U32 R26, P1, R20, R49, R26 ;  /* 0x00000031141a7225 */ /* 0x000fe2000782001a */
[----:B------:R-:W-:Y:S02]  /*1210*/  IADD3 RZ, P2, PT, R93, R32, RZ ;  /* 0x000000205dff7210 */ /* 0x000fe40007f5e0ff */
[----:B------:R-:W-:Y:S01]  /*1220*/  SEL R37, R37, R80, P0 ;  /* 0x0000005025257207 */ /* 0x000fe20000000000 */
[----:B------:R-:W-:Y:S01]  /*1230*/  IMAD.X R29, RZ, RZ, RZ, P1 ;  /* 0x000000ffff1d7224 */ /* 0x000fe200008e06ff */
[----:B------:R-:W-:Y:S01]  /*1240*/  IADD3 R32, P6, PT, R33, R26, RZ ;  /* 0x0000001a21207210 */ /* 0x000fe20007fde0ff */
[----:B------:R-:W-:Y:S01]  /*1250*/  IMAD.MOV.U32 R28, RZ, RZ, R27 ;  /* 0x000000ffff1c7224 */ /* 0x000fe200078e001b */
[----:B------:R-:W-:Y:S01]  /*1260*/  IADD3 R31, P1, PT, R31, R66, RZ ;  /* 0x000000421f1f7210 */ /* 0x000fe20007f3e0ff */
[----:B------:R-:W-:Y:S01]  /*1270*/  IMAD.X R42, R80, 0x1, R42, P3 ;  /* 0x00000001502a7824 */ /* 0x000fe200018e062a */
[----:B------:R-:W0:Y:S01]  /*1280*/  LDC.64 R66, c[0x3][0x18] ;  /* 0x00c00600ff427b82 */ /* 0x000e220000000a00 */
[----:B------:R-:W-:Y:S01]  /*1290*/  IADD3.X RZ, P2, PT, R81, R32, RZ, P2, !PT ;  /* 0x0000002051ff7210 */ /* 0x000fe2000175e4ff */
[----:B-1----:R-:W-:Y:S01]  /*12a0*/  IMAD.WIDE.U32 R32, R79, R44, RZ ;  /* 0x0000002c4f207225 */ /* 0x002fe200078e00ff */
[----:B------:R-:W-:-:S02]  /*12b0*/  IADD3.X R78, P0, PT, R78, R77, RZ, P1, !PT ;  /* 0x0000004d4e4e7210 */ /* 0x000fc40000f1e4ff */
[----:B------:R-:W-:Y:S01]  /*12c0*/  IADD3.X R80, PT, PT, RZ, RZ, RZ, P4, P5 ;  /* 0x000000ffff507210 */ /* 0x000fe200027ea4ff */
[----:B------:R-:W-:-:S04]  /*12d0*/  IMAD.WIDE.U32.X R26, R39, R49, R28, P6 ;  /* 0x00000031271a7225 */ /* 0x000fc800030e041c */
[----:B------:R-:W-:Y:S01]  /*12e0*/  IMAD.WIDE.U32 R34, R22, R44, RZ ;  /* 0x0000002c16227225 */ /* 0x000fe200078e00ff */
[----:B------:R-:W-:-:S03]  /*12f0*/  IADD3.X R26, P2, PT, RZ, R26, RZ, P2, !PT ;  /* 0x0000001aff1a7210 */ /* 0x000fc6000175e4ff */
[----:B------:R-:W-:Y:S01]  /*1300*/  IMAD.WIDE.U32 R32, P3, R22, R45, R32 ;  /* 0x0000002d16207225 */ /* 0x000fe20007860020 */
[----:B------:R-:W-:-:S03]  /*1310*/  IADD3 R77, P1, PT, R31, R34, RZ ;  /* 0x000000221f4d7210 */ /* 0x000fc60007f3e0ff */
[----:B------:R-:W-:Y:S01]  /*1320*/  IMAD.WIDE.U32 R28, R39, R46, RZ ;  /* 0x0000002e271c7225 */ /* 0x000fe200078e00ff */
[----:B------:R-:W-:-:S03]  /*1330*/  IADD3 R77, P5, PT, R26, R77, RZ ;  /* 0x0000004d1a4d7210 */ /* 0x000fc60007fbe0ff */
[----:B------:R-:W-:Y:S01]  /*1340*/  IMAD.X R81, RZ, RZ, R27, P2 ;  /* 0x000000ffff517224 */ /* 0x000fe200010e061b */
[----:B------:R-:W-:Y:S01]  /*1350*/  IADD3 R93, P2, PT, R35, R32, RZ ;  /* 0x00000020235d7210 */ /* 0x000fe20007f5e0ff */
[----:B------:R-:W-:Y:S02]  /*1360*/  IMAD.X R27, RZ, RZ, RZ, P3 ;  /* 0x000000ffff1b7224 */ /* 0x000fe400018e06ff */
[----:B------:R-:W-:Y:S01]  /*1370*/  IMAD.WIDE.U32 R34, R20, R46, RZ ;  /* 0x0000002e14227225 */ /* 0x000fe200078e00ff */
[----:B------:R-:W-:-:S03]  /*1380*/  IADD3.X R32, P1, PT, R78, R93, RZ, P1, !PT ;  /* 0x0000005d4e207210 */ /* 0x000fc60000f3e4ff */
[----:B------:R-:W-:Y:S01]  /*1390*/  IMAD.WIDE.U32 R28, P3, R20, R47, R28 ;  /* 0x0000002f141c7225 */ /* 0x000fe2000786001c */
[----:B------:R-:W-:Y:S02]  /*13a0*/  IADD3.X R81, P5, PT, R81, R32, RZ, P5, !PT ;  /* 0x0000002051517210 */ /* 0x000fe40002fbe4ff */
[----:B------:R-:W-:Y:S01]  /*13b0*/  IADD3 R77, P4, PT, R77, R34, RZ ;  /* 0x000000224d4d7210 */ /* 0x000fe20007f9e0ff */
[----:B------:R-:W-:Y:S01]  /*13c0*/  IMAD.MOV.U32 R26, RZ, RZ, R33 ;  /* 0x000000ffff1a7224 */ /* 0x000fe200078e0021 */
[----:B------:R-:W-:Y:S01]  /*13d0*/  IADD3 R28, P6, PT, R35, R28, RZ ;  /* 0x0000001c231c7210 */ /* 0x000fe20007fde0ff */
[----:B0-----:R-:W-:-:S03]  /*13e0*/  IMAD.WIDE.U32 R32, R79, R66, RZ ;  /* 0x000000424f207225 */ /* 0x001fc600078e00ff */
[----:B------:R-:W-:Y:S01]  /*13f0*/  IADD3.X R81, P4, PT, R81, R28, RZ, P4, !PT ;  /* 0x0000001c51517210 */ /* 0x000fe2000279e4ff */
[----:B------:R-:W-:Y:S02]  /*1400*/  IMAD.MOV.U32 R31, RZ, RZ, RZ ;  /* 0x000000ffff1f7224 */ /* 0x000fe400078e00ff */
[----:B------:R-:W-:Y:S02]  /*1410*/  IMAD.X R35, RZ, RZ, RZ, P3 ;  /* 0x000000ffff237224 */ /* 0x000fe400018e06ff */
[----:B------:R-:W-:Y:S02]  /*1420*/  IMAD.MOV.U32 R34, RZ, RZ, R29 ;  /* 0x000000ffff227224 */ /* 0x000fe400078e001d */
[----:B------:R-:W-:-:S04]  /*1430*/  IMAD.WIDE.U32 R30, R10, R14, R30 ;  /* 0x0000000e0a1e7225 */ /* 0x000fc800078e001e */
[----:B------:R-:W-:-:S04]  /*1440*/  IMAD.WIDE.U32.X R34, R39, R47, R34, P6 ;  /* 0x0000002f27227225 */ /* 0x000fc800030e0422 */
[----:B------:R-:W-:-:S04]  /*1450*/  IMAD.WIDE.U32 R32, P6, R22, R67, R32 ;  /* 0x0000004316207225 */ /* 0x000fc800078c0020 */
[----:B------:R-:W-:Y:S01]  /*1460*/  IMAD.WIDE.U32.X R26, R79, R45, R26, P2 ;  /* 0x0000002d4f1a7225 */ /* 0x000fe200010e041a */
[----:B------:R-:W-:Y:S02]  /*1470*/  IADD3 R78, P2, P3, R80, R30, R23 ;  /* 0x0000001e504e7210 */ /* 0x000fe40007b5e017 */
[----:B------:R-:W-:Y:S01]  /*1480*/  IADD3.X R30, P4, P5, R34, RZ, RZ, P4, P5 ;  /* 0x000000ff221e7210 */ /* 0x000fe2000258a4ff */
[----:B------:R-:W-:Y:S01]  /*1490*/  IMAD.X R29, RZ, RZ, RZ, P6 ;  /* 0x000000ffff1d7224 */ /* 0x000fe200030e06ff */
[----:B------:R-:W-:Y:S01]  /*14a0*/  IADD3 R24, P6, PT, R21, R24, RZ ;  /* 0x0000001815187210 */ /* 0x000fe20007fde0ff */
[----:B------:R-:W-:Y:S01]  /*14b0*/  IMAD.IADD R80, R85, 0x1, R31 ;  /* 0x0000000155507824 */ /* 0x000fe200078e021f */
[----:B------:R-:W-:Y:S01]  /*14c0*/  IADD3.X R31, P1, P0, R26, RZ, RZ, P1, P0 ;  /* 0x000000ff1a1f7210 */ /* 0x000fe200008204ff */
[----:B------:R-:W-:Y:S01]  /*14d0*/  IMAD.WIDE.U32 R22, R22, R66, RZ ;  /* 0x0000004216167225 */ /* 0x000fe200078e00ff */
[----:B------:R-:W-:Y:S02]  /*14e0*/  IADD3.X R82, PT, PT, R35, RZ, RZ, P4, P5 ;  /* 0x000000ff23527210 */ /* 0x000fe400027ea4ff */
[----:B------:R-:W-:Y:S01]  /*14f0*/  IADD3.X R34, PT, PT, R27, RZ, RZ, P1, P0 ;  /* 0x000000ff1b227210 */ /* 0x000fe20000fe04ff */
[----:B------:R-:W-:Y:S01]  /*1500*/  IMAD.MOV.U32 R28, RZ, RZ, R33 ;  /* 0x000000ffff1c7224 */ /* 0x000fe200078e0021 */
[----:B------:R-:W-:Y:S01]  /*1510*/  IADD3 R84, P0, PT, R23, R32, RZ ;  /* 0x0000002017547210 */ /* 0x000fe20007f1e0ff */
[----:B------:R-:W-:Y:S01]  /*1520*/  IMAD.X R83, R42, 0x1, R83, P6 ;  /* 0x000000012a537824 */ /* 0x000fe200030e0653 */
[----:B------:R-:W-:Y:S01]  /*1530*/  IADD3 R33, P1, PT, R31, R24, RZ ;  /* 0x000000181f217210 */ /* 0x000fe20007f3e0ff */
[----:B------:R-:W-:Y:S01]  /*1540*/  IMAD.WIDE.U32 R26, R39, R44, RZ ;  /* 0x0000002c271a7225 */ /* 0x000fe200078e00ff */
[----:B------:R-:W-:-:S02]  /*1550*/  IADD3.X R80, PT, PT, RZ, R80, RZ, P2, P3 ;  /* 0x00000050ff507210 */ /* 0x000fc400017e64ff */
[----:B------:R-:W-:Y:S01]  /*1560*/  IADD3 R33, P4, PT, R33, R22, RZ ;  /* 0x0000001621217210 */ /* 0x000fe20007f9e0ff */
[-C--:B------:R-:W-:Y:S01]  /*1570*/  IMAD R32, R81, R50.reuse, RZ ;  /* 0x0000003251207224 */ /* 0x080fe200078e02ff */
[----:B------:R-:W-:Y:S01]  /*1580*/  IADD3.X R85, P1, PT, R34, R83, RZ, P1, !PT ;  /* 0x0000005322557210 */ /* 0x000fe20000f3e4ff */
[----:B------:R-:W-:-:S03]  /*1590*/  IMAD.WIDE.U32 R22, R77, R50, RZ ;  /* 0x000000324d167225 */ /* 0x000fc600078e00ff */
[----:B------:R-:W-:Y:S01]  /*15a0*/  IADD3.X R85, P4, PT, R85, R84, RZ, P4, !PT ;  /* 0x0000005455557210 */ /* 0x000fe2000279e4ff */
[----:B------:R-:W-:Y:S02]  /*15b0*/  IMAD R31, R77, R51, R32 ;  /* 0x000000334d1f7224 */ /* 0x000fe400078e0220 */
        /* <DEDUP_REMOVED lines=12> */
[----:B------:R-:W-:Y:S02]  /*1680*/  IMAD.MOV.U32 R30, RZ, RZ, R27 ;  /* 0x000000ffff1e7224 */ /* 0x000fe400078e001b */
[----:B------:R-:W-:-:S04]  /*1690*/  IMAD.WIDE.U32 R28, R22, R48, RZ ;  /* 0x00000030161c7225 */ /* 0x000fc800078e00ff */
[----:B------:R-:W-:Y:S01]  /*16a0*/  IMAD.WIDE.U32 R26, R39, R66, RZ ;  /* 0x00000042271a7225 */ /* 0x000fe200078e00ff */
[----:B------:R-:W-:Y:S02]  /*16b0*/  IADD3 RZ, P2, PT, R77, R28, RZ ;  /* 0x0000001c4dff7210 */ /* 0x000fe40007f5e0ff */
[----:B------:R-:W-:Y:S01]  /*16c0*/  IADD3.X R77, P1, PT, R82, R93, RZ, P1, !PT ;  /* 0x0000005d524d7210 */ /* 0x000fe20000f3e4ff */
[----:B------:R-:W-:-:S04]  /*16d0*/  IMAD.WIDE.U32 R32, P6, R22, R49, R32 ;  /* 0x0000003116207225 */ /* 0x000fc800078c0020 */
[----:B------:R-:W-:Y:S01]  /*16e0*/  IMAD.WIDE.U32.X R30, R39, R45, R30, P4 ;  /* 0x0000002d271e7225 */ /* 0x000fe200020e041e */
[----:B------:R-:W-:-:S03]  /*16f0*/  IADD3 R28, P3, PT, R29, R32, RZ ;  /* 0x000000201d1c7210 */ /* 0x000fc60007f7e0ff */
[----:B------:R-:W-:Y:S01]  /*1700*/  IMAD.WIDE.U32 R26, P5, R20, R67, R26 ;  /* 0x00000043141a7225 */ /* 0x000fe200078a001a */
[----:B------:R-:W-:Y:S02]  /*1710*/  IADD3.X RZ, P2, PT, R81, R28, RZ, P2, !PT ;  /* 0x0000001c51ff7210 */ /* 0x000fe4000175e4ff */
[----:B------:R-:W-:Y:S01]  /*1720*/  IADD3.X R81, P0, P1, R30, RZ, RZ, P1, P0 ;  /* 0x000000ff1e517210 */ /* 0x000fe200009004ff */
[----:B------:R-:W-:Y:S01]  /*1730*/  IMAD.X R35, RZ, RZ, RZ, P6 ;  /* 0x000000ffff237224 */ /* 0x000fe200030e06ff */
[----:B------:R-:W-:Y:S01]  /*1740*/  IADD3 R82, P6, PT, R34, R71, RZ ;  /* 0x0000004722527210 */ /* 0x000fe20007fde0ff */
[----:B------:R-:W-:Y:S01]  /*1750*/  IMAD.X R29, RZ, RZ, RZ, P5 ;  /* 0x000000ffff1d7224 */ /* 0x000fe200028e06ff */
[----:B------:R-:W-:Y:S01]  /*1760*/  IADD3 R73, P5, P4, R73, R78, R78 ;  /* 0x0000004e49497210 */ /* 0x000fe20007cbe04e */
[----:B------:R-:W-:-:S03]  /*1770*/  IMAD.WIDE.U32 R78, R20, R66, RZ ;  /* 0x00000042144e7225 */ /* 0x000fc600078e00ff */
[----:B------:R-:W-:Y:S01]  /*1780*/  IADD3.X R80, PT, PT, RZ, R80, R80, P5, P4 ;  /* 0x00000050ff507210 */ /* 0x000fe20002fe8450 */
        /* <DEDUP_REMOVED lines=11> */
[----:B------:R-:W-:Y:S01]  /*1840*/  IADD3.X R39, P6, PT, R20, R79, RZ, P6, !PT ;  /* 0x0000004f14277210 */ /* 0x000fe200037de4ff */
[----:B------:R-:W-:Y:S01]  /*1850*/  IMAD.WIDE.U32 R26, R23, R46, RZ ;  /* 0x0000002e171a7225 */ /* 0x000fe200078e00ff */
[----:B------:R-:W-:Y:S02]  /*1860*/  IADD3.X R79, P2, PT, RZ, R34, RZ, P2, !PT ;  /* 0x00000022ff4f7210 */ /* 0x000fe4000175e4ff */
[----:B------:R-:W-:Y:S01]  /*1870*/  IADD3.X R33, P1, P6, R28, RZ, RZ, P6, P1 ;  /* 0x000000ff1c217210 */ /* 0x000fe200036224ff */
[C---:B------:R-:W-:Y:S01]  /*1880*/  IMAD.WIDE.U32 R30, R22.reuse, R46, RZ ;  /* 0x0000002e161e7225 */ /* 0x040fe200078e00ff */
[----:B------:R-:W-:Y:S02]  /*1890*/  ISETP.GT.U32.AND.EX P0, PT, R37, R42, PT, P0 ;  /* 0x0000002a2500720c */ /* 0x000fe40003f04100 */
[----:B------:R-:W-:Y:S01]  /*18a0*/  IADD3.X R34, PT, PT, R29, RZ, RZ, P1, P6 ;  /* 0x000000ff1d227210 */ /* 0x000fe20000fec4ff */
[----:B------:R-:W-:-:S04]  /*18b0*/  IMAD.WIDE.U32 R26, P3, R22, R47, R26 ;  /* 0x0000002f161a7225 */ /* 0x000fc8000786001a */
        /* <DEDUP_REMOVED lines=8> */
[----:B------:R-:W-:Y:S02]  /*1940*/  SEL R20, RZ, 0x1, !P0 ;  /* 0x00000001ff147807 */ /* 0x000fe40004000000 */
[----:B------:R-:W-:Y:S01]  /*1950*/  IADD3.X R77, P1, PT, R77, R26, RZ, P1, !PT ;  /* 0x0000001a4d4d7210 */ /* 0x000fe20000f3e4ff */
[----:B------:R-:W-:Y:S01]  /*1960*/  IMAD.WIDE.U32 R26, R23, R44, RZ ;  /* 0x0000002c171a7225 */ /* 0x000fe200078e00ff */
[----:B------:R-:W-:-:S02]  /*1970*/  ISETP.GE.U32.AND P0, PT, R24, R21, PT ;  /* 0x000000151800720c */ /* 0x000fc40003f06070 */
[----:B------:R-:W-:Y:S01]  /*1980*/  IADD3 R70, P3, PT, R70, R19, RZ ;  /* 0x0000001346467210 */ /* 0x000fe20007f7e0ff */
[----:B------:R-:W-:Y:S01]  /*1990*/  IMAD R24, R77, R50, RZ ;  /* 0x000000324d187224 */ /* 0x000fe200078e02ff */
[----:B------:R-:W-:Y:S01]  /*19a0*/  IADD3 R19, P5, P4, R20, R38, R25 ;  /* 0x0000002614137210 */ /* 0x000fe20007cbe019 */
[C---:B------:R-:W-:Y:S01]  /*19b0*/  IMAD.WIDE.U32 R20, R79.reuse, R50, RZ ;  /* 0x000000324f147225 */ /* 0x040fe200078e00ff */
[----:B------:R-:W-:Y:S02]  /*19c0*/  IADD3.X R37, P1, P6, R28, RZ, RZ, P1, P2 ;  /* 0x000000ff1c257210 */ /* 0x000fe40000e244ff */
[----:B------:R-:W-:Y:S01]  /*19d0*/  IADD3.X R35, PT, PT, RZ, R72, RZ, P5, P4 ;  /* 0x00000048ff237210 */ /* 0x000fe20002fe84ff */
[----:B------:R-:W-:Y:S01]  /*19e0*/  IMAD R31, R79, R51, R24 ;  /* 0x000000334f1f7224 */ /* 0x000fe200078e0218 */
[----:B------:R-:W-:Y:S01]  /*19f0*/  IADD3.X R38, PT, PT, R29, RZ, RZ, P1, P6 ;  /* 0x000000ff1d267210 */ /* 0x000fe20000fec4ff */
[----:B------:R-:W-:Y:S01]  /*1a00*/  IMAD.WIDE.U32 R24, P2, R22, R45, R26 ;  /* 0x0000002d16187225 */ /* 0x000fe2000784001a */
[----:B------:R-:W-:-:S02]  /*1a10*/  ISETP.GE.U32.AND P1, PT, R82, R71, PT ;  /* 0x000000475200720c */ /* 0x000fc40003f26070 */
[----:B------:R-:W-:Y:S01]  /*1a20*/  ISETP.GE.U32.AND.EX P0, PT, R83, R42, PT, P0 ;  /* 0x0000002a5300720c */ /* 0x000fe20003f06100 */
[----:B------:R-:W-:Y:S01]  /*1a30*/  IMAD.IADD R21, R21, 0x1, R31 ;  /* 0x0000000115157824 */ /* 0x000fe200078e021f */
[----:B------:R-:W-:Y:S01]  /*1a40*/  ISETP.GE.U32.AND.EX P1, PT, R32, R43, PT, P1 ;  /* 0x0000002b2000720c */ /* 0x000fe20003f26110 */
[----:B------:R-:W-:-:S04]  /*1a50*/  IMAD.WIDE.U32 R28, R22, R44, RZ ;  /* 0x0000002c161c7225 */ /* 0x000fc800078e00ff */
[----:B------:R-:W-:Y:S01]  /*1a60*/  IMAD.X R27, RZ, RZ, RZ, P2 ;  /* 0x000000ffff1b7224 */ /* 0x000fe200010e06ff */
[----:B------:R-:W-:Y:S01]  /*1a70*/  IADD3 R37, P2, PT, R37, R78, RZ ;  /* 0x0000004e25257210 */ /* 0x000fe20007f5e0ff */
[----:B------:R-:W-:Y:S01]  /*1a80*/  IMAD.WIDE.U32 R30, R21, R48, RZ ;  /* 0x00000030151e7225 */ /* 0x000fe200078e00ff */
[----:B------:R-:W-:Y:S02]  /*1a90*/  IADD3 R72, P4, PT, R29, R24, RZ ;  /* 0x000000181d487210 */ /* 0x000fe40007f9e0ff */
[----:B------:R-:W-:Y:S01]  /*1aa0*/  IADD3 R37, P6, PT, R37, R28, RZ ;  /* 0x0000001c25257210 */ /* 0x000fe20007fde0ff */
[----:B------:R-:W-:Y:S01]  /*1ab0*/  IMAD.MOV.U32 R26, RZ, RZ, R25 ;  /* 0x000000ffff1a7224 */ /* 0x000fe200078e0019 */
[----:B------:R-:W-:Y:S01]  /*1ac0*/  IADD3.X R39, P2, PT, R38, R39, RZ, P2, !PT ;  /* 0x0000002726277210 */ /* 0x000fe2000175e4ff */
[C---:B------:R-:W-:Y:S01]  /*1ad0*/  IMAD.WIDE.U32 R24, R20.reuse, R48, RZ ;  /* 0x0000003014187225 */ /* 0x040fe200078e00ff */
[----:B------:R-:W-:Y:S02]  /*1ae0*/  SEL R38, RZ, 0x1, P1 ;  /* 0x00000001ff267807 */ /* 0x000fe40000800000 */
[----:B------:R-:W-:Y:S01]  /*1af0*/  IADD3.X R39, P6, PT, R39, R72, RZ, P6, !PT ;  /* 0x0000004827277210 */ /* 0x000fe200037de4ff */
[----:B------:R-:W-:Y:S01]  /*1b00*/  IMAD.WIDE.U32 R30, P5, R20, R49, R30 ;  /* 0x00000031141e7225 */ /* 0x000fe200078a001e */
[----:B------:R-:W-:-:S03]  /*1b10*/  IADD3 RZ, P1, PT, R79, R24, RZ ;  /* 0x000000184fff7210 */ /* 0x000fc60007f3e0ff */
[----:B------:R-:W-:Y:S01]  /*1b20*/  IMAD.WIDE.U32.X R26, R23, R45, R26, P4 ;  /* 0x0000002d171a7225 */ /* 0x000fe200020e041a */
[----:B------:R-:W-:-:S03]  /*1b30*/  IADD3 R24, P4, PT, R25, R30, RZ ;  /* 0x0000001e19187210 */ /* 0x000fc60007f9e0ff */
[----:B------:R-:W-:Y:S01]  /*1b40*/  IMAD.X R25, RZ, RZ, RZ, P5 ;  /* 0x000000ffff197224 */ /* 0x000fe200028e06ff */
[----:B------:R-:W-:Y:S01]  /*1b50*/  IADD3.X R43, P2, P6, R26, RZ, RZ, P6, P2 ;  /* 0x000000ff1a2b7210 */ /* 0x000fe200036444ff */
[----:B------:R-:W-:Y:S01]  /*1b60*/  IMAD.WIDE.U32 R28, R23, R66, RZ ;  /* 0x00000042171c7225 */ /* 0x000fe200078e00ff */
[----:B------:R-:W-:Y:S02]  /*1b70*/  IADD3 R38, P5, PT, R38, R73, RZ ;  /* 0x0000004926267210 */ /* 0x000fe40007fbe0ff */
[----:B------:R-:W-:Y:S01]  /*1b80*/  IADD3.X RZ, P1, PT, R77, R24, RZ, P1, !PT ;  /* 0x000000184dff7210 */ /* 0x000fe20000f3e4ff */
[----:B------:R-:W-:Y:S01]  /*1b90*/  IMAD.MOV.U32 R24, RZ, RZ, R31 ;  /* 0x000000ffff187224 */ /* 0x000fe200078e001f */
[----:B------:R-:W-:Y:S01]  /*1ba0*/  IADD3.X R71, PT, PT, R27, RZ, RZ, P2, P6 ;  /* 0x000000ff1b477210 */ /* 0x000fe200017ec4ff */
[----:B------:R-:W-:Y:S01]  /*1bb0*/  IMAD.WIDE.U32 R30, P6, R22, R67, R28 ;  /* 0x00000043161e7225 */ /* 0x000fe200078c001c */
[----:B------:R-:W-:-:S03]  /*1bc0*/  ISETP.GE.U32.AND P2, PT, R38, R73, PT ;  /* 0x000000492600720c */ /* 0x000fc60003f46070 */
[----:B------:R-:W-:Y:S01]  /*1bd0*/  IMAD.X R73, RZ, RZ, R80, P5 ;  /* 0x000000ffff497224 */ /* 0x000fe200028e0650 */
[----:B------:R-:W-:Y:S01]  /*1be0*/  IADD3 R72, P5, PT, R33, R38, RZ ;  /* 0x0000002621487210 */ /* 0x000fe20007fbe0ff */
[----:B------:R-:W-:-:S04]  /*1bf0*/  IMAD.WIDE.U32 R28, R22, R66, RZ ;  /* 0x00000042161c7225 */ /* 0x000fc800078e00ff */
[----:B------:R-:W-:-:S04]  /*1c00*/  IMAD.WIDE.U32.X R32, R21, R49, R24, P4 ;  /* 0x0000003115207225 */ /* 0x000fc800020e0418 */
        /* <DEDUP_REMOVED lines=25> */
[----:B------:R-:W-:Y:S01]  /*1da0*/  IADD3.X R34, PT, PT, R25, RZ, RZ, P4, P6 ;  /* 0x000000ff19227210 */ /* 0x000fe200027ec4ff */
[----:B------:R-:W-:Y:S01]  /*1db0*/  IMAD.WIDE.U32 R26, R21, R44, RZ ;  /* 0x0000002c151a7225 */ /* 0x000fe200078e00ff */
[----:B------:R-:W-:-:S02]  /*1dc0*/  ISETP.GE.U32.AND.EX P5, PT, R73, R80, PT, P2 ;  /* 0x000000504900720c */ /* 0x000fc40003fa6120 */
[----:B------:R-:W-:Y:S02]  /*1dd0*/  IADD3.X R25, P0, P1, R28, RZ, RZ, P1, P0 ;  /* 0x000000ff1c197210 */ /* 0x000fe400009004ff */
[----:B------:R-:W-:Y:S02]  /*1de0*/  ISETP.GE.U32.AND P2, PT, R72, R38, PT ;  /* 0x000000264800720c */ /* 0x000fe40003f46070 */
[----:B------:R-:W-:Y:S02]  /*1df0*/  IADD3 R38, P6, P4, R31, R36, R19 ;  /* 0x000000241f267210 */ /* 0x000fe40007cde013 */
[----:B------:R-:W-:Y:S01]  /*1e00*/  IADD3.X R19, PT, PT, R29, RZ, RZ, P0, P1 ;  /* 0x000000ff1d137210 */ /* 0x000fe200007e24ff */
[----:B------:R-:W-:Y:S01]  /*1e10*/  IMAD.WIDE.U32 R28, R20, R44, RZ ;  /* 0x0000002c141c7225 */ /* 0x000fe200078e00ff */
[----:B------:R-:W-:Y:S02]  /*1e20*/  SEL R39, RZ, 0x1, P5 ;  /* 0x00000001ff277807 */ /* 0x000fe40002800000 */
[----:B------:R-:W-:Y:S01]  /*1e30*/  ISETP.GE.U32.AND.EX P2, PT, R76, R73, PT, P2 ;  /* 0x000000494c00720c */ /* 0x000fe20003f46120 */
[----:B------:R-:W-:Y:S01]  /*1e40*/  IMAD.WIDE.U32 R26, P5, R20, R45, R26 ;  /* 0x0000002d141a7225 */ /* 0x000fe200078a001a */
[----:B------:R-:W-:-:S02]  /*1e50*/  IADD3 R25, P0, PT, R25, R42, RZ ;  /* 0x0000002a19197210 */ /* 0x000fc40007f1e0ff */
[----:B------:R-:W-:Y:S01]  /*1e60*/  SEL R36, RZ, 0x1, P2 ;  /* 0x00000001ff247807 */ /* 0x000fe20001000000 */
[----:B------:R-:W-:Y:S01]  /*1e70*/  IMAD.X R33, RZ, RZ, RZ, P5 ;  /* 0x000000ffff217224 */ /* 0x000fe200028e06ff */
[----:B------:R-:W-:Y:S01]  /*1e80*/  IADD3.X R19, P0, PT, R19, R30, RZ, P0, !PT ;  /* 0x0000001e13137210 */ /* 0x000fe2000071e4ff */
[----:B------:R-:W-:Y:S01]  /*1e90*/  IMAD.WIDE.U32 R30, R21, R66, RZ ;  /* 0x00000042151e7225 */ /* 0x000fe200078e00ff */
[----:B------:R-:W-:Y:S02]  /*1ea0*/  IADD3 R42, P2, PT, R29, R26, RZ ;  /* 0x0000001a1d2a7210 */ /* 0x000fe40007f5e0ff */
[----:B------:R-:W-:Y:S01]  /*1eb0*/  IADD3 R39, P3, PT, R39, R70, RZ ;  /* 0x0000004627277210 */ /* 0x000fe20007f7e0ff */
[----:B------:R-:W-:Y:S01]  /*1ec0*/  IMAD.MOV.U32 R32, RZ, RZ, R27 ;  /* 0x000000ffff207224 */ /* 0x000fe200078e001b */
[----:B------:R-:W-:Y:S01]  /*1ed0*/  IADD3 R25, P1, PT, R25, R28, RZ ;  /* 0x0000001c19197210 */ /* 0x000fe20007f3e0ff */
[----:B------:R-:W-:Y:S01]  /*1ee0*/  IMAD.WIDE.U32 R28, R20, R66, RZ ;  /* 0x00000042141c7225 */ /* 0x000fe200078e00ff */
[----:B------:R-:W-:-:S02]  /*1ef0*/  IADD3 R36, P5, PT, R36, R39, RZ ;  /* 0x0000002724247210 */ /* 0x000fc40007fbe0ff */
[----:B------:R-:W-:Y:S01]  /*1f00*/  IADD3.X R42, P1, PT, R19, R42, RZ, P1, !PT ;  /* 0x0000002a132a7210 */ /* 0x000fe20000f3e4ff */
[----:B------:R-:W-:-:S04]  /*1f10*/  IMAD.WIDE.U32.X R32, R21, R45, R32, P2 ;  /* 0x0000002d15207225 */ /* 0x000fc800010e0420 */
[----:B------:R-:W-:Y:S01]  /*1f20*/  IMAD.WIDE.U32 R30, P2, R20, R67, R30 ;  /* 0x00000043141e7225 */ /* 0x000fe2000784001e */
[----:B------:R-:W-:-:S03]  /*1f30*/  IADD3.X R19, P1, P0, R32, RZ, RZ, P1, P0 ;  /* 0x000000ff20137210 */ /* 0x000fc600008204ff */
[----:B------:R-:W-:Y:S01]  /*1f40*/  IMAD.X R26, RZ, RZ, R41, P3 ;  /* 0x000000ffff1a7224 */ /* 0x000fe200018e0629 */
[----:B------:R-:W-:Y:S01]  /*1f50*/  ISETP.GE.U32.AND P3, PT, R39, R70, PT ;  /* 0x000000462700720c */ /* 0x000fe20003f66070 */
[----:B------:R-:W-:Y:S01]  /*1f60*/  IMAD.X R27, RZ, RZ, RZ, P2 ;  /* 0x000000ffff1b7224 */ /* 0x000fe200010e06ff */
[----:B------:R-:W-:Y:S01]  /*1f70*/  IADD3 R20, P2, PT, R23, R36, RZ ;  /* 0x0000002417147210 */ /* 0x000fe20007f5e0ff */
[----:B------:R-:W-:Y:S01]  /*1f80*/  IMAD.X R37, RZ, RZ, R26, P5 ;  /* 0x000000ffff257224 */ /* 0x000fe200028e061a */
[----:B------:R-:W-:Y:S02]  /*1f90*/  ISETP.GE.U32.AND P5, PT, R36, R39, PT ;  /* 0x000000272400720c */ /* 0x000fe40003fa6070 */
[----:B------:R-:W-:Y:S01]  /*1fa0*/  IADD3.X R32, PT, PT, R33, RZ, RZ, P1, P0 ;  /* 0x000000ff21207210 */ /* 0x000fe20000fe04ff */
[----:B------:R-:W-:Y:S01]  /*1fb0*/  IMAD.X R23, R34, 0x1, R37, P2 ;  /* 0x0000000122177824 */ /* 0x000fe200010e0625 */
[----:B------:R-:W-:Y:S02]  /*1fc0*/  ISETP.GE.U32.AND.EX P3, PT, R26, R41, PT, P3 ;  /* 0x000000291a00720c */ /* 0x000fe40003f66130 */
[----:B------:R-:W-:-:S02]  /*1fd0*/  IADD3 R19, P0, PT, R19, R20, RZ ;  /* 0x0000001413137210 */ /* 0x000fc40007f1e0ff */
[----:B------:R-:W-:Y:S01]  /*1fe0*/  ISETP.GE.U32.AND.EX P5, PT, R37, R26, PT, P5 ;  /* 0x0000001a2500720c */ /* 0x000fe20003fa6150 */
[----:B------:R-:W-:Y:S01]  /*1ff0*/  IMAD.MOV.U32 R26, RZ, RZ, R31 ;  /* 0x000000ffff1a7224 */ /* 0x000fe200078e001f */
[----:B------:R-:W-:Y:S02]  /*2000*/  IADD3 R70, P1, PT, R29, R30, RZ ;  /* 0x0000001e1d467210 */ /* 0x000fe40007f3e0ff */
[----:B------:R-:W-:Y:S02]  /*2010*/  SEL R30, RZ, 0x1, P3 ;  /* 0x00000001ff1e7807 */ /* 0x000fe40001800000 */
[----:B------:R-:W-:Y:S01]  /*2020*/  IADD3 R29, P2, PT, R19, R28, RZ ;  /* 0x0000001c131d7210 */ /* 0x000fe20007f5e0ff */
[----:B------:R-:W-:Y:S01]  /*2030*/  IMAD.WIDE.U32.X R26, R21, R67, R26, P1 ;  /* 0x00000043151a7225 */ /* 0x000fe200008e041a */
[----:B------:R-:W-:Y:S02]  /*2040*/  ISETP.GE.U32.AND P3, PT, R20, R36, PT ;  /* 0x000000241400720c */ /* 0x000fe40003f66070 */
        /* <DEDUP_REMOVED lines=35> */
.L_x_276:
        /* <DEDUP_REMOVED lines=14> */
[----:B------:R-:W-:-:S03]  /*2360*/  IMAD.X R27, R42, 0x1, ~R27, P1 ;  /* 0x000000012a1b7824 */ /* 0x000fc600008e0e1b */
[----:B------:R-:W-:Y:S02]  /*2370*/  SEL R23, RZ, 0x1, P0 ;  /* 0x00000001ff177807 */ /* 0x000fe40000000000 */
[----:B------:R-:W-:Y:S02]  /*2380*/  IADD3 R22, P0, PT, R22, -R48, RZ ;  /* 0x8000003016167210 */ /* 0x000fe40007f1e0ff */
[----:B------:R-:W-:Y:S01]  /*2390*/  IADD3 R19, P3, P4, R19, -R66, -R23 ;  /* 0x8000004213137210 */ /* 0x000fe20007c7e817 */
[----:B------:R-:W-:Y:S02]  /*23a0*/  IMAD.X R23, R70, 0x1, ~R26, P2 ;  /* 0x0000000146177824 */ /* 0x000fe400010e0e1a */
[----:B------:R-:W-:Y:S01]  /*23b0*/  IMAD.X R24, R24, 0x1, ~R49, P0 ;  /* 0x0000000118187824 */ /* 0x000fe200000e0e31 */
[----:B------:R-:W-:-:S09]  /*23c0*/  IADD3.X R20, PT, PT, R20, -0x1, ~R67, P3, P4 ;  /* 0xffffffff14147810 */ /* 0x000fd20001fe8c43 */
.L_x_277:
[----:B------:R-:W-:-:S04]  /*23d0*/  IMAD.WIDE.U32 R28, R6, R6, RZ ;  /* 0x00000006061c7225 */ /* 0x000fc800078e00ff */
[----:B------:R-:W-:Y:S01]  /*23e0*/  IMAD.MOV.U32 R107, RZ, RZ, RZ ;  /* 0x000000ffff6b7224 */ /* 0x000fe200078e00ff */
[----:B------:R-:W-:Y:S01]  /*23f0*/  LOP3.LUT R26, R28, 0xfffffffd, RZ, 0xc0, !PT ;  /* 0xfffffffd1c1a7812 */ /* 0x000fe200078ec0ff */
[----:B------:R-:W-:Y:S02]  /*2400*/  IMAD.MOV.U32 R39, RZ, RZ, RZ ;  /* 0x000000ffff277224 */ /* 0x000fe400078e00ff */
[----:B------:R-:W-:Y:S02]  /*2410*/  IMAD.IADD R35, R107, 0x1, R29 ;  /* 0x000000016b237824 */ /* 0x000fe400078e021d */
[----:B------:R-:W-:-:S04]  /*2420*/  IMAD.WIDE.U32 R28, R7, R7, RZ ;  /* 0x00000007071c7225 */ /* 0x000fc800078e00ff */
[----:B------:R-:W-:Y:S01]  /*2430*/  IMAD.WIDE.U32 R98, R3, R7, RZ ;  /* 0x0000000703627225 */ /* 0x000fe200078e00ff */
[----:B------:R-:W-:-:S03]  /*2440*/  LOP3.LUT R71, R28, 0xfffffffd, RZ, 0xc0, !PT ;  /* 0xfffffffd1c477812 */ /* 0x000fc600078ec0ff */
        /* <DEDUP_REMOVED lines=9> */
[----:B------:R-:W-:Y:S02]  /*24e0*/  IMAD.MOV.U32 R111, RZ, RZ, RZ ;  /* 0x000000ffff6f7224 */ /* 0x000fe400078e00ff */
[----:B------:R-:W-:Y:S02]  /*24f0*/  IMAD.IADD R77, R39, 0x1, R33 ;  /* 0x00000001274d7824 */ /* 0x000fe400078e0221 */
[----:B------:R-:W-:-:S04]  /*2500*/  IMAD.WIDE.U32 R84, R0, R9, RZ ;  /* 0x0000000900547225 */ /* 0x000fc800078e00ff */
[----:B------:R-:W-:-:S04]  /*2510*/  IMAD.WIDE.U32 R32, R2, R7, RZ ;  /* 0x0000000702207225 */ /* 0x000fc800078e00ff */
[----:B------:R-:W-:Y:S02]  /*2520*/  IMAD.IADD R29, R29, 0x1, R99 ;  /* 0x000000011d1d7824 */ /* 0x000fe400078e0263 */
[----:B------:R-:W-:Y:S02]  /*2530*/  IMAD.IADD R38, R31, 0x1, R111 ;  /* 0x000000011f267824 */ /* 0x000fe400078e026f */
[----:B------:R-:W-:Y:S01]  /*2540*/  IMAD.WIDE.U32 R30, R3, R6, RZ ;  /* 0x00000006031e7225 */ /* 0x000fe200078e00ff */
[----:B------:R-:W-:-:S03]  /*2550*/  IADD3 R84, P1, P5, R84, R29, R32 ;  /* 0x0000001d54547210 */ /* 0x000fc60007d3e020 */
[----:B------:R-:W-:-:S04]  /*2560*/  IMAD.WIDE.U32 R36, R3, R5, RZ ;  /* 0x0000000503247225 */ /* 0x000fc800078e00ff */
[----:B------:R-:W-:-:S04]  /*2570*/  IMAD.WIDE.U32 R42, R4, R6, RZ ;  /* 0x00000006042a7225 */ /* 0x000fc800078e00ff */
[----:B------:R-:W-:Y:S02]  /*2580*/  IMAD.IADD R29, R39, 0x1, R31 ;  /* 0x00000001271d7824 */ /* 0x000fe400078e021f */
[----:B------:R-:W-:-:S03]  /*2590*/  IMAD.WIDE.U32 R40, R5, R6, RZ ;  /* 0x0000000605287225 */ /* 0x000fc600078e00ff */
[----:B------:R-:W-:Y:S01]  /*25a0*/  IADD3 R78, P0, P6, R36, R29, R42 ;  /* 0x0000001d244e7210 */ /* 0x000fe20007e1e02a */
[----:B------:R-:W-:Y:S02]  /*25b0*/  IMAD.MOV.U32 R105, RZ, RZ, RZ ;  /* 0x000000ffff697224 */ /* 0x000fe400078e00ff */
[C---:B------:R-:W-:Y:S02]  /*25c0*/  IMAD.SHL.U32 R29, R40.reuse, 0x2, RZ ;  /* 0x00000002281d7824 */ /* 0x040fe400078e00ff */
[----:B------:R-:W-:Y:S02]  /*25d0*/  IMAD.IADD R93, R105, 0x1, R41 ;  /* 0x00000001695d7824 */ /* 0x000fe400078e0229 */
[----:B------:R-:W-:Y:S02]  /*25e0*/  IMAD.IADD R99, R99, 0x1, R85 ;  /* 0x0000000163637824 */ /* 0x000fe400078e0255 */
[----:B------:R-:W-:Y:S01]  /*25f0*/  IMAD.IADD R85, R39, 0x1, R37 ;  /* 0x0000000127557824 */ /* 0x000fe200078e0225 */
[C-C-:B------:R-:W-:Y:S01]  /*2600*/  SHF.L.U64.HI R70, R40.reuse, 0x1, R93.reuse ;  /* 0x0000000128467819 */ /* 0x140fe2000001025d */
[----:B------:R-:W-:Y:S01]  /*2610*/  IMAD.WIDE.U32 R36, R9, R7, RZ ;  /* 0x0000000709247225 */ /* 0x000fe200078e00ff */
[----:B------:R-:W-:-:S02]  /*2620*/  SHF.R.U64 R92, R40, 0x1f, R93 ;  /* 0x0000001f285c7819 */ /* 0x000fc4000000125d */
[----:B------:R-:W-:Y:S01]  /*2630*/  LOP3.LUT R40, R29, 0xfffffffe, RZ, 0xc0, !PT ;  /* 0xfffffffe1d287812 */ /* 0x000fe200078ec0ff */
[----:B------:R-:W-:Y:S01]  /*2640*/  IMAD.MOV.U32 R81, RZ, RZ, RZ ;  /* 0x000000ffff517224 */ /* 0x000fe200078e00ff */
[----:B------:R-:W-:Y:S01]  /*2650*/  SHF.R.U32.HI R93, RZ, 0x1f, R93 ;  /* 0x0000001fff5d7819 */ /* 0x000fe2000001165d */
[----:B------:R-:W-:Y:S01]  /*2660*/  IMAD.MOV.U32 R39, RZ, RZ, RZ ;  /* 0x000000ffff277224 */ /* 0x000fe200078e00ff */
[----:B------:R-:W-:Y:S01]  /*2670*/  IADD3 R29, P2, PT, R40, R35, RZ ;  /* 0x00000023281d7210 */ /* 0x000fe20007f5e0ff */
[----:B------:R-:W-:Y:S01]  /*2680*/  IMAD.MOV.U32 R95, RZ, RZ, RZ ;  /* 0x000000ffff5f7224 */ /* 0x000fe200078e00ff */
[----:B------:R-:W-:Y:S01]  /*2690*/  LOP3.LUT R70, R70, 0x1, RZ, 0xc0, !PT ;  /* 0x0000000146467812 */ /* 0x000fe200078ec0ff */
[----:B------:R-:W-:Y:S02]  /*26a0*/  IMAD.IADD R37, R37, 0x1, R81 ;  /* 0x0000000125257824 */ /* 0x000fe400078e0251 */
[----:B------:R-:W-:Y:S02]  /*26b0*/  IMAD.SHL.U32 R31, R36, 0x2, RZ ;  /* 0x00000002241f7824 */ /* 0x000fe400078e00ff */
[----:B------:R-:W-:Y:S01]  /*26c0*/  IMAD.WIDE.U32 R38, R4, R9, R38 ;  /* 0x0000000904267225 */ /* 0x000fe200078e0026 */
[----:B------:R-:W-:-:S02]  /*26d0*/  SHF.L.U64.HI R72, R36, 0x1, R37 ;  /* 0x0000000124487819 */ /* 0x000fc40000010225 */
[----:B------:R-:W-:Y:S01]  /*26e0*/  SHF.R.U64 R94, R36, 0x1f, R37 ;  /* 0x0000001f245e7819 */ /* 0x000fe20000001225 */
[----:B------:R-:W-:Y:S01]  /*26f0*/  IMAD.IADD R34, R33, 0x1, R95 ;  /* 0x0000000121227824 */ /* 0x000fe200078e025f */
[----:B------:R-:W-:Y:S01]  /*2700*/  IADD3 R80, P3, P4, R80, R38, R77 ;  /* 0x0000002650507210 */ /* 0x000fe20007c7e04d */
[----:B------:R-:W-:Y:S01]  /*2710*/  IMAD.MOV.U32 R35, RZ, RZ, RZ ;  /* 0x000000ffff237224 */ /* 0x000fe200078e00ff */
[----:B------:R-:W-:Y:S01]  /*2720*/  LOP3.LUT R36, R31, 0xfffffffe, RZ, 0xc0, !PT ;  /* 0xfffffffe1f247812 */ /* 0x000fe200078ec0ff */
[C---:B------:R-:W-:Y:S01]  /*2730*/  IMAD.IADD R83, R111.reuse, 0x1, R39 ;  /* 0x000000016f537824 */ /* 0x040fe200078e0227 */
[----:B------:R-:W-:Y:S01]  /*2740*/  IADD3.X R31, PT, PT, RZ, RZ, RZ, P1, P5 ;  /* 0x000000ffff1f7210 */ /* 0x000fe20000fea4ff */
[----:B------:R-:W-:Y:S01]  /*2750*/  IMAD.WIDE.U32 R34, R2, R9, R34 ;  /* 0x0000000902227225 */ /* 0x000fe200078e0022 */
[----:B------:R-:W-:Y:S02]  /*2760*/  IADD3 R73, P5, PT, R36, R73, RZ ;  /* 0x0000004924497210 */ /* 0x000fe40007fbe0ff */
[----:B------:R-:W-:Y:S01]  /*2770*/  IADD3.X R83, PT, PT, RZ, R83, RZ, P3, P4 ;  /* 0x00000053ff537210 */ /* 0x000fe20001fe84ff */
[----:B------:R-:W-:Y:S01]  /*2780*/  IMAD.IADD R32, R111, 0x1, R43 ;  /* 0x000000016f207824 */ /* 0x000fe200078e022b */
[----:B------:R-:W-:Y:S01]  /*2790*/  IADD3 R31, P3, P4, R31, R34, R99 ;  /* 0x000000221f1f7210 */ /* 0x000fe20007c7e063 */
[----:B------:R-:W-:Y:S01]  /*27a0*/  IMAD.MOV.U32 R33, RZ, RZ, RZ ;  /* 0x000000ffff217224 */ /* 0x000fe200078e00ff */
[----:B------:R-:W-:Y:S01]  /*27b0*/  LOP3.LUT R36, R92, 0xfffffffe, RZ, 0xc0, !PT ;  /* 0xfffffffe5c247812 */ /* 0x000fe200078ec0ff */
[----:B------:R-:W-:Y:S01]  /*27c0*/  IMAD.WIDE.U32 R42, R6, R7, RZ ;  /* 0x00000007062a7225 */ /* 0x000fe200078e00ff */
[----:B------:R-:W-:-:S03]  /*27d0*/  LOP3.LUT R72, R72, 0x1, RZ, 0xc0, !PT ;  /* 0x0000000148487812 */ /* 0x000fc600078ec0ff */
[----:B------:R-:W-:-:S04]  /*27e0*/  IMAD.WIDE.U32 R32, R4, R5, R32 ;  /* 0x0000000504207225 */ /* 0x000fc800078e0020 */
[----:B------:R-:W-:Y:S01]  /*27f0*/  IMAD.IADD R82, R95, 0x1, R35 ;  /* 0x000000015f527824 */ /* 0x000fe200078e0223 */
[----:B------:R-:W-:Y:S01]  /*2800*/  IADD3 R85, P1, PT, R85, R32, RZ ;  /* 0x0000002055557210 */ /* 0x000fe20007f3e0ff */
[----:B------:R-:W-:-:S03]  /*2810*/  IMAD.WIDE.U32 R40, R5, R7, RZ ;  /* 0x0000000705287225 */ /* 0x000fc600078e00ff */
[----:B------:R-:W-:Y:S01]  /*2820*/  IADD3.X R82, PT, PT, RZ, R82, RZ, P3, P4 ;  /* 0x00000052ff527210 */ /* 0x000fe20001fe84ff */
[----:B------:R-:W-:-:S04]  /*2830*/  IMAD.WIDE.U32 R34, R6, R9, RZ ;  /* 0x0000000906227225 */ /* 0x000fc800078e00ff */
[----:B------:R-:W-:Y:S02]  /*2840*/  IMAD.IADD R43, R43, 0x1, R107 ;  /* 0x000000012b2b7824 */ /* 0x000fe400078e026b */
[----:B------:R-:W-:-:S03]  /*2850*/  IMAD.WIDE.U32 R76, R71, R50, RZ ;  /* 0x00000032474c7225 */ /* 0x000fc600078e00ff */
[----:B------:R-:W-:Y:S01]  /*2860*/  IADD3 R43, P4, P3, R34, R43, R40 ;  /* 0x0000002b222b7210 */ /* 0x000fe20007b9e028 */
[----:B------:R-:W-:Y:S02]  /*2870*/  IMAD R32, R73, R50, RZ ;  /* 0x0000003249207224 */ /* 0x000fe400078e02ff */
[----:B------:R-:W-:Y:S01]  /*2880*/  IMAD.WIDE.U32 R38, R76, R48, RZ ;  /* 0x000000304c267225 */ /* 0x000fe200078e00ff */
[----:B------:R-:W-:-:S03]  /*2890*/  SHF.R.U32.HI R92, RZ, 0x1f, R43 ;  /* 0x0000001fff5c7819 */ /* 0x000fc6000001162b */
[----:B------:R-:W-:Y:S01]  /*28a0*/  IMAD.X R111, R111, 0x1, R33, P1 ;  /* 0x000000016f6f7824 */ /* 0x000fe200008e0621 */
[----:B------:R-:W-:Y:S01]  /*28b0*/  SHF.R.U32.HI R33, RZ, 0x1f, R37 ;  /* 0x0000001fff217819 */ /* 0x000fe20000011625 */
[----:B------:R-:W-:Y:S01]  /*28c0*/  IMAD R113, R71, R51, R32 ;  /* 0x0000003347717224 */ /* 0x000fe200078e0220 */
[----:B------:R-:W-:Y:S01]  /*28d0*/  LOP3.LUT R37, R93, 0x1, RZ, 0xc0, !PT ;  /* 0x000000015d257812 */ /* 0x000fe200078ec0ff */
[----:B------:R-:W-:Y:S01]  /*28e0*/  IMAD.X R93, RZ, RZ, R70, P2 ;  /* 0x000000ffff5d7224 */ /* 0x000fe200010e0646 */
[----:B------:R-:W-:Y:S01]  /*28f0*/  IADD3 RZ, P1, PT, R71, R38, RZ ;  /* 0x0000002647ff7210 */ /* 0x000fe20007f3e0ff */
[----:B------:R-:W-:Y:S01]  /*2900*/  IMAD.IADD R113, R77, 0x1, R113 ;  /* 0x000000014d717824 */ /* 0x000fe200078e0271 */
[----:B------:R-:W-:Y:S01]  /*2910*/  IADD3 R71, P2, PT, R92, R98, RZ ;  /* 0x000000625c477210 */ /* 0x000fe20007f5e0ff */
[----:B------:R-:W-:Y:S01]  /*2920*/  IMAD.WIDE.U32 R36, R5, R5, R36 ;  /* 0x0000000505247225 */ /* 0x000fe200078e0024 */
[----:B------:R-:W-:Y:S02]  /*2930*/  LOP3.LUT R32, R94, 0xfffffffe, RZ, 0xc0, !PT ;  /* 0xfffffffe5e207812 */ /* 0x000fe400078ec0ff */
[----:B------:R-:W-:Y:S01]  /*2940*/  LOP3.LUT R33, R33, 0x1, RZ, 0xc0, !PT ;  /* 0x0000000121217812 */ /* 0x000fe200078ec0ff */
[----:B------:R-:W-:Y:S01]  /*2950*/  IMAD.X R40, RZ, RZ, R79, P2 ;  /* 0x000000ffff287224 */ /* 0x000fe200010e064f */
[----:B------:R-:W-:Y:S01]  /*2960*/  IADD3 R95, P2, PT, R71, R26, RZ ;  /* 0x0000001a475f7210 */ /* 0x000fe20007f5e0ff */
[----:B------:R-:W-:Y:S01]  /*2970*/  IMAD.IADD R34, R105, 0x1, R37 ;  /* 0x0000000169227824 */ /* 0x000fe200078e0225 */
[----:B------:R-:W-:Y:S01]  /*2980*/  IADD3.X R26, PT, PT, RZ, RZ, RZ, P0, P6 ;  /* 0x000000ffff1a7210 */ /* 0x000fe200007ec4ff */
[----:B------:R-:W-:Y:S01]  /*2990*/  IMAD.WIDE.U32 R32, R9, R9, R32 ;  /* 0x0000000909207225 */ /* 0x000fe200078e0020 */
[----:B------:R-:W-:-:S03]  /*29a0*/  ISETP.GT.U32.AND P0, PT, R98, R71, PT ;  /* 0x000000476200720c */ /* 0x000fc60003f04070 */
[----:B------:R-:W-:Y:S01]  /*29b0*/  IMAD.X R38, R40, 0x1, R29, P2 ;  /* 0x0000000128267824 */ /* 0x000fe200010e061d */
[----:B------:R-:W-:Y:S01]  /*29c0*/  ISETP.GT.U32.AND.EX P0, PT, R79, R40, PT, P0 ;  /* 0x000000284f00720c */ /* 0x000fe20003f04100 */
[----:B------:R-:W-:Y:S01]  /*29d0*/  IMAD.X R29, RZ, RZ, R72, P5 ;  /* 0x000000ffff1d7224 */ /* 0x000fe200028e0648 */
[----:B------:R-:W-:Y:S01]  /*29e0*/  IADD3 R93, P2, P6, R93, R36, R80 ;  /* 0x000000245d5d7210 */ /* 0x000fe20007e5e050 */
[C---:B------:R-:W-:Y:S01]  /*29f0*/  IMAD.WIDE.U32 R36, R113.reuse, R48, RZ ;  /* 0x0000003071247225 */ /* 0x040fe200078e00ff */
[----:B------:R-:W-:Y:S02]  /*2a00*/  SEL R70, R98, R71, P0 ;  /* 0x0000004762467207 */ /* 0x000fe40000000000 */
[----:B------:R-:W-:Y:S02]  /*2a10*/  IADD3.X R34, PT, PT, RZ, R34, R83, P2, P6 ;  /* 0x00000022ff227210 */ /* 0x000fe400017ec453 */
[----:B------:R-:W-:Y:S01]  /*2a20*/  ISETP.GT.U32.AND P2, PT, R70, R95, PT ;  /* 0x0000005f4600720c */ /* 0x000fe20003f44070 */
[----:B------:R-:W-:Y:S01]  /*2a30*/  IMAD.WIDE.U32 R70, R113, R46, RZ ;  /* 0x0000002e71467225 */ /* 0x000fe200078e00ff */
[----:B------:R-:W-:-:S02]  /*2a40*/  SEL R77, R79, R40, P0 ;  /* 0x000000284f4d7207 */ /* 0x000fc40000000000 */
[----:B------:R-:W-:Y:S01]  /*2a50*/  IADD3 R98, P5, PT, R95, R98, RZ ;  /* 0x000000625f627210 */ /* 0x000fe20007fbe0ff */
[----:B------:R-:W-:Y:S01]  /*2a60*/  IMAD.WIDE.U32 R36, P0, R76, R49, R36 ;  /* 0x000000314c247225 */ /* 0x000fe20007800024 */
[----:B------:R-:W-:Y:S02]  /*2a70*/  IADD3 R29, P6, PT, R29, R32, RZ ;  /* 0x000000201d1d7210 */ /* 0x000fe40007fde0ff */
[----:B------:R-:W-:Y:S01]  /*2a80*/  ISETP.GT.U32.AND.EX P2, PT, R77, R38, PT, P2 ;  /* 0x000000264d00720c */ /* 0x000fe20003f44120 */
[----:B------:R-:W-:Y:S01]  /*2a90*/  IMAD.X R79, R38, 0x1, R79, P5 ;  /* 0x00000001264f7824 */ /* 0x000fe200028e064f */
[----:B------:R-:W-:Y:S01]  /*2aa0*/  ISETP.GE.U32.AND P5, PT, R98, R95, PT ;  /* 0x0000005f6200720c */ /* 0x000fe20003fa6070 */
[----:B------:R-:W-:Y:S01]  /*2ab0*/  IMAD.X R81, R81, 0x1, R33, P6 ;  /* 0x0000000151517824 */ /* 0x000fe200030e0621 */
[----:B------:R-:W-:Y:S01]  /*2ac0*/  SEL R95, RZ, 0x1, !P2 ;  /* 0x00000001ff5f7807 */ /* 0x000fe20005000000 */
[----:B------:R-:W-:Y:S01]  /*2ad0*/  IMAD.X R33, RZ, RZ, RZ, P0 ;  /* 0x000000ffff217224 */ /* 0x000fe200000e06ff */
[----:B------:R-:W-:Y:S01]  /*2ae0*/  IADD3 R36, P2, PT, R39, R36, RZ ;  /* 0x0000002427247210 */ /* 0x000fe20007f5e0ff */
[----:B------:R-:W-:Y:S01]  /*2af0*/  IMAD.MOV.U32 R32, RZ, RZ, R37 ;  /* 0x000000ffff207224 */ /* 0x000fe200078e0025 */
[----:B------:R-:W-:Y:S01]  /*2b00*/  ISETP.GE.U32.AND.EX P0, PT, R79, R38, PT, P5 ;  /* 0x000000264f00720c */ /* 0x000fe20003f06150 */
[----:B------:R-:W-:Y:S01]  /*2b10*/  IMAD.WIDE.U32 R70, P6, R76, R47, R70 ;  /* 0x0000002f4c467225 */ /* 0x000fe200078c0046 */
[----:B------:R-:W-:-:S02]  /*2b20*/  IADD3.X RZ, P1, PT, R73, R36, RZ, P1, !PT ;  /* 0x0000002449ff7210 */ /* 0x000fc40000f3e4ff */
[----:B------:R-:W-:Y:S01]  /*2b30*/  SHF.L.U64.HI R40, R42, 0x1, R43 ;  /* 0x000000012a287819 */ /* 0x000fe2000001022b */
[----:B------:R-:W-:Y:S01]  /*2b40*/  IMAD.WIDE.U32.X R32, R113, R49, R32, P2 ;  /* 0x0000003171207225 */ /* 0x000fe200010e0420 */
[----:B------:R-:W-:Y:S02]  /*2b50*/  IADD3 R80, P5, P2, R80, R93, R95 ;  /* 0x0000005d50507210 */ /* 0x000fe40007abe05f */
[----:B------:R-:W-:Y:S01]  /*2b60*/  SEL R99, RZ, 0x1, P0 ;  /* 0x00000001ff637807 */ /* 0x000fe20000000000 */
[C---:B------:R-:W-:Y:S01]  /*2b70*/  IMAD.WIDE.U32 R38, R76.reuse, R46, RZ ;  /* 0x0000002e4c267225 */ /* 0x040fe200078e00ff */
[----:B------:R-:W-:Y:S02]  /*2b80*/  IADD3.X R83, PT, PT, R83, R34, RZ, P5, P2 ;  /* 0x0000002253537210 */ /* 0x000fe40002fe44ff */
[----:B------:R-:W-:Y:S01]  /*2b90*/  IADD3 R95, P5, PT, R95, R28, RZ ;  /* 0x0000001c5f5f7210 */ /* 0x000fe20007fbe0ff */
[----:B------:R-:W-:Y:S01]  /*2ba0*/  IMAD.X R37, RZ, RZ, RZ, P6 ;  /* 0x000000ffff257224 */ /* 0x000fe200030e06ff */
[----:B------:R-:W-:Y:S01]  /*2bb0*/  IADD3.X R101, P2, PT, RZ, R32, RZ, P1, !PT ;  /* 0x00000020ff657210 */ /* 0x000fe20000f5e4ff */
[----:B------:R-:W-:Y:S01]  /*2bc0*/  IMAD.WIDE.U32 R72, R76, R44, RZ ;  /* 0x0000002c4c487225 */ /* 0x000fe200078e00ff */
[----:B------:R-:W-:-:S02]  /*2bd0*/  ISETP.GT.U32.AND P0, PT, R28, R95, PT ;  /* 0x0000005f1c00720c */ /* 0x000fc40003f04070 */
[----:B------:R-:W-:Y:S01]  /*2be0*/  LEA R101, P1, R42, R101, 0x1 ;  /* 0x000000652a657211 */ /* 0x000fe200078208ff */
[----:B------:R-:W-:Y:S01]  /*2bf0*/  IMAD.X R43, RZ, RZ, R84, P5 ;  /* 0x000000ffff2b7224 */ /* 0x000fe200028e0654 */
[----:B------:R-:W-:Y:S01]  /*2c00*/  IADD3 R42, P5, PT, R95, R30, RZ ;  /* 0x0000001e5f2a7210 */ /* 0x000fe20007fbe0ff */
[----:B------:R-:W-:Y:S01]  /*2c10*/  IMAD.X R117, RZ, RZ, R33, P2 ;  /* 0x000000ffff757224 */ /* 0x000fe200010e0621 */
[----:B------:R-:W-:Y:S01]  /*2c20*/  IADD3 R100, P6, PT, R39, R70, RZ ;  /* 0x0000004627647210 */ /* 0x000fe20007fde0ff */
[----:B------:R-:W-:Y:S01]  /*2c30*/  IMAD.WIDE.U32 R32, R113, R44, RZ ;  /* 0x0000002c71207225 */ /* 0x000fe200078e00ff */
[----:B------:R-:W-:Y:S02]  /*2c40*/  ISETP.GT.U32.AND.EX P0, PT, R84, R43, PT, P0 ;  /* 0x0000002b5400720c */ /* 0x000fe40003f04100 */
[----:B------:R-:W-:Y:S01]  /*2c50*/  IADD3 R93, P2, PT, R99, R42, RZ ;  /* 0x0000002a635d7210 */ /* 0x000fe20007f5e0ff */
[----:B------:R-:W-:Y:S01]  /*2c60*/  IMAD.X R94, R43, 0x1, R78, P5 ;  /* 0x000000012b5e7824 */ /* 0x000fe200028e064e */
[----:B------:R-:W-:Y:S01]  /*2c70*/  SEL R95, R28, R95, P0 ;  /* 0x0000005f1c5f7207 */ /* 0x000fe20000000000 */
[----:B------:R-:W-:Y:S01]  /*2c80*/  IMAD.WIDE.U32 R32, P5, R76, R45, R32 ;  /* 0x0000002d4c207225 */ /* 0x000fe200078a0020 */
[----:B------:R-:W-:-:S02]  /*2c90*/  SEL R43, R84, R43, P0 ;  /* 0x0000002b542b7207 */ /* 0x000fc40000000000 */
[----:B------:R-:W-:Y:S01]  /*2ca0*/  IADD3 R101, P0, PT, R101, R38, RZ ;  /* 0x0000002665657210 */ /* 0x000fe20007f1e0ff */
[----:B------:R-:W-:Y:S01]  /*2cb0*/  IMAD.WIDE.U32 R38, R113, R66, RZ ;  /* 0x0000004271267225 */ /* 0x000fe200078e00ff */
[----:B------:R-:W-:-:S03]  /*2cc0*/  IADD3.X R117, P1, PT, R117, R40, RZ, P1, !PT ;  /* 0x0000002875757210 */ /* 0x000fc60000f3e4ff */
[----:B------:R-:W-:Y:S02]  /*2cd0*/  IMAD.MOV.U32 R36, RZ, RZ, R71 ;  /* 0x000000ffff247224 */ /* 0x000fe400078e0047 */
[----:B------:R-:W-:Y:S02]  /*2ce0*/  IMAD.X R71, RZ, RZ, RZ, P5 ;  /* 0x000000ffff477224 */ /* 0x000fe400028e06ff */
[----:B------:R-:W-:-:S04]  /*2cf0*/  IMAD.WIDE.U32 R38, P5, R76, R67, R38 ;  /* 0x000000434c267225 */ /* 0x000fc800078a0026 */
[----:B------:R-:W-:Y:S01]  /*2d00*/  IMAD.X R109, RZ, RZ, R94, P2 ;  /* 0x000000ffff6d7224 */ /* 0x000fe200010e065e */
[----:B------:R-:W-:Y:S01]  /*2d10*/  IADD3 R40, P2, PT, R73, R32, RZ ;  /* 0x0000002049287210 */ /* 0x000fe20007f5e0ff */
[----:B------:R-:W-:Y:S01]  /*2d20*/  IMAD.MOV.U32 R70, RZ, RZ, R33 ;  /* 0x000000ffff467224 */ /* 0x000fe200078e0021 */
[----:B------:R-:W-:Y:S01]  /*2d30*/  IADD3.X R73, P0, PT, R117, R100, RZ, P0, !PT ;  /* 0x0000006475497210 */ /* 0x000fe2000071e4ff */
[----:B------:R-:W-:Y:S01]  /*2d40*/  IMAD.X R33, RZ, RZ, RZ, P5 ;  /* 0x000000ffff217224 */ /* 0x000fe200028e06ff */
[----:B------:R-:W-:Y:S01]  /*2d50*/  ISETP.GT.U32.AND P5, PT, R42, R93, PT ;  /* 0x0000005d2a00720c */ /* 0x000fe20003fa4070 */
[----:B------:R-:W-:Y:S01]  /*2d60*/  IMAD.WIDE.U32.X R36, R113, R47, R36, P6 ;  /* 0x0000002f71247225 */ /* 0x000fe200030e0424 */
[----:B------:R-:W-:Y:S02]  /*2d70*/  IADD3 R34, P6, PT, R93, R30, RZ ;  /* 0x0000001e5d227210 */ /* 0x000fe40007fde0ff */
[----:B------:R-:W-:Y:S01]  /*2d80*/  ISETP.GT.U32.AND.EX P5, PT, R94, R109, PT, P5 ;  /* 0x0000006d5e00720c */ /* 0x000fe20003fa4150 */
[----:B------:R-:W-:Y:S01]  /*2d90*/  IMAD.WIDE.U32.X R70, R113, R45, R70, P2 ;  /* 0x0000002d71467225 */ /* 0x000fe200010e0446 */
[----:B------:R-:W-:-:S02]  /*2da0*/  ISETP.GT.U32.AND P2, PT, R95, R42, PT ;  /* 0x0000002a5f00720c */ /* 0x000fc40003f44070 */
[----:B------:R-:W-:Y:S01]  /*2db0*/  SEL R93, R42, R93, P5 ;  /* 0x0000005d2a5d7207 */ /* 0x000fe20002800000 */
[----:B------:R-:W-:Y:S01]  /*2dc0*/  IMAD R30, R73, R50, RZ ;  /* 0x00000032491e7224 */ /* 0x000fe200078e02ff */
[----:B------:R-:W-:Y:S01]  /*2dd0*/  ISETP.GT.U32.AND.EX P2, PT, R43, R94, PT, P2 ;  /* 0x0000005e2b00720c */ /* 0x000fe20003f44120 */
[----:B------:R-:W-:Y:S01]  /*2de0*/  IMAD.X R95, R109, 0x1, R78, P6 ;  /* 0x000000016d5f7824 */ /* 0x000fe200030e064e */
[----:B------:R-:W-:Y:S01]  /*2df0*/  SEL R94, R94, R109, P5 ;  /* 0x0000006d5e5e7207 */ /* 0x000fe20002800000 */
[----:B------:R-:W-:-:S04]  /*2e00*/  IMAD.WIDE.U32 R42, R101, R50, RZ ;  /* 0x00000032652a7225 */ /* 0x000fc800078e00ff */
[----:B------:R-:W-:Y:S02]  /*2e10*/  IMAD R109, R101, R51, R30 ;  /* 0x00000033656d7224 */ /* 0x000fe400078e021e */
[----:B------:R-:W-:-:S04]  /*2e20*/  IMAD.WIDE.U32 R76, R76, R66, RZ ;  /* 0x000000424c4c7225 */ /* 0x000fc800078e00ff */
[----:B------:R-:W-:Y:S01]  /*2e30*/  IMAD.MOV.U32 R32, RZ, RZ, R39 ;  /* 0x000000ffff207224 */ /* 0x000fe200078e0027 */
[----:B------:R-:W-:Y:S01]  /*2e40*/  IADD3.X R39, P0, P1, R36, RZ, RZ, P0, P1 ;  /* 0x000000ff24277210 */ /* 0x000fe200001024ff */
[----:B------:R-:W-:Y:S01]  /*2e50*/  IMAD.IADD R109, R43, 0x1, R109 ;  /* 0x000000012b6d7824 */ /* 0x000fe200078e026d */
[----:B------:R-:W-:Y:S02]  /*2e60*/  IADD3 R78, P6, PT, R77, R38, RZ ;  /* 0x000000264d4e7210 */ /* 0x000fe40007fde0ff */
[----:B------:R-:W-:Y:S02]  /*2e70*/  IADD3.X R100, PT, PT, R37, RZ, RZ, P0, P1 ;  /* 0x000000ff25647210 */ /* 0x000fe400007e24ff */
[----:B------:R-:W-:Y:S01]  /*2e80*/  SEL R36, RZ, 0x1, !P2 ;  /* 0x00000001ff247807 */ /* 0x000fe20005000000 */
[----:B------:R-:W-:Y:S01]  /*2e90*/  IMAD.WIDE.U32.X R32, R113, R67, R32, P6 ;  /* 0x0000004371207225 */ /* 0x000fe200030e0420 */
[----:B------:R-:W-:Y:S02]  /*2ea0*/  IADD3 R43, P1, PT, R39, R98, RZ ;  /* 0x00000062272b7210 */ /* 0x000fe40007f3e0ff */
[----:B------:R-:W-:Y:S01]  /*2eb0*/  IADD3 R30, P5, P2, R26, R85, R31 ;  /* 0x000000551a1e7210 */ /* 0x000fe20007abe01f */
[----:B------:R-:W-:Y:S01]  /*2ec0*/  IMAD.WIDE.U32 R38, R109, R48, RZ ;  /* 0x000000306d267225 */ /* 0x000fe200078e00ff */
[----:B------:R-:W-:-:S02]  /*2ed0*/  IADD3.X R79, P1, PT, R100, R79, RZ, P1, !PT ;  /* 0x0000004f644f7210 */ /* 0x000fc40000f3e4ff */
[----:B------:R-:W-:Y:S01]  /*2ee0*/  IADD3 R85, P0, P6, R85, R30, R36 ;  /* 0x0000001e55557210 */ /* 0x000fe20007e1e024 */
[C---:B------:R-:W-:Y:S01]  /*2ef0*/  IMAD.WIDE.U32 R36, R42.reuse, R48, RZ ;  /* 0x000000302a247225 */ /* 0x040fe200078e00ff */
[----:B------:R-:W-:Y:S02]  /*2f00*/  IADD3.X R30, PT, PT, RZ, R111, R82, P5, P2 ;  /* 0x0000006fff1e7210 */ /* 0x000fe40002fe4452 */
[----:B------:R-:W-:Y:S01]  /*2f10*/  IADD3 R72, P5, PT, R43, R72, RZ ;  /* 0x000000482b487210 */ /* 0x000fe20007fbe0ff */
[----:B------:R-:W-:Y:S01]  /*2f20*/  IMAD.WIDE.U32 R38, P2, R42, R49, R38 ;  /* 0x000000312a267225 */ /* 0x000fe20007840026 */
[----:B------:R-:W-:Y:S02]  /*2f30*/  IADD3.X R30, PT, PT, R111, R30, RZ, P0, P6 ;  /* 0x0000001e6f1e7210 */ /* 0x000fe400007ec4ff */
[----:B------:R-:W-:Y:S01]  /*2f40*/  IADD3 RZ, P0, PT, R101, R36, RZ ;  /* 0x0000002465ff7210 */ /* 0x000fe20007f1e0ff */
[----:B------:R-:W-:Y:S01]  /*2f50*/  IMAD.X R111, RZ, RZ, RZ, P2 ;  /* 0x000000ffff6f7224 */ /* 0x000fe200010e06ff */
[----:B------:R-:W-:Y:S01]  /*2f60*/  IADD3 R38, P2, PT, R37, R38, RZ ;  /* 0x0000002625267210 */ /* 0x000fe20007f5e0ff */
[----:B------:R-:W-:Y:S01]  /*2f70*/  IMAD.MOV.U32 R110, RZ, RZ, R39 ;  /* 0x000000ffff6e7224 */ /* 0x000fe200078e0027 */
[----:B------:R-:W-:Y:S01]  /*2f80*/  IADD3.X R40, P5, PT, R79, R40, RZ, P5, !PT ;  /* 0x000000284f287210 */ /* 0x000fe20002fbe4ff */
[----:B------:R-:W-:Y:S01]  /*2f90*/  IMAD.WIDE.U32 R36, R109, R46, RZ ;  /* 0x0000002e6d247225 */ /* 0x000fe200078e00ff */
[----:B------:R-:W-:-:S02]  /*2fa0*/  IADD3.X RZ, P0, PT, R73, R38, RZ, P0, !PT ;  /* 0x0000002649ff7210 */ /* 0x000fc4000071e4ff */
[----:B------:R-:W-:Y:S01]  /*2fb0*/  IADD3.X R98, P1, P5, R70, RZ, RZ, P5, P1 ;  /* 0x000000ff46627210 */ /* 0x000fe20002d224ff */
[----:B------:R-:W-:Y:S01]  /*2fc0*/  IMAD.WIDE.U32.X R110, R109, R49, R110, P2 ;  /* 0x000000316d6e7225 */ /* 0x000fe200010e046e */
[----:B------:R-:W-:Y:S02]  /*2fd0*/  IADD3 R101, P2, PT, R34, R28, RZ ;  /* 0x0000001c22657210 */ /* 0x000fe40007f5e0ff */
[----:B------:R-:W-:Y:S01]  /*2fe0*/  IADD3.X R43, PT, PT, R71, RZ, RZ, P1, P5 ;  /* 0x000000ff472b7210 */ /* 0x000fe20000fea4ff */
[----:B------:R-:W-:Y:S01]  /*2ff0*/  IMAD.WIDE.U32 R36, P6, R42, R47, R36 ;  /* 0x0000002f2a247225 */ /* 0x000fe200078c0024 */
[----:B------:R-:W-:-:S03]  /*3000*/  IADD3.X R77, P0, PT, RZ, R110, RZ, P0, !PT ;  /* 0x0000006eff4d7210 */ /* 0x000fc6000071e4ff */
[----:B------:R-:W-:Y:S01]  /*3010*/  IMAD.WIDE.U32 R38, R42, R46, RZ ;  /* 0x0000002e2a267225 */ /* 0x000fe200078e00ff */
[----:B------:R-:W-:-:S03]  /*3020*/  IADD3 R77, P1, PT, R77, R72, RZ ;  /* 0x000000484d4d7210 */ /* 0x000fc60007f3e0ff */
[----:B------:R-:W-:Y:S01]  /*3030*/  IMAD.X R111, RZ, RZ, R111, P0 ;  /* 0x000000ffff6f7224 */ /* 0x000fe200000e066f */
[----:B------:R-:W-:Y:S01]  /*3040*/  IADD3 R79, P5, PT, R39, R36, RZ ;  /* 0x00000024274f7210 */ /* 0x000fe20007fbe0ff */
[----:B------:R-:W-:Y:S01]  /*3050*/  IMAD.WIDE.U32 R70, R109, R44, RZ ;  /* 0x0000002c6d467225 */ /* 0x000fe200078e00ff */
[----:B------:R-:W-:Y:S02]  /*3060*/  IADD3 R28, P0, PT, R77, R38, RZ ;  /* 0x000000264d1c7210 */ /* 0x000fe40007f1e0ff */
[----:B------:R-:W-:Y:S01]  /*3070*/  IADD3.X R40, P1, PT, R111, R40, RZ, P1, !PT ;  /* 0x000000286f287210 */ /* 0x000fe20000f3e4ff */
[----:B------:R-:W-:Y:S02]  /*3080*/  IMAD.X R73, RZ, RZ, RZ, P6 ;  /* 0x000000ffff497224 */ /* 0x000fe400030e06ff */
[----:B------:R-:W-:Y:S02]  /*3090*/  IMAD.MOV.U32 R72, RZ, RZ, R37 ;  /* 0x000000ffff487224 */ /* 0x000fe400078e0025 */
[----:B------:R-:W-:Y:S01]  /*30a0*/  IMAD.X R84, R95, 0x1, R84, P2 ;  /* 0x000000015f547824 */ /* 0x000fe200010e0654 */
[----:B------:R-:W-:Y:S01]  /*30b0*/  IADD3 R111, P2, PT, R98, R101, RZ ;  /* 0x00000065626f7210 */ /* 0x000fe20007f5e0ff */
[----:B------:R-:W-:-:S04]  /*30c0*/  IMAD.WIDE.U32 R70, P6, R42, R45, R70 ;  /* 0x0000002d2a467225 */ /* 0x000fc800078c0046 */
[----:B------:R-:W-:-:S04]  /*30d0*/  IMAD.WIDE.U32 R38, R42, R44, RZ ;  /* 0x0000002c2a267225 */ /* 0x000fc800078e00ff */
[----:B------:R-:W-:Y:S01]  /*30e0*/  IMAD.WIDE.U32.X R72, R109, R47, R72, P5 ;  /* 0x0000002f6d487225 */ /* 0x000fe200028e0448 */
[----:B------:R-:W-:Y:S02]  /*30f0*/  IADD3 R98, P5, PT, R111, R76, RZ ;  /* 0x0000004c6f627210 */ /* 0x000fe40007fbe0ff */
[----:B------:R-:W-:Y:S01]  /*3100*/  IADD3.X R111, P0, PT, R40, R79, RZ, P0, !PT ;  /* 0x0000004f286f7210 */ /* 0x000fe2000071e4ff */
[----:B------:R-:W-:Y:S01]  /*3110*/  IMAD.X R77, RZ, RZ, RZ, P6 ;  /* 0x000000ffff4d7224 */ /* 0x000fe200030e06ff */
[----:B------:R-:W-:Y:S01]  /*3120*/  IADD3 R39, P6, PT, R39, R70, RZ ;  /* 0x0000004627277210 */ /* 0x000fe20007fde0ff */
[----:B------:R-:W-:-:S04]  /*3130*/  IMAD.WIDE.U32 R36, R109, R66, RZ ;  /* 0x000000426d247225 */ /* 0x000fc800078e00ff */
[----:B------:R-:W-:Y:S01]  /*3140*/  IMAD.MOV.U32 R76, RZ, RZ, R71 ;  /* 0x000000ffff4c7224 */ /* 0x000fe200078e0047 */
[----:B------:R-:W-:Y:S01]  /*3150*/  IADD3.X R71, P2, PT, R43, R84, RZ, P2, !PT ;  /* 0x000000542b477210 */ /* 0x000fe2000175e4ff */
[----:B------:R-:W-:Y:S02]  /*3160*/  IMAD R70, R111, R50, RZ ;  /* 0x000000326f467224 */ /* 0x000fe400078e02ff */
[----:B------:R-:W-:-:S04]  /*3170*/  IMAD.WIDE.U32.X R76, R109, R45, R76, P6 ;  /* 0x0000002d6d4c7225 */ /* 0x000fc800030e044c */
[----:B------:R-:W-:-:S04]  /*3180*/  IMAD.WIDE.U32 R36, P6, R42, R67, R36 ;  /* 0x000000432a247225 */ /* 0x000fc800078c0024 */
[----:B------:R-:W-:Y:S01]  /*3190*/  IMAD.IADD R40, R41, 0x1, R105 ;  /* 0x0000000129287824 */ /* 0x000fe200078e0269 */
[----:B------:R-:W-:Y:S01]  /*31a0*/  IADD3.X R41, P5, PT, R71, R78, RZ, P5, !PT ;  /* 0x0000004e47297210 */ /* 0x000fe20002fbe4ff */
[----:B------:R-:W-:-:S03]  /*31b0*/  IMAD.WIDE.U32 R78, R28, R50, RZ ;  /* 0x000000321c4e7225 */ /* 0x000fc600078e00ff */
[----:B------:R-:W-:Y:S01]  /*31c0*/  IADD3.X R100, P2, P5, R32, RZ, RZ, P5, P2 ;  /* 0x000000ff20647210 */ /* 0x000fe20002d444ff */
[----:B------:R-:W-:Y:S02]  /*31d0*/  IMAD R113, R28, R51, R70 ;  /* 0x000000331c717224 */ /* 0x000fe400078e0246 */
[----:B------:R-:W-:Y:S01]  /*31e0*/  IMAD.MOV.U32 R70, RZ, RZ, R37 ;  /* 0x000000ffff467224 */ /* 0x000fe200078e0025 */
[----:B------:R-:W-:Y:S01]  /*31f0*/  IADD3.X R37, P0, P1, R72, RZ, RZ, P0, P1 ;  /* 0x000000ff48257210 */ /* 0x000fe200001024ff */
[----:B------:R-:W-:Y:S01]  /*3200*/  IMAD.WIDE.U32 R42, R42, R66, RZ ;  /* 0x000000422a2a7225 */ /* 0x000fe200078e00ff */
[----:B------:R-:W-:Y:S02]  /*3210*/  IADD3.X R72, PT, PT, R33, RZ, RZ, P2, P5 ;  /* 0x000000ff21487210 */ /* 0x000fe400017ea4ff */
[----:B------:R-:W-:Y:S01]  /*3220*/  IADD3.X R104, PT, PT, R73, RZ, RZ, P0, P1 ;  /* 0x000000ff49687210 */ /* 0x000fe200007e24ff */
[----:B------:R-:W-:Y:S01]  /*3230*/  IMAD.IADD R79, R79, 0x1, R113 ;  /* 0x000000014f4f7824 */ /* 0x000fe200078e0271 */
[----:B------:R-:W-:Y:S01]  /*3240*/  IADD3 R73, P2, PT, R37, R98, RZ ;  /* 0x0000006225497210 */ /* 0x000fe20007f5e0ff */
[----:B------:R-:W-:Y:S01]  /*3250*/  IMAD.X R71, RZ, RZ, RZ, P6 ;  /* 0x000000ffff477224 */ /* 0x000fe200030e06ff */
[----:B------:R-:W-:Y:S01]  /*3260*/  IADD3 R43, P6, PT, R43, R36, RZ ;  /* 0x000000242b2b7210 */ /* 0x000fe20007fde0ff */
[----:B------:R-:W-:-:S04]  /*3270*/  IMAD.WIDE.U32 R32, R79, R48, RZ ;  /* 0x000000304f207225 */ /* 0x000fc800078e00ff */
[----:B------:R-:W-:-:S04]  /*3280*/  IMAD.WIDE.U32 R36, R78, R48, RZ ;  /* 0x000000304e247225 */ /* 0x000fc800078e00ff */
[----:B------:R-:W-:Y:S01]  /*3290*/  IMAD.WIDE.U32.X R70, R109, R67, R70, P6 ;  /* 0x000000436d467225 */ /* 0x000fe200030e0446 */
[----:B------:R-:W-:Y:S02]  /*32a0*/  IADD3 RZ, P0, PT, R28, R36, RZ ;  /* 0x000000241cff7210 */ /* 0x000fe40007f1e0ff */
[----:B------:R-:W-:Y:S01]  /*32b0*/  IADD3 R28, P6, PT, R73, R38, RZ ;  /* 0x00000026491c7210 */ /* 0x000fe20007fde0ff */
[----:B------:R-:W-:Y:S01]  /*32c0*/  IMAD.WIDE.U32 R32, P5, R78, R49, R32 ;  /* 0x000000314e207225 */ /* 0x000fe200078a0020 */
[----:B------:R-:W-:-:S03]  /*32d0*/  IADD3.X R36, P2, PT, R104, R41, RZ, P2, !PT ;  /* 0x0000002968247210 */ /* 0x000fc6000175e4ff */
[----:B------:R-:W-:Y:S01]  /*32e0*/  IMAD.IADD R38, R107, 0x1, R35 ;  /* 0x000000016b267824 */ /* 0x000fe200078e0223 */
[----:B------:R-:W-:Y:S01]  /*32f0*/  IADD3 R32, P1, PT, R37, R32, RZ ;  /* 0x0000002025207210 */ /* 0x000fe20007f3e0ff */
[----:B------:R-:W-:Y:S01]  /*3300*/  IMAD.X R37, RZ, RZ, RZ, P5 ;  /* 0x000000ffff257224 */ /* 0x000fe200028e06ff */
[----:B------:R-:W-:Y:S01]  /*3310*/  IADD3.X R35, P6, PT, R36, R39, RZ, P6, !PT ;  /* 0x0000002724237210 */ /* 0x000fe200037de4ff */
[----:B------:R-:W-:Y:S01]  /*3320*/  IMAD.MOV.U32 R36, RZ, RZ, R33 ;  /* 0x000000ffff247224 */ /* 0x000fe200078e0021 */
[----:B------:R-:W-:Y:S01]  /*3330*/  IADD3.X RZ, P0, PT, R111, R32, RZ, P0, !PT ;  /* 0x000000206fff7210 */ /* 0x000fe2000071e4ff */
[----:B------:R-:W-:Y:S01]  /*3340*/  IMAD.MOV.U32 R41, RZ, RZ, RZ ;  /* 0x000000ffff297224 */ /* 0x000fe200078e00ff */
[----:B------:R-:W-:Y:S01]  /*3350*/  IADD3 R100, P5, PT, R100, R29, RZ ;  /* 0x0000001d64647210 */ /* 0x000fe20007fbe0ff */
[----:B------:R-:W-:Y:S01]  /*3360*/  IMAD.WIDE.U32.X R36, R79, R49, R36, P1 ;  /* 0x000000314f247225 */ /* 0x000fe200008e0424 */
[----:B------:R-:W-:Y:S02]  /*3370*/  IADD3.X R39, P2, P6, R76, RZ, RZ, P6, P2 ;  /* 0x000000ff4c277210 */ /* 0x000fe400036444ff */
[----:B------:R-:W-:Y:S01]  /*3380*/  IADD3.X R107, PT, PT, RZ, RZ, RZ, P4, P3 ;  /* 0x000000ffff6b7210 */ /* 0x000fe200027e64ff */
[----:B------:R-:W-:Y:S01]  /*3390*/  IMAD.WIDE.U32 R40, R5, R9, R40 ;  /* 0x0000000905287225 */ /* 0x000fe200078e0028 */
[----:B------:R-:W-:-:S02]  /*33a0*/  IADD3 R39, P4, PT, R39, R100, RZ ;  /* 0x0000006427277210 */ /* 0x000fc40007f9e0ff */
[----:B------:R-:W-:Y:S01]  /*33b0*/  IADD3.X R73, P0, PT, RZ, R36, RZ, P0, !PT ;  /* 0x00000024ff497210 */ /* 0x000fe2000071e4ff */
[----:B------:R-:W-:Y:S01]  /*33c0*/  IMAD.WIDE.U32 R32, R79, R46, RZ ;  /* 0x0000002e4f207225 */ /* 0x000fe200078e00ff */
[----:B------:R-:W-:Y:S02]  /*33d0*/  IADD3.X R77, PT, PT, R77, RZ, RZ, P2, P6 ;  /* 0x000000ff4d4d7210 */ /* 0x000fe400017ec4ff */
[----:B------:R-:W-:Y:S01]  /*33e0*/  IADD3 R107, P3, P1, R107, R40, R38 ;  /* 0x000000286b6b7210 */ /* 0x000fe2000797e026 */
        /* <DEDUP_REMOVED lines=18> */
[----:B------:R-:W-:Y:S02]  /*3510*/  IADD3.X R43, PT, PT, RZ, R105, RZ, P3, P1 ;  /* 0x00000069ff2b7210 */ /* 0x000fe40001fe24ff */
[----:B------:R-:W-:Y:S02]  /*3520*/  IADD3.X R70, PT, PT, R71, RZ, RZ, P4, P6 ;  /* 0x000000ff47467210 */ /* 0x000fe400027ec4ff */
[----:B------:R-:W-:Y:S02]  /*3530*/  ISETP.GT.U32.AND P1, PT, R93, R34, PT ;  /* 0x000000225d00720c */ /* 0x000fe40003f24070 */
[----:B------:R-:W-:Y:S01]  /*3540*/  IADD3.X R77, P2, P6, R36, RZ, RZ, P2, P0 ;  /* 0x000000ff244d7210 */ /* 0x000fe200016404ff */
[----:B------:R-:W-:Y:S01]  /*3550*/  IMAD R36, R41, R50, RZ ;  /* 0x0000003229247224 */ /* 0x000fe200078e02ff */
[----:B------:R-:W-:-:S02]  /*3560*/  ISETP.GT.U32.AND.EX P1, PT, R94, R95, PT, P1 ;  /* 0x0000005f5e00720c */ /* 0x000fc40003f24110 */
[----:B------:R-:W-:Y:S01]  /*3570*/  IADD3.X R93, PT, PT, R37, RZ, RZ, P2, P6 ;  /* 0x000000ff255d7210 */ /* 0x000fe200017ec4ff */
[C---:B------:R-:W-:Y:S01]  /*3580*/  IMAD R35, R73.reuse, R51, R36 ;  /* 0x0000003349237224 */ /* 0x040fe200078e0224 */
[----:B------:R-:W-:Y:S01]  /*3590*/  ISETP.GE.U32.AND P2, PT, R100, R29, PT ;  /* 0x0000001d6400720c */ /* 0x000fe20003f46070 */
[----:B------:R-:W-:Y:S01]  /*35a0*/  IMAD.WIDE.U32 R28, R73, R50, RZ ;  /* 0x00000032491c7225 */ /* 0x000fe200078e00ff */
[----:B------:R-:W-:Y:S02]  /*35b0*/  IADD3 R92, P3, P5, R92, R107, R107 ;  /* 0x0000006b5c5c7210 */ /* 0x000fe40007d7e06b */
[----:B------:R-:W-:Y:S01]  /*35c0*/  ISETP.GE.U32.AND P0, PT, R101, R34, PT ;  /* 0x000000226500720c */ /* 0x000fe20003f06070 */
[----:B------:R-:W-:Y:S01]  /*35d0*/  IMAD.IADD R29, R29, 0x1, R35 ;  /* 0x000000011d1d7824 */ /* 0x000fe200078e0223 */
[----:B------:R-:W-:Y:S01]  /*35e0*/  SEL R34, RZ, 0x1, !P1 ;  /* 0x00000001ff227807 */ /* 0x000fe20004800000 */
[----:B------:R-:W-:Y:S01]  /*35f0*/  IMAD.WIDE.U32 R32, P1, R78, R45, R32 ;  /* 0x0000002d4e207225 */ /* 0x000fe20007820020 */
[----:B------:R-:W-:-:S02]  /*3600*/  IADD3.X R43, PT, PT, RZ, R43, R43, P3, P5 ;  /* 0x0000002bff2b7210 */ /* 0x000fc40001fea42b */
[----:B------:R-:W-:Y:S01]  /*3610*/  IADD3 R26, P3, P5, R34, R85, R26 ;  /* 0x00000055221a7210 */ /* 0x000fe20007d7e01a */
[----:B------:R-:W-:Y:S01]  /*3620*/  IMAD.WIDE.U32 R36, R78, R44, RZ ;  /* 0x0000002c4e247225 */ /* 0x000fe200078e00ff */
[----:B------:R-:W-:Y:S02]  /*3630*/  ISETP.GE.U32.AND.EX P2, PT, R76, R81, PT, P2 ;  /* 0x000000514c00720c */ /* 0x000fe40003f46120 */
[----:B------:R-:W-:Y:S01]  /*3640*/  IADD3.X R71, PT, PT, RZ, R30, RZ, P3, P5 ;  /* 0x0000001eff477210 */ /* 0x000fe20001fea4ff */
[----:B------:R-:W-:Y:S01]  /*3650*/  IMAD.X R35, RZ, RZ, RZ, P1 ;  /* 0x000000ffff237224 */ /* 0x000fe200008e06ff */
[----:B------:R-:W-:Y:S01]  /*3660*/  IADD3 R77, P1, PT, R77, R42, RZ ;  /* 0x0000002a4d4d7210 */ /* 0x000fe20007f3e0ff */
[----:B------:R-:W-:Y:S01]  /*3670*/  IMAD.WIDE.U32 R38, R29, R48, RZ ;  /* 0x000000301d267225 */ /* 0x000fe200078e00ff */
[----:B------:R-:W-:Y:S02]  /*3680*/  IADD3 R81, P5, PT, R37, R32, RZ ;  /* 0x0000002025517210 */ /* 0x000fe40007fbe0ff */
[----:B------:R-:W-:Y:S01]  /*3690*/  IADD3 R30, P3, PT, R77, R36, RZ ;  /* 0x000000244d1e7210 */ /* 0x000fe20007f7e0ff */
[----:B------:R-:W-:Y:S01]  /*36a0*/  IMAD.MOV.U32 R34, RZ, RZ, R33 ;  /* 0x000000ffff227224 */ /* 0x000fe200078e0021 */
[----:B------:R-:W-:Y:S01]  /*36b0*/  IADD3.X R42, P1, PT, R93, R72, RZ, P1, !PT ;  /* 0x000000485d2a7210 */ /* 0x000fe20000f3e4ff */
[----:B------:R-:W-:Y:S01]  /*36c0*/  IMAD.WIDE.U32 R36, R28, R48, RZ ;  /* 0x000000301c247225 */ /* 0x000fe200078e00ff */
[----:B------:R-:W-:-:S02]  /*36d0*/  SEL R77, RZ, 0x1, P2 ;  /* 0x00000001ff4d7807 */ /* 0x000fc40001000000 */
[----:B------:R-:W-:Y:S01]  /*36e0*/  IADD3.X R42, P3, PT, R42, R81, RZ, P3, !PT ;  /* 0x000000512a2a7210 */ /* 0x000fe20001f7e4ff */
[----:B------:R-:W-:Y:S01]  /*36f0*/  IMAD.WIDE.U32 R32, P6, R28, R49, R38 ;  /* 0x000000311c207225 */ /* 0x000fe200078c0026 */
[----:B------:R-:W-:Y:S02]  /*3700*/  ISETP.GE.U32.AND.EX P0, PT, R84, R95, PT, P0 ;  /* 0x0000005f5400720c */ /* 0x000fe40003f06100 */
[----:B------:R-:W-:Y:S01]  /*3710*/  IADD3 R80, P4, PT, R80, R99, RZ ;  /* 0x0000006350507210 */ /* 0x000fe20007f9e0ff */
[----:B------:R-:W-:Y:S01]  /*3720*/  IMAD.WIDE.U32.X R38, R79, R45, R34, P5 ;  /* 0x0000002d4f267225 */ /* 0x000fe200028e0422 */
[----:B------:R-:W-:Y:S02]  /*3730*/  IADD3 RZ, P5, PT, R73, R36, RZ ;  /* 0x0000002449ff7210 */ /* 0x000fe40007fbe0ff */
        /* <DEDUP_REMOVED lines=24> */
[----:B------:R-:W-:Y:S02]  /*38c0*/  IADD3 R76, P3, PT, R33, R32, RZ ;  /* 0x00000020214c7210 */ /* 0x000fe40007f7e0ff */
        /* <DEDUP_REMOVED lines=12> */
[C---:B------:R-:W-:Y:S01]  /*3990*/  IMAD.WIDE.U32.X R34, R29.reuse, R47, R34, P5 ;  /* 0x0000002f1d227225 */ /* 0x040fe200028e0422 */
[----:B------:R-:W-:Y:S02]  /*39a0*/  IADD3.X R36, P3, PT, R36, R33, RZ, P3, !PT ;  /* 0x0000002124247210 */ /* 0x000fe40001f7e4ff */
[----:B------:R-:W-:Y:S01]  /*39b0*/  ISETP.GE.U32.AND.EX P5, PT, R72, R43, PT, P1 ;  /* 0x0000002b4800720c */ /* 0x000fe20003fa6110 */
[----:B------:R-:W-:Y:S01]  /*39c0*/  IMAD.WIDE.U32 R32, R29, R44, RZ ;  /* 0x0000002c1d207225 */ /* 0x000fe200078e00ff */
[----:B------:R-:W-:-:S02]  /*39d0*/  ISETP.GE.U32.AND P1, PT, R78, R73, PT ;  /* 0x000000494e00720c */ /* 0x000fc40003f26070 */
[----:B------:R-:W-:Y:S02]  /*39e0*/  IADD3.X R43, PT, PT, R41, RZ, RZ, P2, P6 ;  /* 0x000000ff292b7210 */ /* 0x000fe400017ec4ff */
[----:B------:R-:W-:Y:S02]  /*39f0*/  IADD3.X R41, P0, P3, R34, RZ, RZ, P3, P0 ;  /* 0x000000ff22297210 */ /* 0x000fe40001b004ff */
[----:B------:R-:W-:Y:S02]  /*3a00*/  SEL R39, RZ, 0x1, P5 ;  /* 0x00000001ff277807 */ /* 0x000fe40002800000 */
[----:B------:R-:W-:Y:S02]  /*3a10*/  ISETP.GE.U32.AND.EX P1, PT, R70, R72, PT, P1 ;  /* 0x000000484600720c */ /* 0x000fe40003f26110 */
[----:B------:R-:W-:Y:S01]  /*3a20*/  IADD3 R26, P6, P2, R84, R31, R26 ;  /* 0x0000001f541a7210 */ /* 0x000fe20007ade01a */
[----:B------:R-:W-:Y:S01]  /*3a30*/  IMAD.WIDE.U32 R30, R28, R44, RZ ;  /* 0x0000002c1c1e7225 */ /* 0x000fe200078e00ff */
[----:B------:R-:W-:-:S02]  /*3a40*/  IADD3.X R40, PT, PT, R35, RZ, RZ, P0, P3 ;  /* 0x000000ff23287210 */ /* 0x000fc400007e64ff */
[----:B------:R-:W-:Y:S01]  /*3a50*/  IADD3 R39, P4, PT, R39, R80, RZ ;  /* 0x0000005027277210 */ /* 0x000fe20007f9e0ff */
[----:B------:R-:W-:Y:S01]  /*3a60*/  IMAD.WIDE.U32 R32, P3, R28, R45, R32 ;  /* 0x0000002d1c207225 */ /* 0x000fe20007860020 */
[----:B------:R-:W-:Y:S02]  /*3a70*/  IADD3 R41, P0, PT, R41, R76, RZ ;  /* 0x0000004c29297210 */ /* 0x000fe40007f1e0ff */
[----:B------:R-:W-:Y:S01]  /*3a80*/  SEL R70, RZ, 0x1, P1 ;  /* 0x00000001ff467807 */ /* 0x000fe20000800000 */
[----:B------:R-:W-:Y:S01]  /*3a90*/  IMAD.X R73, RZ, RZ, R38, P4 ;  /* 0x000000ffff497224 */ /* 0x000fe200020e0626 */
[----:B------:R-:W-:Y:S01]  /*3aa0*/  IADD3 R79, P5, PT, R31, R32, RZ ;  /* 0x000000201f4f7210 */ /* 0x000fe20007fbe0ff */
[----:B------:R-:W-:Y:S01]  /*3ab0*/  IMAD.X R35, RZ, RZ, RZ, P3 ;  /* 0x000000ffff237224 */ /* 0x000fe200018e06ff */
[----:B------:R-:W-:Y:S01]  /*3ac0*/  IADD3 R41, P1, PT, R41, R30, RZ ;  /* 0x0000001e29297210 */ /* 0x000fe20007f3e0ff */
[----:B------:R-:W-:Y:S01]  /*3ad0*/  IMAD.WIDE.U32 R30, R29, R66, RZ ;  /* 0x000000421d1e7225 */ /* 0x000fe200078e00ff */
[----:B------:R-:W-:-:S02]  /*3ae0*/  IADD3 R70, P4, PT, R70, R39, RZ ;  /* 0x0000002746467210 */ /* 0x000fc40007f9e0ff */
        /* <DEDUP_REMOVED lines=10> */
[----:B------:R-:W-:Y:S01]  /*3b90*/  IMAD.X R31, RZ, RZ, RZ, P4 ;  /* 0x000000ffff1f7224 */ /* 0x000fe200020e06ff */
[----:B------:R-:W-:Y:S01]  /*3ba0*/  IADD3 R73, P4, PT, R42, R70, RZ ;  /* 0x000000462a497210 */ /* 0x000fe20007f9e0ff */
[----:B------:R-:W-:Y:S01]  /*3bb0*/  IMAD.WIDE.U32 R38, R28, R66, RZ ;  /* 0x000000421c267225 */ /* 0x000fe200078e00ff */
[----:B------:R-:W-:-:S03]  /*3bc0*/  IADD3.X R28, P1, P0, R32, RZ, RZ, P1, P0 ;  /* 0x000000ff201c7210 */ /* 0x000fc600008204ff */
[----:B------:R-:W-:Y:S01]  /*3bd0*/  IMAD.X R43, R43, 0x1, R72, P4 ;  /* 0x000000012b2b7824 */ /* 0x000fe200020e0648 */
[----:B------:R-:W-:Y:S01]  /*3be0*/  IADD3.X R32, PT, PT, R33, RZ, RZ, P1, P0 ;  /* 0x000000ff21207210 */ /* 0x000fe20000fe04ff */
[----:B------:R-:W-:Y:S01]  /*3bf0*/  IMAD.MOV.U32 R30, RZ, RZ, R35 ;  /* 0x000000ffff1e7224 */ /* 0x000fe200078e0023 */
        /* <DEDUP_REMOVED lines=44> */
.L_x_278:
        /* <DEDUP_REMOVED lines=21> */
.L_x_279:
[----:B------:R-:W-:Y:S01]  /*4010*/  CS2R R106, SRZ ;  /* 0x00000000006a7805 */ /* 0x000fe2000001ff00 */
[-C--:B-----5:R-:W-:Y:S01]  /*4020*/  IMAD.WIDE.U32 R42, R32, R86.reuse, RZ ;  /* 0x00000056202a7225 */ /* 0x0a0fe200078e00ff */
[----:B------:R-:W-:Y:S02]  /*4030*/  CS2R R104, SRZ ;  /* 0x0000000000687805 */ /* 0x000fe4000001ff00 */
[----:B------:R-:W-:Y:S02]  /*4040*/  CS2R R108, SRZ ;  /* 0x00000000006c7805 */ /* 0x000fe4000001ff00 */
[----:B------:R-:W-:Y:S01]  /*4050*/  CS2R R110, SRZ ;  /* 0x00000000006e7805 */ /* 0x000fe2000001ff00 */
[----:B------:R-:W-:-:S04]  /*4060*/  IMAD.WIDE.U32 R40, R34, R86, RZ ;  /* 0x0000005622287225 */ /* 0x000fc800078e00ff */
[----:B------:R-:W-:-:S04]  /*4070*/  IMAD.WIDE.U32 R38, R32, R87, RZ ;  /* 0x0000005720267225 */ /* 0x000fc800078e00ff */
[----:B------:R-:W-:Y:S02]  /*4080*/  IMAD.IADD R43, R43, 0x1, R106 ;  /* 0x000000012b2b7824 */ /* 0x000fe400078e026a */
[----:B------:R-:W-:-:S03]  /*4090*/  IMAD.WIDE.U32 R36, R31, R88, RZ ;  /* 0x000000581f247225 */ /* 0x000fc600078e00ff */
[----:B------:R-:W-:Y:S01]  /*40a0*/  IADD3 R43, P0, P1, R38, R43, R40 ;  /* 0x0000002b262b7210 */ /* 0x000fe2000791e028 */
[----:B------:R-:W-:Y:S01]  /*40b0*/  IMAD.IADD R76, R106, 0x1, R39 ;  /* 0x000000016a4c7824 */ /* 0x000fe200078e0227 */
[----:B------:R-:W-:Y:S01]  /*40c0*/  IADD3 R35, P3, PT, R42, R36, RZ ;  /* 0x000000242a237210 */ /* 0x000fe20007f7e0ff */
[----:B------:R-:W-:Y:S01]  /*40d0*/  IMAD.WIDE.U32 R38, R28, R86, RZ ;  /* 0x000000561c267225 */ /* 0x000fe200078e00ff */
[----:B------:R-:W-:-:S03]  /*40e0*/  IADD3.X R77, PT, PT, RZ, RZ, RZ, P0, P1 ;  /* 0x000000ffff4d7210 */ /* 0x000fc600007e24ff */
        /* <DEDUP_REMOVED lines=8> */
[----:B------:R-:W-:-:S04]  /*4170*/  IMAD.WIDE.U32 R36, R87, R34, R36 ;  /* 0x0000002257247225 */ /* 0x000fc800078e0024 */
[----:B------:R-:W-:Y:S01]  /*4180*/  IMAD.IADD R40, R71, 0x1, R109 ;  /* 0x0000000147287824 */ /* 0x000fe200078e026d */
[----:B------:R-:W-:Y:S01]  /*4190*/  IADD3 R36, P1, P2, R77, R36, R76 ;  /* 0x000000244d247210 */ /* 0x000fe20007a3e04c */
[----:B------:R-:W-:Y:S02]  /*41a0*/  IMAD.IADD R92, R105, 0x1, R73 ;  /* 0x00000001695c7824 */ /* 0x000fe400078e0249 */
[----:B------:R-:W-:-:S04]  /*41b0*/  IMAD.WIDE.U32 R70, R31, R89, RZ ;  /* 0x000000591f467225 */ /* 0x000fc800078e00ff */
[----:B------:R-:W-:Y:S02]  /*41c0*/  IMAD.MOV.U32 R93, RZ, RZ, RZ ;  /* 0x000000ffff5d7224 */ /* 0x000fe400078e00ff */
[----:B------:R-:W-:Y:S02]  /*41d0*/  IMAD.IADD R41, R107, 0x1, R37 ;  /* 0x000000016b297824 */ /* 0x000fe400078e0225 */
[----:B------:R-:W-:-:S04]  /*41e0*/  IMAD.WIDE.U32 R92, R89, R33, R92 ;  /* 0x00000021595c7225 */ /* 0x000fc800078e005c */
[----:B------:R-:W-:Y:S01]  /*41f0*/  IMAD.IADD R37, R104, 0x1, R71 ;  /* 0x0000000168257824 */ /* 0x000fe200078e0247 */
[----:B------:R-:W-:Y:S01]  /*4200*/  IADD3.X R71, PT, PT, RZ, RZ, RZ, P4, P6 ;  /* 0x000000ffff477210 */ /* 0x000fe200027ec4ff */
[----:B------:R-:W-:Y:S01]  /*4210*/  IMAD.WIDE.U32 R78, R29, R86, RZ ;  /* 0x000000561d4e7225 */ /* 0x000fe200078e00ff */
[----:B------:R-:W-:Y:S02]  /*4220*/  IADD3 R98, P6, P4, R70, R85, R72 ;  /* 0x0000005546627210 */ /* 0x000fe40007cde048 */
[----:B------:R-:W-:Y:S01]  /*4230*/  IADD3 R92, P0, P5, R36, R92, R37 ;  /* 0x0000005c245c7210 */ /* 0x000fe20007d1e025 */
[----:B------:R-:W-:Y:S01]  /*4240*/  IMAD.IADD R94, R105, 0x1, R93 ;  /* 0x00000001695e7824 */ /* 0x000fe200078e025d */
[----:B------:R-:W-:Y:S01]  /*4250*/  IADD3.X R37, PT, PT, RZ, R41, RZ, P1, P2 ;  /* 0x00000029ff257210 */ /* 0x000fe20000fe44ff */
[----:B------:R-:W-:Y:S01]  /*4260*/  IMAD.WIDE.U32 R82, R26, R86, RZ ;  /* 0x000000561a527225 */ /* 0x000fe200078e00ff */
[----:B------:R-:W-:Y:S02]  /*4270*/  P2R R93, PR, RZ, 0x10 ;  /* 0x00000010ff5d7803 */ /* 0x000fe40000000000 */
[----:B------:R-:W-:Y:S01]  /*4280*/  IADD3.X R94, PT, PT, R37, R94, RZ, P0, P5 ;  /* 0x0000005e255e7210 */ /* 0x000fe200007ea4ff */
[----:B------:R-:W-:Y:S01]  /*4290*/  IMAD.WIDE.U32 R76, R29, R87, RZ ;  /* 0x000000571d4c7225 */ /* 0x000fe200078e00ff */
[----:B------:R-:W-:-:S02]  /*42a0*/  ISETP.GE.U32.AND P0, PT, R35, R42, PT ;  /* 0x0000002a2300720c */ /* 0x000fc40003f06070 */
[----:B------:R-:W-:Y:S01]  /*42b0*/  P2R R95, PR, RZ, 0x40 ;  /* 0x00000040ff5f7803 */ /* 0x000fe20000000000 */
[----:B------:R-:W-:Y:S02]  /*42c0*/  IMAD.IADD R79, R79, 0x1, R111 ;  /* 0x000000014f4f7824 */ /* 0x000fe400078e026f */
[----:B------:R-:W-:Y:S02]  /*42d0*/  IMAD.MOV.U32 R41, RZ, RZ, RZ ;  /* 0x000000ffff297224 */ /* 0x000fe400078e00ff */
[----:B------:R-:W-:Y:S01]  /*42e0*/  IMAD.IADD R39, R108, 0x1, R81 ;  /* 0x000000016c277824 */ /* 0x000fe200078e0251 */
[----:B------:R-:W-:Y:S01]  /*42f0*/  IADD3 R79, P1, P2, R76, R79, R82 ;  /* 0x0000004f4c4f7210 */ /* 0x000fe20007a3e052 */
[----:B------:R-:W-:Y:S02]  /*4300*/  IMAD.IADD R36, R83, 0x1, R110 ;  /* 0x0000000153247824 */ /* 0x000fe400078e026e */
[----:B------:R-:W-:Y:S01]  /*4310*/  IMAD.WIDE.U32 R40, R87, R30, R40 ;  /* 0x0000001e57287225 */ /* 0x000fe200078e0028 */
[----:B------:R-:W-:-:S03]  /*4320*/  IADD3.X R42, PT, PT, RZ, RZ, RZ, P1, P2 ;  /* 0x000000ffff2a7210 */ /* 0x000fc60000fe44ff */
[----:B------:R-:W-:Y:S01]  /*4330*/  IMAD.MOV.U32 R37, RZ, RZ, RZ ;  /* 0x000000ffff257224 */ /* 0x000fe200078e00ff */
[----:B------:R-:W-:Y:S01]  /*4340*/  IADD3 R39, P1, P2, R71, R40, R39 ;  /* 0x0000002847277210 */ /* 0x000fe20007a3e027 */
[----:B------:R-:W-:Y:S02]  /*4350*/  IMAD.X R98, R98, 0x1, R43, P3 ;  /* 0x0000000162627824 */ /* 0x000fe400018e062b */
[----:B------:R-:W-:Y:S02]  /*4360*/  IMAD.IADD R81, R111, 0x1, R77 ;  /* 0x000000016f517824 */ /* 0x000fe400078e024d */
[----:B------:R-:W-:Y:S01]  /*4370*/  IMAD.WIDE.U32 R36, R87, R26, R36 ;  /* 0x0000001a57247225 */ /* 0x000fe200078e0024 */
[----:B------:R-:W-:-:S03]  /*4380*/  ISETP.GE.U32.AND.EX P0, PT, R98, R43, PT, P0 ;  /* 0x0000002b6200720c */ /* 0x000fc60003f06100 */
[----:B------:R-:W-:Y:S01]  /*4390*/  IMAD.IADD R72, R109, 0x1, R41 ;  /* 0x000000016d487824 */ /* 0x000fe200078e0229 */
[----:B------:R-:W-:Y:S01]  /*43a0*/  IADD3 R81, P3, P5, R42, R36, R81 ;  /* 0x000000242a517210 */ /* 0x000fe20007d7e051 */
[----:B------:R-:W-:Y:S01]  /*43b0*/  IMAD.WIDE.U32 R40, R32, R88, RZ ;  /* 0x0000005820287225 */ /* 0x000fe200078e00ff */
[----:B------:R-:W-:-:S03]  /*43c0*/  SEL R99, RZ, 0x1, P0 ;  /* 0x00000001ff637807 */ /* 0x000fc60000000000 */
[----:B------:R-:W-:-:S04]  /*43d0*/  IMAD.WIDE.U32 R70, R34, R88, RZ ;  /* 0x0000005822467225 */ /* 0x000fc800078e00ff */
[----:B------:R-:W-:Y:S02]  /*43e0*/  IMAD.IADD R100, R110, 0x1, R37 ;  /* 0x000000016e647824 */ /* 0x000fe400078e0225 */
[----:B------:R-:W-:-:S03]  /*43f0*/  IMAD.WIDE.U32 R36, R32, R89, RZ ;  /* 0x0000005920247225 */ /* 0x000fc600078e00ff */
[----:B------:R-:W-:Y:S01]  /*4400*/  IADD3.X R100, PT, PT, RZ, R100, RZ, P3, P5 ;  /* 0x00000064ff647210 */ /* 0x000fe20001fea4ff */
[----:B------:R-:W-:Y:S02]  /*4410*/  IMAD.IADD R41, R106, 0x1, R41 ;  /* 0x000000016a297824 */ /* 0x000fe400078e0229 */
[----:B------:R-:W-:Y:S01]  /*4420*/  IMAD.IADD R42, R107, 0x1, R71 ;  /* 0x000000016b2a7824 */ /* 0x000fe200078e0247 */
[----:B------:R-:W-:Y:S01]  /*4430*/  IADD3.X R71, PT, PT, RZ, R72, RZ, P1, P2 ;  /* 0x00000048ff477210 */ /* 0x000fe20000fe44ff */
[----:B------:R-:W-:Y:S01]  /*4440*/  IMAD.MOV.U32 R43, RZ, RZ, RZ ;  /* 0x000000ffff2b7224 */ /* 0x000fe200078e00ff */
[----:B------:R-:W-:Y:S01]  /*4450*/  IADD3 R82, P1, P2, R36, R41, R70 ;  /* 0x0000002924527210 */ /* 0x000fe20007a3e046 */
[----:B------:R-:W-:Y:S01]  /*4460*/  IMAD.IADD R37, R106, 0x1, R37 ;  /* 0x000000016a257824 */ /* 0x000fe200078e0225 */
[----:B------:R-:W-:Y:S01]  /*4470*/  IADD3 R41, P0, PT, R99, R38, RZ ;  /* 0x0000002663297210 */ /* 0x000fe20007f1e0ff */
[----:B------:R-:W-:-:S04]  /*4480*/  IMAD.WIDE.U32 R42, R89, R34, R42 ;  /* 0x00000022592a7225 */ /* 0x000fc800078e002a */
[----:B------:R-:W-:Y:S01]  /*4490*/  IMAD.IADD R70, R107, 0x1, R43 ;  /* 0x000000016b467824 */ /* 0x000fe200078e022b */
[----:B------:R-:W-:Y:S01]  /*44a0*/  IADD3 R42, P5, P3, R39, R42, R37 ;  /* 0x0000002a272a7210 */ /* 0x000fe20007bbe025 */
[----:B------:R-:W-:Y:S01]  /*44b0*/  IMAD.X R43, RZ, RZ, R80, P0 ;  /* 0x000000ffff2b7224 */ /* 0x000fe200000e0650 */
[----:B------:R-:W-:Y:S01]  /*44c0*/  ISETP.GT.U32.AND P0, PT, R38, R41, PT ;  /* 0x000000292600720c */ /* 0x000fe20003f04070 */
[----:B------:R-:W-:Y:S01]  /*44d0*/  IMAD.WIDE.U32 R76, R30, R88, RZ ;  /* 0x000000581e4c7225 */ /* 0x000fe200078e00ff */
[----:B------:R-:W-:Y:S02]  /*44e0*/  IADD3.X R39, PT, PT, R71, R70, RZ, P5, P3 ;  /* 0x0000004647277210 */ /* 0x000fe40002fe64ff */
[----:B------:R-:W-:Y:S01]  /*44f0*/  ISETP.GT.U32.AND.EX P0, PT, R80, R43, PT, P0 ;  /* 0x0000002b5000720c */ /* 0x000fe20003f04100 */
[----:B------:R-:W-:Y:S01]  /*4500*/  IMAD.IADD R36, R109, 0x1, R77 ;  /* 0x000000016d247824 */ /* 0x000fe200078e024d */
[----:B------:R-:W-:Y:S01]  /*4510*/  IADD3 R77, P3, PT, R41, R40, RZ ;  /* 0x00000028294d7210 */ /* 0x000fe20007f7e0ff */
[----:B------:R-:W-:Y:S01]  /*4520*/  IMAD.MOV.U32 R37, RZ, RZ, RZ ;  /* 0x000000ffff257224 */ /* 0x000fe200078e00ff */
[----:B------:R-:W-:Y:S01]  /*4530*/  SEL R38, R38, R41, P0 ;  /* 0x0000002926267207 */ /* 0x000fe20000000000 */
[----:B------:R-:W-:Y:S01]  /*4540*/  IMAD.WIDE.U32 R72, R28, R89, RZ ;  /* 0x000000591c487225 */ /* 0x000fe200078e00ff */
[----:B------:R-:W-:-:S02]  /*4550*/  SEL R80, R80, R43, P0 ;  /* 0x0000002b50507207 */ /* 0x000fc40000000000 */
[----:B------:R-:W-:Y:S01]  /*4560*/  ISETP.GT.U32.AND P0, PT, R38, R77, PT ;  /* 0x0000004d2600720c */ /* 0x000fe20003f04070 */
[----:B------:R-:W-:Y:S01]  /*4570*/  IMAD.WIDE.U32 R36, R89, R30, R36 ;  /* 0x0000001e59247225 */ /* 0x000fe200078e0024 */
[----:B------:R-:W-:-:S03]  /*4580*/  IADD3.X R38, PT, PT, RZ, RZ, RZ, P1, P2 ;  /* 0x000000ffff267210 */ /* 0x000fc60000fe44ff */
[----:B------:R-:W-:Y:S02]  /*4590*/  IMAD.IADD R89, R108, 0x1, R73 ;  /* 0x000000016c597824 */ /* 0x000fe400078e0249 */
[----:B------:R-:W-:Y:S02]  /*45a0*/  IMAD.X R73, R43, 0x1, R82, P3 ;  /* 0x000000012b497824 */ /* 0x000fe400018e0652 */
[----:B------:R-:W-:Y:S01]  /*45b0*/  IMAD.IADD R37, R109, 0x1, R37 ;  /* 0x000000016d257824 */ /* 0x000fe200078e0225 */
[----:B------:R-:W-:Y:S01]  /*45c0*/  IADD3 R89, P3, P5, R81, R36, R89 ;  /* 0x0000002451597210 */ /* 0x000fe20007d7e059 */
[-C--:B------:R-:W-:Y:S01]  /*45d0*/  IMAD.WIDE.U32 R84, R31, R86.reuse, RZ ;  /* 0x000000561f547225 */ /* 0x080fe200078e00ff */
[----:B------:R-:W-:Y:S02]  /*45e0*/  ISETP.GT.U32.AND.EX P0, PT, R80, R73, PT, P0 ;  /* 0x000000495000720c */ /* 0x000fe40003f04100 */
[----:B------:R-:W-:Y:S01]  /*45f0*/  IADD3.X R100, PT, PT, R100, R37, RZ, P3, P5 ;  /* 0x0000002564647210 */ /* 0x000fe20001fea4ff */
[----:B------:R-:W-:Y:S01]  /*4600*/  IMAD.WIDE.U32 R82, R33, R86, RZ ;  /* 0x0000005621527225 */ /* 0x000fe200078e00ff */
[----:B------:R-:W-:-:S03]  /*4610*/  SEL R101, RZ, 0x1, !P0 ;  /* 0x00000001ff657807 */ /* 0x000fc60004000000 */
[----:B------:R-:W-:Y:S01]  /*4620*/  IMAD.WIDE.U32 R70, R33, R90, RZ ;  /* 0x0000005a21467225 */ /* 0x000fe200078e00ff */
[----:B------:R-:W-:-:S03]  /*4630*/  IADD3 R38, P0, P1, R101, R42, R38 ;  /* 0x0000002a65267210 */ /* 0x000fc6000791e026 */
[----:B------:R-:W-:Y:S01]  /*4640*/  IMAD.WIDE.U32 R80, R31, R87, RZ ;  /* 0x000000571f507225 */ /* 0x000fe200078e00ff */
[----:B------:R-:W-:-:S03]  /*4650*/  IADD3.X R86, PT, PT, RZ, R39, RZ, P0, P1 ;  /* 0x00000027ff567210 */ /* 0x000fc600007e24ff */
[----:B------:R-:W-:Y:S02]  /*4660*/  IMAD.IADD R37, R85, 0x1, R104 ;  /* 0x0000000155257824 */ /* 0x000fe400078e0268 */
[----:B------:R-:W-:Y:S02]  /*4670*/  IMAD.IADD R36, R105, 0x1, R71 ;  /* 0x0000000169247824 */ /* 0x000fe400078e0247 */
[----:B------:R-:W-:Y:S01]  /*4680*/  IMAD.WIDE.U32 R42, R31, R91, RZ ;  /* 0x0000005b1f2a7225 */ /* 0x000fe200078e00ff */
[----:B------:R-:W-:-:S03]  /*4690*/  IADD3 R71, P2, P4, R80, R37, R82 ;  /* 0x0000002550477210 */ /* 0x000fc60007c5e052 */
[----:B------:R-:W-:Y:S01]  /*46a0*/  IMAD.MOV.U32 R37, RZ, RZ, RZ ;  /* 0x000000ffff257224 */ /* 0x000fe200078e00ff */
[----:B------:R-:W-:Y:S01]  /*46b0*/  P2R R80, PR, RZ, 0x4 ;  /* 0x00000004ff507803 */ /* 0x000fe20000000000 */
[----:B------:R-:W-:Y:S02]  /*46c0*/  IMAD.IADD R43, R104, 0x1, R43 ;  /* 0x00000001682b7824 */ /* 0x000fe400078e022b */
[----:B------:R-:W-:-:S04]  /*46d0*/  IMAD.WIDE.U32 R36, R91, R33, R36 ;  /* 0x000000215b247225 */ /* 0x000fc800078e0024 */
[----:B------:R-:W-:Y:S01]  /*46e0*/  IMAD.IADD R41, R105, 0x1, R37 ;  /* 0x0000000169297824 */ /* 0x000fe200078e0225 */
[----:B------:R-:W-:Y:S01]  /*46f0*/  IADD3 R43, P1, P2, R38, R36, R43 ;  /* 0x00000024262b7210 */ /* 0x000fe20007a3e02b */
[----:B------:R-:W-:-:S03]  /*4700*/  IMAD R36, R71, R50, RZ ;  /* 0x0000003247247224 */ /* 0x000fc600078e02ff */
[----:B------:R-:W-:Y:S01]  /*4710*/  IADD3.X R86, PT, PT, R86, R41, RZ, P1, P2 ;  /* 0x0000002956567210 */ /* 0x000fe20000fe44ff */
[C---:B------:R-:W-:Y:S02]  /*4720*/  IMAD R39, R84.reuse, R51, R36 ;  /* 0x0000003354277224 */ /* 0x040fe400078e0224 */
[----:B------:R-:W-:-:S04]  /*4730*/  IMAD.WIDE.U32 R36, R84, R50, RZ ;  /* 0x0000003254247225 */ /* 0x000fc800078e00ff */
[----:B------:R-:W-:Y:S02]  /*4740*/  IMAD.IADD R37, R37, 0x1, R39 ;  /* 0x0000000125257824 */ /* 0x000fe400078e0227 */
[----:B------:R-:W-:-:S04]  /*4750*/  IMAD.WIDE.U32 R38, R31, R90, RZ ;  /* 0x0000005a1f267225 */ /* 0x000fc800078e00ff */
[----:B------:R-:W-:Y:S01]  /*4760*/  IMAD.WIDE.U32 R112, R37, R48, RZ ;  /* 0x0000003025707225 */ /* 0x000fe200078e00ff */
[----:B------:R-:W-:-:S03]  /*4770*/  IADD3 R82, P0, PT, R77, R38, RZ ;  /* 0x000000264d527210 */ /* 0x000fc60007f1e0ff */
[----:B------:R-:W-:-:S04]  /*4780*/  IMAD.WIDE.U32 R40, R36, R48, RZ ;  /* 0x0000003024287225 */ /* 0x000fc800078e00ff */
[----:B------:R-:W-:-:S04]  /*4790*/  IMAD.WIDE.U32 R112, P1, R36, R49, R112 ;  /* 0x0000003124707225 */ /* 0x000fc80007820070 */
[----:B------:R-:W-:Y:S01]  /*47a0*/  IMAD.IADD R85, R104, 0x1, R39 ;  /* 0x0000000168557824 */ /* 0x000fe200078e0227 */
[----:B------:R-:W-:Y:S01]  /*47b0*/  IADD3 R112, P2, PT, R41, R112, RZ ;  /* 0x0000007029707210 */ /* 0x000fe20007f5e0ff */
[----:B------:R-:W-:Y:S01]  /*47c0*/  IMAD.X R39, RZ, RZ, RZ, P1 ;  /* 0x000000ffff277224 */ /* 0x000fe200008e06ff */
[----:B------:R-:W-:Y:S01]  /*47d0*/  IADD3 RZ, P1, PT, R84, R40, RZ ;  /* 0x0000002854ff7210 */ /* 0x000fe20007f3e0ff */
[----:B------:R-:W-:Y:S02]  /*47e0*/  IMAD.MOV.U32 R38, RZ, RZ, R113 ;  /* 0x000000ffff267224 */ /* 0x000fe400078e0071 */
[----:B------:R-:W-:Y:S01]  /*47f0*/  IMAD.WIDE.U32 R116, R36, R44, RZ ;  /* 0x0000002c24747225 */ /* 0x000fe200078e00ff */
[----:B------:R-:W-:-:S03]  /*4800*/  IADD3.X RZ, P1, PT, R71, R112, RZ, P1, !PT ;  /* 0x0000007047ff7210 */ /* 0x000fc60000f3e4ff */
[----:B------:R-:W-:-:S04]  /*4810*/  IMAD.WIDE.U32.X R38, R37, R49, R38, P2 ;  /* 0x0000003125267225 */ /* 0x000fc800010e0426 */
[----:B------:R-:W-:Y:S01]  /*4820*/  IMAD.WIDE.U32 R112, R36, R46, RZ ;  /* 0x0000002e24707225 */ /* 0x000fe200078e00ff */
[----:B------:R-:W-:-:S05]  /*4830*/  IADD3.X R38, P1, PT, RZ, R38, RZ, P1, !PT ;  /* 0x00000026ff267210 */ /* 0x000fca0000f3e4ff */
[----:B------:R-:W-:Y:S01]  /*4840*/  IMAD.X R41, RZ, RZ, R39, P1 ;  /* 0x000000ffff297224 */ /* 0x000fe200008e0627 */
[----:B------:R-:W-:Y:S01]  /*4850*/  IADD3 R35, P1, PT, R38, R35, RZ ;  /* 0x0000002326237210 */ /* 0x000fe20007f3e0ff */
[----:B------:R-:W-:-:S03]  /*4860*/  IMAD.WIDE.U32 R38, R37, R46, RZ ;  /* 0x0000002e25267225 */ /* 0x000fc600078e00ff */
[----:B------:R-:W-:Y:S01]  /*4870*/  IADD3.X R98, P1, PT, R41, R98, RZ, P1, !PT ;  /* 0x0000006229627210 */ /* 0x000fe20000f3e4ff */
[----:B------:R-:W-:-:S04]  /*4880*/  IMAD.WIDE.U32 R38, P2, R36, R47, R38 ;  /* 0x0000002f24267225 */ /* 0x000fc80007840026 */
[----:B------:R-:W-:Y:S02]  /*4890*/  IMAD.X R41, RZ, RZ, RZ, P2 ;  /* 0x000000ffff297224 */ /* 0x000fe400010e06ff */
[----:B------:R-:W-:Y:S01]  /*48a0*/  IMAD.MOV.U32 R40, RZ, RZ, R39 ;  /* 0x000000ffff287224 */ /* 0x000fe200078e0027 */
[----:B------:R-:W-:-:S05]  /*48b0*/  IADD3 R39, P2, PT, R113, R38, RZ ;  /* 0x0000002671277210 */ /* 0x000fca0007f5e0ff */
[----:B------:R-:W-:Y:S01]  /*48c0*/  IMAD.WIDE.U32.X R40, R37, R47, R40, P2 ;  /* 0x0000002f25287225 */ /* 0x000fe200010e0428 */
[----:B------:R-:W-:-:S04]  /*48d0*/  IADD3 R35, P2, PT, R35, R112, RZ ;  /* 0x0000007023237210 */ /* 0x000fc80007f5e0ff */
        /* <DEDUP_REMOVED lines=31> */
[----:B------:R-:W-:Y:S01]  /*4ad0*/  IMAD.MOV.U32 R39, RZ, RZ, RZ ;  /* 0x000000ffff277224 */ /* 0x000fe200078e00ff */
[----:B------:R-:W-:Y:S01]  /*4ae0*/  ISETP.GT.U32.AND.EX P0, PT, R79, R72, PT, P0 ;  /* 0x000000484f00720c */ /* 0x000fe20003f04100 */
[----:B------:R-:W-:-:S03]  /*4af0*/  IMAD.WIDE.U32 R78, R34, R90, RZ ;  /* 0x0000005a224e7225 */ /* 0x000fc600078e00ff */
[----:B------:R-:W-:-:S04]  /*4b00*/  SEL R38, RZ, 0x1, !P0 ;  /* 0x00000001ff267807 */ /* 0x000fc80004000000 */
[----:B------:R-:W-:Y:S01]  /*4b10*/  IADD3 R89, P0, P2, R38, R89, R85 ;  /* 0x0000005926597210 */ /* 0x000fe20007a1e055 */
[----:B------:R-:W-:Y:S02]  /*4b20*/  IMAD.IADD R38, R107, 0x1, R79 ;  /* 0x000000016b267824 */ /* 0x000fe400078e024f */
[----:B------:R-:W-:Y:S01]  /*4b30*/  IMAD.IADD R79, R106, 0x1, R71 ;  /* 0x000000016a4f7824 */ /* 0x000fe200078e0247 */
[----:B------:R-:W-:Y:S01]  /*4b40*/  IADD3.X R100, PT, PT, RZ, R100, RZ, P0, P2 ;  /* 0x00000064ff647210 */ /* 0x000fe200007e44ff */
[----:B------:R-:W-:-:S04]  /*4b50*/  IMAD.WIDE.U32 R38, R91, R34, R38 ;  /* 0x000000225b267225 */ /* 0x000fc800078e0026 */
[----:B------:R-:W-:Y:S01]  /*4b60*/  IMAD.IADD R71, R107, 0x1, R39 ;  /* 0x000000016b477824 */ /* 0x000fe200078e0227 */
[----:B------:R-:W-:Y:S01]  /*4b70*/  IADD3 R79, P0, P2, R89, R38, R79 ;  /* 0x00000026594f7210 */ /* 0x000fe20007a1e04f */
[----:B------:R-:W-:-:S03]  /*4b80*/  IMAD.WIDE.U32 R38, R32, R90, RZ ;  /* 0x0000005a20267225 */ /* 0x000fc600078e00ff */
[----:B------:R-:W-:Y:S01]  /*4b90*/  IADD3.X R71, PT, PT, R100, R71, RZ, P0, P2 ;  /* 0x0000004764477210 */ /* 0x000fe200007e44ff */
[----:B------:R-:W-:Y:S02]  /*4ba0*/  IMAD.IADD R39, R106, 0x1, R39 ;  /* 0x000000016a277824 */ /* 0x000fe400078e0227 */
[----:B------:R-:W-:-:S03]  /*4bb0*/  IMAD.WIDE.U32 R88, R31, R114, RZ ;  /* 0x000000721f587225 */ /* 0x000fc600078e00ff */
[----:B------:R-:W-:Y:S01]  /*4bc0*/  IADD3 R70, P0, P2, R70, R39, R78 ;  /* 0x0000002746467210 */ /* 0x000fe20007a1e04e */
[C---:B------:R-:W-:Y:S02]  /*4bd0*/  IMAD.IADD R89, R104.reuse, 0x1, R89 ;  /* 0x0000000168597824 */ /* 0x040fe400078e0259 */
[----:B------:R-:W-:Y:S01]  /*4be0*/  IMAD.IADD R90, R104, 0x1, R81 ;  /* 0x00000001685a7824 */ /* 0x000fe200078e0251 */
[----:B------:R-:W-:Y:S02]  /*4bf0*/  IADD3.X R78, PT, PT, RZ, RZ, RZ, P0, P2 ;  /* 0x000000ffff4e7210 */ /* 0x000fe400007e44ff */
[----:B------:R-:W-:-:S04]  /*4c00*/  ISETP.GE.U32.AND P0, PT, R82, R77, PT ;  /* 0x0000004d5200720c */ /* 0x000fc80003f06070 */
[----:B------:R-:W-:-:S04]  /*4c10*/  ISETP.GE.U32.AND.EX P0, PT, R42, R73, PT, P0 ;  /* 0x000000492a00720c */ /* 0x000fc80003f06100 */
[----:B------:R-:W-:-:S04]  /*4c20*/  SEL R42, RZ, 0x1, P0 ;  /* 0x00000001ff2a7807 */ /* 0x000fc80000000000 */
[----:B------:R-:W-:-:S05]  /*4c30*/  IADD3 R39, P0, PT, R42, R76, RZ ;  /* 0x0000004c2a277210 */ /* 0x000fca0007f1e0ff */
[----:B------:R-:W-:Y:S01]  /*4c40*/  IMAD.X R73, RZ, RZ, R72, P0 ;  /* 0x000000ffff497224 */ /* 0x000fe200000e0648 */
[----:B------:R-:W-:-:S04]  /*4c50*/  IADD3 R85, P0, PT, R39, R38, RZ ;  /* 0x0000002627557210 */ /* 0x000fc80007f1e0ff */
[----:B------:R-:W-:Y:S01]  /*4c60*/  IADD3 R88, P5, PT, R85, R88, RZ ;  /* 0x0000005855587210 */ /* 0x000fe20007fbe0ff */
[----:B------:R-:W-:Y:S01]  /*4c70*/  IMAD.X R82, R73, 0x1, R70, P0 ;  /* 0x0000000149527824 */ /* 0x000fe200000e0646 */
[----:B------:R-:W-:-:S04]  /*4c80*/  ISETP.GT.U32.AND P0, PT, R76, R39, PT ;  /* 0x000000274c00720c */ /* 0x000fc80003f04070 */
[----:B------:R-:W-:-:S04]  /*4c90*/  ISETP.GT.U32.AND.EX P0, PT, R72, R73, PT, P0 ;  /* 0x000000494800720c */ /* 0x000fc80003f04100 */
[----:B------:R-:W-:Y:S02]  /*4ca0*/  SEL R76, R76, R39, P0 ;  /* 0x000000274c4c7207 */ /* 0x000fe40000000000 */
[----:B------:R-:W-:Y:S01]  /*4cb0*/  SEL R39, R72, R73, P0 ;  /* 0x0000004948277207 */ /* 0x000fe20000000000 */
[----:B------:R-:W-:Y:S01]  /*4cc0*/  IMAD.WIDE.U32 R72, R33, R114, RZ ;  /* 0x0000007221487225 */ /* 0x000fe200078e00ff */
[----:B------:R-:W-:-:S04]  /*4cd0*/  ISETP.GT.U32.AND P0, PT, R76, R85, PT ;  /* 0x000000554c00720c */ /* 0x000fc80003f04070 */
[----:B------:R-:W-:Y:S01]  /*4ce0*/  ISETP.GT.U32.AND.EX P0, PT, R39, R82, PT, P0 ;  /* 0x000000522700720c */ /* 0x000fe20003f04100 */
[----:B------:R-:W-:-:S03]  /*4cf0*/  IMAD.MOV.U32 R39, RZ, RZ, RZ ;  /* 0x000000ffff277224 */ /* 0x000fc600078e00ff */
[----:B------:R-:W-:-:S04]  /*4d00*/  SEL R38, RZ, 0x1, !P0 ;  /* 0x00000001ff267807 */ /* 0x000fc80004000000 */
[----:B------:R-:W-:Y:S01]  /*4d10*/  IADD3 R79, P0, P2, R38, R79, R78 ;  /* 0x0000004f264f7210 */ /* 0x000fe20007a1e04e */
[----:B------:R-:W-:-:S03]  /*4d20*/  IMAD.IADD R38, R105, 0x1, R73 ;  /* 0x0000000169267824 */ /* 0x000fc600078e0249 */
[----:B------:R-:W-:Y:S01]  /*4d30*/  IADD3.X R76, PT, PT, RZ, R71, RZ, P0, P2 ;  /* 0x00000047ff4c7210 */ /* 0x000fe200007e44ff */
[----:B------:R-:W-:-:S04]  /*4d40*/  IMAD.WIDE.U32 R70, R31, R115, RZ ;  /* 0x000000731f467225 */ /* 0x000fc800078e00ff */
[----:B------:R-:W-:-:S04]  /*4d50*/  IMAD.WIDE.U32 R38, R115, R33, R38 ;  /* 0x0000002173267225 */ /* 0x000fc800078e0026 */
[----:B------:R-:W-:Y:S02]  /*4d60*/  IMAD.IADD R73, R104, 0x1, R71 ;  /* 0x0000000168497824 */ /* 0x000fe400078e0247 */
[----:B------:R-:W-:-:S03]  /*4d70*/  IMAD.IADD R71, R105, 0x1, R39 ;  /* 0x0000000169477824 */ /* 0x000fc600078e0227 */
[----:B------:R-:W-:Y:S01]  /*4d80*/  IADD3 R73, P0, P2, R79, R38, R73 ;  /* 0x000000264f497210 */ /* 0x000fe20007a1e049 */
[----:B------:R-:W-:-:S03]  /*4d90*/  IMAD.WIDE.U32 R38, R37, R66, RZ ;  /* 0x0000004225267225 */ /* 0x000fc600078e00ff */
[----:B------:R-:W-:Y:S01]  /*4da0*/  IADD3.X R71, PT, PT, R76, R71, RZ, P0, P2 ;  /* 0x000000474c477210 */ /* 0x000fe200007e44ff */
[----:B------:R-:W-:-:S04]  /*4db0*/  IMAD.WIDE.U32 R76, R36, R66, RZ ;  /* 0x00000042244c7225 */ /* 0x000fc800078e00ff */
[----:B------:R-:W-:-:S04]  /*4dc0*/  IMAD.WIDE.U32 R38, P0, R36, R67, R38 ;  /* 0x0000004324267225 */ /* 0x000fc80007800026 */
[----:B------:R-:W-:Y:S01]  /*4dd0*/  IMAD.X R79, RZ, RZ, RZ, P0 ;  /* 0x000000ffff4f7224 */ /* 0x000fe200000e06ff */
[----:B------:R-:W-:Y:S01]  /*4de0*/  IADD3 R77, P0, PT, R77, R38, RZ ;  /* 0x000000264d4d7210 */ /* 0x000fe20007f1e0ff */
[----:B------:R-:W-:Y:S02]  /*4df0*/  IMAD.MOV.U32 R78, RZ, RZ, R39 ;  /* 0x000000ffff4e7224 */ /* 0x000fe400078e0027 */
[----:B------:R-:W-:Y:S02]  /*4e00*/  IMAD R36, R113, R50, RZ ;  /* 0x0000003271247224 */ /* 0x000fe400078e02ff */
[----:B------:R-:W-:Y:S01]  /*4e10*/  IMAD.WIDE.U32.X R78, R37, R67, R78, P0 ;  /* 0x00000043254e7225 */ /* 0x000fe200000e044e */
[----:B------:R-:W-:-:S05]  /*4e20*/  IADD3 R89, P0, P2, R70, R89, R72 ;  /* 0x0000005946597210 */ /* 0x000fca0007a1e048 */
        /* <DEDUP_REMOVED lines=8> */
[----:B------:R-:W-:Y:S01]  /*4eb0*/  IMAD.WIDE.U32 R78, R35, R50, RZ ;  /* 0x00000032234e7225 */ /* 0x000fe200078e00ff */
[----:B------:R-:W-:Y:S02]  /*4ec0*/  ISETP.NE.AND P5, PT, R80, RZ, PT ;  /* 0x000000ff5000720c */ /* 0x000fe40003fa5270 */
[----:B------:R-:W-:Y:S01]  /*4ed0*/  ISETP.NE.AND P6, PT, R95, RZ, PT ;  /* 0x000000ff5f00720c */ /* 0x000fe20003fc5270 */
[----:B------:R-:W-:Y:S01]  /*4ee0*/  IMAD.IADD R79, R79, 0x1, R37 ;  /* 0x000000014f4f7824 */ /* 0x000fe200078e0225 */
[----:B------:R-:W-:Y:S01]  /*4ef0*/  IADD3.X R91, PT, PT, RZ, RZ, RZ, P5, P4 ;  /* 0x000000ffff5b7210 */ /* 0x000fe20002fe84ff */
[----:B------:R-:W-:Y:S01]  /*4f00*/  IMAD.WIDE.U32 R76, R78, R48, RZ ;  /* 0x000000304e4c7225 */ /* 0x000fe200078e00ff */
[----:B------:R-:W-:-:S03]  /*4f10*/  ISETP.NE.AND P4, PT, R93, RZ, PT ;  /* 0x000000ff5d00720c */ /* 0x000fc60003f85270 */
[----:B------:R-:W-:-:S04]  /*4f20*/  IMAD.WIDE.U32 R38, R79, R48, RZ ;  /* 0x000000304f267225 */ /* 0x000fc800078e00ff */
[----:B------:R-:W-:-:S04]  /*4f30*/  IMAD.WIDE.U32 R80, R79, R44, RZ ;  /* 0x0000002c4f507225 */ /* 0x000fc800078e00ff */
[----:B------:R-:W-:-:S04]  /*4f40*/  IMAD.WIDE.U32 R38, P5, R78, R49, R38 ;  /* 0x000000314e267225 */ /* 0x000fc800078a0026 */
[----:B------:R-:W-:Y:S01]  /*4f50*/  IMAD.X R37, RZ, RZ, RZ, P5 ;  /* 0x000000ffff257224 */ /* 0x000fe200028e06ff */
[----:B------:R-:W-:Y:S01]  /*4f60*/  IADD3 R38, P5, PT, R77, R38, RZ ;  /* 0x000000264d267210 */ /* 0x000fe20007fbe0ff */
[----:B------:R-:W-:Y:S02]  /*4f70*/  IMAD.MOV.U32 R36, RZ, RZ, R39 ;  /* 0x000000ffff247224 */ /* 0x000fe400078e0027 */
[----:B------:R-:W-:Y:S02]  /*4f80*/  IMAD.MOV.U32 R77, RZ, RZ, RZ ;  /* 0x000000ffff4d7224 */ /* 0x000fe400078e00ff */
[----:B------:R-:W-:Y:S01]  /*4f90*/  IMAD.WIDE.U32.X R36, R79, R49, R36, P5 ;  /* 0x000000314f247225 */ /* 0x000fe200028e0424 */
[----:B------:R-:W-:Y:S02]  /*4fa0*/  IADD3 RZ, P5, PT, R35, R76, RZ ;  /* 0x0000004c23ff7210 */ /* 0x000fe40007fbe0ff */
[----:B------:R-:W-:Y:S01]  /*4fb0*/  IADD3.X R35, PT, PT, RZ, RZ, RZ, P6, P4 ;  /* 0x000000ffff237210 */ /* 0x000fe200037e84ff */
[----:B------:R-:W-:Y:S01]  /*4fc0*/  IMAD.IADD R76, R83, 0x1, R105 ;  /* 0x00000001534c7824 */ /* 0x000fe200078e0269 */
[----:B------:R-:W-:Y:S01]  /*4fd0*/  IADD3.X RZ, P5, PT, R113, R38, RZ, P5, !PT ;  /* 0x0000002671ff7210 */ /* 0x000fe20002fbe4ff */
[----:B------:R-:W-:-:S03]  /*4fe0*/  IMAD.WIDE.U32 R38, R79, R46, RZ ;  /* 0x0000002e4f267225 */ /* 0x000fc600078e00ff */
[----:B------:R-:W-:Y:S01]  /*4ff0*/  IADD3.X R83, P5, PT, RZ, R36, RZ, P5, !PT ;  /* 0x00000024ff537210 */ /* 0x000fe20002fbe4ff */
[----:B------:R-:W-:-:S03]  /*5000*/  IMAD.WIDE.U32 R76, R87, R33, R76 ;  /* 0x00000021574c7225 */ /* 0x000fc600078e004c */
[----:B------:R-:W-:Y:S01]  /*5010*/  IADD3 R87, P4, PT, R83, R116, RZ ;  /* 0x0000007453577210 */ /* 0x000fe20007f9e0ff */
[----:B------:R-:W-:Y:S01]  /*5020*/  IMAD.X R98, RZ, RZ, R37, P5 ;  /* 0x000000ffff627224 */ /* 0x000fe200028e0625 */
[----:B------:R-:W-:Y:S01]  /*5030*/  IADD3.X R83, PT, PT, RZ, RZ, RZ, P3, P1 ;  /* 0x000000ffff537210 */ /* 0x000fe20001fe24ff */
[----:B------:R-:W-:-:S03]  /*5040*/  IMAD.WIDE.U32 R38, P5, R78, R47, R38 ;  /* 0x0000002f4e267225 */ /* 0x000fc600078a0026 */
[----:B------:R-:W-:Y:S01]  /*5050*/  IADD3.X R41, P1, PT, R98, R41, RZ, P4, !PT ;  /* 0x0000002962297210 */ /* 0x000fe2000273e4ff */
[----:B------:R-:W-:-:S04]  /*5060*/  IMAD.WIDE.U32 R36, R78, R46, RZ ;  /* 0x0000002e4e247225 */ /* 0x000fc800078e00ff */
[----:B------:R-:W-:Y:S01]  /*5070*/  IMAD.X R101, RZ, RZ, RZ, P5 ;  /* 0x000000ffff657224 */ /* 0x000fe200028e06ff */
[----:B------:R-:W-:Y:S01]  /*5080*/  IADD3 R38, P5, PT, R37, R38, RZ ;  /* 0x0000002625267210 */ /* 0x000fe20007fbe0ff */
[----:B------:R-:W-:Y:S01]  /*5090*/  IMAD.MOV.U32 R100, RZ, RZ, R39 ;  /* 0x000000ffff647224 */ /* 0x000fe200078e0027 */
[----:B------:R-:W-:Y:S01]  /*50a0*/  IADD3 R87, P3, PT, R87, R36, RZ ;  /* 0x0000002457577210 */ /* 0x000fe20007f7e0ff */
[----:B------:R-:W-:-:S03]  /*50b0*/  IMAD.WIDE.U32 R80, P4, R78, R45, R80 ;  /* 0x0000002d4e507225 */ /* 0x000fc60007880050 */
[----:B------:R-:W-:Y:S01]  /*50c0*/  IADD3.X R41, P3, PT, R41, R38, RZ, P3, !PT ;  /* 0x0000002629297210 */ /* 0x000fe20001f7e4ff */
[----:B------:R-:W-:-:S04]  /*50d0*/  IMAD.WIDE.U32.X R100, R79, R47, R100, P5 ;  /* 0x0000002f4f647225 */ /* 0x000fc800028e0464 */
[----:B------:R-:W-:Y:S01]  /*50e0*/  IMAD.WIDE.U32 R38, R78, R44, RZ ;  /* 0x0000002c4e267225 */ /* 0x000fe200078e00ff */
[----:B------:R-:W-:-:S03]  /*50f0*/  IADD3.X R95, P3, P6, R100, RZ, RZ, P3, P1 ;  /* 0x000000ff645f7210 */ /* 0x000fc60001e624ff */
[----:B------:R-:W-:Y:S01]  /*5100*/  IMAD.X R37, RZ, RZ, RZ, P4 ;  /* 0x000000ffff257224 */ /* 0x000fe200020e06ff */
[----:B------:R-:W-:Y:S01]  /*5110*/  IADD3 R93, P5, P4, R91, R76, R90 ;  /* 0x0000004c5b5d7210 */ /* 0x000fe20007cbe05a */
[----:B------:R-:W-:Y:S01]  /*5120*/  IMAD.WIDE.U32 R90, R79, R66, RZ ;  /* 0x000000424f5a7225 */ /* 0x000fe200078e00ff */
[----:B------:R-:W-:Y:S02]  /*5130*/  IADD3 R76, P1, PT, R39, R80, RZ ;  /* 0x00000050274c7210 */ /* 0x000fe40007f3e0ff */
[----:B------:R-:W-:Y:S01]  /*5140*/  IADD3.X R113, PT, PT, R101, RZ, RZ, P3, P6 ;  /* 0x000000ff65717210 */ /* 0x000fe20001fec4ff */
[----:B------:R-:W-:Y:S01]  /*5150*/  IMAD R98, R41, R50, RZ ;  /* 0x0000003229627224 */ /* 0x000fe200078e02ff */
[----:B------:R-:W-:Y:S01]  /*5160*/  IADD3 R39, P3, PT, R95, R72, RZ ;  /* 0x000000485f277210 */ /* 0x000fe20007f7e0ff */
[----:B------:R-:W-:Y:S02]  /*5170*/  IMAD.MOV.U32 R36, RZ, RZ, R81 ;  /* 0x000000ffff247224 */ /* 0x000fe400078e0051 */
[----:B------:R-:W-:Y:S01]  /*5180*/  IMAD.WIDE.U32 R80, R87, R50, RZ ;  /* 0x0000003257507225 */ /* 0x000fe200078e00ff */
[----:B------:R-:W-:-:S03]  /*5190*/  IADD3.X R113, P3, PT, R113, R70, RZ, P3, !PT ;  /* 0x0000004671717210 */ /* 0x000fc60001f7e4ff */
[----:B------:R-:W-:Y:S02]  /*51a0*/  IMAD R95, R87, R51, R98 ;  /* 0x00000033575f7224 */ /* 0x000fe400078e0262 */
[----:B------:R-:W-:-:S04]  /*51b0*/  IMAD.WIDE.U32 R90, P6, R78, R67, R90 ;  /* 0x000000434e5a7225 */ /* 0x000fc800078c005a */
[----:B------:R-:W-:-:S04]  /*51c0*/  IMAD.WIDE.U32 R100, R78, R66, RZ ;  /* 0x000000424e647225 */ /* 0x000fc800078e00ff */
[----:B------:R-:W-:Y:S01]  /*51d0*/  IMAD.WIDE.U32.X R36, R79, R45, R36, P1 ;  /* 0x0000002d4f247225 */ /* 0x000fe200008e0424 */
[----:B------:R-:W-:-:S03]  /*51e0*/  IADD3 R72, P1, PT, R39, R38, RZ ;  /* 0x0000002627487210 */ /* 0x000fc60007f3e0ff */
[----:B------:R-:W-:Y:S02]  /*51f0*/  IMAD.IADD R81, R81, 0x1, R95 ;  /* 0x0000000151517824 */ /* 0x000fe400078e025f */
[----:B------:R-:W-:Y:S01]  /*5200*/  IMAD.X R39, RZ, RZ, RZ, P6 ;  /* 0x000000ffff277224 */ /* 0x000fe200030e06ff */
[----:B------:R-:W-:Y:S01]  /*5210*/  IADD3 R70, P6, PT, R101, R90, RZ ;  /* 0x0000005a65467210 */ /* 0x000fe20007fde0ff */
[----:B------:R-:W-:Y:S01]  /*5220*/  IMAD.IADD R95, R105, 0x1, R77 ;  /* 0x00000001695f7824 */ /* 0x000fe200078e024d */
[----:B------:R-:W-:Y:S01]  /*5230*/  IADD3.X R90, P1, PT, R113, R76, RZ, P1, !PT ;  /* 0x0000004c715a7210 */ /* 0x000fe20000f3e4ff */
[----:B------:R-:W-:-:S04]  /*5240*/  IMAD.WIDE.U32 R76, R81, R48, RZ ;  /* 0x00000030514c7225 */ /* 0x000fc800078e00ff */
[----:B------:R-:W-:-:S04]  /*5250*/  IMAD.MOV.U32 R38, RZ, RZ, R91 ;  /* 0x000000ffff267224 */ /* 0x000fc800078e005b */
[----:B------:R-:W-:Y:S01]  /*5260*/  IMAD.WIDE.U32.X R78, R79, R67, R38, P6 ;  /* 0x000000434f4e7225 */ /* 0x000fe200030e0426 */
[----:B------:R-:W-:-:S03]  /*5270*/  IADD3.X R101, P1, P6, R36, RZ, RZ, P1, P3 ;  /* 0x000000ff24657210 */ /* 0x000fc60000e264ff */
[----:B------:R-:W-:Y:S01]  /*5280*/  IMAD.WIDE.U32 R38, R80, R48, RZ ;  /* 0x0000003050267225 */ /* 0x000fe200078e00ff */
[----:B------:R-:W-:-:S03]  /*5290*/  IADD3.X R91, PT, PT, R37, RZ, RZ, P1, P6 ;  /* 0x000000ff255b7210 */ /* 0x000fc60000fec4ff */
[----:B------:R-:W-:Y:S01]  /*52a0*/  IMAD.WIDE.U32 R76, P3, R80, R49, R76 ;  /* 0x00000031504c7225 */ /* 0x000fe2000786004c */
[----:B------:R-:W-:Y:S02]  /*52b0*/  IADD3 RZ, P1, PT, R87, R38, RZ ;  /* 0x0000002657ff7210 */ /* 0x000fe40007f3e0ff */
[----:B------:R-:W-:Y:S01]  /*52c0*/  IADD3.X R87, PT, PT, RZ, R95, RZ, P5, P4 ;  /* 0x0000005fff577210 */ /* 0x000fe20002fe84ff */
[----:B------:R-:W-:Y:S01]  /*52d0*/  IMAD.WIDE.U32 R36, R81, R46, RZ ;  /* 0x0000002e51247225 */ /* 0x000fe200078e00ff */
[----:B------:R-:W-:Y:S02]  /*52e0*/  IADD3 R38, P6, PT, R39, R76, RZ ;  /* 0x0000004c27267210 */ /* 0x000fe40007fde0ff */
[----:B------:R-:W-:Y:S01]  /*52f0*/  IADD3 R98, P5, PT, R40, R93, RZ ;  /* 0x0000005d28627210 */ /* 0x000fe20007fbe0ff */
[----:B------:R-:W-:Y:S01]  /*5300*/  IMAD.X R39, RZ, RZ, RZ, P3 ;  /* 0x000000ffff277224 */ /* 0x000fe200018e06ff */
[----:B------:R-:W-:Y:S01]  /*5310*/  IADD3.X RZ, P1, PT, R41, R38, RZ, P1, !PT ;  /* 0x0000002629ff7210 */ /* 0x000fe20000f3e4ff */
[----:B------:R-:W-:Y:S01]  /*5320*/  IMAD.MOV.U32 R38, RZ, RZ, R77 ;  /* 0x000000ffff267224 */ /* 0x000fe200078e004d */
[----:B------:R-:W-:Y:S01]  /*5330*/  IADD3 R95, P3, PT, R101, R98, RZ ;  /* 0x00000062655f7210 */ /* 0x000fe20007f7e0ff */
[----:B------:R-:W-:-:S04]  /*5340*/  IMAD.WIDE.U32 R36, P4, R80, R47, R36 ;  /* 0x0000002f50247225 */ /* 0x000fc80007880024 */
[----:B------:R-:W-:-:S04]  /*5350*/  IMAD.WIDE.U32.X R40, R81, R49, R38, P6 ;  /* 0x0000003151287225 */ /* 0x000fc800030e0426 */
[----:B------:R-:W-:Y:S01]  /*5360*/  IMAD.X R77, RZ, RZ, RZ, P4 ;  /* 0x000000ffff4d7224 */ /* 0x000fe200020e06ff */
        /* <DEDUP_REMOVED lines=19> */
[----:B------:R-:W-:Y:S01]  /*54a0*/  IADD3.X R79, P1, P5, R76, RZ, RZ, P5, P1 ;  /* 0x000000ff4c4f7210 */ /* 0x000fe20002d224ff */
[----:B------:R-:W-:Y:S01]  /*54b0*/  IMAD.WIDE.U32 R40, R80, R44, RZ ;  /* 0x0000002c50287225 */ /* 0x000fe200078e00ff */
[----:B------:R-:W-:Y:S02]  /*54c0*/  IADD3 R35, P6, P4, R99, R92, R35 ;  /* 0x0000005c63237210 */ /* 0x000fe40007cde023 */
[----:B------:R-:W-:Y:S01]  /*54d0*/  IADD3.X R76, PT, PT, R77, RZ, RZ, P1, P5 ;  /* 0x000000ff4d4c7210 */ /* 0x000fe20000fea4ff */
[----:B------:R-:W-:Y:S01]  /*54e0*/  IMAD.MOV.U32 R38, RZ, RZ, R37 ;  /* 0x000000ffff267224 */ /* 0x000fe200078e0025 */
[----:B------:R-:W-:-:S02]  /*54f0*/  ISETP.GE.U32.AND P3, PT, R98, R93, PT ;  /* 0x0000005d6200720c */ /* 0x000fc40003f66070 */
[----:B------:R-:W-:Y:S02]  /*5500*/  IADD3 R77, P1, PT, R79, R100, RZ ;  /* 0x000000644f4d7210 */ /* 0x000fe40007f3e0ff */
[----:B------:R-:W-:Y:S02]  /*5510*/  IADD3.X R94, PT, PT, RZ, R94, RZ, P6, P4 ;  /* 0x0000005eff5e7210 */ /* 0x000fe400037e84ff */
[----:B------:R-:W-:Y:S02]  /*5520*/  ISETP.GE.U32.AND.EX P3, PT, R84, R87, PT, P3 ;  /* 0x000000575400720c */ /* 0x000fe40003f66130 */
[----:B------:R-:W-:Y:S01]  /*5530*/  IADD3 R92, P6, PT, R77, R40, RZ ;  /* 0x000000284d5c7210 */ /* 0x000fe20007fde0ff */
[----:B------:R-:W-:Y:S01]  /*5540*/  IMAD R77, R91, R50, RZ ;  /* 0x000000325b4d7224 */ /* 0x000fe200078e02ff */
[----:B------:R-:W-:Y:S02]  /*5550*/  IADD3.X R87, P4, PT, R76, R95, RZ, P1, !PT ;  /* 0x0000005f4c577210 */ /* 0x000fe40000f9e4ff */
[----:B------:R-:W-:Y:S01]  /*5560*/  IADD3 R78, P5, PT, R41, R36, RZ ;  /* 0x00000024294e7210 */ /* 0x000fe20007fbe0ff */
[----:B------:R-:W-:Y:S01]  /*5570*/  IMAD.WIDE.U32 R40, R81, R66, RZ ;  /* 0x0000004251287225 */ /* 0x000fe200078e00ff */
[----:B------:R-:W-:-:S02]  /*5580*/  SEL R76, RZ, 0x1, P3 ;  /* 0x00000001ff4c7807 */ /* 0x000fc40001800000 */
[----:B------:R-:W-:Y:S01]  /*5590*/  IADD3.X R87, P3, PT, R87, R78, RZ, P6, !PT ;  /* 0x0000004e57577210 */ /* 0x000fe2000377e4ff */
[----:B------:R-:W-:Y:S01]  /*55a0*/  IMAD.WIDE.U32 R36, R70, R50, RZ ;  /* 0x0000003246247225 */ /* 0x000fe200078e00ff */
[----:B------:R-:W-:-:S03]  /*55b0*/  IADD3 R93, P1, PT, R76, R35, RZ ;  /* 0x000000234c5d7210 */ /* 0x000fc60007f3e0ff */
[----:B------:R-:W-:Y:S02]  /*55c0*/  IMAD R79, R70, R51, R77 ;  /* 0x00000033464f7224 */ /* 0x000fe400078e024d */
[----:B------:R-:W-:-:S04]  /*55d0*/  IMAD.WIDE.U32.X R38, R81, R45, R38, P5 ;  /* 0x0000002d51267225 */ /* 0x000fc800028e0426 */
[----:B------:R-:W-:Y:S01]  /*55e0*/  IMAD.IADD R37, R37, 0x1, R79 ;  /* 0x0000000125257824 */ /* 0x000fe200078e024f */
[----:B------:R-:W-:Y:S01]  /*55f0*/  IADD3.X R99, P3, P4, R38, RZ, RZ, P3, P4 ;  /* 0x000000ff26637210 */ /* 0x000fe20001c684ff */
[----:B------:R-:W-:-:S03]  /*5600*/  IMAD.WIDE.U32 R40, P6, R80, R67, R40 ;  /* 0x0000004350287225 */ /* 0x000fc600078c0028 */
[----:B------:R-:W-:Y:S01]  /*5610*/  IADD3.X R101, PT, PT, R39, RZ, RZ, P3, P4 ;  /* 0x000000ff27657210 */ /* 0x000fe20001fe84ff */
[----:B------:R-:W-:-:S04]  /*5620*/  IMAD.WIDE.U32 R76, R80, R66, RZ ;  /* 0x00000042504c7225 */ /* 0x000fc800078e00ff */
[----:B------:R-:W-:Y:S01]  /*5630*/  IMAD.X R95, RZ, RZ, R94, P1 ;  /* 0x000000ffff5f7224 */ /* 0x000fe200008e065e */
[----:B------:R-:W-:Y:S01]  /*5640*/  ISETP.GE.U32.AND P1, PT, R88, R85, PT ;  /* 0x000000555800720c */ /* 0x000fe20003f26070 */
[----:B------:R-:W-:Y:S01]  /*5650*/  IMAD.WIDE.U32 R78, R37, R48, RZ ;  /* 0x00000030254e7225 */ /* 0x000fe200078e00ff */
[----:B------:R-:W-:Y:S02]  /*5660*/  IADD3 R113, P5, PT, R77, R40, RZ ;  /* 0x000000284d717210 */ /* 0x000fe40007fbe0ff */
[----:B------:R-:W-:Y:S01]  /*5670*/  ISETP.GE.U32.AND.EX P1, PT, R89, R82, PT, P1 ;  /* 0x000000525900720c */ /* 0x000fe20003f26110 */
        /* <DEDUP_REMOVED lines=30> */
[----:B------:R-:W-:Y:S01]  /*5860*/  ISETP.GE.U32.AND P5, PT, R93, R35, PT ;  /* 0x000000235d00720c */ /* 0x000fe20003fa6070 */
[C---:B------:R-:W-:Y:S01]  /*5870*/  IMAD.WIDE.U32 R38, R37.reuse, R44, RZ ;  /* 0x0000002c25267225 */ /* 0x040fe200078e00ff */
[----:B------:R-:W-:Y:S02]  /*5880*/  IADD3.X R76, P4, PT, R76, R81, RZ, P4, !PT ;  /* 0x000000514c4c7210 */ /* 0x000fe4000279e4ff */
[----:B------:R-:W-:Y:S01]  /*5890*/  IADD3.X R35, PT, PT, RZ, RZ, RZ, P0, P2 ;  /* 0x000000ffff237210 */ /* 0x000fe200007e44ff */
[----:B------:R-:W-:Y:S01]  /*58a0*/  IMAD.WIDE.U32.X R40, R37, R47, R40, P6 ;  /* 0x0000002f25287225 */ /* 0x000fe200030e0428 */
[----:B------:R-:W-:-:S02]  /*58b0*/  ISETP.GE.U32.AND.EX P5, PT, R95, R94, PT, P5 ;  /* 0x0000005e5f00720c */ /* 0x000fc40003fa6150 */
[----:B------:R-:W-:Y:S02]  /*58c0*/  IADD3 R42, P2, P0, R42, R43, R83 ;  /* 0x0000002b2a2a7210 */ /* 0x000fe4000785e053 */
[----:B------:R-:W-:Y:S02]  /*58d0*/  IADD3.X R79, P3, P4, R40, RZ, RZ, P4, P3 ;  /* 0x000000ff284f7210 */ /* 0x000fe400024664ff */
[----:B------:R-:W-:Y:S02]  /*58e0*/  SEL R40, RZ, 0x1, P1 ;  /* 0x00000001ff287807 */ /* 0x000fe40000800000 */
[----:B------:R-:W-:Y:S02]  /*58f0*/  ISETP.GE.U32.AND P1, PT, R72, R93, PT ;  /* 0x0000005d4800720c */ /* 0x000fe40003f26070 */
[----:B------:R-:W-:Y:S02]  /*5900*/  IADD3.X R43, PT, PT, R41, RZ, RZ, P3, P4 ;  /* 0x000000ff292b7210 */ /* 0x000fe40001fe84ff */
[----:B------:R-:W-:Y:S01]  /*5910*/  IADD3 R35, P4, P3, R40, R73, R35 ;  /* 0x0000004928237210 */ /* 0x000fe20007b9e023 */
[----:B------:R-:W-:Y:S01]  /*5920*/  IMAD.WIDE.U32 R40, R36, R44, RZ ;  /* 0x0000002c24287225 */ /* 0x000fe200078e00ff */
[----:B------:R-:W-:-:S02]  /*5930*/  SEL R73, RZ, 0x1, P5 ;  /* 0x00000001ff497807 */ /* 0x000fc40002800000 */
[----:B------:R-:W-:Y:S01]  /*5940*/  ISETP.GE.U32.AND.EX P1, PT, R90, R95, PT, P1 ;  /* 0x0000005f5a00720c */ /* 0x000fe20003f26110 */
[----:B------:R-:W-:Y:S01]  /*5950*/  IMAD.WIDE.U32 R38, P5, R36, R45, R38 ;  /* 0x0000002d24267225 */ /* 0x000fe200078a0026 */
[----:B------:R-:W-:Y:S02]  /*5960*/  IADD3.X R86, PT, PT, RZ, R86, RZ, P2, P0 ;  /* 0x00000056ff567210 */ /* 0x000fe400017e04ff */
[----:B------:R-:W-:Y:S02]  /*5970*/  IADD3 R79, P0, PT, R79, R80, RZ ;  /* 0x000000504f4f7210 */ /* 0x000fe40007f1e0ff */
[----:B------:R-:W-:Y:S02]  /*5980*/  IADD3 R73, P2, PT, R73, R42, RZ ;  /* 0x0000002a49497210 */ /* 0x000fe40007f5e0ff */
[----:B------:R-:W-:Y:S02]  /*5990*/  SEL R80, RZ, 0x1, P1 ;  /* 0x00000001ff507807 */ /* 0x000fe40000800000 */
        /* <DEDUP_REMOVED lines=15> */
[----:B------:R-:W-:-:S03]  /*5a90*/  ISETP.GE.U32.AND.EX P6, PT, R82, R81, PT, P6 ;  /* 0x000000515200720c */ /* 0x000fc60003fc6160 */
        /* <DEDUP_REMOVED lines=51> */
.L_x_280:
        /* <DEDUP_REMOVED lines=21> */
.L_x_281:
[----:B------:R-:W-:Y:S01]  /*5f20*/  CS2R R82, SRZ ;  /* 0x0000000000527805 */ /* 0x000fe2000001ff00 */
[-C--:B------:R-:W-:Y:S01]  /*5f30*/  IMAD.WIDE.U32 R88, R25, R74.reuse, RZ ;  /* 0x0000004a19587225 */ /* 0x080fe200078e00ff */
[----:B------:R-:W-:Y:S02]  /*5f40*/  CS2R R98, SRZ ;  /* 0x0000000000627805 */ /* 0x000fe4000001ff00 */
[----:B------:R-:W-:Y:S02]  /*5f50*/  CS2R R80, SRZ ;  /* 0x0000000000507805 */ /* 0x000fe4000001ff00 */
[----:B------:R-:W-:Y:S01]  /*5f60*/  CS2R R100, SRZ ;  /* 0x0000000000647805 */ /* 0x000fe2000001ff00 */
[----:B------:R-:W-:-:S04]  /*5f70*/  IMAD.WIDE.U32 R78, R27, R74, RZ ;  /* 0x0000004a1b4e7225 */ /* 0x000fc800078e00ff */
[----:B------:R-:W-:-:S04]  /*5f80*/  IMAD.WIDE.U32 R76, R25, R75, RZ ;  /* 0x0000004b194c7225 */ /* 0x000fc800078e00ff */
[----:B------:R-:W-:Y:S02]  /*5f90*/  IMAD.IADD R43, R89, 0x1, R82 ;  /* 0x00000001592b7824 */ /* 0x000fe400078e0252 */
[----:B------:R-:W-:Y:S02]  /*5fa0*/  IMAD.IADD R72, R79, 0x1, R83 ;  /* 0x000000014f487824 */ /* 0x000fe400078e0253 */
[----:B------:R-:W-:Y:S01]  /*5fb0*/  IMAD.MOV.U32 R73, RZ, RZ, RZ ;  /* 0x000000ffff497224 */ /* 0x000fe200078e00ff */
[----:B------:R-:W-:Y:S01]  /*5fc0*/  IADD3 R43, P0, P3, R76, R43, R78 ;  /* 0x0000002b4c2b7210 */ /* 0x000fe20007b1e04e */
[----:B------:R-:W-:-:S04]  /*5fd0*/  IMAD.WIDE.U32 R86, R21, R74, RZ ;  /* 0x0000004a15567225 */ /* 0x000fc800078e00ff */
[----:B------:R-:W-:Y:S01]  /*5fe0*/  IMAD.IADD R113, R82, 0x1, R77 ;  /* 0x0000000152717824 */ /* 0x000fe200078e024d */
[----:B------:R-:W-:Y:S01]  /*5ff0*/  IADD3.X R77, PT, PT, RZ, RZ, RZ, P0, P3 ;  /* 0x000000ffff4d7210 */ /* 0x000fe200007e64ff */
[----:B------:R-:W-:-:S04]  /*6000*/  IMAD.WIDE.U32 R72, R75, R27, R72 ;  /* 0x0000001b4b487225 */ /* 0x000fc800078e0048 */
[----:B------:R-:W-:Y:S01]  /*6010*/  IMAD.WIDE.U32 R94, R22, R74, RZ ;  /* 0x0000004a165e7225 */ /* 0x000fe200078e00ff */
[----:B------:R-:W-:-:S03]  /*6020*/  IADD3 R113, P0, P3, R77, R72, R113 ;  /* 0x000000484d717210 */ /* 0x000fc60007b1e071 */
        /* <DEDUP_REMOVED lines=9> */
[----:B------:R-:W-:Y:S01]  /*60c0*/  IMAD.MOV.U32 R77, RZ, RZ, RZ ;  /* 0x000000ffff4d7224 */ /* 0x000fe200078e00ff */
[----:B------:R-:W-:Y:S01]  /*60d0*/  IADD3 R89, P4, P5, R92, R89, R78 ;  /* 0x000000595c597210 */ /* 0x000fe20007d9e04e */
[----:B------:R-:W-:-:S03]  /*60e0*/  IMAD.WIDE.U32 R70, R24, R96, RZ ;  /* 0x0000006018467225 */ /* 0x000fc600078e00ff */
[----:B------:R-:W-:Y:S01]  /*60f0*/  P2R R95, PR, RZ, 0x10 ;  /* 0x00000010ff5f7803 */ /* 0x000fe20000000000 */
[----:B------:R-:W-:Y:S01]  /*6100*/  IMAD.IADD R85, R98, 0x1, R85 ;  /* 0x0000000162557824 */ /* 0x000fe200078e0255 */
[----:B------:R-:W-:Y:S01]  /*6110*/  P2R R92, PR, RZ, 0x20 ;  /* 0x00000020ff5c7803 */ /* 0x000fe20000000000 */
        /* <DEDUP_REMOVED lines=14> */
[----:B------:R-:W-:-:S04]  /*6200*/  IMAD.WIDE.U32 R84, R19, R74, RZ ;  /* 0x0000004a13547225 */ /* 0x000fc800078e00ff */
[----:B------:R-:W-:Y:S02]  /*6210*/  IMAD.IADD R90, R79, 0x1, R80 ;  /* 0x000000014f5a7824 */ /* 0x000fe400078e0250 */
[----:B------:R-:W-:Y:S02]  /*6220*/  IMAD.IADD R76, R73, 0x1, R100 ;  /* 0x00000001494c7824 */ /* 0x000fe400078e0264 */
[----:B------:R-:W-:Y:S02]  /*6230*/  IMAD.MOV.U32 R91, RZ, RZ, RZ ;  /* 0x000000ffff5b7224 */ /* 0x000fe400078e00ff */
[----:B------:R-:W-:Y:S02]  /*6240*/  IMAD.MOV.U32 R77, RZ, RZ, RZ ;  /* 0x000000ffff4d7224 */ /* 0x000fe400078e00ff */
[----:B------:R-:W-:-:S04]  /*6250*/  IMAD.WIDE.U32 R78, R19, R75, RZ ;  /* 0x0000004b134e7225 */ /* 0x000fc800078e00ff */
[----:B------:R-:W-:Y:S01]  /*6260*/  IMAD.IADD R73, R85, 0x1, R101 ;  /* 0x0000000155497824 */ /* 0x000fe200078e0265 */
[----:B------:R-:W-:Y:S01]  /*6270*/  IADD3.X R85, PT, PT, RZ, R71, RZ, P1, P2 ;  /* 0x00000047ff557210 */ /* 0x000fe20000fe44ff */
[----:B------:R-:W-:-:S03]  /*6280*/  IMAD.WIDE.U32 R90, R75, R24, R90 ;  /* 0x000000184b5a7225 */ /* 0x000fc600078e005a */
[----:B------:R-:W-:Y:S01]  /*6290*/  IADD3 R78, P3, P0, R78, R73, R72 ;  /* 0x000000494e4e7210 */ /* 0x000fe2000787e048 */
[----:B------:R-:W-:-:S04]  /*62a0*/  IMAD.WIDE.U32 R76, R75, R20, R76 ;  /* 0x000000144b4c7225 */ /* 0x000fc800078e004c */
[----:B------:R-:W-:-:S04]  /*62b0*/  IMAD.WIDE.U32 R74, R22, R96, RZ ;  /* 0x00000060164a7225 */ /* 0x000fc800078e00ff */
[----:B------:R-:W-:Y:S01]  /*62c0*/  IMAD.IADD R73, R81, 0x1, R75 ;  /* 0x0000000151497824 */ /* 0x000fe200078e024b */
[----:B------:R-:W-:Y:S01]  /*62d0*/  P2R R75, PR, RZ, 0x8 ;  /* 0x00000008ff4b7803 */ /* 0x000fe20000000000 */
[----:B------:R-:W-:-:S03]  /*62e0*/  IMAD.WIDE.U32 R122, R27, R96, RZ ;  /* 0x000000601b7a7225 */ /* 0x000fc600078e00ff */
[----:B------:R-:W-:Y:S01]  /*62f0*/  IADD3 R116, P1, P2, R116, R73, R70 ;  /* 0x0000004974747210 */ /* 0x000fe20007a3e046 */
[----:B------:R-:W-:-:S04]  /*6300*/  IMAD.WIDE.U32 R72, R25, R96, RZ ;  /* 0x0000006019487225 */ /* 0x000fc800078e00ff */
[----:B------:R-:W-:Y:S02]  /*6310*/  IMAD.IADD R71, R82, 0x1, R73 ;  /* 0x0000000152477824 */ /* 0x000fe400078e0249 */
[----:B------:R-:W-:-:S04]  /*6320*/  IMAD.WIDE.U32 R120, R25, R97, RZ ;  /* 0x0000006119787225 */ /* 0x000fc800078e00ff */
[----:B------:R-:W-:Y:S01]  /*6330*/  IMAD.IADD R70, R83, 0x1, R123 ;  /* 0x0000000153467824 */ /* 0x000fe200078e027b */
[----:B------:R-:W-:Y:S01]  /*6340*/  IADD3 R115, P3, P4, R120, R71, R122 ;  /* 0x0000004778737210 */ /* 0x000fe20007c7e07a */
[----:B------:R-:W-:Y:S02]  /*6350*/  IMAD.MOV.U32 R71, RZ, RZ, RZ ;  /* 0x000000ffff477224 */ /* 0x000fe400078e00ff */
[----:B------:R-:W-:Y:S02]  /*6360*/  IMAD.IADD R73, R82, 0x1, R121 ;  /* 0x0000000152497824 */ /* 0x000fe400078e0279 */
[----:B------:R-:W-:-:S04]  /*6370*/  IMAD.WIDE.U32 R120, R97, R27, R70 ;  /* 0x0000001b61787225 */ /* 0x000fc800078e0046 */
[----:B------:R-:W-:Y:S01]  /*6380*/  IMAD.IADD R70, R83, 0x1, R121 ;  /* 0x0000000153467824 */ /* 0x000fe200078e0279 */
[----:B------:R-:W-:Y:S01]  /*6390*/  IADD3 R73, P5, P6, R112, R120, R73 ;  /* 0x0000007870497210 */ /* 0x000fe20007ebe049 */
[----:B------:R-:W-:-:S03]  /*63a0*/  IMAD.IADD R79, R101, 0x1, R79 ;  /* 0x00000001654f7824 */ /* 0x000fc600078e024f */
[----:B------:R-:W-:Y:S02]  /*63b0*/  IADD3.X R70, PT, PT, R85, R70, RZ, P5, P6 ;  /* 0x0000004655467210 */ /* 0x000fe40002fec4ff */
[----:B------:R-:W-:Y:S02]  /*63c0*/  ISETP.NE.AND P6, PT, R75, RZ, PT ;  /* 0x000000ff4b00720c */ /* 0x000fe40003fc5270 */
[----:B------:R-:W-:Y:S02]  /*63d0*/  ISETP.NE.AND P5, PT, R92, RZ, PT ;  /* 0x000000ff5c00720c */ /* 0x000fe40003fa5270 */
[----:B------:R-:W-:Y:S02]  /*63e0*/  IADD3.X R71, PT, PT, RZ, RZ, RZ, P6, P0 ;  /* 0x000000ffff477210 */ /* 0x000fe400037e04ff */
[----:B------:R-:W-:Y:S02]  /*63f0*/  IADD3 R75, P0, PT, R88, R74, RZ ;  /* 0x0000004a584b7210 */ /* 0x000fe40007f1e0ff */
[----:B------:R-:W-:Y:S01]  /*6400*/  ISETP.NE.AND P6, PT, R95, RZ, PT ;  /* 0x000000ff5f00720c */ /* 0x000fe20003fc5270 */
[----:B------:R-:W-:Y:S01]  /*6410*/  IMAD.IADD R95, R100, 0x1, R77 ;  /* 0x00000001645f7824 */ /* 0x000fe200078e024d */
[----:B------:R-:W-:Y:S01]  /*6420*/  IADD3.X R92, PT, PT, RZ, RZ, RZ, P3, P4 ;  /* 0x000000ffff5c7210 */ /* 0x000fe20001fe84ff */
[----:B------:R-:W-:Y:S01]  /*6430*/  IMAD.X R116, R116, 0x1, R43, P0 ;  /* 0x0000000174747824 */ /* 0x000fe200000e062b */
[----:B------:R-:W-:-:S02]  /*6440*/  ISETP.GE.U32.AND P0, PT, R75, R88, PT ;  /* 0x000000584b00720c */ /* 0x000fc40003f06070 */
[----:B------:R-:W-:Y:S02]  /*6450*/  IADD3 R71, P3, P4, R71, R76, R79 ;  /* 0x0000004c47477210 */ /* 0x000fe40007c7e04f */
[----:B------:R-:W-:Y:S02]  /*6460*/  ISETP.GE.U32.AND.EX P0, PT, R116, R43, PT, P0 ;  /* 0x0000002b7400720c */ /* 0x000fe40003f06100 */
[----:B------:R-:W-:Y:S02]  /*6470*/  IADD3.X R95, PT, PT, RZ, R95, RZ, P3, P4 ;  /* 0x0000005fff5f7210 */ /* 0x000fe40001fe84ff */
        /* <DEDUP_REMOVED lines=17> */
[----:B------:R-:W-:Y:S02]  /*6590*/  IADD3.X R70, PT, PT, RZ, R70, RZ, P0, P3 ;  /* 0x00000046ff467210 */ /* 0x000fe400007e64ff */
[----:B------:R-:W-:Y:S02]  /*65a0*/  IADD3 R85, P0, PT, R79, R84, RZ ;  /* 0x000000544f557210 */ /* 0x000fe40007f1e0ff */
[----:B------:R-:W-:Y:S01]  /*65b0*/  IADD3 R72, P4, P3, R72, R77, R86 ;  /* 0x0000004d48487210 */ /* 0x000fe20007b9e056 */
[----:B------:R-:W-:Y:S02]  /*65c0*/  IMAD.IADD R86, R99, 0x1, R87 ;  /* 0x0000000163567824 */ /* 0x000fe400078e0257 */
[----:B------:R-:W-:Y:S01]  /*65d0*/  IMAD.X R77, RZ, RZ, R78, P0 ;  /* 0x000000ffff4d7224 */ /* 0x000fe200000e064e */
[----:B------:R-:W-:Y:S01]  /*65e0*/  IADD3 R88, P0, PT, R85, R76, RZ ;  /* 0x0000004c55587210 */ /* 0x000fe20007f1e0ff */
[----:B------:R-:W-:-:S04]  /*65f0*/  IMAD.MOV.U32 R87, RZ, RZ, RZ ;  /* 0x000000ffff577224 */ /* 0x000fc800078e00ff */
[----:B------:R-:W-:Y:S01]  /*6600*/  IMAD.X R79, R77, 0x1, R72, P0 ;  /* 0x000000014d4f7824 */ /* 0x000fe200000e0648 */
[----:B------:R-:W-:Y:S01]  /*6610*/  ISETP.GT.U32.AND P0, PT, R84, R85, PT ;  /* 0x000000555400720c */ /* 0x000fe20003f04070 */
[----:B------:R-:W-:Y:S01]  /*6620*/  IMAD.WIDE.U32 R86, R97, R23, R86 ;  /* 0x0000001761567225 */ /* 0x000fe200078e0056 */
[----:B------:R-:W-:Y:S02]  /*6630*/  IADD3.X R97, PT, PT, RZ, RZ, RZ, P4, P3 ;  /* 0x000000ffff617210 */ /* 0x000fe400027e64ff */
[----:B------:R-:W-:Y:S01]  /*6640*/  ISETP.GT.U32.AND.EX P0, PT, R78, R77, PT, P0 ;  /* 0x0000004d4e00720c */ /* 0x000fe20003f04100 */
[----:B------:R-:W-:-:S03]  /*6650*/  IMAD.IADD R72, R98, 0x1, R73 ;  /* 0x0000000162487824 */ /* 0x000fc600078e0249 */
[----:B------:R-:W-:Y:S02]  /*6660*/  SEL R85, R84, R85, P0 ;  /* 0x0000005554557207 */ /* 0x000fe40000000000 */
[----:B------:R-:W-:Y:S01]  /*6670*/  IADD3 R84, P3, P4, R71, R86, R72 ;  /* 0x0000005647547210 */ /* 0x000fe20007c7e048 */
[----:B------:R-:W-:Y:S01]  /*6680*/  IMAD.IADD R86, R99, 0x1, R87 ;  /* 0x0000000163567824 */ /* 0x000fe200078e0257 */
[----:B------:R-:W-:Y:S01]  /*6690*/  SEL R78, R78, R77, P0 ;  /* 0x0000004d4e4e7207 */ /* 0x000fe20000000000 */
[----:B------:R-:W-:Y:S01]  /*66a0*/  IMAD.WIDE.U32 R76, R22, R102, RZ ;  /* 0x00000066164c7225 */ /* 0x000fe200078e00ff */
[----:B------:R-:W-:Y:S02]  /*66b0*/  ISETP.GT.U32.AND P0, PT, R85, R88, PT ;  /* 0x000000585500720c */ /* 0x000fe40003f04070 */
[----:B------:R-:W-:Y:S01]  /*66c0*/  IADD3.X R115, PT, PT, R95, R86, RZ, P3, P4 ;  /* 0x000000565f737210 */ /* 0x000fe20001fe84ff */
[----:B------:R-:W-:Y:S01]  /*66d0*/  IMAD.WIDE.U32 R86, R24, R102, RZ ;  /* 0x0000006618567225 */ /* 0x000fe200078e00ff */
[----:B------:R-:W-:-:S02]  /*66e0*/  ISETP.GT.U32.AND.EX P0, PT, R78, R79, PT, P0 ;  /* 0x0000004f4e00720c */ /* 0x000fc40003f04100 */
[----:B------:R-:W-:Y:S01]  /*66f0*/  IADD3.X R78, PT, PT, RZ, RZ, RZ, P6, P5 ;  /* 0x000000ffff4e7210 */ /* 0x000fe200037ea4ff */
[----:B------:R-:W-:Y:S01]  /*6700*/  IMAD.WIDE.U32 R72, R22, R103, RZ ;  /* 0x0000006716487225 */ /* 0x000fe200078e00ff */
[----:B------:R-:W-:Y:S02]  /*6710*/  SEL R71, RZ, 0x1, !P0 ;  /* 0x00000001ff477807 */ /* 0x000fe40004000000 */
[----:B------:R-:W-:Y:S01]  /*6720*/  IADD3 R112, P0, PT, R43, R76, RZ ;  /* 0x0000004c2b707210 */ /* 0x000fe20007f1e0ff */
[----:B------:R-:W-:Y:S01]  /*6730*/  IMAD.IADD R95, R81, 0x1, R77 ;  /* 0x00000001515f7824 */ /* 0x000fe200078e024d */
[----:B------:R-:W-:Y:S01]  /*6740*/  IADD3 R97, P6, P5, R71, R84, R97 ;  /* 0x0000005447617210 */ /* 0x000fe20007dde061 */
[----:B------:R-:W-:Y:S02]  /*6750*/  IMAD.IADD R85, R81, 0x1, R93 ;  /* 0x0000000151557824 */ /* 0x000fe400078e025d */
[----:B------:R-:W-:Y:S01]  /*6760*/  IMAD.WIDE.U32 R76, R25, R102, RZ ;  /* 0x00000066194c7225 */ /* 0x000fe200078e00ff */
[----:B------:R-:W-:-:S02]  /*6770*/  IADD3 R95, P4, P3, R72, R95, R86 ;  /* 0x0000005f485f7210 */ /* 0x000fc40007b9e056 */
[----:B------:R-:W-:Y:S01]  /*6780*/  IADD3.X R115, PT, PT, RZ, R115, RZ, P6, P5 ;  /* 0x00000073ff737210 */ /* 0x000fe200037ea4ff */
[----:B------:R-:W-:Y:S02]  /*6790*/  IMAD.IADD R86, R80, 0x1, R87 ;  /* 0x0000000150567824 */ /* 0x000fe400078e0257 */
[----:B------:R-:W-:Y:S02]  /*67a0*/  IMAD.MOV.U32 R87, RZ, RZ, RZ ;  /* 0x000000ffff577224 */ /* 0x000fe400078e00ff */
[----:B------:R-:W-:Y:S01]  /*67b0*/  IMAD.X R95, R95, 0x1, R120, P0 ;  /* 0x000000015f5f7824 */ /* 0x000fe200000e0678 */
[----:B------:R-:W-:Y:S01]  /*67c0*/  ISETP.GE.U32.AND P0, PT, R112, R43, PT ;  /* 0x0000002b7000720c */ /* 0x000fe20003f06070 */
[----:B------:R-:W-:-:S03]  /*67d0*/  IMAD.WIDE.U32 R86, R103, R24, R86 ;  /* 0x0000001867567225 */ /* 0x000fc600078e0056 */
[----:B------:R-:W-:Y:S01]  /*67e0*/  ISETP.GE.U32.AND.EX P0, PT, R95, R120, PT, P0 ;  /* 0x000000785f00720c */ /* 0x000fe20003f06100 */
[----:B------:R-:W-:Y:S02]  /*67f0*/  IMAD.IADD R72, R81, 0x1, R73 ;  /* 0x0000000151487824 */ /* 0x000fe400078e0249 */
[----:B------:R-:W-:Y:S01]  /*6800*/  IMAD.IADD R87, R80, 0x1, R87 ;  /* 0x0000000150577824 */ /* 0x000fe200078e0257 */
[----:B------:R-:W-:Y:S02]  /*6810*/  SEL R93, RZ, 0x1, P0 ;  /* 0x00000001ff5d7807 */ /* 0x000fe40000000000 */
[----:B------:R-:W-:Y:S01]  /*6820*/  IADD3 R86, P5, P6, R117, R86, R72 ;  /* 0x0000005675567210 */ /* 0x000fe20007ebe048 */
[----:B------:R-:W-:-:S03]  /*6830*/  IMAD.WIDE.U32 R72, R27, R102, RZ ;  /* 0x000000661b487225 */ /* 0x000fc600078e00ff */
[----:B------:R-:W-:Y:S01]  /*6840*/  IADD3.X R87, PT, PT, R70, R87, RZ, P5, P6 ;  /* 0x0000005746577210 */ /* 0x000fe20002fec4ff */
[----:B------:R-:W-:-:S04]  /*6850*/  IMAD.WIDE.U32 R70, R25, R103, RZ ;  /* 0x0000006719467225 */ /* 0x000fc800078e00ff */
[----:B------:R-:W-:Y:S01]  /*6860*/  IMAD.IADD R117, R82, 0x1, R77 ;  /* 0x0000000152757824 */ /* 0x000fe200078e024d */
[----:B------:R-:W-:-:S04]  /*6870*/  IADD3 R77, P0, PT, R93, R88, RZ ;  /* 0x000000585d4d7210 */ /* 0x000fc80007f1e0ff */
        /* <DEDUP_REMOVED lines=8> */
[CC--:B------:R-:W-:Y:S01]  /*6900*/  ISETP.GT.U32.AND.EX P0, PT, R79.reuse, R70.reuse, PT, P0 ;  /* 0x000000464f00720c */ /* 0x0c0fe20003f04100 */
[----:B------:R-:W-:Y:S01]  /*6910*/  IMAD.IADD R76, R82, 0x1, R71 ;  /* 0x00000001524c7824 */ /* 0x000fe200078e0247 */
[----:B------:R-:W-:Y:S02]  /*6920*/  IADD3.X R71, PT, PT, RZ, RZ, RZ, P5, P6 ;  /* 0x000000ffff477210 */ /* 0x000fe40002fec4ff */
[----:B------:R-:W-:Y:S02]  /*6930*/  SEL R88, R88, R77, P0 ;  /* 0x0000004d58587207 */ /* 0x000fe40000000000 */
[----:B------:R-:W-:Y:S01]  /*6940*/  SEL R79, R79, R70, P0 ;  /* 0x000000464f4f7207 */ /* 0x000fe20000000000 */
[----:B------:R-:W-:Y:S01]  /*6950*/  IMAD.IADD R70, R83, 0x1, R73 ;  /* 0x0000000153467824 */ /* 0x000fe200078e0249 */
[----:B------:R-:W-:Y:S02]  /*6960*/  ISETP.GT.U32.AND P0, PT, R88, R43, PT ;  /* 0x0000002b5800720c */ /* 0x000fe40003f04070 */
[----:B------:R-:W-:Y:S01]  /*6970*/  IADD3 R97, P5, P6, R97, R72, R76 ;  /* 0x0000004861617210 */ /* 0x000fe20007ebe04c */
[----:B------:R-:W-:Y:S01]  /*6980*/  IMAD.WIDE.U32 R76, R24, R118, RZ ;  /* 0x00000076184c7225 */ /* 0x000fe200078e00ff */
[----:B------:R-:W-:-:S02]  /*6990*/  ISETP.GT.U32.AND.EX P0, PT, R79, R92, PT, P0 ;  /* 0x0000005c4f00720c */ /* 0x000fc40003f04100 */
[----:B------:R-:W-:Y:S01]  /*69a0*/  IADD3.X R115, PT, PT, R115, R70, RZ, P5, P6 ;  /* 0x0000004673737210 */ /* 0x000fe20002fec4ff */
[----:B------:R-:W-:Y:S01]  /*69b0*/  IMAD R72, R89, R50, RZ ;  /* 0x0000003259487224 */ /* 0x000fe200078e02ff */
[----:B------:R-:W-:Y:S01]  /*69c0*/  IADD3 R88, P5, P6, R78, R90, R85 ;  /* 0x0000005a4e587210 */ /* 0x000fe20007ebe055 */
[C---:B------:R-:W-:Y:S01]  /*69d0*/  IMAD.IADD R90, R80.reuse, 0x1, R91 ;  /* 0x00000001505a7824 */ /* 0x040fe200078e025b */
[----:B------:R-:W-:Y:S01]  /*69e0*/  SEL R78, RZ, 0x1, !P0 ;  /* 0x00000001ff4e7807 */ /* 0x000fe20004000000 */
[----:B------:R-:W-:Y:S02]  /*69f0*/  IMAD.IADD R96, R80, 0x1, R77 ;  /* 0x0000000150607824 */ /* 0x000fe400078e024d */
[----:B------:R-:W-:Y:S01]  /*6a00*/  IMAD R77, R94, R51, R72 ;  /* 0x000000335e4d7224 */ /* 0x000fe200078e0248 */
[----:B------:R-:W-:Y:S01]  /*6a10*/  IADD3.X R90, PT, PT, RZ, R90, RZ, P5, P6 ;  /* 0x0000005aff5a7210 */ /* 0x000fe20002fec4ff */
[----:B------:R-:W-:Y:S01]  /*6a20*/  IMAD.WIDE.U32 R72, R22, R119, RZ ;  /* 0x0000007716487225 */ /* 0x000fe200078e00ff */
[----:B------:R-:W-:-:S03]  /*6a30*/  IADD3 R78, P5, P6, R78, R97, R71 ;  /* 0x000000614e4e7210 */ /* 0x000fc60007ebe047 */
[----:B------:R-:W-:-:S04]  /*6a40*/  IMAD.WIDE.U32 R70, R94, R50, RZ ;  /* 0x000000325e467225 */ /* 0x000fc800078e00ff */
[----:B------:R-:W-:Y:S02]  /*6a50*/  IMAD.IADD R71, R71, 0x1, R77 ;  /* 0x0000000147477824 */ /* 0x000fe400078e024d */
[----:B------:R-:W-:Y:S02]  /*6a60*/  IMAD.MOV.U32 R97, RZ, RZ, RZ ;  /* 0x000000ffff617224 */ /* 0x000fe400078e00ff */
[----:B------:R-:W-:-:S04]  /*6a70*/  IMAD.WIDE.U32 R102, R71, R48, RZ ;  /* 0x0000003047667225 */ /* 0x000fc800078e00ff */
[----:B------:R-:W-:-:S04]  /*6a80*/  IMAD.WIDE.U32 R96, R119, R24, R96 ;  /* 0x0000001877607225 */ /* 0x000fc800078e0060 */
[----:B------:R-:W-:Y:S01]  /*6a90*/  IMAD.IADD R91, R81, 0x1, R73 ;  /* 0x00000001515b7824 */ /* 0x000fe200078e0249 */
[----:B------:R-:W-:Y:S01]  /*6aa0*/  IADD3.X R73, PT, PT, RZ, RZ, RZ, P1, P2 ;  /* 0x000000ffff497210 */ /* 0x000fe20000fe44ff */
[----:B------:R-:W-:-:S03]  /*6ab0*/  IMAD.WIDE.U32 R102, P0, R70, R49, R102 ;  /* 0x0000003146667225 */ /* 0x000fc60007800066 */
[----:B------:R-:W-:Y:S01]  /*6ac0*/  IADD3 R91, P2, P1, R78, R96, R91 ;  /* 0x000000604e5b7210 */ /* 0x000fe2000795e05b */
[----:B------:R-:W-:-:S04]  /*6ad0*/  IMAD.WIDE.U32 R84, R70, R48, RZ ;  /* 0x0000003046547225 */ /* 0x000fc800078e00ff */
[----:B------:R-:W-:Y:S01]  /*6ae0*/  IMAD.X R79, RZ, RZ, RZ, P0 ;  /* 0x000000ffff4f7224 */ /* 0x000fe200000e06ff */
[----:B------:R-:W-:Y:S01]  /*6af0*/  IADD3 R96, P0, PT, R85, R102, RZ ;  /* 0x0000006655607210 */ /* 0x000fe20007f1e0ff */
[----:B------:R-:W-:Y:S02]  /*6b00*/  IMAD.MOV.U32 R78, RZ, RZ, R103 ;  /* 0x000000ffff4e7224 */ /* 0x000fe400078e0067 */
[----:B------:R-:W-:-:S04]  /*6b10*/  IMAD.WIDE.U32 R102, R71, R46, RZ ;  /* 0x0000002e47667225 */ /* 0x000fc800078e00ff */
[----:B------:R-:W-:Y:S01]  /*6b20*/  IMAD.WIDE.U32.X R78, R71, R49, R78, P0 ;  /* 0x00000031474e7225 */ /* 0x000fe200000e044e */
[----:B------:R-:W-:Y:S02]  /*6b30*/  IADD3 RZ, P0, PT, R94, R84, RZ ;  /* 0x000000545eff7210 */ /* 0x000fe40007f1e0ff */
[----:B------:R-:W-:Y:S02]  /*6b40*/  IADD3.X R84, PT, PT, RZ, R115, RZ, P5, P6 ;  /* 0x00000073ff547210 */ /* 0x000fe40002fec4ff */
[----:B------:R-:W-:Y:S01]  /*6b50*/  IADD3.X RZ, P0, PT, R89, R96, RZ, P0, !PT ;  /* 0x0000006059ff7210 */ /* 0x000fe2000071e4ff */
[----:B------:R-:W-:Y:S01]  /*6b60*/  IMAD.IADD R89, R80, 0x1, R97 ;  /* 0x0000000150597824 */ /* 0x000fe200078e0261 */
[----:B------:R-:W-:Y:S01]  /*6b70*/  IADD3 R113, P6, P5, R74, R113, R73 ;  /* 0x000000714a717210 */ /* 0x000fe20007dde049 */
[----:B------:R-:W-:Y:S01]  /*6b80*/  IMAD.WIDE.U32 R96, R71, R44, RZ ;  /* 0x0000002c47607225 */ /* 0x000fe200078e00ff */
[----:B------:R-:W-:Y:S02]  /*6b90*/  IADD3.X R74, P0, PT, RZ, R78, RZ, P0, !PT ;  /* 0x0000004eff4a7210 */ /* 0x000fe4000071e4ff */
[----:B------:R-:W-:Y:S01]  /*6ba0*/  IADD3.X R89, PT, PT, R84, R89, RZ, P2, P1 ;  /* 0x0000005954597210 */ /* 0x000fe200017e24ff */
[----:B------:R-:W-:Y:S01]  /*6bb0*/  IMAD.WIDE.U32 R102, P2, R70, R47, R102 ;  /* 0x0000002f46667225 */ /* 0x000fe20007840066 */
[----:B------:R-:W-:-:S02]  /*6bc0*/  IADD3 R73, P1, PT, R74, R75, RZ ;  /* 0x0000004b4a497210 */ /* 0x000fc40007f3e0ff */
[----:B------:R-:W-:Y:S01]  /*6bd0*/  IADD3.X R114, PT, PT, RZ, R114, RZ, P6, P5 ;  /* 0x00000072ff727210 */ /* 0x000fe200037ea4ff */
        /* <DEDUP_REMOVED lines=9> */
[----:B------:R-:W-:Y:S02]  /*6c70*/  IMAD.IADD R75, R81, 0x1, R75 ;  /* 0x00000001514b7824 */ /* 0x000fe400078e024b */
[----:B------:R-:W-:-:S03]  /*6c80*/  IMAD.WIDE.U32.X R78, R71, R47, R78, P2 ;  /* 0x0000002f474e7225 */ /* 0x000fc600010e044e */
[----:B------:R-:W-:Y:S01]  /*6c90*/  IADD3 R75, P5, P6, R72, R75, R76 ;  /* 0x0000004b484b7210 */ /* 0x000fe20007ebe04c */
[----:B------:R-:W-:Y:S01]  /*6ca0*/  IMAD.WIDE.U32 R96, P2, R70, R45, R96 ;  /* 0x0000002d46607225 */ /* 0x000fe20007840060 */
[----:B------:R-:W-:-:S03]  /*6cb0*/  IADD3.X R77, P0, P1, R78, RZ, RZ, P0, P1 ;  /* 0x000000ff4e4d7210 */ /* 0x000fc600001024ff */
[----:B------:R-:W-:Y:S01]  /*6cc0*/  IMAD.WIDE.U32 R72, R70, R44, RZ ;  /* 0x0000002c46487225 */ /* 0x000fe200078e00ff */
[----:B------:R-:W-:Y:S02]  /*6cd0*/  IADD3.X R78, PT, PT, R79, RZ, RZ, P0, P1 ;  /* 0x000000ff4f4e7210 */ /* 0x000fe400007e24ff */
[----:B------:R-:W-:Y:S01]  /*6ce0*/  IADD3 R79, P0, PT, R77, R112, RZ ;  /* 0x000000704d4f7210 */ /* 0x000fe20007f1e0ff */
[----:B------:R-:W-:Y:S01]  /*6cf0*/  IMAD.X R103, RZ, RZ, RZ, P2 ;  /* 0x000000ffff677224 */ /* 0x000fe200010e06ff */
[----:B------:R-:W-:Y:S01]  /*6d00*/  IADD3 R115, P2, PT, R73, R96, RZ ;  /* 0x0000006049737210 */ /* 0x000fe20007f5e0ff */
[----:B------:R-:W-:Y:S01]  /*6d10*/  IMAD.WIDE.U32 R76, R71, R66, RZ ;  /* 0x00000042474c7225 */ /* 0x000fe200078e00ff */
[----:B------:R-:W-:Y:S02]  /*6d20*/  IADD3 R94, P1, PT, R79, R72, RZ ;  /* 0x000000484f5e7210 */ /* 0x000fe40007f3e0ff */
[----:B------:R-:W-:Y:S01]  /*6d30*/  IADD3.X R96, P0, PT, R78, R95, RZ, P0, !PT ;  /* 0x0000005f4e607210 */ /* 0x000fe2000071e4ff */
[----:B------:R-:W-:-:S02]  /*6d40*/  IMAD.MOV.U32 R102, RZ, RZ, R97 ;  /* 0x000000ffff667224 */ /* 0x000fc400078e0061 */
[----:B------:R-:W-:Y:S01]  /*6d50*/  IMAD.WIDE.U32 R72, R70, R66, RZ ;  /* 0x0000004246487225 */ /* 0x000fe200078e00ff */
[----:B------:R-:W-:-:S03]  /*6d60*/  IADD3.X R96, P1, PT, R96, R115, RZ, P1, !PT ;  /* 0x0000007360607210 */ /* 0x000fc60000f3e4ff */
[----:B------:R-:W-:-:S04]  /*6d70*/  IMAD.WIDE.U32.X R102, R71, R45, R102, P2 ;  /* 0x0000002d47667225 */ /* 0x000fc800010e0466 */
[----:B------:R-:W-:-:S04]  /*6d80*/  IMAD.WIDE.U32 R76, P2, R70, R67, R76 ;  /* 0x00000043464c7225 */ /* 0x000fc8000784004c */
[----:B------:R-:W-:Y:S02]  /*6d90*/  IMAD R70, R85, R50, RZ ;  /* 0x0000003255467224 */ /* 0x000fe400078e02ff */
[----:B------:R-:W-:Y:S01]  /*6da0*/  IMAD.X R117, RZ, RZ, RZ, P2 ;  /* 0x000000ffff757224 */ /* 0x000fe200010e06ff */
[----:B------:R-:W-:Y:S01]  /*6db0*/  IADD3 R95, P2, PT, R73, R76, RZ ;  /* 0x0000004c495f7210 */ /* 0x000fe20007f5e0ff */
[----:B------:R-:W-:Y:S02]  /*6dc0*/  IMAD.MOV.U32 R116, RZ, RZ, R77 ;  /* 0x000000ffff747224 */ /* 0x000fe400078e004d */
[C---:B------:R-:W-:Y:S02]  /*6dd0*/  IMAD R73, R84.reuse, R51, R70 ;  /* 0x0000003354497224 */ /* 0x040fe400078e0246 */
[----:B------:R-:W-:-:S04]  /*6de0*/  IMAD.WIDE.U32 R78, R84, R50, RZ ;  /* 0x00000032544e7225 */ /* 0x000fc800078e00ff */
[----:B------:R-:W-:Y:S01]  /*6df0*/  IMAD.WIDE.U32.X R76, R71, R67, R116, P2 ;  /* 0x00000043474c7225 */ /* 0x000fe200010e0474 */
[----:B------:R-:W-:Y:S02]  /*6e00*/  IADD3.X R71, P0, P2, R102, RZ, RZ, P1, P0 ;  /* 0x000000ff66477210 */ /* 0x000fe40000a004ff */
[----:B------:R-:W-:Y:S01]  /*6e10*/  IADD3 R112, P1, PT, R43, R74, RZ ;  /* 0x0000004a2b707210 */ /* 0x000fe20007f3e0ff */
[----:B------:R-:W-:Y:S01]  /*6e20*/  IMAD.IADD R73, R79, 0x1, R73 ;  /* 0x000000014f497824 */ /* 0x000fe200078e0249 */
[----:B------:R-:W-:Y:S02]  /*6e30*/  IADD3.X R70, PT, PT, R103, RZ, RZ, P0, P2 ;  /* 0x000000ff67467210 */ /* 0x000fe400007e44ff */
[----:B------:R-:W-:Y:S01]  /*6e40*/  IADD3 R71, P0, PT, R71, R112, RZ ;  /* 0x0000007047477210 */ /* 0x000fe20007f1e0ff */
[----:B------:R-:W-:-:S04]  /*6e50*/  IMAD.WIDE.U32 R116, R73, R48, RZ ;  /* 0x0000003049747225 */ /* 0x000fc800078e00ff */
[----:B------:R-:W-:Y:S01]  /*6e60*/  IMAD.X R103, R75, 0x1, R92, P1 ;  /* 0x000000014b677824 */ /* 0x000fe200008e065c */
[----:B------:R-:W-:Y:S01]  /*6e70*/  IADD3 R72, P1, PT, R71, R72, RZ ;  /* 0x0000004847487210 */ /* 0x000fe20007f3e0ff */
[----:B------:R-:W-:-:S03]  /*6e80*/  IMAD.WIDE.U32 R116, P2, R78, R49, R116 ;  /* 0x000000314e747225 */ /* 0x000fc60007840074 */
[----:B------:R-:W-:Y:S01]  /*6e90*/  IADD3.X R70, P0, PT, R70, R103, RZ, P0, !PT ;  /* 0x0000006746467210 */ /* 0x000fe2000071e4ff */
[----:B------:R-:W-:-:S03]  /*6ea0*/  IMAD.WIDE.U32 R74, R78, R48, RZ ;  /* 0x000000304e4a7225 */ /* 0x000fc600078e00ff */
[----:B------:R-:W-:Y:S01]  /*6eb0*/  IADD3.X R95, P1, PT, R70, R95, RZ, P1, !PT ;  /* 0x0000005f465f7210 */ /* 0x000fe20000f3e4ff */
[----:B------:R-:W-:Y:S01]  /*6ec0*/  IMAD.X R71, RZ, RZ, RZ, P2 ;  /* 0x000000ffff477224 */ /* 0x000fe200010e06ff */
[----:B------:R-:W-:Y:S01]  /*6ed0*/  IADD3 R102, P2, PT, R75, R116, RZ ;  /* 0x000000744b667210 */ /* 0x000fe20007f5e0ff */
[----:B------:R-:W-:Y:S01]  /*6ee0*/  IMAD.MOV.U32 R70, RZ, RZ, R117 ;  /* 0x000000ffff467224 */ /* 0x000fe200078e0075 */
[----:B------:R-:W-:Y:S02]  /*6ef0*/  IADD3.X R119, P0, P1, R76, RZ, RZ, P1, P0 ;  /* 0x000000ff4c777210 */ /* 0x000fe400009004ff */
[----:B------:R-:W-:Y:S01]  /*6f00*/  IADD3.X R116, PT, PT, RZ, RZ, RZ, P4, P3 ;  /* 0x000000ffff747210 */ /* 0x000fe200027e64ff */
[----:B------:R-:W-:Y:S01]  /*6f10*/  IMAD.WIDE.U32.X R70, R73, R49, R70, P2 ;  /* 0x0000003149467225 */ /* 0x000fe200010e0446 */
[----:B------:R-:W-:Y:S02]  /*6f20*/  IADD3 RZ, P2, PT, R84, R74, RZ ;  /* 0x0000004a54ff7210 */ /* 0x000fe40007f5e0ff */
[----:B------:R-:W-:Y:S01]  /*6f30*/  IADD3.X R97, PT, PT, R77, RZ, RZ, P0, P1 ;  /* 0x000000ff4d617210 */ /* 0x000fe200007e24ff */
[----:B------:R-:W-:Y:S01]  /*6f40*/  IMAD.WIDE.U32 R74, R73, R46, RZ ;  /* 0x0000002e494a7225 */ /* 0x000fe200078e00ff */
[----:B------:R-:W-:-:S03]  /*6f50*/  IADD3.X RZ, P2, PT, R85, R102, RZ, P2, !PT ;  /* 0x0000006655ff7210 */ /* 0x000fc6000175e4ff */
[----:B------:R-:W-:Y:S01]  /*6f60*/  IMAD.WIDE.U32 R76, R78, R46, RZ ;  /* 0x0000002e4e4c7225 */ /* 0x000fe200078e00ff */
[----:B------:R-:W-:-:S03]  /*6f70*/  IADD3.X R115, P2, PT, RZ, R70, RZ, P2, !PT ;  /* 0x00000046ff737210 */ /* 0x000fc6000175e4ff */
        /* <DEDUP_REMOVED lines=11> */
[----:B------:R-:W-:Y:S01]  /*7030*/  IMAD.WIDE.U32 R74, P2, R78, R45, R74 ;  /* 0x0000002d4e4a7225 */ /* 0x000fe2000784004a */
[----:B------:R-:W-:-:S03]  /*7040*/  IADD3.X R79, P0, P1, R76, RZ, RZ, P0, P1 ;  /* 0x000000ff4c4f7210 */ /* 0x000fc600001024ff */
[----:B------:R-:W-:Y:S01]  /*7050*/  IMAD.WIDE.U32 R70, R78, R44, RZ ;  /* 0x0000002c4e467225 */ /* 0x000fe200078e00ff */
[----:B------:R-:W-:Y:S02]  /*7060*/  IADD3.X R94, PT, PT, R77, RZ, RZ, P0, P1 ;  /* 0x000000ff4d5e7210 */ /* 0x000fe400007e24ff */
[----:B------:R-:W-:Y:S01]  /*7070*/  IADD3 R77, P1, PT, R79, R72, RZ ;  /* 0x000000484f4d7210 */ /* 0x000fe20007f3e0ff */
        /* <DEDUP_REMOVED lines=8> */
[----:B------:R-:W-:-:S04]  /*7100*/  IMAD.WIDE.U32.X R84, R73, R45, R84, P2 ;  /* 0x0000002d49547225 */ /* 0x000fc800010e0454 */
[C---:B------:R-:W-:Y:S02]  /*7110*/  IMAD R77, R115.reuse, R51, R72 ;  /* 0x00000033734d7224 */ /* 0x040fe400078e0248 */
[----:B------:R-:W-:-:S04]  /*7120*/  IMAD.WIDE.U32 R74, R115, R50, RZ ;  /* 0x00000032734a7225 */ /* 0x000fc800078e00ff */
[----:B------:R-:W-:-:S04]  /*7130*/  IMAD.WIDE.U32 R70, P2, R78, R67, R70 ;  /* 0x000000434e467225 */ /* 0x000fc80007840046 */
        /* <DEDUP_REMOVED lines=8> */
[----:B------:R-:W-:Y:S01]  /*71c0*/  IMAD.WIDE.U32 R70, P4, R74, R49, R70 ;  /* 0x000000314a467225 */ /* 0x000fe20007880046 */
[----:B------:R-:W-:Y:S02]  /*71d0*/  IADD3 RZ, P2, PT, R115, R72, RZ ;  /* 0x0000004873ff7210 */ /* 0x000fe40007f5e0ff */
[----:B------:R-:W-:Y:S01]  /*71e0*/  IADD3 R72, P3, PT, R73, R70, RZ ;  /* 0x0000004649487210 */ /* 0x000fe20007f7e0ff */
[----:B------:R-:W-:Y:S01]  /*71f0*/  IMAD.X R73, RZ, RZ, RZ, P4 ;  /* 0x000000ffff497224 */ /* 0x000fe200020e06ff */
[----:B------:R-:W-:Y:S02]  /*7200*/  IADD3 R119, P4, PT, R119, R88, RZ ;  /* 0x0000005877777210 */ /* 0x000fe40007f9e0ff */
        /* <DEDUP_REMOVED lines=8> */
[----:B------:R-:W-:Y:S02]  /*7290*/  IADD3 R78, P0, PT, R71, R78, RZ ;  /* 0x0000004e474e7210 */ /* 0x000fe40007f1e0ff */
[----:B------:R-:W-:Y:S01]  /*72a0*/  IADD3.X R95, P2, PT, RZ, R72, RZ, P2, !PT ;  /* 0x00000048ff5f7210 */ /* 0x000fe2000175e4ff */
[----:B------:R-:W-:Y:S01]  /*72b0*/  IMAD.WIDE.U32 R70, R75, R46, RZ ;  /* 0x0000002e4b467225 */ /* 0x000fe200078e00ff */
[----:B------:R-:W-:Y:S02]  /*72c0*/  IADD3.X R94, P3, PT, R94, R115, RZ, P3, !PT ;  /* 0x000000735e5e7210 */ /* 0x000fe40001f7e4ff */
[----:B------:R-:W-:Y:S01]  /*72d0*/  IADD3 R95, P1, PT, R95, R102, RZ ;  /* 0x000000665f5f7210 */ /* 0x000fe20007f3e0ff */
[----:B------:R-:W-:Y:S01]  /*72e0*/  IMAD.X R117, RZ, RZ, R73, P2 ;  /* 0x000000ffff757224 */ /* 0x000fe200010e0649 */
[----:B------:R-:W-:Y:S01]  /*72f0*/  IADD3.X R79, P0, PT, R94, R79, RZ, P0, !PT ;  /* 0x0000004f5e4f7210 */ /* 0x000fe2000071e4ff */
[----:B------:R-:W-:Y:S01]  /*7300*/  IMAD.WIDE.U32 R72, P4, R74, R47, R70 ;  /* 0x0000002f4a487225 */ /* 0x000fe20007880046 */
[----:B------:R-:W-:-:S02]  /*7310*/  IADD3 R95, P2, PT, R95, R84, RZ ;  /* 0x000000545f5f7210 */ /* 0x000fc40007f5e0ff */
[----:B------:R-:W-:Y:S01]  /*7320*/  IADD3.X R97, P3, P0, R76, RZ, RZ, P0, P3 ;  /* 0x000000ff4c617210 */ /* 0x000fe200000664ff */
[----:B------:R-:W-:Y:S01]  /*7330*/  IMAD.X R71, RZ, RZ, RZ, P4 ;  /* 0x000000ffff477224 */ /* 0x000fe200020e06ff */
[----:B------:R-:W-:Y:S01]  /*7340*/  IADD3 R84, P4, PT, R85, R72, RZ ;  /* 0x0000004855547210 */ /* 0x000fe20007f9e0ff */
[----:B------:R-:W-:Y:S01]  /*7350*/  IMAD.MOV.U32 R70, RZ, RZ, R73 ;  /* 0x000000ffff467224 */ /* 0x000fe200078e0049 */
[----:B------:R-:W-:Y:S01]  /*7360*/  IADD3.X R85, P1, PT, R117, R96, RZ, P1, !PT ;  /* 0x0000006075557210 */ /* 0x000fe20000f3e4ff */
[----:B------:R-:W-:Y:S01]  /*7370*/  IMAD.WIDE.U32 R72, R75, R44, RZ ;  /* 0x0000002c4b487225 */ /* 0x000fe200078e00ff */
[----:B------:R-:W-:Y:S02]  /*7380*/  IADD3.X R96, PT, PT, R77, RZ, RZ, P3, P0 ;  /* 0x000000ff4d607210 */ /* 0x000fe40001fe04ff */
[----:B------:R-:W-:Y:S01]  /*7390*/  IADD3.X R85, P2, PT, R85, R84, RZ, P2, !PT ;  /* 0x0000005455557210 */ /* 0x000fe2000175e4ff */
[----:B------:R-:W-:Y:S01]  /*73a0*/  IMAD.WIDE.U32.X R70, R75, R47, R70, P4 ;  /* 0x0000002f4b467225 */ /* 0x000fe200020e0446 */
[----:B------:R-:W-:-:S03]  /*73b0*/  ISETP.GE.U32.AND P4, PT, R119, R88, PT ;  /* 0x000000587700720c */ /* 0x000fc60003f86070 */
[----:B------:R-:W-:Y:S01]  /*73c0*/  IMAD.WIDE.U32 R72, P3, R74, R45, R72 ;  /* 0x0000002d4a487225 */ /* 0x000fe20007860048 */
[----:B------:R-:W-:Y:S02]  /*73d0*/  ISETP.GE.U32.AND.EX P4, PT, R115, R90, PT, P4 ;  /* 0x0000005a7300720c */ /* 0x000fe40003f86140 */
[----:B------:R-:W-:Y:S01]  /*73e0*/  IADD3.X R115, P1, P0, R70, RZ, RZ, P2, P1 ;  /* 0x000000ff46737210 */ /* 0x000fe200010224ff */
[----:B------:R-:W-:Y:S01]  /*73f0*/  IMAD.WIDE.U32 R76, R74, R44, RZ ;  /* 0x0000002c4a4c7225 */ /* 0x000fe200078e00ff */
[----:B------:R-:W-:Y:S02]  /*7400*/  SEL R90, RZ, 0x1, P4 ;  /* 0x00000001ff5a7807 */ /* 0x000fe40002000000 */
[----:B------:R-:W-:Y:S01]  /*7410*/  IADD3 R115, P2, PT, R115, R78, RZ ;  /* 0x0000004e73737210 */ /* 0x000fe20007f5e0ff */
[----:B------:R-:W-:Y:S01]  /*7420*/  IMAD R78, R85, R50, RZ ;  /* 0x00000032554e7224 */ /* 0x000fe200078e02ff */
[----:B------:R-:W-:Y:S01]  /*7430*/  IADD3.X R70, PT, PT, R71, RZ, RZ, P1, P0 ;  /* 0x000000ff47467210 */ /* 0x000fe20000fe04ff */
[----:B------:R-:W-:Y:S01]  /*7440*/  IMAD.X R71, RZ, RZ, RZ, P3 ;  /* 0x000000ffff477224 */ /* 0x000fe200018e06ff */
[----:B------:R-:W-:-:S02]  /*7450*/  IADD3 R72, P3, PT, R77, R72, RZ ;  /* 0x000000484d487210 */ /* 0x000fc40007f7e0ff */
[----:B------:R-:W-:Y:S01]  /*7460*/  IADD3.X R79, P2, PT, R70, R79, RZ, P2, !PT ;  /* 0x0000004f464f7210 */ /* 0x000fe2000175e4ff */
[----:B------:R-:W-:Y:S01]  /*7470*/  IMAD.MOV.U32 R70, RZ, RZ, R73 ;  /* 0x000000ffff467224 */ /* 0x000fe200078e0049 */
[----:B------:R-:W-:Y:S01]  /*7480*/  IADD3 R84, P1, PT, R115, R76, RZ ;  /* 0x0000004c73547210 */ /* 0x000fe20007f3e0ff */
[----:B------:R-:W-:Y:S01]  /*7490*/  IMAD R115, R95, R51, R78 ;  /* 0x000000335f737224 */ /* 0x000fe200078e024e */
[----:B------:R-:W-:Y:S01]  /*74a0*/  ISETP.GE.U32.AND P0, PT, R112, R43, PT ;  /* 0x0000002b7000720c */ /* 0x000fe20003f06070 */
[----:B------:R-:W-:Y:S01]  /*74b0*/  IMAD.WIDE.U32.X R76, R75, R45, R70, P3 ;  /* 0x0000002d4b4c7225 */ /* 0x000fe200018e0446 */
[----:B------:R-:W-:Y:S02]  /*74c0*/  IADD3.X R43, P1, PT, R79, R72, RZ, P1, !PT ;  /* 0x000000484f2b7210 */ /* 0x000fe40000f3e4ff */
[----:B------:R-:W-:Y:S01]  /*74d0*/  IADD3 R90, P4, PT, R90, R113, RZ ;  /* 0x000000715a5a7210 */ /* 0x000fe20007f9e0ff */
[----:B------:R-:W-:Y:S01]  /*74e0*/  IMAD.WIDE.U32 R72, R75, R66, RZ ;  /* 0x000000424b487225 */ /* 0x000fe200078e00ff */
[----:B------:R-:W-:-:S02]  /*74f0*/  IADD3.X R117, P1, P2, R76, RZ, RZ, P1, P2 ;  /* 0x000000ff4c757210 */ /* 0x000fc40000a244ff */
[----:B------:R-:W-:Y:S01]  /*7500*/  IADD3 R88, P3, PT, R97, R90, RZ ;  /* 0x0000005a61587210 */ /* 0x000fe20007f7e0ff */
[----:B------:R-:W-:Y:S01]  /*7510*/  IMAD.WIDE.U32 R70, R95, R50, RZ ;  /* 0x000000325f467225 */ /* 0x000fe200078e00ff */
[----:B------:R-:W-:Y:S02]  /*7520*/  IADD3.X R94, PT, PT, R77, RZ, RZ, P1, P2 ;  /* 0x000000ff4d5e7210 */ /* 0x000fe40000fe44ff */
[----:B------:R-:W-:Y:S01]  /*7530*/  IADD3 R117, P1, PT, R117, R88, RZ ;  /* 0x0000005875757210 */ /* 0x000fe20007f3e0ff */
[----:B------:R-:W-:Y:S01]  /*7540*/  IMAD.WIDE.U32 R72, P2, R74, R67, R72 ;  /* 0x000000434a487225 */ /* 0x000fe20007840048 */
[----:B------:R-:W-:-:S03]  /*7550*/  ISETP.GE.U32.AND.EX P0, PT, R103, R92, PT, P0 ;  /* 0x0000005c6700720c */ /* 0x000fc60003f06100 */
[----:B------:R-:W-:-:S04]  /*7560*/  IMAD.WIDE.U32 R76, R74, R66, RZ ;  /* 0x000000424a4c7225 */ /* 0x000fc800078e00ff */
[----:B------:R-:W-:Y:S02]  /*7570*/  IMAD.IADD R115, R71, 0x1, R115 ;  /* 0x0000000147737824 */ /* 0x000fe400078e0273 */
[----:B------:R-:W-:Y:S01]  /*7580*/  IMAD.X R97, RZ, RZ, R114, P4 ;  /* 0x000000ffff617224 */ /* 0x000fe200020e0672 */
[----:B------:R-:W-:Y:S01]  /*7590*/  IADD3 R71, P4, PT, R117, R76, RZ ;  /* 0x0000004c75477210 */ /* 0x000fe20007f9e0ff */
[----:B------:R-:W-:Y:S01]  /*75a0*/  IMAD.X R79, RZ, RZ, RZ, P2 ;  /* 0x000000ffff4f7224 */ /* 0x000fe200010e06ff */
[----:B------:R-:W-:Y:S01]  /*75b0*/  IADD3 R102, P2, PT, R77, R72, RZ ;  /* 0x000000484d667210 */ /* 0x000fe20007f5e0ff */
[----:B------:R-:W-:-:S04]  /*75c0*/  IMAD.WIDE.U32 R76, R115, R48, RZ ;  /* 0x00000030734c7225 */ /* 0x000fc800078e00ff */
[----:B------:R-:W-:Y:S02]  /*75d0*/  IMAD.MOV.U32 R78, RZ, RZ, R73 ;  /* 0x000000ffff4e7224 */ /* 0x000fe400078e0049 */
[----:B------:R-:W-:Y:S02]  /*75e0*/  IMAD.X R96, R96, 0x1, R97, P3 ;  /* 0x0000000160607824 */ /* 0x000fe400018e0661 */
[----:B------:R-:W-:-:S04]  /*75f0*/  IMAD.WIDE.U32 R76, P3, R70, R49, R76 ;  /* 0x00000031464c7225 */ /* 0x000fc8000786004c */
[----:B------:R-:W-:-:S04]  /*7600*/  IMAD.WIDE.U32 R72, R70, R48, RZ ;  /* 0x0000003046487225 */ /* 0x000fc800078e00ff */
[----:B------:R-:W-:Y:S01]  /*7610*/  IMAD.WIDE.U32.X R78, R75, R67, R78, P2 ;  /* 0x000000434b4e7225 */ /* 0x000fe200010e044e */
[----:B------:R-:W-:-:S03]  /*7620*/  IADD3 RZ, P2, PT, R95, R72, RZ ;  /* 0x000000485fff7210 */ /* 0x000fc60007f5e0ff */
[----:B------:R-:W-:Y:S01]  /*7630*/  IMAD.X R75, RZ, RZ, RZ, P3 ;  /* 0x000000ffff4b7224 */ /* 0x000fe200018e06ff */
[----:B------:R-:W-:Y:S01]  /*7640*/  IADD3 R76, P3, PT, R73, R76, RZ ;  /* 0x0000004c494c7210 */ /* 0x000fe20007f7e0ff */
[----:B------:R-:W-:Y:S01]  /*7650*/  IMAD.MOV.U32 R74, RZ, RZ, R77 ;  /* 0x000000ffff4a7224 */ /* 0x000fe200078e004d */
[----:B------:R-:W-:Y:S02]  /*7660*/  IADD3.X R73, P1, PT, R94, R96, RZ, P1, !PT ;  /* 0x000000605e497210 */ /* 0x000fe40000f3e4ff */
[----:B------:R-:W-:Y:S01]  /*7670*/  IADD3.X RZ, P2, PT, R85, R76, RZ, P2, !PT ;  /* 0x0000004c55ff7210 */ /* 0x000fe2000175e4ff */
[----:B------:R-:W-:Y:S01]  /*7680*/  IMAD.WIDE.U32.X R74, R115, R49, R74, P3 ;  /* 0x00000031734a7225 */ /* 0x000fe200018e044a */
[----:B------:R-:W-:-:S03]  /*7690*/  IADD3.X R94, P4, PT, R73, R102, RZ, P4, !PT ;  /* 0x00000066495e7210 */ /* 0x000fc6000279e4ff */
[----:B------:R-:W-:Y:S01]  /*76a0*/  IMAD.WIDE.U32 R72, R115, R46, RZ ;  /* 0x0000002e73487225 */ /* 0x000fe200078e00ff */
[----:B------:R-:W-:Y:S02]  /*76b0*/  IADD3.X R85, P2, PT, RZ, R74, RZ, P2, !PT ;  /* 0x0000004aff557210 */ /* 0x000fe4000175e4ff */
[----:B------:R-:W-:Y:S01]  /*76c0*/  IADD3.X R78, P1, P4, R78, RZ, RZ, P4, P1 ;  /* 0x000000ff4e4e7210 */ /* 0x000fe200024224ff */
[----:B------:R-:W-:-:S03]  /*76d0*/  IMAD.WIDE.U32 R76, R70, R46, RZ ;  /* 0x0000002e464c7225 */ /* 0x000fc600078e00ff */
[----:B------:R-:W-:Y:S01]  /*76e0*/  IADD3.X R79, PT, PT, R79, RZ, RZ, P1, P4 ;  /* 0x000000ff4f4f7210 */ /* 0x000fe20000fe84ff */
        /* <DEDUP_REMOVED lines=12> */
[----:B------:R-:W-:Y:S01]  /*77b0*/  ISETP.GE.U32.AND.EX P3, PT, R97, R114, PT, P3 ;  /* 0x000000726100720c */ /* 0x000fe20003f66130 */
[----:B------:R-:W-:Y:S01]  /*77c0*/  IMAD.WIDE.U32 R72, R115, R44, RZ ;  /* 0x0000002c73487225 */ /* 0x000fe200078e00ff */
        /* <DEDUP_REMOVED lines=40> */
[----:B------:R-:W-:Y:S01]  /*7a50*/  IADD3 R75, P3, PT, R43, R84, RZ ;  /* 0x000000542b4b7210 */ /* 0x000fe20007f7e0ff */
[----:B------:R-:W-:Y:S01]  /*7a60*/  IMAD.WIDE.U32.X R70, R115, R67, R70, P1 ;  /* 0x0000004373467225 */ /* 0x000fe200008e0446 */
[----:B------:R-:W-:Y:S02]  /*7a70*/  ISETP.GE.U32.AND P4, PT, R78, R93, PT ;  /* 0x0000005d4e00720c */ /* 0x000fe40003f86070 */
        /* <DEDUP_REMOVED lines=36> */
.L_x_282:
        /* <DEDUP_REMOVED lines=21> */
.L_x_283:
[----:B------:R-:W-:-:S04]  /*7e10*/  IMAD.WIDE.U32 R70, R32, R7, RZ ;  /* 0x0000000720467225 */ /* 0x000fc800078e00ff */
        /* <DEDUP_REMOVED lines=8> */
[----:B------:R-:W-:Y:S02]  /*7ea0*/  IMAD.IADD R45, R106, 0x1, R103 ;  /* 0x000000016a2d7824 */ /* 0x000fe400078e0267 */
[----:B------:R-:W-:-:S04]  /*7eb0*/  IMAD.WIDE.U32 R74, R9, R34, R74 ;  /* 0x00000022094a7225 */ /* 0x000fc800078e004a */
[----:B------:R-:W-:Y:S01]  /*7ec0*/  IMAD.IADD R112, R105, 0x1, R73 ;  /* 0x0000000169707824 */ /* 0x000fe200078e0249 */
[----:B------:R-:W-:Y:S01]  /*7ed0*/  IADD3 R71, P0, P1, R71, R74, R45 ;  /* 0x0000004a47477210 */ /* 0x000fe2000791e02d */
[----:B------:R-:W-:-:S04]  /*7ee0*/  IMAD.WIDE.U32 R66, R31, R5, RZ ;  /* 0x000000051f427225 */ /* 0x000fc800078e00ff */
[----:B------:R-:W-:Y:S02]  /*7ef0*/  IMAD.MOV.U32 R113, RZ, RZ, RZ ;  /* 0x000000ffff717224 */ /* 0x000fe400078e00ff */
[----:B------:R-:W-:-:S04]  /*7f00*/  IMAD.WIDE.U32 R116, R31, R6, RZ ;  /* 0x000000061f747225 */ /* 0x000fc800078e00ff */
[----:B------:R-:W-:Y:S01]  /*7f10*/  IMAD.WIDE.U32 R112, R5, R33, R112 ;  /* 0x0000002105707225 */ /* 0x000fe200078e0070 */
[----:B------:R-:W-:-:S03]  /*7f20*/  IADD3 R116, P5, PT, R70, R116, RZ ;  /* 0x0000007446747210 */ /* 0x000fc60007fbe0ff */
[C---:B------:R-:W-:Y:S02]  /*7f30*/  IMAD.IADD R45, R104.reuse, 0x1, R67 ;  /* 0x00000001682d7824 */ /* 0x040fe400078e0243 */
[----:B------:R-:W-:Y:S02]  /*7f40*/  IMAD.IADD R73, R107, 0x1, R75 ;  /* 0x000000016b497824 */ /* 0x000fe400078e024b */
[----:B------:R-:W-:Y:S01]  /*7f50*/  IMAD.IADD R115, R104, 0x1, R117 ;  /* 0x0000000168737824 */ /* 0x000fe200078e0275 */
[----:B------:R-:W-:Y:S01]  /*7f60*/  IADD3 R112, P2, P6, R71, R112, R45 ;  /* 0x0000007047707210 */ /* 0x000fe20007e5e02d */
[----:B------:R-:W-:Y:S01]  /*7f70*/  IMAD.WIDE.U32 R76, R28, R7, RZ ;  /* 0x000000071c4c7225 */ /* 0x000fe200078e00ff */
[----:B------:R-:W-:Y:S02]  /*7f80*/  IADD3.X R45, PT, PT, RZ, R73, RZ, P0, P1 ;  /* 0x00000049ff2d7210 */ /* 0x000fe400007e24ff */
[----:B------:R-:W-:Y:S01]  /*7f90*/  IADD3 R115, P0, P1, R66, R115, R72 ;  /* 0x0000007342737210 */ /* 0x000fe2000791e048 */
        /* <DEDUP_REMOVED lines=8> */
[----:B------:R-:W-:Y:S01]  /*8020*/  ISETP.GE.U32.AND P2, PT, R116, R70, PT ;  /* 0x000000467400720c */ /* 0x000fe20003f46070 */
[----:B------:R-:W-:Y:S01]  /*8030*/  IMAD.IADD R91, R108, 0x1, R75 ;  /* 0x000000016c5b7824 */ /* 0x000fe200078e024b */
[----:B------:R-:W-:Y:S01]  /*8040*/  IADD3.X R93, PT, PT, RZ, RZ, RZ, P3, P4 ;  /* 0x000000ffff5d7210 */ /* 0x000fe20001fe84ff */
[----:B------:R-:W-:-:S04]  /*8050*/  IMAD.WIDE.U32 R74, R29, R9, RZ ;  /* 0x000000091d4a7225 */ /* 0x000fc800078e00ff */
[----:B------:R-:W-:-:S04]  /*8060*/  IMAD.WIDE.U32 R78, R26, R7, RZ ;  /* 0x000000071a4e7225 */ /* 0x000fc800078e00ff */
[----:B------:R-:W-:Y:S02]  /*8070*/  IMAD.IADD R45, R111, 0x1, R67 ;  /* 0x000000016f2d7824 */ /* 0x000fe400078e0243 */
[----:B------:R-:W-:-:S03]  /*8080*/  IMAD.WIDE.U32 R70, R32, R6, RZ ;  /* 0x0000000620467225 */ /* 0x000fc600078e00ff */
[----:B------:R-:W-:Y:S01]  /*8090*/  IADD3 R45, P3, P4, R74, R45, R78 ;  /* 0x0000002d4a2d7210 */ /* 0x000fe20007c7e04e */
[----:B------:R-:W-:-:S03]  /*80a0*/  IMAD.WIDE.U32 R72, R34, R6, RZ ;  /* 0x0000000622487225 */ /* 0x000fc600078e00ff */
[----:B------:R-:W-:Y:S01]  /*80b0*/  IADD3.X R67, PT, PT, RZ, RZ, RZ, P3, P4 ;  /* 0x000000ffff437210 */ /* 0x000fe20001fe84ff */
[----:B------:R-:W-:-:S04]  /*80c0*/  IMAD.WIDE.U32 R94, R32, R5, RZ ;  /* 0x00000005205e7225 */ /* 0x000fc800078e00ff */
[----:B------:R-:W-:Y:S02]  /*80d0*/  IMAD.IADD R71, R106, 0x1, R71 ;  /* 0x000000016a477824 */ /* 0x000fe400078e0247 */
[----:B------:R-:W-:Y:S02]  /*80e0*/  IMAD.X R115, R115, 0x1, R102, P5 ;  /* 0x0000000173737824 */ /* 0x000fe400028e0666 */
[----:B------:R-:W-:Y:S01]  /*80f0*/  IMAD.MOV.U32 R97, RZ, RZ, RZ ;  /* 0x000000ffff617224 */ /* 0x000fe200078e00ff */
[----:B------:R-:W-:Y:S01]  /*8100*/  IADD3 R114, P4, P3, R94, R71, R72 ;  /* 0x000000475e727210 */ /* 0x000fe20007b9e048 */
[----:B------:R-:W-:Y:S01]  /*8110*/  IMAD.IADD R72, R107, 0x1, R73 ;  /* 0x000000016b487824 */ /* 0x000fe200078e0249 */
[----:B------:R-:W-:Y:S01]  /*8120*/  ISETP.GE.U32.AND.EX P2, PT, R115, R102, PT, P2 ;  /* 0x000000667300720c */ /* 0x000fe20003f46120 */
[----:B------:R-:W-:-:S03]  /*8130*/  IMAD.WIDE.U32 R96, R9, R30, R96 ;  /* 0x0000001e09607225 */ /* 0x000fc600078e0060 */
[----:B------:R-:W-:Y:S01]  /*8140*/  SEL R103, RZ, 0x1, P2 ;  /* 0x00000001ff677807 */ /* 0x000fe20001000000 */
[----:B------:R-:W-:Y:S01]  /*8150*/  IMAD.MOV.U32 R73, RZ, RZ, RZ ;  /* 0x000000ffff497224 */ /* 0x000fe200078e00ff */
[----:B------:R-:W-:Y:S01]  /*8160*/  IADD3 R78, P5, P6, R93, R96, R91 ;  /* 0x000000605d4e7210 */ /* 0x000fe20007ebe05b */
[----:B------:R-:W-:Y:S01]  /*8170*/  IMAD.IADD R74, R109, 0x1, R97 ;  /* 0x000000016d4a7824 */ /* 0x000fe200078e0261 */
[----:B------:R-:W-:Y:S01]  /*8180*/  IADD3 R91, P2, PT, R103, R76, RZ ;  /* 0x0000004c675b7210 */ /* 0x000fe20007f5e0ff */
[----:B------:R-:W-:-:S03]  /*8190*/  IMAD.WIDE.U32 R72, R5, R34, R72 ;  /* 0x0000002205487225 */ /* 0x000fc600078e0048 */
[----:B------:R-:W-:Y:S01]  /*81a0*/  IADD3.X R74, PT, PT, RZ, R74, RZ, P5, P6 ;  /* 0x0000004aff4a7210 */ /* 0x000fe20002fec4ff */
[----:B------:R-:W-:Y:S02]  /*81b0*/  IMAD.IADD R95, R106, 0x1, R95 ;  /* 0x000000016a5f7824 */ /* 0x000fe400078e025f */
[----:B------:R-:W-:Y:S02]  /*81c0*/  IMAD.IADD R73, R107, 0x1, R73 ;  /* 0x000000016b497824 */ /* 0x000fe400078e0249 */
[----:B------:R-:W-:Y:S01]  /*81d0*/  IMAD.X R94, RZ, RZ, R77, P2 ;  /* 0x000000ffff5e7224 */ /* 0x000fe200010e064d */
[----:B------:R-:W-:Y:S01]  /*81e0*/  IADD3 R78, P6, P5, R78, R72, R95 ;  /* 0x000000484e4e7210 */ /* 0x000fe20007dde05f */
[----:B------:R-:W-:Y:S01]  /*81f0*/  IMAD.IADD R72, R110, 0x1, R79 ;  /* 0x000000016e487824 */ /* 0x000fe200078e024f */
[----:B------:R-:W-:Y:S01]  /*8200*/  ISETP.GT.U32.AND P2, PT, R76, R91, PT ;  /* 0x0000005b4c00720c */ /* 0x000fe20003f44070 */
[----:B------:R-:W-:Y:S01]  /*8210*/  IMAD.IADD R96, R111, 0x1, R75 ;  /* 0x000000016f607824 */ /* 0x000fe200078e024b */
[----:B------:R-:W-:Y:S01]  /*8220*/  IADD3.X R79, PT, PT, R74, R73, RZ, P6, P5 ;  /* 0x000000494a4f7210 */ /* 0x000fe200037ea4ff */
[----:B------:R-:W-:Y:S01]  /*8230*/  IMAD.MOV.U32 R73, RZ, RZ, RZ ;  /* 0x000000ffff497224 */ /* 0x000fe200078e00ff */
[----:B------:R-:W-:Y:S01]  /*8240*/  IADD3 R113, P5, PT, R91, R70, RZ ;  /* 0x000000465b717210 */ /* 0x000fe20007fbe0ff */
[----:B------:R-:W-:Y:S01]  /*8250*/  IMAD.WIDE.U32 R70, R30, R6, RZ ;  /* 0x000000061e467225 */ /* 0x000fe200078e00ff */
[----:B------:R-:W-:-:S03]  /*8260*/  ISETP.GT.U32.AND.EX P2, PT, R77, R94, PT, P2 ;  /* 0x0000005e4d00720c */ /* 0x000fc60003f44120 */
[----:B------:R-:W-:Y:S01]  /*8270*/  IMAD.WIDE.U32 R72, R9, R26, R72 ;  /* 0x0000001a09487225 */ /* 0x000fe200078e0048 */
[----:B------:R-:W-:-:S03]  /*8280*/  SEL R76, R76, R91, P2 ;  /* 0x0000005b4c4c7207 */ /* 0x000fc60001000000 */
[----:B------:R-:W-:Y:S01]  /*8290*/  IMAD.X R114, R94, 0x1, R114, P5 ;  /* 0x000000015e727824 */ /* 0x000fe200028e0672 */
[----:B------:R-:W-:Y:S01]  /*82a0*/  IADD3 R96, P5, P6, R67, R72, R96 ;  /* 0x0000004843607210 */ /* 0x000fe20007ebe060 */
[----:B------:R-:W-:Y:S01]  /*82b0*/  IMAD.IADD R74, R109, 0x1, R71 ;  /* 0x000000016d4a7824 */ /* 0x000fe200078e0247 */
[----:B------:R-:W-:Y:S01]  /*82c0*/  SEL R67, R77, R94, P2 ;  /* 0x0000005e4d437207 */ /* 0x000fe20001000000 */
[----:B------:R-:W-:Y:S01]  /*82d0*/  IMAD.MOV.U32 R75, RZ, RZ, RZ ;  /* 0x000000ffff4b7224 */ /* 0x000fe200078e00ff */
[----:B------:R-:W-:Y:S01]  /*82e0*/  ISETP.GT.U32.AND P2, PT, R76, R113, PT ;  /* 0x000000714c00720c */ /* 0x000fe20003f44070 */
[----:B------:R-:W-:-:S03]  /*82f0*/  IMAD.WIDE.U32 R76, R28, R5, RZ ;  /* 0x000000051c4c7225 */ /* 0x000fc600078e00ff */
[----:B------:R-:W-:Y:S01]  /*8300*/  ISETP.GT.U32.AND.EX P2, PT, R67, R114, PT, P2 ;  /* 0x000000724300720c */ /* 0x000fe20003f44120 */
[----:B------:R-:W-:Y:S02]  /*8310*/  IMAD.IADD R94, R110, 0x1, R73 ;  /* 0x000000016e5e7824 */ /* 0x000fe400078e0249 */
[----:B------:R-:W-:Y:S01]  /*8320*/  IMAD.WIDE.U32 R74, R5, R30, R74 ;  /* 0x0000001e054a7225 */ /* 0x000fe200078e004a */
[----:B------:R-:W-:Y:S02]  /*8330*/  SEL R67, RZ, 0x1, !P2 ;  /* 0x00000001ff437807 */ /* 0x000fe40005000000 */
[----:B------:R-:W-:Y:S01]  /*8340*/  IADD3.X R94, PT, PT, RZ, R94, RZ, P5, P6 ;  /* 0x0000005eff5e7210 */ /* 0x000fe20002fec4ff */
[----:B------:R-:W-:Y:S02]  /*8350*/  IMAD.IADD R71, R108, 0x1, R77 ;  /* 0x000000016c477824 */ /* 0x000fe400078e024d */
[----:B------:R-:W-:-:S03]  /*8360*/  IMAD.WIDE.U32 R72, R28, R6, RZ ;  /* 0x000000061c487225 */ /* 0x000fc600078e00ff */
[----:B------:R-:W-:Y:S01]  /*8370*/  IADD3 R96, P5, P6, R96, R74, R71 ;  /* 0x0000004a60607210 */ /* 0x000fe20007ebe047 */
[----:B------:R-:W-:Y:S01]  /*8380*/  IMAD.IADD R93, R109, 0x1, R75 ;  /* 0x000000016d5d7824 */ /* 0x000fe200078e024b */
[----:B------:R-:W-:Y:S01]  /*8390*/  IADD3 R71, P2, PT, R67, R66, RZ ;  /* 0x0000004243477210 */ /* 0x000fe20007f5e0ff */
[----:B------:R-:W-:Y:S02]  /*83a0*/  IMAD.IADD R77, R108, 0x1, R73 ;  /* 0x000000016c4d7824 */ /* 0x000fe400078e0249 */
[----:B------:R-:W-:Y:S01]  /*83b0*/  IMAD.WIDE.U32 R74, R31, R4, RZ ;  /* 0x000000041f4a7225 */ /* 0x000fe200078e00ff */
[----:B------:R-:W-:Y:S02]  /*83c0*/  IADD3.X R93, PT, PT, R94, R93, RZ, P5, P6 ;  /* 0x0000005d5e5d7210 */ /* 0x000fe40002fec4ff */
[----:B------:R-:W-:Y:S01]  /*83d0*/  IADD3 R77, P6, P5, R76, R77, R70 ;  /* 0x0000004d4c4d7210 */ /* 0x000fe20007dde046 */
[----:B------:R-:W-:Y:S01]  /*83e0*/  IMAD.X R70, RZ, RZ, R45, P2 ;  /* 0x000000ffff467224 */ /* 0x000fe200010e062d */
[----:B------:R-:W-:Y:S01]  /*83f0*/  IADD3 R111, P2, PT, R71, R72, RZ ;  /* 0x00000048476f7210 */ /* 0x000fe20007f5e0ff */
[----:B------:R-:W-:-:S04]  /*8400*/  IMAD.WIDE.U32 R94, R32, R3, RZ ;  /* 0x00000003205e7225 */ /* 0x000fc800078e00ff */
[----:B------:R-:W-:Y:S01]  /*8410*/  IMAD.X R110, R70, 0x1, R77, P2 ;  /* 0x00000001466e7824 */ /* 0x000fe200010e064d */
[----:B------:R-:W-:Y:S01]  /*8420*/  ISETP.GT.U32.AND P2, PT, R66, R71, PT ;  /* 0x000000474200720c */ /* 0x000fe20003f44070 */
[----:B------:R-:W-:-:S03]  /*8430*/  IMAD.WIDE.U32 R76, R33, R3, RZ ;  /* 0x00000003214c7225 */ /* 0x000fc600078e00ff */
[----:B------:R-:W-:Y:S01]  /*8440*/  ISETP.GT.U32.AND.EX P2, PT, R45, R70, PT, P2 ;  /* 0x000000462d00720c */ /* 0x000fe20003f44120 */
[----:B------:R-:W-:-:S03]  /*8450*/  IMAD.WIDE.U32 R72, R34, R3, RZ ;  /* 0x0000000322487225 */ /* 0x000fc600078e00ff */
[----:B------:R-:W-:Y:S01]  /*8460*/  SEL R66, R66, R71, P2 ;  /* 0x0000004742427207 */ /* 0x000fe20001000000 */
[----:B------:R-:W-:Y:S01]  /*8470*/  IMAD.WIDE.U32 R108, R31, R3, RZ ;  /* 0x000000031f6c7225 */ /* 0x000fe200078e00ff */
[----:B------:R-:W-:Y:S02]  /*8480*/  IADD3.X R71, PT, PT, RZ, RZ, RZ, P4, P3 ;  /* 0x000000ffff477210 */ /* 0x000fe400027e64ff */
[----:B------:R-:W-:Y:S01]  /*8490*/  SEL R45, R45, R70, P2 ;  /* 0x000000462d2d7207 */ /* 0x000fe20001000000 */
[----:B------:R-:W-:Y:S01]  /*84a0*/  IMAD.IADD R70, R105, 0x1, R77 ;  /* 0x0000000169467824 */ /* 0x000fe200078e024d */
[----:B------:R-:W-:Y:S01]  /*84b0*/  ISETP.GT.U32.AND P2, PT, R66, R111, PT ;  /* 0x0000006f4200720c */ /* 0x000fe20003f44070 */
[C---:B------:R-:W-:Y:S01]  /*84c0*/  IMAD.IADD R117, R104.reuse, 0x1, R109 ;  /* 0x0000000168757824 */ /* 0x040fe200078e026d */
[----:B------:R-:W-:Y:S01]  /*84d0*/  IADD3 R78, P3, P4, R67, R78, R71 ;  /* 0x0000004e434e7210 */ /* 0x000fe20007c7e047 */
[----:B------:R-:W-:Y:S01]  /*84e0*/  IMAD.MOV.U32 R71, RZ, RZ, RZ ;  /* 0x000000ffff477224 */ /* 0x000fe200078e00ff */
[----:B------:R-:W-:Y:S01]  /*84f0*/  ISETP.GT.U32.AND.EX P2, PT, R45, R110, PT, P2 ;  /* 0x0000006e2d00720c */ /* 0x000fe20003f44120 */
[----:B------:R-:W-:Y:S01]  /*8500*/  IMAD.IADD R45, R104, 0x1, R75 ;  /* 0x00000001682d7824 */ /* 0x000fe200078e024b */
[----:B------:R-:W-:Y:S01]  /*8510*/  IADD3.X R77, PT, PT, RZ, RZ, RZ, P6, P5 ;  /* 0x000000ffff4d7210 */ /* 0x000fe200037ea4ff */
[----:B------:R-:W-:Y:S01]  /*8520*/  IMAD.WIDE.U32 R70, R4, R33, R70 ;  /* 0x0000002104467225 */ /* 0x000fe200078e0046 */
[----:B------:R-:W-:-:S03]  /*8530*/  IADD3.X R102, PT, PT, RZ, R79, RZ, P3, P4 ;  /* 0x0000004fff667210 */ /* 0x000fc60001fe84ff */
[----:B------:R-:W-:Y:S01]  /*8540*/  IMAD.WIDE.U32 R66, R32, R4, RZ ;  /* 0x0000000420427225 */ /* 0x000fe200078e00ff */
[----:B------:R-:W-:-:S03]  /*8550*/  IADD3 R45, P5, P6, R78, R70, R45 ;  /* 0x000000464e2d7210 */ /* 0x000fc60007ebe02d */
[----:B------:R-:W-:Y:S02]  /*8560*/  IMAD.IADD R91, R105, 0x1, R71 ;  /* 0x00000001695b7824 */ /* 0x000fe400078e0247 */
[C---:B------:R-:W-:Y:S02]  /*8570*/  IMAD.IADD R75, R106.reuse, 0x1, R95 ;  /* 0x000000016a4b7824 */ /* 0x040fe400078e025f */
[----:B------:R-:W-:Y:S01]  /*8580*/  IMAD.IADD R95, R106, 0x1, R67 ;  /* 0x000000016a5f7824 */ /* 0x000fe200078e0243 */
[----:B------:R-:W-:Y:S01]  /*8590*/  SEL R67, RZ, 0x1, !P2 ;  /* 0x00000001ff437807 */ /* 0x000fe20005000000 */
[----:B------:R-:W-:Y:S01]  /*85a0*/  IMAD.IADD R70, R107, 0x1, R73 ;  /* 0x000000016b467824 */ /* 0x000fe200078e0249 */
[----:B------:R-:W-:Y:S01]  /*85b0*/  IADD3.X R91, PT, PT, R102, R91, RZ, P5, P6 ;  /* 0x0000005b665b7210 */ /* 0x000fe20002fec4ff */
[----:B------:R-:W-:Y:S01]  /*85c0*/  IMAD.MOV.U32 R71, RZ, RZ, RZ ;  /* 0x000000ffff477224 */ /* 0x000fe200078e00ff */
[----:B------:R-:W-:Y:S01]  /*85d0*/  IADD3 R75, P3, P4, R66, R75, R72 ;  /* 0x0000004b424b7210 */ /* 0x000fe20007c7e048 */
[----:B------:R-:W-:Y:S01]  /*85e0*/  IMAD.WIDE.U32 R78, R31, R7, RZ ;  /* 0x000000071f4e7225 */ /* 0x000fe200078e00ff */
[----:B------:R-:W-:-:S02]  /*85f0*/  IADD3 R77, P2, P5, R67, R96, R77 ;  /* 0x00000060434d7210 */ /* 0x000fc40007d5e04d */
[----:B------:R-:W-:Y:S01]  /*8600*/  IADD3.X R102, PT, PT, RZ, RZ, RZ, P3, P4 ;  /* 0x000000ffff667210 */ /* 0x000fe20001fe84ff */
[----:B------:R-:W-:-:S04]  /*8610*/  IMAD.WIDE.U32 R70, R4, R34, R70 ;  /* 0x0000002204467225 */ /* 0x000fc800078e0046 */
[----:B------:R-:W-:-:S04]  /*8620*/  IMAD.WIDE.U32 R72, R33, R7, RZ ;  /* 0x0000000721487225 */ /* 0x000fc800078e00ff */
[----:B------:R-:W-:-:S04]  /*8630*/  IMAD.WIDE.U32 R66, R31, R9, RZ ;  /* 0x000000091f427225 */ /* 0x000fc800078e00ff */
[----:B------:R-:W-:Y:S01]  /*8640*/  IMAD.IADD R97, R104, 0x1, R79 ;  /* 0x0000000168617824 */ /* 0x000fe200078e024f */
[----:B------:R-:W-:Y:S02]  /*8650*/  IADD3.X R79, PT, PT, RZ, R93, RZ, P2, P5 ;  /* 0x0000005dff4f7210 */ /* 0x000fe400017ea4ff */
[----:B------:R-:W-:Y:S02]  /*8660*/  IADD3 R95, P2, P6, R77, R70, R95 ;  /* 0x000000464d5f7210 */ /* 0x000fe40007e5e05f */
[----:B------:R-:W-:Y:S01]  /*8670*/  IADD3 R77, P5, P4, R66, R97, R72 ;  /* 0x00000061424d7210 */ /* 0x000fe20007cbe048 */
[----:B------:R-:W-:Y:S02]  /*8680*/  IMAD.IADD R66, R107, 0x1, R71 ;  /* 0x000000016b427824 */ /* 0x000fe400078e0247 */
[----:B------:R-:W-:-:S03]  /*8690*/  IMAD.WIDE.U32 R70, R78, R50, RZ ;  /* 0x000000324e467225 */ /* 0x000fc600078e00ff */
[----:B------:R-:W-:Y:S01]  /*86a0*/  IADD3.X R66, PT, PT, R79, R66, RZ, P2, P6 ;  /* 0x000000424f427210 */ /* 0x000fe200017ec4ff */
[----:B------:R-:W-:Y:S01]  /*86b0*/  IMAD R72, R77, R50, RZ ;  /* 0x000000324d487224 */ /* 0x000fe200078e02ff */
[----:B------:R-:W-:Y:S01]  /*86c0*/  IADD3 R108, P2, PT, R113, R108, RZ ;  /* 0x0000006c716c7210 */ /* 0x000fe20007f5e0ff */
[----:B------:R-:W-:-:S04]  /*86d0*/  IMAD.WIDE.U32 R106, R70, R48, RZ ;  /* 0x00000030466a7225 */ /* 0x000fc800078e00ff */
[C---:B------:R-:W-:Y:S01]  /*86e0*/  IMAD R93, R78.reuse, R51, R72 ;  /* 0x000000334e5d7224 */ /* 0x040fe200078e0248 */
[----:B------:R-:W-:-:S03]  /*86f0*/  IADD3 RZ, P3, PT, R78, R106, RZ ;  /* 0x0000006a4eff7210 */ /* 0x000fc60007f7e0ff */
[----:B------:R-:W-:-:S04]  /*8700*/  IMAD.IADD R93, R71, 0x1, R93 ;  /* 0x00000001475d7824 */ /* 0x000fc800078e025d */
[----:B------:R-:W-:-:S04]  /*8710*/  IMAD.WIDE.U32 R96, R93, R48, RZ ;  /* 0x000000305d607225 */ /* 0x000fc800078e00ff */
[----:B------:R-:W-:-:S04]  /*8720*/  IMAD.WIDE.U32 R96, P6, R70, R49, R96 ;  /* 0x0000003146607225 */ /* 0x000fc800078c0060 */
[----:B------:R-:W-:Y:S01]  /*8730*/  IMAD.X R79, RZ, RZ, RZ, P6 ;  /* 0x000000ffff4f7224 */ /* 0x000fe200030e06ff */
[----:B------:R-:W-:Y:S01]  /*8740*/  IADD3 R96, P6, PT, R107, R96, RZ ;  /* 0x000000606b607210 */ /* 0x000fe20007fde0ff */
[----:B------:R-:W-:Y:S02]  /*8750*/  IMAD.MOV.U32 R78, RZ, RZ, R97 ;  /* 0x000000ffff4e7224 */ /* 0x000fe400078e0061 */
[----:B------:R-:W-:Y:S01]  /*8760*/  IMAD.WIDE.U32 R106, R93, R46, RZ ;  /* 0x0000002e5d6a7225 */ /* 0x000fe200078e00ff */
[----:B------:R-:W-:-:S03]  /*8770*/  IADD3.X RZ, P3, PT, R77, R96, RZ, P3, !PT ;  /* 0x000000604dff7210 */ /* 0x000fc60001f7e4ff */
[----:B------:R-:W-:-:S04]  /*8780*/  IMAD.WIDE.U32.X R78, R93, R49, R78, P6 ;  /* 0x000000315d4e7225 */ /* 0x000fc800030e044e */
[----:B------:R-:W-:Y:S01]  /*8790*/  IMAD.WIDE.U32 R96, R70, R46, RZ ;  /* 0x0000002e46607225 */ /* 0x000fe200078e00ff */
[----:B------:R-:W-:-:S04]  /*87a0*/  IADD3.X R77, P3, PT, RZ, R78, RZ, P3, !PT ;  /* 0x0000004eff4d7210 */ /* 0x000fc80001f7e4ff */
[----:B------:R-:W-:Y:S01]  /*87b0*/  IADD3 R77, P6, PT, R77, R116, RZ ;  /* 0x000000744d4d7210 */ /* 0x000fe20007fde0ff */
[----:B------:R-:W-:Y:S02]  /*87c0*/  IMAD.X R72, RZ, RZ, R79, P3 ;  /* 0x000000ffff487224 */ /* 0x000fe400018e064f */
[----:B------:R-:W-:-:S03]  /*87d0*/  IMAD.WIDE.U32 R106, P3, R70, R47, R106 ;  /* 0x0000002f466a7225 */ /* 0x000fc6000786006a */
[----:B------:R-:W-:Y:S01]  /*87e0*/  IADD3.X R71, P6, PT, R72, R115, RZ, P6, !PT ;  /* 0x0000007348477210 */ /* 0x000fe200037de4ff */
[----:B------:R-:W-:Y:S01]  /*87f0*/  IMAD.X R79, RZ, RZ, RZ, P3 ;  /* 0x000000ffff4f7224 */ /* 0x000fe200018e06ff */
[----:B------:R-:W-:Y:S01]  /*8800*/  IADD3 R106, P3, PT, R97, R106, RZ ;  /* 0x0000006a616a7210 */ /* 0x000fe20007f7e0ff */
[----:B------:R-:W-:Y:S01]  /*8810*/  IMAD.MOV.U32 R78, RZ, RZ, R107 ;  /* 0x000000ffff4e7224 */ /* 0x000fe200078e006b */
[----:B------:R-:W-:Y:S01]  /*8820*/  IADD3.X R107, PT, PT, RZ, RZ, RZ, P0, P1 ;  /* 0x000000ffff6b7210 */ /* 0x000fe200007e24ff */
[----:B------:R-:W-:Y:S02]  /*8830*/  IMAD.MOV.U32 R115, RZ, RZ, RZ ;  /* 0x000000ffff737224 */ /* 0x000fe400078e00ff */
[----:B------:R-:W-:Y:S01]  /*8840*/  IMAD.WIDE.U32.X R78, R93, R47, R78, P3 ;  /* 0x0000002f5d4e7225 */ /* 0x000fe200018e044e */
[----:B------:R-:W-:-:S04]  /*8850*/  IADD3 R77, P3, PT, R77, R96, RZ ;  /* 0x000000604d4d7210 */ /* 0x000fc80007f7e0ff */
[----:B------:R-:W-:-:S04]  /*8860*/  IADD3.X R71, P3, PT, R71, R106, RZ, P3, !PT ;  /* 0x0000006a47477210 */ /* 0x000fc80001f7e4ff */
[----:B------:R-:W-:-:S04]  /*8870*/  IADD3.X R109, P3, P6, R78, RZ, RZ, P3, P6 ;  /* 0x000000ff4e6d7210 */ /* 0x000fc80001e6c4ff */
[----:B------:R-:W-:Y:S02]  /*8880*/  IADD3.X R78, PT, PT, R79, RZ, RZ, P3, P6 ;  /* 0x000000ff4f4e7210 */ /* 0x000fe40001fec4ff */
[----:B------:R-:W-:-:S05]  /*8890*/  IADD3 R79, P3, P6, R74, R117, R76 ;  /* 0x000000754a4f7210 */ /* 0x000fca0007e7e04c */
[----:B------:R-:W-:Y:S01]  /*88a0*/  IMAD.X R79, R79, 0x1, R114, P2 ;  /* 0x000000014f4f7824 */ /* 0x000fe200010e0672 */
[----:B------:R-:W-:-:S04]  /*88b0*/  ISETP.GE.U32.AND P2, PT, R108, R113, PT ;  /* 0x000000716c00720c */ /* 0x000fc80003f46070 */
[----:B------:R-:W-:Y:S01]  /*88c0*/  ISETP.GE.U32.AND.EX P2, PT, R79, R114, PT, P2 ;  /* 0x000000724f00720c */ /* 0x000fe20003f46120 */
[----:B------:R-:W-:-:S03]  /*88d0*/  IMAD.IADD R114, R105, 0x1, R73 ;  /* 0x0000000169727824 */ /* 0x000fc600078e0249 */
[----:B------:R-:W-:Y:S01]  /*88e0*/  SEL R106, RZ, 0x1, P2 ;  /* 0x00000001ff6a7807 */ /* 0x000fe20001000000 */
[----:B------:R-:W-:-:S03]  /*88f0*/  IMAD.WIDE.U32 R114, R9, R33, R114 ;  /* 0x0000002109727225 */ /* 0x000fc600078e0072 */
        /* <DEDUP_REMOVED lines=12> */
[----:B------:R-:W-:Y:S01]  /*89c0*/  ISETP.GT.U32.AND.EX P2, PT, R75, R96, PT, P2 ;  /* 0x000000604b00720c */ /* 0x000fe20003f44120 */
[----:B------:R-:W-:-:S03]  /*89d0*/  IMAD.WIDE.U32 R74, R33, R0, RZ ;  /* 0x00000000214a7225 */ /* 0x000fc600078e00ff */
[----:B------:R-:W-:Y:S01]  /*89e0*/  SEL R76, RZ, 0x1, !P2 ;  /* 0x00000001ff4c7807 */ /* 0x000fe20005000000 */
[----:B------:R-:W-:Y:S01]  /*89f0*/  IMAD.IADD R110, R105, 0x1, R75 ;  /* 0x00000001696e7824 */ /* 0x000fe200078e024b */
[----:B------:R-:W-:Y:S02]  /*8a00*/  IADD3.X R75, PT, PT, RZ, RZ, RZ, P5, P4 ;  /* 0x000000ffff4b7210 */ /* 0x000fe40002fe84ff */
[----:B------:R-:W-:Y:S01]  /*8a10*/  IADD3 R95, P2, P4, R76, R95, R102 ;  /* 0x0000005f4c5f7210 */ /* 0x000fe20007c5e066 */
[----:B------:R-:W-:Y:S01]  /*8a20*/  IMAD.WIDE.U32 R110, R2, R33, R110 ;  /* 0x00000021026e7225 */ /* 0x000fe200078e006e */
[----:B------:R-:W0:Y:S02]  /*8a30*/  LDC R102, c[0x3][0x14] ;  /* 0x00c00500ff667b82 */ /* 0x000e240000000800 */
[----:B------:R-:W-:Y:S01]  /*8a40*/  IADD3.X R73, PT, PT, RZ, R66, RZ, P2, P4 ;  /* 0x00000042ff497210 */ /* 0x000fe200017e84ff */
[----:B------:R-:W-:Y:S01]  /*8a50*/  IMAD.IADD R76, R104, 0x1, R67 ;  /* 0x00000001684c7824 */ /* 0x000fe200078e0243 */
[----:B------:R-:W-:Y:S01]  /*8a60*/  IADD3 R97, P2, P4, R95, R110, R97 ;  /* 0x0000006e5f617210 */ /* 0x000fe20007c5e061 */
[----:B------:R-:W-:-:S03]  /*8a70*/  IMAD.IADD R110, R105, 0x1, R111 ;  /* 0x00000001696e7824 */ /* 0x000fc600078e026f */
[----:B------:R-:W1:Y:S01]  /*8a80*/  LDC.64 R66, c[0x3][0x18] ;  /* 0x00c00600ff427b82 */ /* 0x000e620000000a00 */
[----:B------:R-:W-:Y:S01]  /*8a90*/  IADD3 R95, P0, P1, R75, R114, R76 ;  /* 0x000000724b5f7210 */ /* 0x000fe2000791e04c */
[----:B------:R-:W-:Y:S01]  /*8aa0*/  IMAD.IADD R75, R105, 0x1, R115 ;  /* 0x00000001694b7824 */ /* 0x000fe200078e0273 */
[----:B------:R-:W-:Y:S01]  /*8ab0*/  IADD3.X R105, PT, PT, R73, R110, RZ, P2, P4 ;  /* 0x0000006e49697210 */ /* 0x000fe200017e84ff */
[----:B------:R-:W-:Y:S01]  /*8ac0*/  IMAD.WIDE.U32 R114, R93, R44, RZ ;  /* 0x0000002c5d727225 */ /* 0x000fe200078e00ff */
[----:B------:R-:W-:Y:S02]  /*8ad0*/  IADD3 R107, P2, P4, R103, R112, R107 ;  /* 0x00000070676b7210 */ /* 0x000fe40007c5e06b */
[----:B------:R-:W-:Y:S01]  /*8ae0*/  IADD3.X R103, PT, PT, RZ, R75, RZ, P0, P1 ;  /* 0x0000004bff677210 */ /* 0x000fe200007e24ff */
[----:B------:R-:W-:Y:S01]  /*8af0*/  IMAD.WIDE.U32 R112, R31, R0, RZ ;  /* 0x000000001f707225 */ /* 0x000fe200078e00ff */
[----:B------:R-:W-:Y:S02]  /*8b00*/  IADD3 R75, P0, PT, R109, R108, RZ ;  /* 0x0000006c6d4b7210 */ /* 0x000fe40007f1e0ff */
[----:B------:R-:W-:Y:S01]  /*8b10*/  IADD3.X R110, PT, PT, RZ, R92, RZ, P2, P4 ;  /* 0x0000005cff6e7210 */ /* 0x000fe200017e84ff */
[----:B------:R-:W-:Y:S01]  /*8b20*/  IMAD.IADD R111, R104, 0x1, R113 ;  /* 0x00000001686f7824 */ /* 0x000fe200078e0271 */
[----:B------:R-:W-:Y:S01]  /*8b30*/  IADD3.X R78, P0, PT, R78, R79, RZ, P0, !PT ;  /* 0x0000004f4e4e7210 */ /* 0x000fe2000071e4ff */
[----:B------:R-:W-:-:S03]  /*8b40*/  IMAD.WIDE.U32 R108, R70, R44, RZ ;  /* 0x0000002c466c7225 */ /* 0x000fc600078e00ff */
[----:B------:R-:W-:Y:S01]  /*8b50*/  IADD3 R111, P4, P5, R72, R111, R74 ;  /* 0x0000006f486f7210 */ /* 0x000fe20007d9e04a */
[----:B0-----:R-:W-:-:S04]  /*8b60*/  IMAD.WIDE.U32 R114, P1, R70, R102, R114 ;  /* 0x0000006646727225 */ /* 0x001fc80007820072 */
[----:B------:R-:W-:Y:S01]  /*8b70*/  IMAD.X R73, RZ, RZ, RZ, P1 ;  /* 0x000000ffff497224 */ /* 0x000fe200008e06ff */
[----:B------:R-:W-:Y:S01]  /*8b80*/  IADD3 R109, P2, PT, R109, R114, RZ ;  /* 0x000000726d6d7210 */ /* 0x000fe20007f5e0ff */
[----:B------:R-:W-:Y:S01]  /*8b90*/  IMAD.MOV.U32 R72, RZ, RZ, R115 ;  /* 0x000000ffff487224 */ /* 0x000fe200078e0073 */
[----:B------:R-:W-:Y:S01]  /*8ba0*/  IADD3 R108, P1, PT, R75, R108, RZ ;  /* 0x0000006c4b6c7210 */ /* 0x000fe20007f3e0ff */
[----:B-1----:R-:W-:-:S03]  /*8bb0*/  IMAD.WIDE.U32 R74, R93, R66, RZ ;  /* 0x000000425d4a7225 */ /* 0x002fc600078e00ff */
[----:B------:R-:W-:Y:S01]  /*8bc0*/  IADD3.X R104, P1, PT, R78, R109, RZ, P1, !PT ;  /* 0x0000006d4e687210 */ /* 0x000fe20000f3e4ff */
[----:B------:R-:W-:-:S04]  /*8bd0*/  IMAD.WIDE.U32.X R114, R93, R102, R72, P2 ;  /* 0x000000665d727225 */ /* 0x000fc800010e0448 */
[----:B------:R-:W-:Y:S02]  /*8be0*/  IMAD R76, R71, R50, RZ ;  /* 0x00000032474c7224 */ /* 0x000fe400078e02ff */
[----:B------:R-:W-:-:S04]  /*8bf0*/  IMAD.WIDE.U32 R74, P2, R70, R67, R74 ;  /* 0x00000043464a7225 */ /* 0x000fc8000784004a */
[----:B------:R-:W-:Y:S01]  /*8c00*/  IMAD.WIDE.U32 R72, R70, R66, RZ ;  /* 0x0000004246487225 */ /* 0x000fe200078e00ff */
[----:B------:R-:W-:-:S03]  /*8c10*/  IADD3.X R70, P0, P1, R114, RZ, RZ, P1, P0 ;  /* 0x000000ff72467210 */ /* 0x000fc600009004ff */
[----:B------:R-:W-:Y:S01]  /*8c20*/  IMAD.WIDE.U32 R78, R77, R50, RZ ;  /* 0x000000324d4e7225 */ /* 0x000fe200078e00ff */
[----:B------:R-:W-:Y:S02]  /*8c30*/  IADD3.X R114, PT, PT, R115, RZ, RZ, P0, P1 ;  /* 0x000000ff73727210 */ /* 0x000fe400007e24ff */
[----:B------:R-:W-:Y:S01]  /*8c40*/  IADD3 R109, P0, PT, R73, R74, RZ ;  /* 0x0000004a496d7210 */ /* 0x000fe20007f1e0ff */
[----:B------:R-:W-:Y:S01]  /*8c50*/  IMAD R117, R77, R51, R76 ;  /* 0x000000334d757224 */ /* 0x000fe200078e024c */
[----:B------:R-:W-:Y:S01]  /*8c60*/  IADD3 R115, P1, PT, R94, R112, RZ ;  /* 0x000000705e737210 */ /* 0x000fe20007f3e0ff */
[----:B------:R-:W-:Y:S02]  /*8c70*/  IMAD.X R113, RZ, RZ, RZ, P2 ;  /* 0x000000ffff717224 */ /* 0x000fe400010e06ff */
[----:B------:R-:W-:Y:S02]  /*8c80*/  IMAD.IADD R73, R79, 0x1, R117 ;  /* 0x000000014f497824 */ /* 0x000fe400078e0275 */
[----:B------:R-:W-:-:S02]  /*8c90*/  IMAD.MOV.U32 R112, RZ, RZ, R75 ;  /* 0x000000ffff707224 */ /* 0x000fc400078e004b */
[----:B------:R-:W-:-:S04]  /*8ca0*/  IMAD.WIDE.U32 R116, R73, R48, RZ ;  /* 0x0000003049747225 */ /* 0x000fc800078e00ff */
[----:B------:R-:W-:Y:S01]  /*8cb0*/  IMAD.WIDE.U32.X R112, R93, R67, R112, P0 ;  /* 0x000000435d707225 */ /* 0x000fe200000e0470 */
[----:B------:R-:W-:-:S03]  /*8cc0*/  IADD3 R75, P0, PT, R70, R115, RZ ;  /* 0x00000073464b7210 */ /* 0x000fc60007f1e0ff */
        /* <DEDUP_REMOVED lines=69> */
[----:B------:R-:W-:-:S03]  /*9120*/  IMAD.WIDE.U32 R70, R75, R46, RZ ;  /* 0x0000002e4b467225 */ /* 0x000fc600078e00ff */
[----:B------:R-:W-:Y:S01]  /*9130*/  IADD3 R109, P1, PT, R72, R113, RZ ;  /* 0x00000071486d7210 */ /* 0x000fe20007f3e0ff */
[----:B------:R-:W-:Y:S02]  /*9140*/  IMAD.X R119, RZ, RZ, R73, P0 ;  /* 0x000000ffff777224 */ /* 0x000fe400000e0649 */
[----:B------:R-:W-:Y:S01]  /*9150*/  IMAD.WIDE.U32 R72, P6, R74, R47, R70 ;  /* 0x0000002f4a487225 */ /* 0x000fe200078c0046 */
[----:B------:R-:W-:Y:S02]  /*9160*/  IADD3.X R70, P3, PT, R117, R112, RZ, P3, !PT ;  /* 0x0000007075467210 */ /* 0x000fe40001f7e4ff */
[----:B------:R-:W-:Y:S01]  /*9170*/  IADD3 R109, P0, PT, R109, R92, RZ ;  /* 0x0000005c6d6d7210 */ /* 0x000fe20007f1e0ff */
[----:B------:R-:W-:Y:S01]  /*9180*/  IMAD.X R71, RZ, RZ, RZ, P6 ;  /* 0x000000ffff477224 */ /* 0x000fe200030e06ff */
[----:B------:R-:W-:Y:S02]  /*9190*/  IADD3 R92, P6, PT, R93, R72, RZ ;  /* 0x000000485d5c7210 */ /* 0x000fe40007fde0ff */
[----:B------:R-:W-:Y:S01]  /*91a0*/  IADD3.X R79, P2, PT, R70, R79, RZ, P2, !PT ;  /* 0x0000004f464f7210 */ /* 0x000fe2000175e4ff */
[----:B------:R-:W-:Y:S01]  /*91b0*/  IMAD.MOV.U32 R70, RZ, RZ, R73 ;  /* 0x000000ffff467224 */ /* 0x000fe200078e0049 */
[----:B------:R-:W-:Y:S01]  /*91c0*/  IADD3.X R93, P1, PT, R119, R108, RZ, P1, !PT ;  /* 0x0000006c775d7210 */ /* 0x000fe20000f3e4ff */
[----:B------:R-:W-:-:S03]  /*91d0*/  IMAD.WIDE.U32 R72, R75, R44, RZ ;  /* 0x0000002c4b487225 */ /* 0x000fc600078e00ff */
[----:B------:R-:W-:Y:S01]  /*91e0*/  IADD3.X R93, P0, PT, R93, R92, RZ, P0, !PT ;  /* 0x0000005c5d5d7210 */ /* 0x000fe2000071e4ff */
[----:B------:R-:W-:Y:S01]  /*91f0*/  IMAD.WIDE.U32.X R70, R75, R47, R70, P6 ;  /* 0x0000002f4b467225 */ /* 0x000fe200030e0446 */
[----:B------:R-:W-:Y:S02]  /*9200*/  ISETP.GE.U32.AND P6, PT, R114, R95, PT ;  /* 0x0000005f7200720c */ /* 0x000fe40003fc6070 */
[----:B------:R-:W-:Y:S01]  /*9210*/  IADD3.X R95, P3, P2, R76, RZ, RZ, P2, P3 ;  /* 0x000000ff4c5f7210 */ /* 0x000fe200012664ff */
[----:B------:R-:W-:Y:S01]  /*9220*/  IMAD R108, R93, R50, RZ ;  /* 0x000000325d6c7224 */ /* 0x000fe200078e02ff */
[----:B------:R-:W-:Y:S02]  /*9230*/  ISETP.GE.U32.AND.EX P6, PT, R112, R103, PT, P6 ;  /* 0x000000677000720c */ /* 0x000fe40003fc6160 */
[----:B------:R-:W-:Y:S01]  /*9240*/  IADD3.X R103, P0, P1, R70, RZ, RZ, P0, P1 ;  /* 0x000000ff46677210 */ /* 0x000fe200001024ff */
[----:B------:R-:W-:Y:S01]  /*9250*/  IMAD R113, R109, R51, R108 ;  /* 0x000000336d717224 */ /* 0x000fe200078e026c */
[----:B------:R-:W-:Y:S01]  /*9260*/  IADD3.X R112, PT, PT, R77, RZ, RZ, P3, P2 ;  /* 0x000000ff4d707210 */ /* 0x000fe20001fe44ff */
[----:B------:R-:W-:Y:S01]  /*9270*/  IMAD.WIDE.U32 R72, P3, R74, R102, R72 ;  /* 0x000000664a487225 */ /* 0x000fe20007860048 */
[----:B------:R-:W-:-:S02]  /*9280*/  IADD3 R103, P2, PT, R103, R78, RZ ;  /* 0x0000004e67677210 */ /* 0x000fc40007f5e0ff */
[----:B------:R-:W-:Y:S01]  /*9290*/  IADD3.X R70, PT, PT, R71, RZ, RZ, P0, P1 ;  /* 0x000000ff47467210 */ /* 0x000fe200007e24ff */
[----:B------:R-:W-:Y:S01]  /*92a0*/  IMAD.WIDE.U32 R76, R74, R44, RZ ;  /* 0x0000002c4a4c7225 */ /* 0x000fe200078e00ff */
[----:B------:R-:W-:Y:S02]  /*92b0*/  SEL R104, RZ, 0x1, P6 ;  /* 0x00000001ff687807 */ /* 0x000fe40003000000 */
[----:B------:R-:W-:Y:S01]  /*92c0*/  IADD3.X R79, P2, PT, R70, R79, RZ, P2, !PT ;  /* 0x0000004f464f7210 */ /* 0x000fe2000175e4ff */
[----:B------:R-:W-:Y:S01]  /*92d0*/  IMAD.X R71, RZ, RZ, RZ, P3 ;  /* 0x000000ffff477224 */ /* 0x000fe200018e06ff */
[----:B------:R-:W-:Y:S01]  /*92e0*/  IADD3 R72, P3, PT, R77, R72, RZ ;  /* 0x000000484d487210 */ /* 0x000fe20007f7e0ff */
[----:B------:R-:W-:Y:S01]  /*92f0*/  IMAD.MOV.U32 R70, RZ, RZ, R73 ;  /* 0x000000ffff467224 */ /* 0x000fe200078e0049 */
[----:B------:R-:W-:Y:S02]  /*9300*/  IADD3 R92, P0, PT, R103, R76, RZ ;  /* 0x0000004c675c7210 */ /* 0x000fe40007f1e0ff */
[----:B------:R-:W-:Y:S01]  /*9310*/  ISETP.GE.U32.AND P1, PT, R115, R94, PT ;  /* 0x0000005e7300720c */ /* 0x000fe20003f26070 */
[----:B------:R-:W-:Y:S01]  /*9320*/  IMAD.WIDE.U32.X R76, R75, R102, R70, P3 ;  /* 0x000000664b4c7225 */ /* 0x000fe200018e0446 */
[----:B------:R-:W-:-:S02]  /*9330*/  IADD3.X R94, P3, PT, R79, R72, RZ, P0, !PT ;  /* 0x000000484f5e7210 */ /* 0x000fc4000077e4ff */
[----:B------:R-:W-:Y:S01]  /*9340*/  IADD3 R104, P0, PT, R104, R107, RZ ;  /* 0x0000006b68687210 */ /* 0x000fe20007f1e0ff */
[----:B------:R-:W-:Y:S01]  /*9350*/  IMAD.WIDE.U32 R72, R75, R66, RZ ;  /* 0x000000424b487225 */ /* 0x000fe200078e00ff */
[----:B------:R-:W-:Y:S02]  /*9360*/  IADD3.X R78, P2, P6, R76, RZ, RZ, P3, P2 ;  /* 0x000000ff4c4e7210 */ /* 0x000fe40001e444ff */
        /* <DEDUP_REMOVED lines=32> */
[----:B------:R-:W-:Y:S02]  /*9570*/  IADD3 R93, P2, PT, R93, R92, RZ ;  /* 0x0000005c5d5d7210 */ /* 0x000fe40007f5e0ff */
[----:B------:R-:W-:Y:S01]  /*9580*/  IADD3.X R92, PT, PT, RZ, RZ, RZ, P4, P5 ;  /* 0x000000ffff5c7210 */ /* 0x000fe200027ea4ff */
        /* <DEDUP_REMOVED lines=10> */
[----:B------:R-:W-:Y:S02]  /*9630*/  ISETP.GE.U32.AND.EX P0, PT, R103, R110, PT, P0 ;  /* 0x0000006e6700720c */ /* 0x000fe40003f06100 */
[----:B------:R-:W-:Y:S01]  /*9640*/  IADD3 R45, P4, P5, R106, R45, R116 ;  /* 0x0000002d6a2d7210 */ /* 0x000fe20007d9e074 */
[----:B------:R-:W-:Y:S01]  /*9650*/  IMAD.WIDE.U32 R72, P6, R70, R102, R72 ;  /* 0x0000006646487225 */ /* 0x000fe200078c0048 */
[----:B------:R-:W-:Y:S02]  /*9660*/  IADD3.X R76, P2, P3, R74, RZ, RZ, P3, P2 ;  /* 0x000000ff4a4c7210 */ /* 0x000fe40001b444ff */
[----:B------:R-:W-:Y:S02]  /*9670*/  SEL R74, RZ, 0x1, P1 ;  /* 0x00000001ff4a7807 */ /* 0x000fe40000800000 */
[----:B------:R-:W-:-:S02]  /*9680*/  ISETP.GE.U32.AND P1, PT, R95, R104, PT ;  /* 0x000000685f00720c */ /* 0x000fc40003f26070 */
[----:B------:R-:W-:Y:S02]  /*9690*/  IADD3.X R93, PT, PT, R75, RZ, RZ, P2, P3 ;  /* 0x000000ff4b5d7210 */ /* 0x000fe400017e64ff */
[----:B------:R-:W-:Y:S01]  /*96a0*/  IADD3 R97, P3, P2, R74, R97, R92 ;  /* 0x000000614a617210 */ /* 0x000fe20007a7e05c */
[----:B------:R-:W-:Y:S01]  /*96b0*/  IMAD.WIDE.U32 R74, R70, R44, RZ ;  /* 0x0000002c464a7225 */ /* 0x000fe200078e00ff */
[----:B------:R-:W-:Y:S02]  /*96c0*/  ISETP.GE.U32.AND.EX P1, PT, R112, R103, PT, P1 ;  /* 0x000000677000720c */ /* 0x000fe40003f26110 */
[----:B------:R-:W-:Y:S01]  /*96d0*/  SEL R96, RZ, 0x1, P0 ;  /* 0x00000001ff607807 */ /* 0x000fe20000000000 */
[----:B------:R-:W-:Y:S01]  /*96e0*/  IMAD.MOV.U32 R92, RZ, RZ, R73 ;  /* 0x000000ffff5c7224 */ /* 0x000fe200078e0049 */
[----:B------:R-:W-:Y:S02]  /*96f0*/  IADD3 R71, P0, PT, R76, R71, RZ ;  /* 0x000000474c477210 */ /* 0x000fe40007f1e0ff */
[----:B------:R-:W-:-:S02]  /*9700*/  IADD3.X R104, PT, PT, RZ, R91, RZ, P4, P5 ;  /* 0x0000005bff687210 */ /* 0x000fc400027ea4ff */
[----:B------:R-:W-:Y:S02]  /*9710*/  SEL R91, RZ, 0x1, P1 ;  /* 0x00000001ff5b7807 */ /* 0x000fe40000800000 */
[----:B------:R-:W-:Y:S02]  /*9720*/  IADD3 R103, P5, PT, R75, R72, RZ ;  /* 0x000000484b677210 */ /* 0x000fe40007fbe0ff */
[----:B------:R-:W-:Y:S01]  /*9730*/  IADD3 R109, P1, PT, R71, R74, RZ ;  /* 0x0000004a476d7210 */ /* 0x000fe20007f3e0ff */
[----:B------:R-:W-:Y:S01]  /*9740*/  IMAD.WIDE.U32 R74, R113, R66, RZ ;  /* 0x00000042714a7225 */ /* 0x000fe200078e00ff */
[----:B------:R-:W-:Y:S02]  /*9750*/  IADD3.X R76, P0, PT, R93, R108, RZ, P0, !PT ;  /* 0x0000006c5d4c7210 */ /* 0x000fe4000071e4ff */
[----:B------:R-:W-:Y:S01]  /*9760*/  IADD3 R96, P4, PT, R96, R45, RZ ;  /* 0x0000002d60607210 */ /* 0x000fe20007f9e0ff */
[----:B------:R-:W-:Y:S01]  /*9770*/  IMAD.X R93, RZ, RZ, RZ, P6 ;  /* 0x000000ffff5d7224 */ /* 0x000fe200030e06ff */
[----:B------:R-:W-:-:S02]  /*9780*/  IADD3.X R76, P1, PT, R76, R103, RZ, P1, !PT ;  /* 0x000000674c4c7210 */ /* 0x000fc40000f3e4ff */
[----:B------:R-:W-:Y:S01]  /*9790*/  IADD3 R91, P6, PT, R91, R96, RZ ;  /* 0x000000605b5b7210 */ /* 0x000fe20007fde0ff */
[----:B------:R-:W-:Y:S01]  /*97a0*/  IMAD.WIDE.U32.X R72, R113, R102, R92, P5 ;  /* 0x0000006671487225 */ /* 0x000fe200028e045c */
[----:B------:R-:W-:-:S03]  /*97b0*/  IADD3.X R105, PT, PT, RZ, R105, RZ, P3, P2 ;  /* 0x00000069ff697210 */ /* 0x000fc60001fe44ff */
[----:B------:R-:W-:-:S04]  /*97c0*/  IMAD.WIDE.U32 R74, P5, R70, R67, R74 ;  /* 0x00000043464a7225 */ /* 0x000fc800078a004a */
[----:B------:R-:W-:Y:S01]  /*97d0*/  IMAD.X R95, RZ, RZ, R104, P4 ;  /* 0x000000ffff5f7224 */ /* 0x000fe200020e0668 */
[----:B------:R-:W-:Y:S01]  /*97e0*/  ISETP.GE.U32.AND P4, PT, R96, R45, PT ;  /* 0x0000002d6000720c */ /* 0x000fe20003f86070 */
[----:B------:R-:W-:Y:S01]  /*97f0*/  IMAD.X R71, RZ, RZ, RZ, P5 ;  /* 0x000000ffff477224 */ /* 0x000fe200028e06ff */
[----:B------:R-:W-:Y:S01]  /*9800*/  IADD3.X R45, P1, P0, R72, RZ, RZ, P1, P0 ;  /* 0x000000ff482d7210 */ /* 0x000fe200008204ff */
[----:B------:R-:W-:Y:S01]  /*9810*/  IMAD.X R94, RZ, RZ, R95, P6 ;  /* 0x000000ffff5e7224 */ /* 0x000fe200030e065f */
[----:B------:R-:W-:Y:S01]  /*9820*/  IADD3 R78, P5, PT, R78, R91, RZ ;  /* 0x0000005b4e4e7210 */ /* 0x000fe20007fbe0ff */
[----:B------:R-:W-:Y:S01]  /*9830*/  IMAD.WIDE.U32 R92, R70, R66, RZ ;  /* 0x00000042465c7225 */ /* 0x000fe200078e00ff */
[----:B------:R-:W-:Y:S02]  /*9840*/  ISETP.GE.U32.AND.EX P4, PT, R95, R104, PT, P4 ;  /* 0x000000685f00720c */ /* 0x000fe40003f86140 */
[----:B------:R-:W-:Y:S01]  /*9850*/  IADD3.X R72, PT, PT, R73, RZ, RZ, P1, P0 ;  /* 0x000000ff49487210 */ /* 0x000fe20000fe04ff */
[----:B------:R-:W-:Y:S01]  /*9860*/  IMAD.X R79, R79, 0x1, R94, P5 ;  /* 0x000000014f4f7824 */ /* 0x000fe200028e065e */
[----:B------:R-:W-:Y:S01]  /*9870*/  ISETP.GE.U32.AND P6, PT, R91, R96, PT ;  /* 0x000000605b00720c */ /* 0x000fe20003fc6070 */
[----:B------:R-:W-:Y:S01]  /*9880*/  IMAD.MOV.U32 R70, RZ, RZ, R75 ;  /* 0x000000ffff467224 */ /* 0x000fe200078e004b */
[----:B------:R-:W-:-:S02]  /*9890*/  IADD3 R45, P0, PT, R45, R78, RZ ;  /* 0x0000004e2d2d7210 */ /* 0x000fc40007f1e0ff */
[----:B------:R-:W-:Y:S02]  /*98a0*/  IADD3 R74, P1, PT, R93, R74, RZ ;  /* 0x0000004a5d4a7210 */ /* 0x000fe40007f3e0ff */
[----:B------:R-:W-:Y:S02]  /*98b0*/  SEL R73, RZ, 0x1, P4 ;  /* 0x00000001ff497807 */ /* 0x000fe40002000000 */
[----:B------:R-:W-:Y:S01]  /*98c0*/  ISETP.GE.U32.AND.EX P6, PT, R94, R95, PT, P6 ;  /* 0x0000005f5e00720c */ /* 0x000fe20003fc6160 */
[----:B------:R-:W-:Y:S01]  /*98d0*/  IMAD.WIDE.U32.X R70, R113, R67, R70, P1 ;  /* 0x0000004371467225 */ /* 0x000fe200008e0446 */
[----:B------:R-:W-:Y:S02]  /*98e0*/  IADD3 R92, P4, PT, R45, R92, RZ ;  /* 0x0000005c2d5c7210 */ /* 0x000fe40007f9e0ff */
[----:B------:R-:W-:Y:S02]  /*98f0*/  ISETP.GE.U32.AND P5, PT, R78, R91, PT ;  /* 0x0000005b4e00720c */ /* 0x000fe40003fa6070 */
[----:B------:R-:W-:-:S02]  /*9900*/  IADD3.X R45, P0, PT, R72, R79, RZ, P0, !PT ;  /* 0x0000004f482d7210 */ /* 0x000fc4000071e4ff */
[----:B------:R-:W-:Y:S02]  /*9910*/  SEL R72, RZ, 0x1, P6 ;  /* 0x00000001ff487807 */ /* 0x000fe40003000000 */
[----:B------:R-:W-:Y:S02]  /*9920*/  ISETP.GE.U32.AND.EX P5, PT, R79, R94, PT, P5 ;  /* 0x0000005e4f00720c */ /* 0x000fe40003fa6150 */
[----:B------:R-:W-:Y:S02]  /*9930*/  IADD3.X R74, P4, PT, R45, R74, RZ, P4, !PT ;  /* 0x0000004a2d4a7210 */ /* 0x000fe4000279e4ff */
        /* <DEDUP_REMOVED lines=31> */
.L_x_284:
        /* <DEDUP_REMOVED lines=21> */
.L_x_285:
[----:B------:R-:W-:Y:S01]  /*9c80*/  IMAD.MOV.U32 R97, RZ, RZ, RZ ;  /* 0x000000ffff617224 */ /* 0x000fe200078e00ff */
[----:B------:R-:W-:Y:S01]  /*9c90*/  CS2R R112, SRZ ;  /* 0x0000000000707805 */ /* 0x000fe2000001ff00 */
        /* <DEDUP_REMOVED lines=9> */
[----:B------:R-:W-:-:S04]  /*9d30*/  IMAD.WIDE.U32 R114, R115, R65, RZ ;  /* 0x0000004173727225 */ /* 0x000fc800078e00ff */
[----:B------:R-:W-:Y:S02]  /*9d40*/  IMAD.IADD R77, R73, 0x1, R113 ;  /* 0x00000001494d7824 */ /* 0x000fe400078e0271 */
[----:B------:R-:W-:Y:S02]  /*9d50*/  IMAD.IADD R78, R75, 0x1, R71 ;  /* 0x000000014b4e7824 */ /* 0x000fe400078e0247 */
[----:B------:R-:W-:Y:S01]  /*9d60*/  IMAD.MOV.U32 R79, RZ, RZ, RZ ;  /* 0x000000ffff4f7224 */ /* 0x000fe200078e00ff */
[----:B------:R-:W-:Y:S01]  /*9d70*/  IADD3 R114, P2, P3, R114, R77, R74 ;  /* 0x0000004d72727210 */ /* 0x000fe20007b5e04a */
[----:B------:R-:W-:Y:S02]  /*9d80*/  IMAD.MOV.U32 R94, RZ, RZ, RZ ;  /* 0x000000ffff5e7224 */ /* 0x000fe400078e00ff */
[----:B------:R-:W-:Y:S01]  /*9d90*/  IMAD.WIDE.U32 R78, R65, R45, R78 ;  /* 0x0000002d414e7225 */ /* 0x000fe200078e004e */
[----:B------:R-:W-:-:S03]  /*9da0*/  IADD3.X R45, PT, PT, RZ, RZ, RZ, P2, P3 ;  /* 0x000000ffff2d7210 */ /* 0x000fc600017e64ff */
[----:B------:R-:W-:-:S04]  /*9db0*/  IMAD.WIDE.U32 R74, R91, R64, RZ ;  /* 0x000000405b4a7225 */ /* 0x000fc800078e00ff */
[----:B------:R-:W-:Y:S02]  /*9dc0*/  IMAD.IADD R73, R113, 0x1, R115 ;  /* 0x0000000171497824 */ /* 0x000fe400078e0273 */
[----:B------:R-:W-:Y:S02]  /*9dd0*/  IMAD.IADD R110, R71, 0x1, R79 ;  /* 0x00000001476e7824 */ /* 0x000fe400078e024f */
[----:B------:R-:W-:Y:S01]  /*9de0*/  IMAD.IADD R70, R105, 0x1, R94 ;  /* 0x0000000169467824 */ /* 0x000fe200078e025e */
[----:B------:R-:W-:Y:S01]  /*9df0*/  IADD3 R45, P4, P5, R45, R78, R73 ;  /* 0x0000004e2d2d7210 */ /* 0x000fe20007d9e049 */
[----:B------:R-:W-:Y:S01]  /*9e00*/  IMAD.MOV.U32 R71, RZ, RZ, RZ ;  /* 0x000000ffff477224 */ /* 0x000fe200078e00ff */
[----:B------:R-:W-:Y:S01]  /*9e10*/  IADD3.X R73, PT, PT, RZ, RZ, RZ, P1, P0 ;  /* 0x000000ffff497210 */ /* 0x000fe20000fe04ff */
[----:B------:R-:W-:Y:S01]  /*9e20*/  IMAD.WIDE.U32 R104, R91, R65, RZ ;  /* 0x000000415b687225 */ /* 0x000fe200078e00ff */
[----:B------:R-:W-:-:S03]  /*9e30*/  P2R R95, PR, RZ, 0x10 ;  /* 0x00000010ff5f7803 */ /* 0x000fc60000000000 */
[----:B------:R-:W-:-:S04]  /*9e40*/  IMAD.WIDE.U32 R120, R111, R64, RZ ;  /* 0x000000406f787225 */ /* 0x000fc800078e00ff */
[----:B------:R-:W-:Y:S01]  /*9e50*/  IMAD.IADD R117, R75, 0x1, R113 ;  /* 0x000000014b757824 */ /* 0x000fe200078e0271 */
[----:B------:R-:W-:Y:S01]  /*9e60*/  P2R R75, PR, RZ, 0x20 ;  /* 0x00000020ff4b7803 */ /* 0x000fe20000000000 */
[----:B------:R-:W-:-:S03]  /*9e70*/  IMAD.WIDE.U32 R70, R65, R93, R70 ;  /* 0x0000005d41467225 */ /* 0x000fc600078e0046 */
[----:B------:R-:W-:Y:S01]  /*9e80*/  IADD3 R117, P2, P3, R104, R117, R120 ;  /* 0x0000007568757210 */ /* 0x000fe20007b5e078 */
[----:B------:R-:W-:Y:S01]  /*9e90*/  IMAD.IADD R115, R113, 0x1, R105 ;  /* 0x0000000171737824 */ /* 0x000fe200078e0269 */
[----:B------:R-:W-:Y:S01]  /*9ea0*/  IADD3 R123, P0, P1, R73, R70, R123 ;  /* 0x00000046497b7210 */ /* 0x000fe2000791e07b */
[----:B------:R-:W-:Y:S01]  /*9eb0*/  IMAD.WIDE.U32 R78, R103, R60, RZ ;  /* 0x0000003c674e7225 */ /* 0x000fe200078e00ff */
[----:B------:R-:W-:-:S03]  /*9ec0*/  IADD3.X R73, PT, PT, RZ, RZ, RZ, P2, P3 ;  /* 0x000000ffff497210 */ /* 0x000fc600017e64ff */
[----:B------:R-:W-:Y:S01]  /*9ed0*/  IMAD.MOV.U32 R105, RZ, RZ, RZ ;  /* 0x000000ffff697224 */ /* 0x000fe200078e00ff */
[----:B------:R-:W-:Y:S01]  /*9ee0*/  IADD3 R92, P3, PT, R76, R78, RZ ;  /* 0x0000004e4c5c7210 */ /* 0x000fe20007f7e0ff */
[----:B------:R-:W-:Y:S02]  /*9ef0*/  IMAD.IADD R120, R121, 0x1, R112 ;  /* 0x0000000179787824 */ /* 0x000fe400078e0270 */
[----:B------:R-:W-:Y:S01]  /*9f00*/  IMAD.IADD R104, R94, 0x1, R71 ;  /* 0x000000015e687824 */ /* 0x000fe200078e0247 */
[----:B------:R-:W-:Y:S01]  /*9f10*/  P2R R116, PR, RZ, 0x8 ;  /* 0x00000008ff747803 */ /* 0x000fe20000000000 */
[----:B------:R-:W-:Y:S02]  /*9f20*/  IMAD.MOV.U32 R121, RZ, RZ, RZ ;  /* 0x000000ffff797224 */ /* 0x000fe400078e00ff */
[----:B------:R-:W-:Y:S01]  /*9f30*/  IMAD.IADD R119, R105, 0x1, R79 ;  /* 0x0000000169777824 */ /* 0x000fe200078e024f */
[----:B------:R-:W-:Y:S01]  /*9f40*/  IADD3.X R104, PT, PT, RZ, R104, RZ, P0, P1 ;  /* 0x00000068ff687210 */ /* 0x000fe200007e24ff */
[----:B------:R-:W-:-:S04]  /*9f50*/  IMAD.WIDE.U32 R124, R107, R60, RZ ;  /* 0x0000003c6b7c7225 */ /* 0x000fc800078e00ff */
[----:B------:R-:W-:-:S04]  /*9f60*/  IMAD.WIDE.U32 R70, R103, R61, RZ ;  /* 0x0000003d67467225 */ /* 0x000fc800078e00ff */
[----:B------:R-:W-:Y:S01]  /*9f70*/  IMAD.MOV.U32 R108, RZ, RZ, RZ ;  /* 0x000000ffff6c7224 */ /* 0x000fe200078e00ff */
[----:B------:R-:W-:Y:S01]  /*9f80*/  IADD3 R119, P2, P4, R70, R119, R124 ;  /* 0x0000007746777210 */ /* 0x000fe20007c5e07c */
[----:B------:R-:W-:-:S03]  /*9f90*/  IMAD.WIDE.U32 R120, R65, R111, R120 ;  /* 0x0000006f41787225 */ /* 0x000fc600078e0078 */
[----:B------:R-:W-:Y:S01]  /*9fa0*/  P2R R77, PR, RZ, 0x4 ;  /* 0x00000004ff4d7803 */ /* 0x000fe20000000000 */
[----:B------:R-:W-:Y:S01]  /*9fb0*/  IMAD.IADD R96, R105, 0x1, R71 ;  /* 0x0000000169607824 */ /* 0x000fe200078e0247 */
[----:B------:R-:W-:Y:S01]  /*9fc0*/  IADD3 R115, P0, P1, R73, R120, R115 ;  /* 0x0000007849737210 */ /* 0x000fe2000791e073 */
[----:B------:R-:W-:Y:S01]  /*9fd0*/  IMAD.IADD R70, R108, 0x1, R125 ;  /* 0x000000016c467824 */ /* 0x000fe200078e027d */
[----:B------:R-:W-:Y:S01]  /*9fe0*/  ISETP.NE.AND P3, PT, R77, RZ, PT ;  /* 0x000000ff4d00720c */ /* 0x000fe20003f65270 */
[----:B------:R-:W-:Y:S01]  /*9ff0*/  IMAD.MOV.U32 R71, RZ, RZ, RZ ;  /* 0x000000ffff477224 */ /* 0x000fe200078e00ff */
[----:B------:R-:W-:Y:S01]  /*a000*/  ISETP.GE.U32.AND P2, PT, R92, R76, PT ;  /* 0x0000004c5c00720c */ /* 0x000fe20003f46070 */
[----:B------:R-:W-:Y:S02]  /*a010*/  IMAD.IADD R73, R112, 0x1, R121 ;  /* 0x0000000170497824 */ /* 0x000fe400078e0279 */
        /* <DEDUP_REMOVED lines=8> */
[----:B------:R-:W-:Y:S02]  /*a0a0*/  IMAD.MOV.U32 R71, RZ, RZ, RZ ;  /* 0x000000ffff477224 */ /* 0x000fe400078e00ff */
[----:B------:R-:W-:Y:S02]  /*a0b0*/  IMAD.IADD R77, R97, 0x1, R79 ;  /* 0x00000001614d7824 */ /* 0x000fe400078e024f */
[----:B------:R-:W-:-:S03]  /*a0c0*/  IMAD.WIDE.U32 R70, R61, R93, R70 ;  /* 0x0000005d3d467225 */ /* 0x000fc600078e0046 */
[----:B------:R-:W-:Y:S01]  /*a0d0*/  IADD3 R115, P0, P1, R115, R70, R77 ;  /* 0x0000004673737210 */ /* 0x000fe2000791e04d */
[----:B------:R-:W-:Y:S02]  /*a0e0*/  IMAD.IADD R70, R94, 0x1, R71 ;  /* 0x000000015e467824 */ /* 0x000fe400078e0247 */
[----:B------:R-:W-:-:S03]  /*a0f0*/  IMAD.WIDE.U32 R76, R103, R65, RZ ;  /* 0x00000041674c7225 */ /* 0x000fc600078e00ff */
[----:B------:R-:W-:Y:S01]  /*a100*/  IADD3.X R73, PT, PT, R73, R70, RZ, P0, P1 ;  /* 0x0000004649497210 */ /* 0x000fe200007e24ff */
[----:B------:R-:W-:-:S04]  /*a110*/  IMAD.WIDE.U32 R70, R109, R60, RZ ;  /* 0x0000003c6d467225 */ /* 0x000fc800078e00ff */
[----:B------:R-:W-:-:S05]  /*a120*/  IMAD.IADD R71, R97, 0x1, R71 ;  /* 0x0000000161477824 */ /* 0x000fca00078e0247 */
        /* <DEDUP_REMOVED lines=8> */
[----:B------:R-:W-:Y:S02]  /*a1b0*/  IMAD.MOV.U32 R77, RZ, RZ, RZ ;  /* 0x000000ffff4d7224 */ /* 0x000fe400078e00ff */
[----:B------:R-:W-:-:S03]  /*a1c0*/  IMAD.WIDE.U32 R76, R65, R107, R76 ;  /* 0x0000006b414c7225 */ /* 0x000fc600078e004c */
[----:B------:R-:W-:Y:S02]  /*a1d0*/  IADD3 R118, P5, P6, R118, R76, R121 ;  /* 0x0000004c76767210 */ /* 0x000fe40007ebe079 */
[----:B------:R-:W-:Y:S02]  /*a1e0*/  IADD3.X R121, PT, PT, RZ, RZ, RZ, P3, P4 ;  /* 0x000000ffff797210 */ /* 0x000fe40001fe84ff */
[----:B------:R-:W-:Y:S02]  /*a1f0*/  ISETP.NE.AND P3, PT, R116, RZ, PT ;  /* 0x000000ff7400720c */ /* 0x000fe40003f65270 */
[----:B------:R-:W-:Y:S01]  /*a200*/  ISETP.NE.AND P4, PT, R95, RZ, PT ;  /* 0x000000ff5f00720c */ /* 0x000fe20003f85270 */
[----:B------:R-:W-:Y:S01]  /*a210*/  IMAD.IADD R95, R108, 0x1, R77 ;  /* 0x000000016c5f7824 */ /* 0x000fe200078e024d */
[----:B------:R-:W-:Y:S01]  /*a220*/  IADD3.X R76, PT, PT, RZ, RZ, RZ, P0, P1 ;  /* 0x000000ffff4c7210 */ /* 0x000fe200007e24ff */
[----:B------:R-:W-:-:S03]  /*a230*/  IMAD.X R119, R119, 0x1, R106, P3 ;  /* 0x0000000177777824 */ /* 0x000fc600018e066a */
[----:B------:R-:W-:Y:S02]  /*a240*/  IADD3.X R95, PT, PT, RZ, R95, RZ, P5, P6 ;  /* 0x0000005fff5f7210 */ /* 0x000fe40002fec4ff */
[----:B------:R-:W-:Y:S02]  /*a250*/  ISETP.GE.U32.AND.EX P2, PT, R119, R106, PT, P2 ;  /* 0x0000006a7700720c */ /* 0x000fe40003f46120 */
[----:B------:R-:W-:Y:S02]  /*a260*/  ISETP.NE.AND P6, PT, R75, RZ, PT ;  /* 0x000000ff4b00720c */ /* 0x000fe40003fc5270 */
[----:B------:R-:W-:Y:S02]  /*a270*/  SEL R77, RZ, 0x1, P2 ;  /* 0x00000001ff4d7807 */ /* 0x000fe40001000000 */
[----:B------:R-:W-:Y:S02]  /*a280*/  IADD3.X R110, PT, PT, RZ, R110, RZ, P4, P6 ;  /* 0x0000006eff6e7210 */ /* 0x000fe400027ec4ff */
[----:B------:R-:W-:-:S02]  /*a290*/  IADD3 R96, P0, P1, R77, R96, R121 ;  /* 0x000000604d607210 */ /* 0x000fc4000791e079 */
        /* <DEDUP_REMOVED lines=11> */
[----:B------:R-:W-:Y:S01]  /*a350*/  ISETP.GT.U32.AND.EX P2, PT, R117, R106, PT, P2 ;  /* 0x0000006a7500720c */ /* 0x000fe20003f44120 */
[C---:B------:R-:W-:Y:S02]  /*a360*/  IMAD.IADD R71, R113.reuse, 0x1, R71 ;  /* 0x0000000171477824 */ /* 0x040fe400078e0247 */
[----:B------:R-:W-:Y:S01]  /*a370*/  IMAD.IADD R113, R113, 0x1, R75 ;  /* 0x0000000171717824 */ /* 0x000fe200078e024b */
[----:B------:R-:W-:-:S04]  /*a380*/  SEL R117, RZ, 0x1, !P2 ;  /* 0x00000001ff757807 */ /* 0x000fc80005000000 */
[----:B------:R-:W-:Y:S01]  /*a390*/  IADD3 R115, P2, P3, R117, R115, R76 ;  /* 0x0000007375737210 */ /* 0x000fe20007b5e04c */
[----:B------:R-:W-:Y:S01]  /*a3a0*/  IMAD.WIDE.U32 R76, R111, R60, RZ ;  /* 0x0000003c6f4c7225 */ /* 0x000fe200078e00ff */
[----:B------:R-:W-:Y:S02]  /*a3b0*/  IADD3 R117, P4, PT, R117, R72, RZ ;  /* 0x0000004875757210 */ /* 0x000fe40007f9e0ff */
[----:B------:R-:W-:-:S03]  /*a3c0*/  IADD3 R74, P6, P5, R74, R71, R76 ;  /* 0x000000474a4a7210 */ /* 0x000fc60007dde04c */
[----:B------:R-:W-:Y:S01]  /*a3d0*/  IMAD.X R75, RZ, RZ, R114, P4 ;  /* 0x000000ffff4b7224 */ /* 0x000fe200020e0672 */
[----:B------:R-:W-:Y:S01]  /*a3e0*/  IADD3 R71, P4, PT, R117, R70, RZ ;  /* 0x0000004675477210 */ /* 0x000fe20007f9e0ff */
[----:B------:R-:W-:Y:S01]  /*a3f0*/  IMAD.IADD R76, R112, 0x1, R77 ;  /* 0x00000001704c7824 */ /* 0x000fe200078e024d */
[----:B------:R-:W-:Y:S01]  /*a400*/  IADD3.X R91, PT, PT, RZ, RZ, RZ, P6, P5 ;  /* 0x000000ffff5b7210 */ /* 0x000fe200037ea4ff */
[----:B------:R-:W-:Y:S02]  /*a410*/  IMAD.MOV.U32 R77, RZ, RZ, RZ ;  /* 0x000000ffff4d7224 */ /* 0x000fe400078e00ff */
[----:B------:R-:W-:Y:S01]  /*a420*/  IMAD.X R70, R75, 0x1, R74, P4 ;  /* 0x000000014b467824 */ /* 0x000fe200020e064a */
[----:B------:R-:W-:Y:S01]  /*a430*/  ISETP.GT.U32.AND P4, PT, R72, R117, PT ;  /* 0x000000754800720c */ /* 0x000fe20003f84070 */
[----:B------:R-:W-:-:S03]  /*a440*/  IMAD.WIDE.U32 R76, R61, R111, R76 ;  /* 0x0000006f3d4c7225 */ /* 0x000fc600078e004c */
[----:B------:R-:W-:Y:S02]  /*a450*/  ISETP.GT.U32.AND.EX P4, PT, R114, R75, PT, P4 ;  /* 0x0000004b7200720c */ /* 0x000fe40003f84140 */
[----:B------:R-:W-:Y:S01]  /*a460*/  IADD3 R120, P5, P6, R45, R76, R113 ;  /* 0x0000004c2d787210 */ /* 0x000fe20007ebe071 */
[----:B------:R-:W-:Y:S01]  /*a470*/  IMAD.IADD R45, R112, 0x1, R77 ;  /* 0x00000001702d7824 */ /* 0x000fe200078e024d */
[----:B------:R-:W-:Y:S02]  /*a480*/  SEL R72, R72, R117, P4 ;  /* 0x0000007548487207 */ /* 0x000fe40002000000 */
[----:B------:R-:W-:Y:S01]  /*a490*/  SEL R77, R114, R75, P4 ;  /* 0x0000004b724d7207 */ /* 0x000fe20002000000 */
[-C--:B------:R-:W-:Y:S01]  /*a4a0*/  IMAD.WIDE.U32 R74, R103, R58.reuse, RZ ;  /* 0x0000003a674a7225 */ /* 0x080fe200078e00ff */
[----:B------:R-:W-:Y:S02]  /*a4b0*/  ISETP.GT.U32.AND P4, PT, R72, R71, PT ;  /* 0x000000474800720c */ /* 0x000fe40003f84070 */
[----:B------:R-:W-:Y:S01]  /*a4c0*/  IADD3.X R45, PT, PT, R110, R45, RZ, P5, P6 ;  /* 0x0000002d6e2d7210 */ /* 0x000fe20002fec4ff */
[----:B------:R-:W-:Y:S01]  /*a4d0*/  IMAD.WIDE.U32 R110, R107, R58, RZ ;  /* 0x0000003a6b6e7225 */ /* 0x000fe200078e00ff */
[----:B------:R-:W-:-:S03]  /*a4e0*/  ISETP.GT.U32.AND.EX P6, PT, R77, R70, PT, P4 ;  /* 0x000000464d00720c */ /* 0x000fc60003fc4140 */
[----:B------:R-:W-:Y:S01]  /*a4f0*/  IMAD.IADD R117, R105, 0x1, R75 ;  /* 0x0000000169757824 */ /* 0x000fe200078e024b */
[----:B------:R-:W-:Y:S01]  /*a500*/  IADD3.X R75, PT, PT, RZ, R73, RZ, P2, P3 ;  /* 0x00000049ff4b7210 */ /* 0x000fe200017e64ff */
[----:B------:R-:W-:Y:S01]  /*a510*/  IMAD.WIDE.U32 R76, R103, R59, RZ ;  /* 0x0000003b674c7225 */ /* 0x000fe200078e00ff */
[----:B------:R-:W-:Y:S02]  /*a520*/  SEL R112, RZ, 0x1, !P6 ;  /* 0x00000001ff707807 */ /* 0x000fe40007000000 */
[----:B------:R-:W-:Y:S01]  /*a530*/  IADD3 R113, P2, PT, R116, R74, RZ ;  /* 0x0000004a74717210 */ /* 0x000fe20007f5e0ff */
[----:B------:R-:W-:Y:S01]  /*a540*/  IMAD.IADD R72, R108, 0x1, R111 ;  /* 0x000000016c487824 */ /* 0x000fe200078e026f */
[----:B------:R-:W-:Y:S01]  /*a550*/  IADD3 R117, P5, P4, R76, R117, R110 ;  /* 0x000000754c757210 */ /* 0x000fe20007cbe06e */
[----:B------:R-:W-:Y:S01]  /*a560*/  IMAD.MOV.U32 R73, RZ, RZ, RZ ;  /* 0x000000ffff497224 */ /* 0x000fe200078e00ff */
[----:B------:R-:W-:Y:S01]  /*a570*/  IADD3 R112, P6, P3, R112, R120, R91 ;  /* 0x0000007870707210 */ /* 0x000fe20007bde05b */
[----:B------:R-:W-:-:S02]  /*a580*/  IMAD.IADD R76, R105, 0x1, R77 ;  /* 0x00000001694c7824 */ /* 0x000fc400078e024d */
[----:B------:R-:W-:Y:S01]  /*a590*/  IMAD.WIDE.U32 R72, R59, R107, R72 ;  /* 0x0000006b3b487225 */ /* 0x000fe200078e0048 */
[----:B------:R-:W-:-:S03]  /*a5a0*/  IADD3.X R110, PT, PT, RZ, R45, RZ, P6, P3 ;  /* 0x0000002dff6e7210 */ /* 0x000fc600037e64ff */
[----:B------:R-:W-:Y:S01]  /*a5b0*/  IMAD.X R111, R117, 0x1, R106, P2 ;  /* 0x00000001756f7824 */ /* 0x000fe200010e066a */
[----:B------:R-:W-:Y:S01]  /*a5c0*/  ISETP.GE.U32.AND P2, PT, R113, R116, PT ;  /* 0x000000747100720c */ /* 0x000fe20003f46070 */
[----:B------:R-:W-:Y:S01]  /*a5d0*/  IMAD.IADD R74, R108, 0x1, R73 ;  /* 0x000000016c4a7824 */ /* 0x000fe200078e0249 */
[----:B------:R-:W-:Y:S01]  /*a5e0*/  IADD3 R45, P3, P6, R115, R72, R76 ;  /* 0x00000048732d7210 */ /* 0x000fe20007e7e04c */
[----:B------:R-:W-:Y:S01]  /*a5f0*/  IMAD.WIDE.U32 R72, R109, R58, RZ ;  /* 0x0000003a6d487225 */ /* 0x000fe200078e00ff */
[----:B------:R-:W-:Y:S02]  /*a600*/  ISETP.GE.U32.AND.EX P2, PT, R111, R106, PT, P2 ;  /* 0x0000006a6f00720c */ /* 0x000fe40003f46120 */
[----:B------:R-:W-:Y:S01]  /*a610*/  IADD3.X R91, PT, PT, R75, R74, RZ, P3, P6 ;  /* 0x0000004a4b5b7210 */ /* 0x000fe20001fec4ff */
[----:B------:R-:W-:Y:S01]  /*a620*/  IMAD.WIDE.U32 R76, R93, R58, RZ ;  /* 0x0000003a5d4c7225 */ /* 0x000fe200078e00ff */
[----:B------:R-:W-:-:S03]  /*a630*/  SEL R106, RZ, 0x1, P2 ;  /* 0x00000001ff6a7807 */ /* 0x000fc60001000000 */
[----:B------:R-:W-:-:S04]  /*a640*/  IMAD.WIDE.U32 R114, R109, R59, RZ ;  /* 0x0000003b6d727225 */ /* 0x000fc800078e00ff */
[C---:B------:R-:W-:Y:S02]  /*a650*/  IMAD.IADD R73, R97.reuse, 0x1, R73 ;  /* 0x0000000161497824 */ /* 0x040fe400078e0249 */
[----:B------:R-:W-:Y:S02]  /*a660*/  IMAD.IADD R74, R94, 0x1, R77 ;  /* 0x000000015e4a7824 */ /* 0x000fe400078e024d */
[----:B------:R-:W-:Y:S01]  /*a670*/  IMAD.MOV.U32 R75, RZ, RZ, RZ ;  /* 0x000000ffff4b7224 */ /* 0x000fe200078e00ff */
[----:B------:R-:W-:Y:S01]  /*a680*/  IADD3 R73, P3, P6, R114, R73, R76 ;  /* 0x0000004972497210 */ /* 0x000fe20007e7e04c */
[----:B------:R-:W-:Y:S01]  /*a690*/  IMAD.IADD R77, R97, 0x1, R115 ;  /* 0x00000001614d7824 */ /* 0x000fe200078e0273 */
[----:B------:R-:W-:Y:S01]  /*a6a0*/  IADD3 R114, P2, PT, R106, R71, RZ ;  /* 0x000000476a727210 */ /* 0x000fe20007f5e0ff */
[----:B------:R-:W-:Y:S01]  /*a6b0*/  IMAD.WIDE.U32 R74, R59, R93, R74 ;  /* 0x0000005d3b4a7225 */ /* 0x000fe200078e004a */
[----:B------:R-:W-:Y:S02]  /*a6c0*/  IADD3.X R76, PT, PT, RZ, RZ, RZ, P3, P6 ;  /* 0x000000ffff4c7210 */ /* 0x000fe40001fec4ff */
[----:B------:R-:W-:Y:S01]  /*a6d0*/  IADD3 R97, P6, PT, R114, R72, RZ ;  /* 0x0000004872617210 */ /* 0x000fe20007fde0ff */
[----:B------:R-:W-:Y:S01]  /*a6e0*/  IMAD.X R93, RZ, RZ, R70, P2 ;  /* 0x000000ffff5d7224 */ /* 0x000fe200010e0646 */
[----:B------:R-:W-:Y:S01]  /*a6f0*/  IADD3 R77, P2, P3, R112, R74, R77 ;  /* 0x0000004a704d7210 */ /* 0x000fe20007b5e04d */
[----:B------:R-:W-:-:S02]  /*a700*/  IMAD.IADD R109, R94, 0x1, R75 ;  /* 0x000000015e6d7824 */ /* 0x000fc400078e024b */
[----:B------:R-:W-:Y:S02]  /*a710*/  IMAD R72, R79, R50, RZ ;  /* 0x000000324f487224 */ /* 0x000fe400078e02ff */
[----:B------:R-:W-:Y:S01]  /*a720*/  IMAD.X R94, R93, 0x1, R73, P6 ;  /* 0x000000015d5e7824 */ /* 0x000fe200030e0649 */
[----:B------:R-:W-:Y:S01]  /*a730*/  ISETP.GT.U32.AND P6, PT, R71, R114, PT ;  /* 0x000000724700720c */ /* 0x000fe20003fc4070 */
[----:B------:R-:W-:Y:S01]  /*a740*/  IMAD R75, R78, R51, R72 ;  /* 0x000000334e4b7224 */ /* 0x000fe200078e0248 */
[----:B------:R-:W-:Y:S01]  /*a750*/  IADD3.X R110, PT, PT, R110, R109, RZ, P2, P3 ;  /* 0x0000006d6e6e7210 */ /* 0x000fe200017e64ff */
[----:B------:R-:W-:Y:S01]  /*a760*/  IMAD.WIDE.U32 R72, R78, R50, RZ ;  /* 0x000000324e487225 */ /* 0x000fe200078e00ff */
[----:B------:R-:W-:Y:S02]  /*a770*/  ISETP.GT.U32.AND.EX P6, PT, R70, R93, PT, P6 ;  /* 0x0000005d4600720c */ /* 0x000fe40003fc4160 */
[----:B------:R-:W-:Y:S01]  /*a780*/  IADD3.X R109, PT, PT, RZ, R104, RZ, P0, P1 ;  /* 0x00000068ff6d7210 */ /* 0x000fe200007e24ff */
[----:B------:R-:W-:Y:S01]  /*a790*/  IMAD.IADD R73, R73, 0x1, R75 ;  /* 0x0000000149497824 */ /* 0x000fe200078e024b */
[----:B------:R-:W-:-:S02]  /*a7a0*/  SEL R74, R71, R114, P6 ;  /* 0x00000072474a7207 */ /* 0x000fc40003000000 */
[----:B------:R-:W-:Y:S01]  /*a7b0*/  SEL R75, R70, R93, P6 ;  /* 0x0000005d464b7207 */ /* 0x000fe20003000000 */
[----:B------:R-:W-:Y:S01]  /*a7c0*/  IMAD.WIDE.U32 R70, R73, R48, RZ ;  /* 0x0000003049467225 */ /* 0x000fe200078e00ff */
[----:B------:R-:W-:-:S03]  /*a7d0*/  ISETP.GT.U32.AND P6, PT, R74, R97, PT ;  /* 0x000000614a00720c */ /* 0x000fc60003fc4070 */
[----:B------:R-:W-:Y:S01]  /*a7e0*/  IMAD.WIDE.U32 R116, R73, R44, RZ ;  /* 0x0000002c49747225 */ /* 0x000fe200078e00ff */
[----:B------:R-:W-:-:S03]  /*a7f0*/  ISETP.GT.U32.AND.EX P6, PT, R75, R94, PT, P6 ;  /* 0x0000005e4b00720c */ /* 0x000fc60003fc4160 */
[----:B------:R-:W-:Y:S01]  /*a800*/  IMAD.WIDE.U32 R74, R72, R48, RZ ;  /* 0x00000030484a7225 */ /* 0x000fe200078e00ff */
[----:B------:R-:W-:-:S03]  /*a810*/  SEL R93, RZ, 0x1, !P6 ;  /* 0x00000001ff5d7807 */ /* 0x000fc60007000000 */
[----:B------:R-:W-:Y:S01]  /*a820*/  IMAD.WIDE.U32 R70, P3, R72, R49, R70 ;  /* 0x0000003148467225 */ /* 0x000fe20007860046 */
[----:B------:R-:W-:-:S03]  /*a830*/  IADD3 RZ, P2, PT, R78, R74, RZ ;  /* 0x0000004a4eff7210 */ /* 0x000fc60007f5e0ff */
[----:B------:R-:W-:Y:S01]  /*a840*/  IMAD.X R115, RZ, RZ, RZ, P3 ;  /* 0x000000ffff737224 */ /* 0x000fe200018e06ff */
[----:B------:R-:W-:Y:S01]  /*a850*/  IADD3 R74, P6, PT, R75, R70, RZ ;  /* 0x000000464b4a7210 */ /* 0x000fe20007fde0ff */
[----:B------:R-:W-:Y:S02]  /*a860*/  IMAD.MOV.U32 R114, RZ, RZ, R71 ;  /* 0x000000ffff727224 */ /* 0x000fe400078e0047 */
[----:B------:R-:W-:Y:S01]  /*a870*/  IMAD.WIDE.U32 R116, P0, R72, R102, R116 ;  /* 0x0000006648747225 */ /* 0x000fe20007800074 */
[----:B------:R-:W-:-:S03]  /*a880*/  IADD3.X RZ, P2, PT, R79, R74, RZ, P2, !PT ;  /* 0x0000004a4fff7210 */ /* 0x000fc6000175e4ff */
[----:B------:R-:W-:-:S04]  /*a890*/  IMAD.WIDE.U32 R74, R107, R54, RZ ;  /* 0x000000366b4a7225 */ /* 0x000fc800078e00ff */
[----:B------:R-:W-:Y:S02]  /*a8a0*/  IMAD.IADD R78, R108, 0x1, R75 ;  /* 0x000000016c4e7824 */ /* 0x000fe400078e024b */
[----:B------:R-:W-:Y:S01]  /*a8b0*/  IMAD.WIDE.U32.X R70, R73, R49, R114, P6 ;  /* 0x0000003149467225 */ /* 0x000fe200030e0472 */
[----:B------:R-:W-:-:S03]  /*a8c0*/  IADD3 R75, P3, P6, R93, R77, R76 ;  /* 0x0000004d5d4b7210 */ /* 0x000fc60007e7e04c */
[----:B------:R-:W-:Y:S02]  /*a8d0*/  IMAD.MOV.U32 R79, RZ, RZ, RZ ;  /* 0x000000ffff4f7224 */ /* 0x000fe400078e00ff */
[----:B------:R-:W-:-:S04]  /*a8e0*/  IMAD.WIDE.U32 R76, R103, R55, RZ ;  /* 0x00000037674c7225 */ /* 0x000fc800078e00ff */
[----:B------:R-:W-:-:S04]  /*a8f0*/  IMAD.WIDE.U32 R78, R55, R107, R78 ;  /* 0x0000006b374e7225 */ /* 0x000fc800078e004e */
[----:B------:R-:W-:Y:S01]  /*a900*/  IMAD.IADD R107, R105, 0x1, R77 ;  /* 0x00000001696b7824 */ /* 0x000fe200078e024d */
[----:B------:R-:W-:Y:S01]  /*a910*/  IADD3.X R77, PT, PT, RZ, R110, RZ, P3, P6 ;  /* 0x0000006eff4d7210 */ /* 0x000fe20001fec4ff */
[----:B------:R-:W-:Y:S02]  /*a920*/  IMAD.IADD R108, R108, 0x1, R79 ;  /* 0x000000016c6c7824 */ /* 0x000fe400078e024f */
[----:B------:R-:W-:Y:S01]  /*a930*/  IMAD.WIDE.U32 R114, R103, R54, RZ ;  /* 0x0000003667727225 */ /* 0x000fe200078e00ff */
[----:B------:R-:W-:Y:S02]  /*a940*/  IADD3 R107, P3, P6, R75, R78, R107 ;  /* 0x0000004e4b6b7210 */ /* 0x000fe40007e7e06b */
[----:B------:R-:W-:Y:S01]  /*a950*/  IADD3.X R75, P2, PT, RZ, R70, RZ, P2, !PT ;  /* 0x00000046ff4b7210 */ /* 0x000fe2000175e4ff */
[----:B------:R-:W-:Y:S01]  /*a960*/  IMAD.WIDE.U32 R78, R73, R46, RZ ;  /* 0x0000002e494e7225 */ /* 0x000fe200078e00ff */
[----:B------:R-:W-:Y:S02]  /*a970*/  IADD3.X R108, PT, PT, R77, R108, RZ, P3, P6 ;  /* 0x0000006c4d6c7210 */ /* 0x000fe40001fec4ff */
[----:B------:R-:W-:Y:S01]  /*a980*/  IADD3 R75, P3, PT, R75, R92, RZ ;  /* 0x0000005c4b4b7210 */ /* 0x000fe20007f7e0ff */
[----:B------:R-:W-:-:S04]  /*a990*/  IMAD.WIDE.U32 R92, R72, R46, RZ ;  /* 0x0000002e485c7225 */ /* 0x000fc800078e00ff */
[----:B------:R-:W-:-:S04]  /*a9a0*/  IMAD.WIDE.U32 R78, P6, R72, R47, R78 ;  /* 0x0000002f484e7225 */ /* 0x000fc800078c004e */
[----:B------:R-:W-:Y:S01]  /*a9b0*/  IMAD.X R70, RZ, RZ, R71, P2 ;  /* 0x000000ffff467224 */ /* 0x000fe200010e0647 */
[----:B------:R-:W-:Y:S01]  /*a9c0*/  IADD3 R75, P2, PT, R75, R92, RZ ;  /* 0x0000005c4b4b7210 */ /* 0x000fe20007f5e0ff */
[----:B------:R-:W-:Y:S01]  /*a9d0*/  IMAD.X R71, RZ, RZ, RZ, P6 ;  /* 0x000000ffff477224 */ /* 0x000fe200030e06ff */
[----:B------:R-:W-:Y:S01]  /*a9e0*/  IADD3 R92, P6, PT, R93, R78, RZ ;  /* 0x0000004e5d5c7210 */ /* 0x000fe20007fde0ff */
[----:B------:R-:W-:Y:S01]  /*a9f0*/  IMAD.IADD R115, R105, 0x1, R115 ;  /* 0x0000000169737824 */ /* 0x000fe200078e0273 */
[----:B------:R-:W-:Y:S01]  /*aa00*/  IADD3.X R93, P3, PT, R70, R119, RZ, P3, !PT ;  /* 0x00000077465d7210 */ /* 0x000fe20001f7e4ff */
[----:B------:R-:W-:Y:S02]  /*aa10*/  IMAD.MOV.U32 R70, RZ, RZ, R79 ;  /* 0x000000ffff467224 */ /* 0x000fe400078e004f */
[----:B------:R-:W-:Y:S01]  /*aa20*/  IMAD.WIDE.U32 R78, R72, R44, RZ ;  /* 0x0000002c484e7225 */ /* 0x000fe200078e00ff */
[----:B------:R-:W-:-:S03]  /*aa30*/  IADD3.X R93, P2, PT, R93, R92, RZ, P2, !PT ;  /* 0x0000005c5d5d7210 */ /* 0x000fc6000175e4ff */
[----:B------:R-:W-:-:S04]  /*aa40*/  IMAD.WIDE.U32.X R70, R73, R47, R70, P6 ;  /* 0x0000002f49467225 */ /* 0x000fc800030e0446 */
[----:B------:R-:W-:Y:S01]  /*aa50*/  IMAD.X R105, RZ, RZ, RZ, P0 ;  /* 0x000000ffff697224 */ /* 0x000fe200000e06ff */
[----:B------:R-:W-:Y:S01]  /*aa60*/  IADD3.X R70, P2, P1, R70, RZ, RZ, P2, P3 ;  /* 0x000000ff46467210 */ /* 0x000fe200011464ff */
[----:B------:R-:W-:Y:S01]  /*aa70*/  IMAD.MOV.U32 R104, RZ, RZ, R117 ;  /* 0x000000ffff687224 */ /* 0x000fe200078e0075 */
[----:B------:R-:W-:Y:S01]  /*aa80*/  IADD3 R115, P3, P6, R76, R115, R74 ;  /* 0x000000734c737210 */ /* 0x000fe20007e7e04a */
[----:B------:R-:W-:Y:S01]  /*aa90*/  IMAD.WIDE.U32 R76, R73, R66, RZ ;  /* 0x00000042494c7225 */ /* 0x000fe200078e00ff */
[----:B------:R-:W-:Y:S02]  /*aaa0*/  IADD3.X R74, PT, PT, R71, RZ, RZ, P2, P1 ;  /* 0x000000ff474a7210 */ /* 0x000fe400017e24ff */
[----:B------:R-:W-:Y:S02]  /*aab0*/  IADD3 R110, P2, PT, R79, R116, RZ ;  /* 0x000000744f6e7210 */ /* 0x000fe40007f5e0ff */
[----:B------:R-:W-:Y:S01]  /*aac0*/  IADD3 R113, P0, PT, R70, R113, RZ ;  /* 0x0000007146717210 */ /* 0x000fe20007f1e0ff */
[----:B------:R-:W-:-:S03]  /*aad0*/  IMAD.WIDE.U32 R70, R72, R66, RZ ;  /* 0x0000004248467225 */ /* 0x000fc600078e00ff */
[----:B------:R-:W-:Y:S01]  /*aae0*/  IADD3 R92, P1, PT, R113, R78, RZ ;  /* 0x0000004e715c7210 */ /* 0x000fe20007f3e0ff */
[----:B------:R-:W-:Y:S01]  /*aaf0*/  IMAD.WIDE.U32.X R104, R73, R102, R104, P2 ;  /* 0x0000006649687225 */ /* 0x000fe200010e0468 */
[----:B------:R-:W-:-:S03]  /*ab00*/  IADD3.X R103, P0, PT, R74, R111, RZ, P0, !PT ;  /* 0x0000006f4a677210 */ /* 0x000fc6000071e4ff */
[----:B------:R-:W-:Y:S01]  /*ab10*/  IMAD.WIDE.U32 R76, P2, R72, R67, R76 ;  /* 0x00000043484c7225 */ /* 0x000fe2000784004c */
[----:B------:R-:W-:-:S03]  /*ab20*/  IADD3.X R103, P1, PT, R103, R110, RZ, P1, !PT ;  /* 0x0000006e67677210 */ /* 0x000fc60000f3e4ff */
[----:B------:R-:W-:Y:S02]  /*ab30*/  IMAD R72, R93, R50, RZ ;  /* 0x000000325d487224 */ /* 0x000fe400078e02ff */
[----:B------:R-:W-:Y:S01]  /*ab40*/  IMAD.X R111, RZ, RZ, RZ, P2 ;  /* 0x000000ffff6f7224 */ /* 0x000fe200010e06ff */
[----:B------:R-:W-:Y:S01]  /*ab50*/  IADD3 R71, P2, PT, R71, R76, RZ ;  /* 0x0000004c47477210 */ /* 0x000fe20007f5e0ff */
[----:B------:R-:W-:Y:S02]  /*ab60*/  IMAD.MOV.U32 R110, RZ, RZ, R77 ;  /* 0x000000ffff6e7224 */ /* 0x000fe400078e004d */
[C---:B------:R-:W-:Y:S02]  /*ab70*/  IMAD R113, R75.reuse, R51, R72 ;  /* 0x000000334b717224 */ /* 0x040fe400078e0248 */
[----:B------:R-:W-:-:S04]  /*ab80*/  IMAD.WIDE.U32 R78, R75, R50, RZ ;  /* 0x000000324b4e7225 */ /* 0x000fc800078e00ff */
[----:B------:R-:W-:-:S04]  /*ab90*/  IMAD.WIDE.U32.X R76, R73, R67, R110, P2 ;  /* 0x00000043494c7225 */ /* 0x000fc800010e046e */
[----:B------:R-:W-:Y:S01]  /*aba0*/  IMAD.IADD R73, R79, 0x1, R113 ;  /* 0x000000014f497824 */ /* 0x000fe200078e0271 */
[----:B------:R-:W-:Y:S01]  /*abb0*/  IADD3.X R79, P0, P2, R104, RZ, RZ, P1, P0 ;  /* 0x000000ff684f7210 */ /* 0x000fe20000a004ff */
[----:B------:R-:W-:Y:S01]  /*abc0*/  IMAD.WIDE.U32 R112, R78, R48, RZ ;  /* 0x000000304e707225 */ /* 0x000fe200078e00ff */
[----:B------:R-:W-:Y:S02]  /*abd0*/  IADD3 R114, P1, PT, R97, R114, RZ ;  /* 0x0000007261727210 */ /* 0x000fe40007f3e0ff */
[----:B------:R-:W-:Y:S01]  /*abe0*/  IADD3.X R104, PT, PT, R105, RZ, RZ, P0, P2 ;  /* 0x000000ff69687210 */ /* 0x000fe200007e44ff */
[----:B------:R-:W-:Y:S01]  /*abf0*/  IMAD.WIDE.U32 R116, R73, R48, RZ ;  /* 0x0000003049747225 */ /* 0x000fe200078e00ff */
[----:B------:R-:W-:-:S03]  /*ac00*/  IADD3 R79, P0, PT, R79, R114, RZ ;  /* 0x000000724f4f7210 */ /* 0x000fc60007f1e0ff */
[----:B------:R-:W-:Y:S01]  /*ac10*/  IMAD.X R111, R115, 0x1, R94, P1 ;  /* 0x00000001736f7824 */ /* 0x000fe200008e065e */
[----:B------:R-:W-:Y:S01]  /*ac20*/  IADD3 R72, P1, PT, R79, R70, RZ ;  /* 0x000000464f487210 */ /* 0x000fe20007f3e0ff */
[----:B------:R-:W-:-:S03]  /*ac30*/  IMAD.WIDE.U32 R116, P2, R78, R49, R116 ;  /* 0x000000314e747225 */ /* 0x000fc60007840074 */
[----:B------:R-:W-:Y:S01]  /*ac40*/  IADD3.X R104, P0, PT, R104, R111, RZ, P0, !PT ;  /* 0x0000006f68687210 */ /* 0x000fe2000071e4ff */
[----:B------:R-:W-:-:S03]  /*ac50*/  IMAD.MOV.U32 R70, RZ, RZ, R117 ;  /* 0x000000ffff467224 */ /* 0x000fc600078e0075 */
[----:B------:R-:W-:Y:S01]  /*ac60*/  IADD3.X R104, P1, PT, R104, R71, RZ, P1, !PT ;  /* 0x0000004768687210 */ /* 0x000fe20000f3e4ff */
[----:B------:R-:W-:Y:S01]  /*ac70*/  IMAD.X R71, RZ, RZ, RZ, P2 ;  /* 0x000000ffff477224 */ /* 0x000fe200010e06ff */
[----:B------:R-:W-:Y:S02]  /*ac80*/  IADD3 R110, P2, PT, R113, R116, RZ ;  /* 0x00000074716e7210 */ /* 0x000fe40007f5e0ff */
[----:B------:R-:W-:Y:S02]  /*ac90*/  IADD3.X R117, P0, P1, R76, RZ, RZ, P1, P0 ;  /* 0x000000ff4c757210 */ /* 0x000fe400009004ff */
[----:B------:R-:W-:Y:S01]  /*aca0*/  IADD3.X R116, PT, PT, RZ, RZ, RZ, P5, P4 ;  /* 0x000000ffff747210 */ /* 0x000fe20002fe84ff */
[----:B------:R-:W-:Y:S01]  /*acb0*/  IMAD.WIDE.U32.X R70, R73, R49, R70, P2 ;  /* 0x0000003149467225 */ /* 0x000fe200010e0446 */
[----:B------:R-:W-:-:S03]  /*acc0*/  IADD3 RZ, P2, PT, R75, R112, RZ ;  /* 0x000000704bff7210 */ /* 0x000fc60007f5e0ff */
[----:B------:R-:W-:Y:S01]  /*acd0*/  IMAD.WIDE.U32 R74, R73, R46, RZ ;  /* 0x0000002e494a7225 */ /* 0x000fe200078e00ff */
[----:B------:R-:W-:Y:S02]  /*ace0*/  IADD3.X RZ, P2, PT, R93, R110, RZ, P2, !PT ;  /* 0x0000006e5dff7210 */ /* 0x000fe4000175e4ff */
        /* <DEDUP_REMOVED lines=15> */
[C---:B------:R-:W-:Y:S01]  /*ade0*/  IMAD.WIDE.U32 R70, R78.reuse, R44, RZ ;  /* 0x0000002c4e467225 */ /* 0x040fe200078e00ff */
[----:B------:R-:W-:Y:S02]  /*adf0*/  IADD3.X R103, PT, PT, R77, RZ, RZ, P0, P1 ;  /* 0x000000ff4d677210 */ /* 0x000fe400007e24ff */
[----:B------:R-:W-:Y:S01]  /*ae00*/  IADD3 R77, P1, PT, R79, R72, RZ ;  /* 0x000000484f4d7210 */ /* 0x000fe20007f3e0ff */
[----:B------:R-:W-:-:S03]  /*ae10*/  IMAD.WIDE.U32 R74, P2, R78, R102, R74 ;  /* 0x000000664e4a7225 */ /* 0x000fc6000784004a */
[----:B------:R-:W-:Y:S01]  /*ae20*/  IADD3 R112, P0, PT, R77, R70, RZ ;  /* 0x000000464d707210 */ /* 0x000fe20007f1e0ff */
[----:B------:R-:W-:Y:S01]  /*ae30*/  IMAD.X R93, RZ, RZ, RZ, P2 ;  /* 0x000000ffff5d7224 */ /* 0x000fe200010e06ff */
[----:B------:R-:W-:Y:S01]  /*ae40*/  IADD3 R105, P2, PT, R71, R74, RZ ;  /* 0x0000004a47697210 */ /* 0x000fe20007f5e0ff */
[----:B------:R-:W-:Y:S01]  /*ae50*/  IMAD.WIDE.U32 R70, R73, R66, RZ ;  /* 0x0000004249467225 */ /* 0x000fe200078e00ff */
[----:B------:R-:W-:-:S03]  /*ae60*/  IADD3.X R104, P1, PT, R103, R104, RZ, P1, !PT ;  /* 0x0000006867687210 */ /* 0x000fc60000f3e4ff */
[----:B------:R-:W-:Y:S01]  /*ae70*/  IMAD.MOV.U32 R92, RZ, RZ, R75 ;  /* 0x000000ffff5c7224 */ /* 0x000fe200078e004b */
[----:B------:R-:W-:Y:S01]  /*ae80*/  IADD3.X R105, P0, PT, R104, R105, RZ, P0, !PT ;  /* 0x0000006968697210 */ /* 0x000fe2000071e4ff */
[----:B------:R-:W-:Y:S02]  /*ae90*/  IMAD R72, R115, R50, RZ ;  /* 0x0000003273487224 */ /* 0x000fe400078e02ff */
        /* <DEDUP_REMOVED lines=38> */
[----:B------:R-:W-:Y:S01]  /*b100*/  IMAD.WIDE.U32 R72, R75, R44, RZ ;  /* 0x0000002c4b487225 */ /* 0x000fe200078e00ff */
[----:B------:R-:W-:-:S02]  /*b110*/  IADD3.X R105, P4, P0, R76, RZ, RZ, P0, P4 ;  /* 0x000000ff4c697210 */ /* 0x000fc400000884ff */
[----:B------:R-:W-:Y:S01]  /*b120*/  IADD3.X R93, P2, PT, R93, R92, RZ, P2, !PT ;  /* 0x0000005c5d5d7210 */ /* 0x000fe2000175e4ff */
[----:B------:R-:W-:Y:S01]  /*b130*/  IMAD.WIDE.U32.X R70, R75, R47, R70, P5 ;  /* 0x0000002f4b467225 */ /* 0x000fe200028e0446 */
[----:B------:R-:W-:Y:S02]  /*b140*/  ISETP.GE.U32.AND P5, PT, R117, R118, PT ;  /* 0x000000767500720c */ /* 0x000fe40003fa6070 */
[----:B------:R-:W-:Y:S01]  /*b150*/  IADD3.X R115, PT, PT, R77, RZ, RZ, P4, P0 ;  /* 0x000000ff4d737210 */ /* 0x000fe200027e04ff */
[----:B------:R-:W-:Y:S01]  /*b160*/  IMAD.WIDE.U32 R72, P4, R74, R102, R72 ;  /* 0x000000664a487225 */ /* 0x000fe20007880048 */
[----:B------:R-:W-:Y:S02]  /*b170*/  ISETP.GE.U32.AND.EX P5, PT, R110, R95, PT, P5 ;  /* 0x0000005f6e00720c */ /* 0x000fe40003fa6150 */
[----:B------:R-:W-:Y:S01]  /*b180*/  IADD3.X R95, P1, P0, R70, RZ, RZ, P2, P1 ;  /* 0x000000ff465f7210 */ /* 0x000fe200010224ff */
[----:B------:R-:W-:-:S03]  /*b190*/  IMAD.WIDE.U32 R76, R74, R44, RZ ;  /* 0x0000002c4a4c7225 */ /* 0x000fc600078e00ff */
[----:B------:R-:W-:Y:S01]  /*b1a0*/  IADD3 R95, P2, PT, R95, R78, RZ ;  /* 0x0000004e5f5f7210 */ /* 0x000fe20007f5e0ff */
[----:B------:R-:W-:Y:S01]  /*b1b0*/  IMAD.X R113, RZ, RZ, RZ, P4 ;  /* 0x000000ffff717224 */ /* 0x000fe200020e06ff */
[----:B------:R-:W-:Y:S01]  /*b1c0*/  IADD3.X R70, PT, PT, R71, RZ, RZ, P1, P0 ;  /* 0x000000ff47467210 */ /* 0x000fe20000fe04ff */
[----:B------:R-:W-:Y:S01]  /*b1d0*/  IMAD.MOV.U32 R112, RZ, RZ, R73 ;  /* 0x000000ffff707224 */ /* 0x000fe200078e0049 */
[----:B------:R-:W-:Y:S02]  /*b1e0*/  IADD3 R72, P4, PT, R77, R72, RZ ;  /* 0x000000484d487210 */ /* 0x000fe40007f9e0ff */
[----:B------:R-:W-:Y:S01]  /*b1f0*/  IADD3 R92, P1, PT, R95, R76, RZ ;  /* 0x0000004c5f5c7210 */ /* 0x000fe20007f3e0ff */
[----:B------:R-:W-:Y:S01]  /*b200*/  IMAD R76, R93, R50, RZ ;  /* 0x000000325d4c7224 */ /* 0x000fe200078e02ff */
[----:B------:R-:W-:Y:S01]  /*b210*/  IADD3.X R79, P2, PT, R70, R79, RZ, P2, !PT ;  /* 0x0000004f464f7210 */ /* 0x000fe2000175e4ff */
[----:B------:R-:W-:Y:S01]  /*b220*/  IMAD.WIDE.U32.X R112, R75, R102, R112, P4 ;  /* 0x000000664b707225 */ /* 0x000fe200020e0470 */
[----:B------:R-:W-:-:S02]  /*b230*/  SEL R71, RZ, 0x1, P5 ;  /* 0x00000001ff477807 */ /* 0x000fc40002800000 */
[----:B------:R-:W-:Y:S01]  /*b240*/  IADD3.X R95, P1, PT, R79, R72, RZ, P1, !PT ;  /* 0x000000484f5f7210 */ /* 0x000fe20000f3e4ff */
[----:B------:R-:W-:Y:S01]  /*b250*/  IMAD.WIDE.U32 R72, R75, R66, RZ ;  /* 0x000000424b487225 */ /* 0x000fe200078e00ff */
[----:B------:R-:W-:Y:S02]  /*b260*/  IADD3 R104, P5, PT, R71, R96, RZ ;  /* 0x0000006047687210 */ /* 0x000fe40007fbe0ff */
[----:B------:R-:W-:Y:S01]  /*b270*/  ISETP.GE.U32.AND P0, PT, R114, R97, PT ;  /* 0x000000617200720c */ /* 0x000fe20003f06070 */
[----:B------:R-:W-:Y:S01]  /*b280*/  IMAD.WIDE.U32 R70, R103, R50, RZ ;  /* 0x0000003267467225 */ /* 0x000fe200078e00ff */
[----:B------:R-:W-:Y:S02]  /*b290*/  IADD3.X R78, P1, P2, R112, RZ, RZ, P1, P2 ;  /* 0x000000ff704e7210 */ /* 0x000fe40000a244ff */
[----:B------:R-:W-:Y:S01]  /*b2a0*/  IADD3 R97, P4, PT, R105, R104, RZ ;  /* 0x0000006869617210 */ /* 0x000fe20007f9e0ff */
[----:B------:R-:W-:Y:S01]  /*b2b0*/  IMAD R105, R103, R51, R76 ;  /* 0x0000003367697224 */ /* 0x000fe200078e024c */
[----:B------:R-:W-:Y:S01]  /*b2c0*/  IADD3.X R112, PT, PT, R113, RZ, RZ, P1, P2 ;  /* 0x000000ff71707210 */ /* 0x000fe20000fe44ff */
[----:B------:R-:W-:Y:S01]  /*b2d0*/  IMAD.WIDE.U32 R76, R74, R66, RZ ;  /* 0x000000424a4c7225 */ /* 0x000fe200078e00ff */
[----:B------:R-:W-:-:S02]  /*b2e0*/  IADD3 R113, P1, PT, R78, R97, RZ ;  /* 0x000000614e717210 */ /* 0x000fc40007f3e0ff */
[----:B------:R-:W-:Y:S01]  /*b2f0*/  ISETP.GE.U32.AND.EX P0, PT, R111, R94, PT, P0 ;  /* 0x0000005e6f00720c */ /* 0x000fe20003f06100 */
[----:B------:R-:W-:-:S04]  /*b300*/  IMAD.WIDE.U32 R72, P2, R74, R67, R72 ;  /* 0x000000434a487225 */ /* 0x000fc80007840048 */
        /* <DEDUP_REMOVED lines=8> */
[----:B------:R-:W-:-:S03]  /*b390*/  IMAD.WIDE.U32 R76, P4, R70, R49, R76 ;  /* 0x00000031464c7225 */ /* 0x000fc6000788004c */
[----:B------:R-:W-:Y:S01]  /*b3a0*/  IADD3.X R112, P1, PT, R112, R115, RZ, P1, !PT ;  /* 0x0000007370707210 */ /* 0x000fe20000f3e4ff */
[----:B------:R-:W-:-:S04]  /*b3b0*/  IMAD.WIDE.U32 R72, R70, R48, RZ ;  /* 0x0000003046487225 */ /* 0x000fc800078e00ff */
[----:B------:R-:W-:Y:S01]  /*b3c0*/  IMAD.WIDE.U32.X R78, R75, R67, R78, P2 ;  /* 0x000000434b4e7225 */ /* 0x000fe200010e044e */
[----:B------:R-:W-:Y:S02]  /*b3d0*/  IADD3 RZ, P2, PT, R103, R72, RZ ;  /* 0x0000004867ff7210 */ /* 0x000fe40007f5e0ff */
[----:B------:R-:W-:Y:S01]  /*b3e0*/  IADD3.X R103, P5, PT, R112, R113, RZ, P5, !PT ;  /* 0x0000007170677210 */ /* 0x000fe20002fbe4ff */
[----:B------:R-:W-:Y:S01]  /*b3f0*/  IMAD.X R75, RZ, RZ, RZ, P4 ;  /* 0x000000ffff4b7224 */ /* 0x000fe200020e06ff */
[----:B------:R-:W-:Y:S01]  /*b400*/  IADD3 R76, P4, PT, R73, R76, RZ ;  /* 0x0000004c494c7210 */ /* 0x000fe20007f9e0ff */
[----:B------:R-:W-:Y:S01]  /*b410*/  IMAD.MOV.U32 R74, RZ, RZ, R77 ;  /* 0x000000ffff4a7224 */ /* 0x000fe200078e004d */
[----:B------:R-:W-:Y:S01]  /*b420*/  IADD3.X R78, P1, P5, R78, RZ, RZ, P5, P1 ;  /* 0x000000ff4e4e7210 */ /* 0x000fe20002d224ff */
[----:B------:R-:W-:Y:S01]  /*b430*/  IMAD.WIDE.U32 R72, R105, R46, RZ ;  /* 0x0000002e69487225 */ /* 0x000fe200078e00ff */
[----:B------:R-:W-:Y:S02]  /*b440*/  IADD3.X RZ, P2, PT, R93, R76, RZ, P2, !PT ;  /* 0x0000004c5dff7210 */ /* 0x000fe4000175e4ff */
        /* <DEDUP_REMOVED lines=15> */
[----:B------:R-:W-:Y:S01]  /*b540*/  ISETP.GE.U32.AND.EX P4, PT, R110, R109, PT, P4 ;  /* 0x0000006d6e00720c */ /* 0x000fe20003f86140 */
[----:B------:R-:W-:Y:S01]  /*b550*/  IMAD.WIDE.U32.X R74, R105, R47, R74, P5 ;  /* 0x0000002f694a7225 */ /* 0x000fe200028e044a */
[----:B------:R-:W-:-:S02]  /*b560*/  IADD3.X R93, PT, PT, RZ, RZ, RZ, P3, P6 ;  /* 0x000000ffff5d7210 */ /* 0x000fc40001fec4ff */
[----:B------:R-:W-:Y:S02]  /*b570*/  IADD3 R45, P5, P3, R106, R45, R116 ;  /* 0x0000002d6a2d7210 */ /* 0x000fe40007bbe074 */
[----:B------:R-:W-:Y:S02]  /*b580*/  IADD3.X R92, P1, P2, R74, RZ, RZ, P2, P1 ;  /* 0x000000ff4a5c7210 */ /* 0x000fe400012224ff */
[----:B------:R-:W-:Y:S02]  /*b590*/  SEL R74, RZ, 0x1, P0 ;  /* 0x00000001ff4a7807 */ /* 0x000fe40000000000 */
[----:B------:R-:W-:Y:S02]  /*b5a0*/  ISETP.GE.U32.AND P0, PT, R97, R104, PT ;  /* 0x000000686100720c */ /* 0x000fe40003f06070 */
[----:B------:R-:W-:Y:S02]  /*b5b0*/  IADD3.X R96, PT, PT, R75, RZ, RZ, P1, P2 ;  /* 0x000000ff4b607210 */ /* 0x000fe40000fe44ff */
[----:B------:R-:W-:-:S02]  /*b5c0*/  ISETP.GE.U32.AND.EX P0, PT, R115, R110, PT, P0 ;  /* 0x0000006e7300720c */ /* 0x000fc40003f06100 */
[----:B------:R-:W-:Y:S01]  /*b5d0*/  SEL R104, RZ, 0x1, P4 ;  /* 0x00000001ff687807 */ /* 0x000fe20002000000 */
[----:B------:R-:W-:Y:S01]  /*b5e0*/  IMAD.WIDE.U32 R72, P4, R70, R102, R72 ;  /* 0x0000006646487225 */ /* 0x000fe20007880048 */
[----:B------:R-:W-:Y:S02]  /*b5f0*/  IADD3 R107, P6, P2, R74, R107, R93 ;  /* 0x0000006b4a6b7210 */ /* 0x000fe40007ade05d */
[----:B------:R-:W-:Y:S01]  /*b600*/  IADD3.X R106, PT, PT, RZ, R91, RZ, P5, P3 ;  /* 0x0000005bff6a7210 */ /* 0x000fe20002fe64ff */
[----:B------:R-:W-:Y:S01]  /*b610*/  IMAD.WIDE.U32 R74, R70, R44, RZ ;  /* 0x0000002c464a7225 */ /* 0x000fe200078e00ff */
[----:B------:R-:W-:Y:S02]  /*b620*/  IADD3 R71, P1, PT, R92, R71, RZ ;  /* 0x000000475c477210 */ /* 0x000fe40007f3e0ff */
[----:B------:R-:W-:Y:S01]  /*b630*/  IADD3 R104, P3, PT, R104, R45, RZ ;  /* 0x0000002d68687210 */ /* 0x000fe20007f7e0ff */
[----:B------:R-:W-:Y:S01]  /*b640*/  IMAD.X R93, RZ, RZ, RZ, P4 ;  /* 0x000000ffff5d7224 */ /* 0x000fe200020e06ff */
[----:B------:R-:W-:Y:S01]  /*b650*/  SEL R91, RZ, 0x1, P0 ;  /* 0x00000001ff5b7807 */ /* 0x000fe20000000000 */
[----:B------:R-:W-:Y:S01]  /*b660*/  IMAD.MOV.U32 R92, RZ, RZ, R73 ;  /* 0x000000ffff5c7224 */ /* 0x000fe200078e0049 */
[----:B------:R-:W-:Y:S01]  /*b670*/  IADD3 R72, P5, PT, R75, R72, RZ ;  /* 0x000000484b487210 */ /* 0x000fe20007fbe0ff */
[----:B------:R-:W-:Y:S01]  /*b680*/  IMAD.X R97, RZ, RZ, R106, P3 ;  /* 0x000000ffff617224 */ /* 0x000fe200018e066a */
[----:B------:R-:W-:Y:S01]  /*b690*/  IADD3 R94, P0, PT, R71, R74, RZ ;  /* 0x0000004a475e7210 */ /* 0x000fe20007f1e0ff */
[----:B------:R-:W-:Y:S01]  /*b6a0*/  IMAD.WIDE.U32 R74, R105, R66, RZ ;  /* 0x00000042694a7225 */ /* 0x000fe200078e00ff */
[----:B------:R-:W-:-:S02]  /*b6b0*/  IADD3 R91, P4, PT, R91, R104, RZ ;  /* 0x000000685b5b7210 */ /* 0x000fc40007f9e0ff */
[----:B------:R-:W-:Y:S02]  /*b6c0*/  IADD3.X R95, P1, PT, R96, R103, RZ, P1, !PT ;  /* 0x00000067605f7210 */ /* 0x000fe40000f3e4ff */
[----:B------:R-:W-:Y:S01]  /*b6d0*/  ISETP.GE.U32.AND P3, PT, R104, R45, PT ;  /* 0x0000002d6800720c */ /* 0x000fe20003f66070 */
[----:B------:R-:W-:Y:S01]  /*b6e0*/  IMAD.X R96, RZ, RZ, R97, P4 ;  /* 0x000000ffff607224 */ /* 0x000fe200020e0661 */
[----:B------:R-:W-:Y:S01]  /*b6f0*/  IADD3.X R95, P0, PT, R95, R72, RZ, P0, !PT ;  /* 0x000000485f5f7210 */ /* 0x000fe2000071e4ff */
[----:B------:R-:W-:Y:S01]  /*b700*/  IMAD.WIDE.U32.X R72, R105, R102, R92, P5 ;  /* 0x0000006669487225 */ /* 0x000fe200028e045c */
[----:B------:R-:W-:Y:S02]  /*b710*/  ISETP.GE.U32.AND.EX P3, PT, R97, R106, PT, P3 ;  /* 0x0000006a6100720c */ /* 0x000fe40003f66130 */
        /* <DEDUP_REMOVED lines=52> */
.L_x_286:
        /* <DEDUP_REMOVED lines=21> */
.L_x_287:
[----:B------:R-:W-:-:S04]  /*bbb0*/  IMAD.WIDE.U32 R70, R25, R12, RZ ;  /* 0x0000000c19467225 */ /* 0x000fc800078e00ff */
[----:B------:R-:W-:-:S04]  /*bbc0*/  IMAD.WIDE.U32 R72, R27, R12, RZ ;  /* 0x0000000c1b487225 */ /* 0x000fc800078e00ff */
[----:B------:R-:W-:-:S04]  /*bbd0*/  IMAD.WIDE.U32 R66, R25, R14, RZ ;  /* 0x0000000e19427225 */ /* 0x000fc800078e00ff */
[----:B------:R-:W-:Y:S02]  /*bbe0*/  IMAD.IADD R103, R82, 0x1, R71 ;  /* 0x0000000152677824 */ /* 0x000fe400078e0247 */
[----:B------:R-:W-:Y:S02]  /*bbf0*/  IMAD.IADD R74, R83, 0x1, R73 ;  /* 0x00000001534a7824 */ /* 0x000fe400078e0249 */
[----:B------:R-:W-:Y:S01]  /*bc00*/  IMAD.MOV.U32 R75, RZ, RZ, RZ ;  /* 0x000000ffff4b7224 */ /* 0x000fe200078e00ff */
[----:B------:R-:W-:Y:S01]  /*bc10*/  IADD3 R103, P0, P1, R66, R103, R72 ;  /* 0x0000006742677210 */ /* 0x000fe2000791e048 */
[----:B------:R-:W-:Y:S02]  /*bc20*/  IMAD.IADD R76, R82, 0x1, R67 ;  /* 0x00000001524c7824 */ /* 0x000fe400078e0243 */
[----:B------:R-:W-:Y:S01]  /*bc30*/  IMAD.WIDE.U32 R66, R22, R17, RZ ;  /* 0x0000001116427225 */ /* 0x000fe200078e00ff */
[----:B------:R-:W-:-:S03]  /*bc40*/  IADD3.X R77, PT, PT, RZ, RZ, RZ, P0, P1 ;  /* 0x000000ffff4d7210 */ /* 0x000fc600007e24ff */
[----:B------:R-:W-:Y:S01]  /*bc50*/  IMAD.WIDE.U32 R72, R24, R17, RZ ;  /* 0x0000001118487225 */ /* 0x000fe200078e00ff */
[----:B------:R-:W-:-:S03]  /*bc60*/  IADD3 R111, P5, PT, R70, R66, RZ ;  /* 0x00000042466f7210 */ /* 0x000fc60007fbe0ff */
[----:B------:R-:W-:-:S04]  /*bc70*/  IMAD.WIDE.U32 R74, R14, R27, R74 ;  /* 0x0000001b0e4a7225 */ /* 0x000fc800078e004a */
[----:B------:R-:W-:Y:S02]  /*bc80*/  IMAD.IADD R71, R81, 0x1, R67 ;  /* 0x0000000151477824 */ /* 0x000fe400078e0243 */
[----:B------:R-:W-:Y:S01]  /*bc90*/  IMAD.IADD R104, R80, 0x1, R73 ;  /* 0x0000000150687824 */ /* 0x000fe200078e0249 */
[----:B------:R-:W-:Y:S01]  /*bca0*/  IADD3 R73, P0, P1, R77, R74, R76 ;  /* 0x0000004a4d497210 */ /* 0x000fe2000791e04c */
[----:B------:R-:W-:-:S04]  /*bcb0*/  IMAD.WIDE.U32 R66, R22, R10, RZ ;  /* 0x0000000a16427225 */ /* 0x000fc800078e00ff */
[----:B------:R-:W-:Y:S02]  /*bcc0*/  IMAD.MOV.U32 R105, RZ, RZ, RZ ;  /* 0x000000ffff697224 */ /* 0x000fe400078e00ff */
[----:B------:R-:W-:-:S04]  /*bcd0*/  IMAD.WIDE.U32 R76, R21, R12, RZ ;  /* 0x0000000c154c7225 */ /* 0x000fc800078e00ff */
[----:B------:R-:W-:-:S04]  /*bce0*/  IMAD.WIDE.U32 R104, R10, R24, R104 ;  /* 0x000000180a687225 */ /* 0x000fc800078e0068 */
[----:B------:R-:W-:Y:S02]  /*bcf0*/  IMAD.IADD R109, R81, 0x1, R67 ;  /* 0x00000001516d7824 */ /* 0x000fe400078e0243 */
[----:B------:R-:W-:Y:S02]  /*bd00*/  IMAD.IADD R102, R83, 0x1, R75 ;  /* 0x0000000153667824 */ /* 0x000fe400078e024b */
[----:B------:R-:W-:Y:S01]  /*bd10*/  IMAD.WIDE.U32 R78, R23, R12, RZ ;  /* 0x0000000c174e7225 */ /* 0x000fe200078e00ff */
[----:B------:R-:W-:Y:S02]  /*bd20*/  IADD3 R109, P2, P6, R73, R104, R109 ;  /* 0x00000068496d7210 */ /* 0x000fe40007e5e06d */
[----:B------:R-:W-:Y:S01]  /*bd30*/  IADD3.X R73, PT, PT, RZ, R102, RZ, P0, P1 ;  /* 0x00000066ff497210 */ /* 0x000fe200007e24ff */
[----:B------:R-:W-:Y:S01]  /*bd40*/  IMAD.WIDE.U32 R74, R21, R14, RZ ;  /* 0x0000000e154a7225 */ /* 0x000fe200078e00ff */
[----:B------:R-:W-:-:S03]  /*bd50*/  IADD3 R108, P0, P1, R66, R71, R72 ;  /* 0x00000047426c7210 */ /* 0x000fc6000791e048 */
[----:B------:R-:W-:Y:S02]  /*bd60*/  IMAD.IADD R67, R98, 0x1, R77 ;  /* 0x0000000162437824 */ /* 0x000fe400078e024d */
[----:B------:R-:W-:Y:S02]  /*bd70*/  IMAD.IADD R110, R80, 0x1, R105 ;  /* 0x00000001506e7824 */ /* 0x000fe400078e0269 */
[----:B------:R-:W-:Y:S01]  /*bd80*/  IMAD.IADD R107, R98, 0x1, R75 ;  /* 0x00000001626b7824 */ /* 0x000fe200078e024b */
[----:B------:R-:W-:Y:S01]  /*bd90*/  IADD3 R102, P3, P4, R74, R67, R78 ;  /* 0x000000434a667210 */ /* 0x000fe20007c7e04e */
[----:B------:R-:W-:Y:S01]  /*bda0*/  IMAD.WIDE.U32 R66, R19, R12, RZ ;  /* 0x0000000c13427225 */ /* 0x000fe200078e00ff */
[----:B------:R-:W-:Y:S02]  /*bdb0*/  IADD3.X R110, PT, PT, R73, R110, RZ, P2, P6 ;  /* 0x0000006e496e7210 */ /* 0x000fe400017ec4ff */
[----:B------:R-:W-:Y:S01]  /*bdc0*/  ISETP.GE.U32.AND P2, PT, R111, R70, PT ;  /* 0x000000466f00720c */ /* 0x000fe20003f46070 */
        /* <DEDUP_REMOVED lines=8> */
[----:B------:R-:W-:Y:S01]  /*be50*/  IMAD.X R108, R108, 0x1, R103, P5 ;  /* 0x000000016c6c7824 */ /* 0x000fe200028e0667 */
[----:B------:R-:W-:Y:S01]  /*be60*/  IADD3.X R77, PT, PT, RZ, RZ, RZ, P3, P4 ;  /* 0x000000ffff4d7210 */ /* 0x000fe20001fe84ff */
[----:B------:R-:W-:-:S03]  /*be70*/  IMAD.WIDE.U32 R104, R14, R23, R104 ;  /* 0x000000170e687225 */ /* 0x000fc600078e0068 */
[----:B------:R-:W-:Y:S01]  /*be80*/  ISETP.GE.U32.AND.EX P2, PT, R108, R103, PT, P2 ;  /* 0x000000676c00720c */ /* 0x000fe20003f46120 */
[----:B------:R-:W-:Y:S01]  /*be90*/  IMAD.WIDE.U32 R70, R27, R17, RZ ;  /* 0x000000111b467225 */ /* 0x000fe200078e00ff */
[----:B------:R-:W-:Y:S02]  /*bea0*/  IADD3 R107, P5, P6, R106, R104, R107 ;  /* 0x000000686a6b7210 */ /* 0x000fe40007ebe06b */
[----:B------:R-:W-:Y:S01]  /*beb0*/  SEL R106, RZ, 0x1, P2 ;  /* 0x00000001ff6a7807 */ /* 0x000fe20001000000 */
[----:B------:R-:W-:-:S04]  /*bec0*/  IMAD.WIDE.U32 R78, R25, R10, RZ ;  /* 0x0000000a194e7225 */ /* 0x000fc800078e00ff */
[C---:B------:R-:W-:Y:S02]  /*bed0*/  IMAD.IADD R113, R82.reuse, 0x1, R113 ;  /* 0x0000000152717824 */ /* 0x040fe400078e0271 */
[----:B------:R-:W-:Y:S01]  /*bee0*/  IMAD.IADD R103, R82, 0x1, R79 ;  /* 0x0000000152677824 */ /* 0x000fe200078e024f */
[----:B------:R-:W-:Y:S01]  /*bef0*/  IADD3 R79, P2, PT, R106, R76, RZ ;  /* 0x0000004c6a4f7210 */ /* 0x000fe20007f5e0ff */
[----:B------:R-:W-:Y:S01]  /*bf00*/  IMAD.IADD R115, R99, 0x1, R105 ;  /* 0x0000000163737824 */ /* 0x000fe200078e0269 */
[----:B------:R-:W-:Y:S01]  /*bf10*/  IADD3 R113, P4, P3, R78, R113, R70 ;  /* 0x000000714e717210 */ /* 0x000fe20007b9e046 */
[----:B------:R-:W-:Y:S02]  /*bf20*/  IMAD.IADD R70, R83, 0x1, R71 ;  /* 0x0000000153467824 */ /* 0x000fe400078e0247 */
[----:B------:R-:W-:Y:S01]  /*bf30*/  IMAD.MOV.U32 R71, RZ, RZ, RZ ;  /* 0x000000ffff477224 */ /* 0x000fe200078e00ff */
[----:B------:R-:W-:Y:S01]  /*bf40*/  IADD3.X R115, PT, PT, RZ, R115, RZ, P5, P6 ;  /* 0x00000073ff737210 */ /* 0x000fe20002fec4ff */
[----:B------:R-:W-:Y:S01]  /*bf50*/  IMAD.X R105, RZ, RZ, R102, P2 ;  /* 0x000000ffff697224 */ /* 0x000fe200010e0666 */
[----:B------:R-:W-:Y:S01]  /*bf60*/  ISETP.GT.U32.AND P2, PT, R76, R79, PT ;  /* 0x0000004f4c00720c */ /* 0x000fe20003f44070 */
[----:B------:R-:W-:-:S03]  /*bf70*/  IMAD.WIDE.U32 R70, R10, R27, R70 ;  /* 0x0000001b0a467225 */ /* 0x000fc600078e0046 */
[-C--:B------:R-:W-:Y:S01]  /*bf80*/  ISETP.GT.U32.AND.EX P2, PT, R102, R105.reuse, PT, P2 ;  /* 0x000000696600720c */ /* 0x080fe20003f44120 */
[----:B------:R-:W-:Y:S01]  /*bf90*/  IMAD.IADD R104, R83, 0x1, R71 ;  /* 0x0000000153687824 */ /* 0x000fe200078e0247 */
[----:B------:R-:W-:Y:S01]  /*bfa0*/  IADD3 R103, P6, P5, R107, R70, R103 ;  /* 0x000000466b677210 */ /* 0x000fe20007dde067 */
[----:B------:R-:W-:Y:S01]  /*bfb0*/  IMAD.IADD R72, R100, 0x1, R73 ;  /* 0x0000000164487824 */ /* 0x000fe200078e0249 */
[----:B------:R-:W-:Y:S01]  /*bfc0*/  SEL R102, R102, R105, P2 ;  /* 0x0000006966667207 */ /* 0x000fe20001000000 */
[----:B------:R-:W-:Y:S01]  /*bfd0*/  IMAD.MOV.U32 R73, RZ, RZ, RZ ;  /* 0x000000ffff497224 */ /* 0x000fe200078e00ff */
[----:B------:R-:W-:Y:S01]  /*bfe0*/  IADD3.X R104, PT, PT, R115, R104, RZ, P6, P5 ;  /* 0x0000006873687210 */ /* 0x000fe200037ea4ff */
[----:B------:R-:W-:Y:S01]  /*bff0*/  IMAD.IADD R101, R101, 0x1, R75 ;  /* 0x0000000165657824 */ /* 0x000fe200078e024b */
[----:B------:R-:W-:Y:S01]  /*c000*/  IADD3 R112, P5, PT, R79, R112, RZ ;  /* 0x000000704f707210 */ /* 0x000fe20007fbe0ff */
[----:B------:R-:W-:Y:S01]  /*c010*/  IMAD.WIDE.U32 R72, R14, R20, R72 ;  /* 0x000000140e487225 */ /* 0x000fe200078e0048 */
[----:B------:R-:W-:-:S03]  /*c020*/  SEL R75, R76, R79, P2 ;  /* 0x0000004f4c4b7207 */ /* 0x000fc60001000000 */
[----:B------:R-:W-:Y:S01]  /*c030*/  IMAD.WIDE.U32 R70, R23, R17, RZ ;  /* 0x0000001117467225 */ /* 0x000fe200078e00ff */
[----:B------:R-:W-:-:S03]  /*c040*/  ISETP.GT.U32.AND P2, PT, R75, R112, PT ;  /* 0x000000704b00720c */ /* 0x000fc60003f44070 */
[----:B------:R-:W-:Y:S01]  /*c050*/  IMAD.X R113, R105, 0x1, R113, P5 ;  /* 0x0000000169717824 */ /* 0x000fe200028e0671 */
[----:B------:R-:W-:Y:S01]  /*c060*/  IADD3 R72, P5, P6, R77, R72, R101 ;  /* 0x000000484d487210 */ /* 0x000fe20007ebe065 */
[----:B------:R-:W-:Y:S02]  /*c070*/  IMAD.IADD R74, R99, 0x1, R71 ;  /* 0x00000001634a7824 */ /* 0x000fe400078e0247 */
[----:B------:R-:W-:Y:S01]  /*c080*/  IMAD.WIDE.U32 R76, R21, R10, RZ ;  /* 0x0000000a154c7225 */ /* 0x000fe200078e00ff */
[----:B------:R-:W-:-:S03]  /*c090*/  ISETP.GT.U32.AND.EX P2, PT, R102, R113, PT, P2 ;  /* 0x000000716600720c */ /* 0x000fc60003f44120 */
[----:B------:R-:W-:Y:S01]  /*c0a0*/  IMAD.MOV.U32 R75, RZ, RZ, RZ ;  /* 0x000000ffff4b7224 */ /* 0x000fe200078e00ff */
[----:B------:R-:W-:Y:S01]  /*c0b0*/  SEL R71, RZ, 0x1, !P2 ;  /* 0x00000001ff477807 */ /* 0x000fe20005000000 */
[----:B------:R-:W-:Y:S02]  /*c0c0*/  IMAD.IADD R78, R100, 0x1, R73 ;  /* 0x00000001644e7824 */ /* 0x000fe400078e0249 */
[----:B------:R-:W-:-:S03]  /*c0d0*/  IMAD.WIDE.U32 R74, R10, R23, R74 ;  /* 0x000000170a4a7225 */ /* 0x000fc600078e004a */
[----:B------:R-:W-:Y:S01]  /*c0e0*/  IADD3.X R78, PT, PT, RZ, R78, RZ, P5, P6 ;  /* 0x0000004eff4e7210 */ /* 0x000fe20002fec4ff */
        /* <DEDUP_REMOVED lines=9> */
[----:B------:R-:W-:Y:S01]  /*c180*/  IADD3 R105, P6, P5, R76, R105, R70 ;  /* 0x000000694c697210 */ /* 0x000fe20007dde046 */
[----:B------:R-:W-:Y:S01]  /*c190*/  IMAD.X R70, RZ, RZ, R67, P2 ;  /* 0x000000ffff467224 */ /* 0x000fe200010e0643 */
[----:B------:R-:W-:Y:S01]  /*c1a0*/  IADD3 R114, P2, PT, R73, R114, RZ ;  /* 0x0000007249727210 */ /* 0x000fe20007f5e0ff */
[----:B------:R-:W-:Y:S01]  /*c1b0*/  IMAD.WIDE.U32 R78, R24, R8, RZ ;  /* 0x00000008184e7225 */ /* 0x000fe200078e00ff */
[----:B------:R-:W-:-:S03]  /*c1c0*/  IADD3 R98, P3, P4, R71, R103, R98 ;  /* 0x0000006747627210 */ /* 0x000fc60007c7e062 */
[----:B------:R-:W-:Y:S01]  /*c1d0*/  IMAD.X R105, R70, 0x1, R105, P2 ;  /* 0x0000000146697824 */ /* 0x000fe200010e0669 */
[----:B------:R-:W-:Y:S01]  /*c1e0*/  ISETP.GT.U32.AND P2, PT, R66, R73, PT ;  /* 0x000000494200720c */ /* 0x000fe20003f44070 */
[----:B------:R-:W-:Y:S01]  /*c1f0*/  IMAD.WIDE.U32 R76, R22, R15, RZ ;  /* 0x0000000f164c7225 */ /* 0x000fe200078e00ff */
[----:B------:R-:W-:Y:S02]  /*c200*/  IADD3.X R104, PT, PT, RZ, R104, RZ, P3, P4 ;  /* 0x00000068ff687210 */ /* 0x000fe40001fe84ff */
[-C--:B------:R-:W-:Y:S01]  /*c210*/  ISETP.GT.U32.AND.EX P2, PT, R67, R70.reuse, PT, P2 ;  /* 0x000000464300720c */ /* 0x080fe20003f44120 */
[----:B------:R-:W-:Y:S02]  /*c220*/  IMAD.MOV.U32 R71, RZ, RZ, RZ ;  /* 0x000000ffff477224 */ /* 0x000fe400078e00ff */
[----:B------:R-:W-:Y:S01]  /*c230*/  IMAD.IADD R77, R81, 0x1, R77 ;  /* 0x00000001514d7824 */ /* 0x000fe200078e024d */
[----:B------:R-:W-:Y:S01]  /*c240*/  SEL R73, R66, R73, P2 ;  /* 0x0000004942497207 */ /* 0x000fe20001000000 */
[----:B------:R-:W-:Y:S01]  /*c250*/  IMAD.IADD R75, R82, 0x1, R75 ;  /* 0x00000001524b7824 */ /* 0x000fe200078e024b */
[----:B------:R-:W-:Y:S01]  /*c260*/  SEL R66, R67, R70, P2 ;  /* 0x0000004643427207 */ /* 0x000fe20001000000 */
[----:B------:R-:W-:Y:S01]  /*c270*/  IMAD.IADD R70, R80, 0x1, R79 ;  /* 0x0000000150467824 */ /* 0x000fe200078e024f */
[----:B------:R-:W-:Y:S01]  /*c280*/  ISETP.GT.U32.AND P2, PT, R73, R114, PT ;  /* 0x000000724900720c */ /* 0x000fe20003f44070 */
[----:B------:R-:W-:Y:S01]  /*c290*/  IMAD.WIDE.U32 R72, R27, R8, RZ ;  /* 0x000000081b487225 */ /* 0x000fe200078e00ff */
[----:B------:R-:W-:-:S02]  /*c2a0*/  IADD3.X R79, PT, PT, RZ, RZ, RZ, P6, P5 ;  /* 0x000000ffff4f7210 */ /* 0x000fc400037ea4ff */
[----:B------:R-:W-:Y:S01]  /*c2b0*/  ISETP.GT.U32.AND.EX P2, PT, R66, R105, PT, P2 ;  /* 0x000000694200720c */ /* 0x000fe20003f44120 */
[----:B------:R-:W-:-:S04]  /*c2c0*/  IMAD.WIDE.U32 R70, R15, R24, R70 ;  /* 0x000000180f467225 */ /* 0x000fc800078e0046 */
[----:B------:R-:W-:Y:S01]  /*c2d0*/  IMAD.WIDE.U32 R66, R25, R15, RZ ;  /* 0x0000000f19427225 */ /* 0x000fe200078e00ff */
[----:B------:R-:W-:-:S03]  /*c2e0*/  IADD3 R98, P5, P6, R98, R70, R77 ;  /* 0x0000004662627210 */ /* 0x000fc60007ebe04d */
[----:B------:R-:W-:Y:S01]  /*c2f0*/  IMAD.IADD R71, R80, 0x1, R71 ;  /* 0x0000000150477824 */ /* 0x000fe200078e0247 */
[----:B------:R-:W-:Y:S01]  /*c300*/  IADD3 R75, P3, P4, R66, R75, R72 ;  /* 0x0000004b424b7210 */ /* 0x000fe20007c7e048 */
[----:B------:R-:W-:Y:S01]  /*c310*/  IMAD.IADD R77, R82, 0x1, R67 ;  /* 0x00000001524d7824 */ /* 0x000fe200078e0243 */
[----:B------:R-:W-:Y:S01]  /*c320*/  SEL R67, RZ, 0x1, !P2 ;  /* 0x00000001ff437807 */ /* 0x000fe20005000000 */
[----:B------:R-:W-:Y:S01]  /*c330*/  IMAD.IADD R70, R83, 0x1, R73 ;  /* 0x0000000153467824 */ /* 0x000fe200078e0249 */
[----:B------:R-:W-:Y:S01]  /*c340*/  IADD3.X R82, PT, PT, R104, R71, RZ, P5, P6 ;  /* 0x0000004768527210 */ /* 0x000fe20002fec4ff */
[----:B------:R-:W-:Y:S01]  /*c350*/  IMAD.MOV.U32 R71, RZ, RZ, RZ ;  /* 0x000000ffff477224 */ /* 0x000fe200078e00ff */
[----:B------:R-:W-:Y:S01]  /*c360*/  IADD3 R79, P2, P5, R67, R100, R79 ;  /* 0x00000064434f7210 */ /* 0x000fe20007d5e04f */
[----:B------:R-:W-:Y:S01]  /*c370*/  IMAD.WIDE.U32 R100, R22, R12, RZ ;  /* 0x0000000c16647225 */ /* 0x000fe200078e00ff */
[----:B------:R-:W-:-:S03]  /*c380*/  IADD3.X R104, PT, PT, RZ, RZ, RZ, P3, P4 ;  /* 0x000000ffff687210 */ /* 0x000fc60001fe84ff */
[----:B------:R-:W-:-:S04]  /*c390*/  IMAD.WIDE.U32 R70, R15, R27, R70 ;  /* 0x0000001b0f467225 */ /* 0x000fc800078e0046 */
[----:B------:R-:W-:-:S04]  /*c3a0*/  IMAD.WIDE.U32 R72, R24, R12, RZ ;  /* 0x0000000c18487225 */ /* 0x000fc800078e00ff */
[----:B------:R-:W-:-:S04]  /*c3b0*/  IMAD.WIDE.U32 R66, R22, R14, RZ ;  /* 0x0000000e16427225 */ /* 0x000fc800078e00ff */
[----:B------:R-:W-:Y:S01]  /*c3c0*/  IMAD.IADD R103, R81, 0x1, R101 ;  /* 0x0000000151677824 */ /* 0x000fe200078e0265 */
[----:B------:R-:W-:Y:S01]  /*c3d0*/  IADD3.X R101, PT, PT, RZ, R99, RZ, P2, P5 ;  /* 0x00000063ff657210 */ /* 0x000fe200017ea4ff */
[----:B------:R-:W-:Y:S01]  /*c3e0*/  IMAD.MOV.U32 R115, RZ, RZ, RZ ;  /* 0x000000ffff737224 */ /* 0x000fe200078e00ff */
[----:B------:R-:W-:Y:S02]  /*c3f0*/  IADD3 R99, P2, P6, R79, R70, R77 ;  /* 0x000000464f637210 */ /* 0x000fe40007e5e04d */
[----:B------:R-:W-:Y:S01]  /*c400*/  IADD3 R77, P5, P4, R66, R103, R72 ;  /* 0x00000067424d7210 */ /* 0x000fe20007cbe048 */
[----:B------:R-:W-:Y:S02]  /*c410*/  IMAD.IADD R66, R83, 0x1, R71 ;  /* 0x0000000153427824 */ /* 0x000fe400078e0247 */
[----:B------:R-:W-:-:S03]  /*c420*/  IMAD.WIDE.U32 R70, R100, R50, RZ ;  /* 0x0000003264467225 */ /* 0x000fc600078e00ff */
[----:B------:R-:W-:Y:S01]  /*c430*/  IADD3.X R66, PT, PT, R101, R66, RZ, P2, P6 ;  /* 0x0000004265427210 */ /* 0x000fe200017ec4ff */
[----:B------:R-:W-:Y:S02]  /*c440*/  IMAD R72, R77, R50, RZ ;  /* 0x000000324d487224 */ /* 0x000fe400078e02ff */
[----:B------:R-:W-:-:S04]  /*c450*/  IMAD.WIDE.U32 R116, R70, R48, RZ ;  /* 0x0000003046747225 */ /* 0x000fc800078e00ff */
[C---:B------:R-:W-:Y:S01]  /*c460*/  IMAD R107, R100.reuse, R51, R72 ;  /* 0x00000033646b7224 */ /* 0x040fe200078e0248 */
[----:B------:R-:W-:Y:S01]  /*c470*/  IADD3 RZ, P3, PT, R100, R116, RZ ;  /* 0x0000007464ff7210 */ /* 0x000fe20007f7e0ff */
[----:B------:R-:W-:-:S04]  /*c480*/  IMAD.WIDE.U32 R100, R22, R8, RZ ;  /* 0x0000000816647225 */ /* 0x000fc800078e00ff */
[----:B------:R-:W-:Y:S01]  /*c490*/  IMAD.IADD R107, R71, 0x1, R107 ;  /* 0x00000001476b7824 */ /* 0x000fe200078e026b */
[----:B------:R-:W-:Y:S01]  /*c4a0*/  IADD3 R79, P2, PT, R112, R100, RZ ;  /* 0x00000064704f7210 */ /* 0x000fe20007f5e0ff */
[----:B------:R-:W-:Y:S02]  /*c4b0*/  IMAD.IADD R83, R81, 0x1, R101 ;  /* 0x0000000151537824 */ /* 0x000fe400078e0265 */
        /* <DEDUP_REMOVED lines=16> */
[----:B------:R-:W-:-:S04]  /*c5c0*/  IMAD.MOV.U32 R100, RZ, RZ, R117 ;  /* 0x000000ffff647224 */ /* 0x000fc800078e0075 */
[----:B------:R-:W-:Y:S01]  /*c5d0*/  IMAD.WIDE.U32.X R100, R107, R47, R100, P3 ;  /* 0x0000002f6b647225 */ /* 0x000fe200018e0464 */
[----:B------:R-:W-:-:S04]  /*c5e0*/  IADD3 R77, P3, PT, R77, R102, RZ ;  /* 0x000000664d4d7210 */ /* 0x000fc80007f7e0ff */
[----:B------:R-:W-:-:S04]  /*c5f0*/  IADD3.X R71, P3, PT, R71, R72, RZ, P3, !PT ;  /* 0x0000004847477210 */ /* 0x000fc80001f7e4ff */
[----:B------:R-:W-:Y:S01]  /*c600*/  IADD3.X R108, P3, P6, R100, RZ, RZ, P3, P6 ;  /* 0x000000ff646c7210 */ /* 0x000fe20001e6c4ff */
[----:B------:R-:W-:-:S03]  /*c610*/  IMAD.IADD R100, R81, 0x1, R67 ;  /* 0x0000000151647824 */ /* 0x000fc600078e0243 */
[----:B------:R-:W-:Y:S02]  /*c620*/  IADD3.X R111, PT, PT, R101, RZ, RZ, P3, P6 ;  /* 0x000000ff656f7210 */ /* 0x000fe40001fec4ff */
[----:B------:R-:W-:-:S05]  /*c630*/  IADD3 R76, P3, P6, R76, R83, R78 ;  /* 0x000000534c4c7210 */ /* 0x000fca0007e7e04e */
        /* <DEDUP_REMOVED lines=10> */
[CC--:B------:R-:W-:Y:S01]  /*c6e0*/  ISETP.GT.U32.AND.EX P2, PT, R105.reuse, R72.reuse, PT, P2 ;  /* 0x000000486900720c */ /* 0x0c0fe20003f44120 */
[----:B------:R-:W-:Y:S01]  /*c6f0*/  IMAD.IADD R112, R80, 0x1, R75 ;  /* 0x0000000150707824 */ /* 0x000fe200078e024b */
[----:B------:R-:W-:Y:S02]  /*c700*/  IADD3.X R75, PT, PT, RZ, RZ, RZ, P5, P4 ;  /* 0x000000ffff4b7210 */ /* 0x000fe40002fe84ff */
[----:B------:R-:W-:Y:S01]  /*c710*/  SEL R114, R114, R113, P2 ;  /* 0x0000007172727207 */ /* 0x000fe20001000000 */
[----:B------:R-:W-:Y:S01]  /*c720*/  IMAD.MOV.U32 R113, RZ, RZ, RZ ;  /* 0x000000ffff717224 */ /* 0x000fe200078e00ff */
[----:B------:R-:W-:Y:S02]  /*c730*/  SEL R72, R105, R72, P2 ;  /* 0x0000004869487207 */ /* 0x000fe40001000000 */
[----:B------:R-:W-:Y:S01]  /*c740*/  ISETP.GT.U32.AND P2, PT, R114, R83, PT ;  /* 0x000000537200720c */ /* 0x000fe20003f44070 */
[----:B------:R-:W-:Y:S02]  /*c750*/  IMAD.IADD R114, R80, 0x1, R73 ;  /* 0x0000000150727824 */ /* 0x000fe400078e0249 */
[----:B------:R-:W-:Y:S01]  /*c760*/  IMAD.WIDE.U32 R112, R13, R24, R112 ;  /* 0x000000180d707225 */ /* 0x000fe200078e0070 */
[----:B------:R-:W-:-:S03]  /*c770*/  ISETP.GT.U32.AND.EX P2, PT, R72, R101, PT, P2 ;  /* 0x000000654800720c */ /* 0x000fc60003f44120 */
[----:B------:R-:W-:Y:S01]  /*c780*/  IMAD.WIDE.U32 R72, R22, R13, RZ ;  /* 0x0000000d16487225 */ /* 0x000fe200078e00ff */
[----:B------:R-:W-:-:S03]  /*c790*/  SEL R102, RZ, 0x1, !P2 ;  /* 0x00000001ff667807 */ /* 0x000fc60005000000 */
[----:B------:R-:W-:Y:S01]  /*c7a0*/  IMAD.IADD R73, R81, 0x1, R73 ;  /* 0x0000000151497824 */ /* 0x000fe200078e0249 */
[----:B------:R-:W-:Y:S01]  /*c7b0*/  IADD3 R102, P2, P4, R102, R99, R104 ;  /* 0x0000006366667210 */ /* 0x000fe20007c5e068 */
[----:B------:R-:W-:Y:S01]  /*c7c0*/  IMAD.WIDE.U32 R114, R14, R24, R114 ;  /* 0x000000180e727225 */ /* 0x000fe200078e0072 */
[----:B------:R-:W0:Y:S02]  /*c7d0*/  LDC R99, c[0x3][0x14] ;  /* 0x00c00500ff637b82 */ /* 0x000e240000000800 */
[----:B------:R-:W-:Y:S01]  /*c7e0*/  IADD3.X R78, PT, PT, RZ, R66, RZ, P2, P4 ;  /* 0x00000042ff4e7210 */ /* 0x000fe200017e84ff */
[----:B------:R-:W-:Y:S01]  /*c7f0*/  IMAD.IADD R105, R80, 0x1, R113 ;  /* 0x0000000150697824 */ /* 0x000fe200078e0271 */
[----:B------:R-:W-:Y:S01]  /*c800*/  IADD3 R102, P2, P4, R102, R112, R73 ;  /* 0x0000007066667210 */ /* 0x000fe20007c5e049 */
[----:B------:R-:W-:Y:S01]  /*c810*/  IMAD.IADD R104, R80, 0x1, R115 ;  /* 0x0000000150687824 */ /* 0x000fe200078e0273 */
[----:B------:R-:W-:Y:S01]  /*c820*/  IADD3.X R73, PT, PT, RZ, RZ, RZ, P0, P1 ;  /* 0x000000ffff497210 */ /* 0x000fe200007e24ff */
[----:B------:R-:W-:Y:S01]  /*c830*/  IMAD.WIDE.U32 R112, R107, R44, RZ ;  /* 0x0000002c6b707225 */ /* 0x000fe200078e00ff */
[----:B------:R-:W1:Y:S01]  /*c840*/  LDC.64 R66, c[0x3][0x18] ;  /* 0x00c00600ff427b82 */ /* 0x000e620000000a00 */
[----:B------:R-:W-:-:S02]  /*c850*/  IADD3 R100, P0, P1, R75, R114, R100 ;  /* 0x000000724b647210 */ /* 0x000fc4000791e064 */
[----:B------:R-:W-:Y:S01]  /*c860*/  IMAD.WIDE.U32 R114, R22, R11, RZ ;  /* 0x0000000b16727225 */ /* 0x000fe200078e00ff */
[----:B------:R-:W-:Y:S02]  /*c870*/  IADD3.X R105, PT, PT, R78, R105, RZ, P2, P4 ;  /* 0x000000694e697210 */ /* 0x000fe400017e84ff */
[----:B------:R-:W-:Y:S01]  /*c880*/  IADD3 R106, P2, P4, R106, R109, R73 ;  /* 0x0000006d6a6a7210 */ /* 0x000fe20007c5e049 */
[----:B------:R-:W-:Y:S01]  /*c890*/  IMAD.IADD R73, R81, 0x1, R115 ;  /* 0x0000000151497824 */ /* 0x000fe200078e0273 */
[----:B------:R-:W-:Y:S01]  /*c8a0*/  IADD3.X R104, PT, PT, RZ, R104, RZ, P0, P1 ;  /* 0x00000068ff687210 */ /* 0x000fe200007e24ff */
[----:B------:R-:W-:Y:S01]  /*c8b0*/  IMAD.WIDE.U32 R80, R70, R44, RZ ;  /* 0x0000002c46507225 */ /* 0x000fe200078e00ff */
[----:B------:R-:W-:Y:S02]  /*c8c0*/  IADD3 R75, P0, PT, R108, R79, RZ ;  /* 0x0000004f6c4b7210 */ /* 0x000fe40007f1e0ff */
[----:B------:R-:W-:Y:S02]  /*c8d0*/  IADD3.X R110, PT, PT, RZ, R110, RZ, P2, P4 ;  /* 0x0000006eff6e7210 */ /* 0x000fe400017e84ff */
[----:B------:R-:W-:Y:S01]  /*c8e0*/  IADD3.X R109, P0, PT, R111, R76, RZ, P0, !PT ;  /* 0x0000004c6f6d7210 */ /* 0x000fe2000071e4ff */
[----:B------:R-:W-:-:S02]  /*c8f0*/  IMAD R76, R71, R50, RZ ;  /* 0x00000032474c7224 */ /* 0x000fc400078e02ff */
[----:B0-----:R-:W-:Y:S01]  /*c900*/  IMAD.WIDE.U32 R78, P1, R70, R99, R112 ;  /* 0x00000063464e7225 */ /* 0x001fe20007820070 */
[----:B------:R-:W-:-:S03]  /*c910*/  IADD3 R112, P4, P5, R72, R73, R74 ;  /* 0x0000004948707210 */ /* 0x000fc60007d9e04a */
[----:B------:R-:W-:Y:S01]  /*c920*/  IMAD.X R73, RZ, RZ, RZ, P1 ;  /* 0x000000ffff497224 */ /* 0x000fe200008e06ff */
[----:B------:R-:W-:Y:S01]  /*c930*/  IADD3 R78, P2, PT, R81, R78, RZ ;  /* 0x0000004e514e7210 */ /* 0x000fe20007f5e0ff */
[----:B------:R-:W-:Y:S01]  /*c940*/  IMAD.MOV.U32 R72, RZ, RZ, R79 ;  /* 0x000000ffff487224 */ /* 0x000fe200078e004f */
[----:B------:R-:W-:Y:S01]  /*c950*/  IADD3 R113, P1, PT, R75, R80, RZ ;  /* 0x000000504b717210 */ /* 0x000fe20007f3e0ff */
[----:B-1----:R-:W-:-:S03]  /*c960*/  IMAD.WIDE.U32 R74, R107, R66, RZ ;  /* 0x000000426b4a7225 */ /* 0x002fc600078e00ff */
[----:B------:R-:W-:Y:S01]  /*c970*/  IADD3.X R109, P1, PT, R109, R78, RZ, P1, !PT ;  /* 0x0000004e6d6d7210 */ /* 0x000fe20000f3e4ff */
[----:B------:R-:W-:-:S04]  /*c980*/  IMAD.WIDE.U32.X R80, R107, R99, R72, P2 ;  /* 0x000000636b507225 */ /* 0x000fc800010e0448 */
[----:B------:R-:W-:Y:S01]  /*c990*/  IMAD.WIDE.U32 R74, P2, R70, R67, R74 ;  /* 0x00000043464a7225 */ /* 0x000fe2000784004a */
[----:B------:R-:W-:-:S03]  /*c9a0*/  IADD3.X R111, P0, P1, R80, RZ, RZ, P1, P0 ;  /* 0x000000ff506f7210 */ /* 0x000fc600009004ff */
[----:B------:R-:W-:Y:S01]  /*c9b0*/  IMAD.WIDE.U32 R72, R70, R66, RZ ;  /* 0x0000004246487225 */ /* 0x000fe200078e00ff */
[----:B------:R-:W-:Y:S02]  /*c9c0*/  IADD3.X R81, PT, PT, R81, RZ, RZ, P0, P1 ;  /* 0x000000ff51517210 */ /* 0x000fe400007e24ff */
[----:B------:R-:W-:Y:S01]  /*c9d0*/  IADD3 R114, P1, PT, R83, R114, RZ ;  /* 0x0000007253727210 */ /* 0x000fe20007f3e0ff */
[----:B------:R-:W-:Y:S01]  /*c9e0*/  IMAD.WIDE.U32 R78, R77, R50, RZ ;  /* 0x000000324d4e7225 */ /* 0x000fe200078e00ff */
[----:B------:R-:W-:-:S03]  /*c9f0*/  IADD3 R108, P0, PT, R73, R74, RZ ;  /* 0x0000004a496c7210 */ /* 0x000fc60007f1e0ff */
[----:B------:R-:W-:Y:S02]  /*ca00*/  IMAD R115, R77, R51, R76 ;  /* 0x000000334d737224 */ /* 0x000fe400078e024c */
[----:B------:R-:W-:Y:S02]  /*ca10*/  IMAD.X R117, RZ, RZ, RZ, P2 ;  /* 0x000000ffff757224 */ /* 0x000fe400010e06ff */
[----:B------:R-:W-:Y:S02]  /*ca20*/  IMAD.IADD R73, R79, 0x1, R115 ;  /* 0x000000014f497824 */ /* 0x000fe400078e0273 */
[----:B------:R-:W-:Y:S02]  /*ca30*/  IMAD.MOV.U32 R116, RZ, RZ, R75 ;  /* 0x000000ffff747224 */ /* 0x000fe400078e004b */
        /* <DEDUP_REMOVED lines=33> */
[C---:B------:R-:W-:Y:S01]  /*cc50*/  IMAD.WIDE.U32 R70, R78.reuse, R44, RZ ;  /* 0x0000002c4e467225 */ /* 0x040fe200078e00ff */
[----:B------:R-:W-:Y:S02]  /*cc60*/  IADD3.X R107, PT, PT, R77, RZ, RZ, P0, P1 ;  /* 0x000000ff4d6b7210 */ /* 0x000fe400007e24ff */
[----:B------:R-:W-:Y:S01]  /*cc70*/  IADD3 R113, P1, PT, R113, R72, RZ ;  /* 0x0000004871717210 */ /* 0x000fe20007f3e0ff */
[----:B------:R-:W-:-:S03]  /*cc80*/  IMAD.WIDE.U32 R74, P2, R78, R99, R74 ;  /* 0x000000634e4a7225 */ /* 0x000fc6000784004a */
[----:B------:R-:W-:Y:S01]  /*cc90*/  IADD3.X R108, P1, PT, R107, R108, RZ, P1, !PT ;  /* 0x0000006c6b6c7210 */ /* 0x000fe20000f3e4ff */
[----:B------:R-:W-:Y:S01]  /*cca0*/  IMAD.X R81, RZ, RZ, RZ, P2 ;  /* 0x000000ffff517224 */ /* 0x000fe200010e06ff */
[----:B------:R-:W-:Y:S01]  /*ccb0*/  IADD3 R109, P0, PT, R71, R74, RZ ;  /* 0x0000004a476d7210 */ /* 0x000fe20007f1e0ff */
[----:B------:R-:W-:Y:S01]  /*ccc0*/  IMAD.MOV.U32 R80, RZ, RZ, R75 ;  /* 0x000000ffff507224 */ /* 0x000fe200078e004b */
[----:B------:R-:W-:Y:S01]  /*ccd0*/  IADD3 R113, P2, PT, R113, R70, RZ ;  /* 0x0000004671717210 */ /* 0x000fe20007f5e0ff */
[----:B------:R-:W-:-:S03]  /*cce0*/  IMAD.WIDE.U32 R70, R73, R66, RZ ;  /* 0x0000004249467225 */ /* 0x000fc600078e00ff */
        /* <DEDUP_REMOVED lines=35> */
[----:B------:R-:W-:-:S03]  /*cf20*/  IADD3 R107, P0, PT, R107, R80, RZ ;  /* 0x000000506b6b7210 */ /* 0x000fc60007f1e0ff */
[----:B------:R-:W-:Y:S01]  /*cf30*/  IMAD.X R71, RZ, RZ, RZ, P6 ;  /* 0x000000ffff477224 */ /* 0x000fe200030e06ff */
[----:B------:R-:W-:Y:S01]  /*cf40*/  IADD3 R80, P6, PT, R81, R72, RZ ;  /* 0x0000004851507210 */ /* 0x000fe20007fde0ff */
[----:B------:R-:W-:Y:S01]  /*cf50*/  IMAD.MOV.U32 R70, RZ, RZ, R73 ;  /* 0x000000ffff467224 */ /* 0x000fe200078e0049 */
[----:B------:R-:W-:Y:S01]  /*cf60*/  IADD3.X R81, P1, PT, R118, R109, RZ, P1, !PT ;  /* 0x0000006d76517210 */ /* 0x000fe20000f3e4ff */
[----:B------:R-:W-:-:S03]  /*cf70*/  IMAD.WIDE.U32 R72, R75, R44, RZ ;  /* 0x0000002c4b487225 */ /* 0x000fc600078e00ff */
[----:B------:R-:W-:Y:S01]  /*cf80*/  IADD3.X R81, P0, PT, R81, R80, RZ, P0, !PT ;  /* 0x0000005051517210 */ /* 0x000fe2000071e4ff */
[----:B------:R-:W-:Y:S01]  /*cf90*/  IMAD.WIDE.U32.X R70, R75, R47, R70, P6 ;  /* 0x0000002f4b467225 */ /* 0x000fe200030e0446 */
[----:B------:R-:W-:Y:S02]  /*cfa0*/  ISETP.GE.U32.AND P6, PT, R119, R100, PT ;  /* 0x000000647700720c */ /* 0x000fe40003fc6070 */
[----:B------:R-:W-:Y:S02]  /*cfb0*/  IADD3.X R100, P3, P2, R76, RZ, RZ, P2, P3 ;  /* 0x000000ff4c647210 */ /* 0x000fe400012664ff */
[----:B------:R-:W-:Y:S02]  /*cfc0*/  IADD3.X R109, P0, P1, R70, RZ, RZ, P0, P1 ;  /* 0x000000ff466d7210 */ /* 0x000fe400001024ff */
[----:B------:R-:W-:Y:S01]  /*cfd0*/  IADD3.X R108, PT, PT, R77, RZ, RZ, P3, P2 ;  /* 0x000000ff4d6c7210 */ /* 0x000fe20001fe44ff */
[----:B------:R-:W-:Y:S01]  /*cfe0*/  IMAD.WIDE.U32 R72, P3, R74, R99, R72 ;  /* 0x000000634a487225 */ /* 0x000fe20007860048 */
[----:B------:R-:W-:-:S02]  /*cff0*/  IADD3 R109, P2, PT, R109, R78, RZ ;  /* 0x0000004e6d6d7210 */ /* 0x000fc40007f5e0ff */
[----:B------:R-:W-:Y:S01]  /*d000*/  IADD3.X R70, PT, PT, R71, RZ, RZ, P0, P1 ;  /* 0x000000ff47467210 */ /* 0x000fe200007e24ff */
[----:B------:R-:W-:Y:S01]  /*d010*/  IMAD.WIDE.U32 R76, R74, R44, RZ ;  /* 0x0000002c4a4c7225 */ /* 0x000fe200078e00ff */
[----:B------:R-:W-:Y:S02]  /*d020*/  ISETP.GE.U32.AND.EX P6, PT, R111, R104, PT, P6 ;  /* 0x000000686f00720c */ /* 0x000fe40003fc6160 */
[----:B------:R-:W-:Y:S01]  /*d030*/  IADD3.X R79, P2, PT, R70, R79, RZ, P2, !PT ;  /* 0x0000004f464f7210 */ /* 0x000fe2000175e4ff */
[----:B------:R-:W-:Y:S01]  /*d040*/  IMAD.X R71, RZ, RZ, RZ, P3 ;  /* 0x000000ffff477224 */ /* 0x000fe200018e06ff */
[----:B------:R-:W-:Y:S01]  /*d050*/  IADD3 R72, P3, PT, R77, R72, RZ ;  /* 0x000000484d487210 */ /* 0x000fe20007f7e0ff */
[----:B------:R-:W-:Y:S01]  /*d060*/  IMAD.MOV.U32 R70, RZ, RZ, R73 ;  /* 0x000000ffff467224 */ /* 0x000fe200078e0049 */
[----:B------:R-:W-:Y:S01]  /*d070*/  IADD3 R80, P0, PT, R109, R76, RZ ;  /* 0x0000004c6d507210 */ /* 0x000fe20007f1e0ff */
[----:B------:R-:W-:Y:S01]  /*d080*/  IMAD R78, R81, R50, RZ ;  /* 0x00000032514e7224 */ /* 0x000fe200078e02ff */
[----:B------:R-:W-:Y:S01]  /*d090*/  SEL R109, RZ, 0x1, P6 ;  /* 0x00000001ff6d7807 */ /* 0x000fe20003000000 */
[----:B------:R-:W-:Y:S01]  /*d0a0*/  IMAD.WIDE.U32.X R76, R75, R99, R70, P3 ;  /* 0x000000634b4c7225 */ /* 0x000fe200018e0446 */
[----:B------:R-:W-:-:S02]  /*d0b0*/  ISETP.GE.U32.AND P1, PT, R114, R83, PT ;  /* 0x000000537200720c */ /* 0x000fc40003f26070 */
[----:B------:R-:W-:Y:S01]  /*d0c0*/  IADD3.X R83, P3, PT, R79, R72, RZ, P0, !PT ;  /* 0x000000484f537210 */ /* 0x000fe2000077e4ff */
[----:B------:R-:W-:Y:S01]  /*d0d0*/  IMAD.WIDE.U32 R72, R75, R66, RZ ;  /* 0x000000424b487225 */ /* 0x000fe200078e00ff */
[----:B------:R-:W-:Y:S02]  /*d0e0*/  IADD3 R109, P0, PT, R109, R106, RZ ;  /* 0x0000006a6d6d7210 */ /* 0x000fe40007f1e0ff */
[----:B------:R-:W-:Y:S01]  /*d0f0*/  IADD3.X R115, P2, P6, R76, RZ, RZ, P3, P2 ;  /* 0x000000ff4c737210 */ /* 0x000fe20001e444ff */
[----:B------:R-:W-:Y:S01]  /*d100*/  IMAD.WIDE.U32 R70, R107, R50, RZ ;  /* 0x000000326b467225 */ /* 0x000fe200078e00ff */
[----:B------:R-:W-:Y:S02]  /*d110*/  IADD3 R100, P3, PT, R100, R109, RZ ;  /* 0x0000006d64647210 */ /* 0x000fe40007f7e0ff */
[----:B------:R-:W-:Y:S01]  /*d120*/  IADD3.X R104, PT, PT, R77, RZ, RZ, P2, P6 ;  /* 0x000000ff4d687210 */ /* 0x000fe200017ec4ff */
[----:B------:R-:W-:Y:S01]  /*d130*/  IMAD R113, R107, R51, R78 ;  /* 0x000000336b717224 */ /* 0x000fe200078e024e */
[----:B------:R-:W-:Y:S01]  /*d140*/  IADD3 R115, P2, PT, R115, R100, RZ ;  /* 0x0000006473737210 */ /* 0x000fe20007f5e0ff */
[----:B------:R-:W-:Y:S01]  /*d150*/  IMAD.WIDE.U32 R72, P6, R74, R67, R72 ;  /* 0x000000434a487225 */ /* 0x000fe200078c0048 */
[----:B------:R-:W-:-:S02]  /*d160*/  ISETP.GE.U32.AND.EX P1, PT, R112, R101, PT, P1 ;  /* 0x000000657000720c */ /* 0x000fc40003f26110 */
[----:B------:R-:W-:Y:S01]  /*d170*/  IADD3.X R101, PT, PT, RZ, RZ, RZ, P4, P5 ;  /* 0x000000ffff657210 */ /* 0x000fe200027ea4ff */
[----:B------:R-:W-:Y:S01]  /*d180*/  IMAD.WIDE.U32 R76, R74, R66, RZ ;  /* 0x000000424a4c7225 */ /* 0x000fe200078e00ff */
[----:B------:R-:W-:-:S03]  /*d190*/  IADD3 R98, P4, P5, R103, R98, R116 ;  /* 0x0000006267627210 */ /* 0x000fc60007d9e074 */
        /* <DEDUP_REMOVED lines=20> */
[----:B------:R-:W-:Y:S02]  /*d2e0*/  IADD3.X R78, P2, P6, R78, RZ, RZ, P6, P2 ;  /* 0x000000ff4e4e7210 */ /* 0x000fe400036444ff */
[----:B------:R-:W-:Y:S01]  /*d2f0*/  IADD3.X R81, P0, PT, RZ, R74, RZ, P0, !PT ;  /* 0x0000004aff517210 */ /* 0x000fe2000071e4ff */
[C---:B------:R-:W-:Y:S01]  /*d300*/  IMAD.WIDE.U32 R76, R70.reuse, R46, RZ ;  /* 0x0000002e464c7225 */ /* 0x040fe200078e00ff */
[----:B------:R-:W-:Y:S02]  /*d310*/  IADD3.X R79, PT, PT, R79, RZ, RZ, P2, P6 ;  /* 0x000000ff4f4f7210 */ /* 0x000fe400017ec4ff */
        /* <DEDUP_REMOVED lines=13> */
[----:B------:R-:W-:Y:S01]  /*d3f0*/  ISETP.GE.U32.AND.EX P0, PT, R111, R110, PT, P0 ;  /* 0x0000006e6f00720c */ /* 0x000fe20003f06100 */
[----:B------:R-:W-:Y:S01]  /*d400*/  IMAD.WIDE.U32 R72, P6, R70, R99, R72 ;  /* 0x0000006346487225 */ /* 0x000fe200078c0048 */
[----:B------:R-:W-:Y:S02]  /*d410*/  IADD3.X R76, P2, P3, R74, RZ, RZ, P3, P2 ;  /* 0x000000ff4a4c7210 */ /* 0x000fe40001b444ff */
[----:B------:R-:W-:Y:S02]  /*d420*/  ISETP.GE.U32.AND P1, PT, R100, R109, PT ;  /* 0x0000006d6400720c */ /* 0x000fe40003f26070 */
[----:B------:R-:W-:Y:S01]  /*d430*/  IADD3.X R83, PT, PT, R75, RZ, RZ, P2, P3 ;  /* 0x000000ff4b537210 */ /* 0x000fe200017e64ff */
[----:B------:R-:W-:Y:S01]  /*d440*/  IMAD.WIDE.U32 R74, R70, R44, RZ ;  /* 0x0000002c464a7225 */ /* 0x000fe200078e00ff */
[----:B------:R-:W-:Y:S02]  /*d450*/  ISETP.GE.U32.AND.EX P1, PT, R108, R111, PT, P1 ;  /* 0x0000006f6c00720c */ /* 0x000fe40003f26110 */
[----:B------:R-:W-:-:S02]  /*d460*/  SEL R103, RZ, 0x1, P0 ;  /* 0x00000001ff677807 */ /* 0x000fc40000000000 */
[----:B------:R-:W-:Y:S01]  /*d470*/  IADD3 R71, P0, PT, R76, R71, RZ ;  /* 0x000000474c477210 */ /* 0x000fe20007f1e0ff */
[----:B------:R-:W-:Y:S01]  /*d480*/  IMAD.MOV.U32 R76, RZ, RZ, R73 ;  /* 0x000000ffff4c7224 */ /* 0x000fe200078e0049 */
[----:B------:R-:W-:Y:S02]  /*d490*/  IADD3.X R100, PT, PT, RZ, R82, RZ, P4, P5 ;  /* 0x00000052ff647210 */ /* 0x000fe400027ea4ff */
[----:B------:R-:W-:Y:S01]  /*d4a0*/  IADD3 R102, P3, P2, R77, R102, R101 ;  /* 0x000000664d667210 */ /* 0x000fe20007a7e065 */
[----:B------:R-:W-:Y:S01]  /*d4b0*/  IMAD.X R77, RZ, RZ, RZ, P6 ;  /* 0x000000ffff4d7224 */ /* 0x000fe200030e06ff */
[----:B------:R-:W-:Y:S02]  /*d4c0*/  SEL R82, RZ, 0x1, P1 ;  /* 0x00000001ff527807 */ /* 0x000fe40000800000 */
[----:B------:R-:W-:Y:S02]  /*d4d0*/  IADD3 R72, P5, PT, R75, R72, RZ ;  /* 0x000000484b487210 */ /* 0x000fe40007fbe0ff */
[----:B------:R-:W-:Y:S01]  /*d4e0*/  IADD3 R101, P1, PT, R71, R74, RZ ;  /* 0x0000004a47657210 */ /* 0x000fe20007f3e0ff */
[----:B------:R-:W-:Y:S01]  /*d4f0*/  IMAD.WIDE.U32 R74, R113, R66, RZ ;  /* 0x00000042714a7225 */ /* 0x000fe200078e00ff */
[----:B------:R-:W-:-:S02]  /*d500*/  IADD3 R103, P4, PT, R103, R98, RZ ;  /* 0x0000006267677210 */ /* 0x000fc40007f9e0ff */
[----:B------:R-:W-:Y:S02]  /*d510*/  IADD3.X R83, P0, PT, R83, R104, RZ, P0, !PT ;  /* 0x0000006853537210 */ /* 0x000fe4000071e4ff */
        /* <DEDUP_REMOVED lines=60> */
.L_x_288:
        /* <DEDUP_REMOVED lines=21> */
.L_x_289:
[----:B------:R-:W-:Y:S02]  /*da30*/  IMAD.MOV.U32 R115, RZ, RZ, RZ ;  /* 0x000000ffff737224 */ /* 0x000fe400078e00ff */
[----:B------:R-:W-:-:S04]  /*da40*/  IMAD.WIDE.U32 R108, R105, R62, RZ ;  /* 0x0000003e696c7225 */ /* 0x000fc800078e00ff */
[----:B------:R-:W-:Y:S02]  /*da50*/  IMAD.MOV.U32 R125, RZ, RZ, RZ ;  /* 0x000000ffff7d7224 */ /* 0x000fe400078e00ff */
[----:B------:R-:W-:-:S04]  /*da60*/  IMAD.WIDE.U32 R72, R119, R62, RZ ;  /* 0x0000003e77487225 */ /* 0x000fc800078e00ff */
[----:B------:R-:W-:Y:S02]  /*da70*/  IMAD.MOV.U32 R81, RZ, RZ, RZ ;  /* 0x000000ffff517224 */ /* 0x000fe400078e00ff */
[----:B------:R-:W-:-:S04]  /*da80*/  IMAD.WIDE.U32 R110, R83, R62, RZ ;  /* 0x0000003e536e7225 */ /* 0x000fc800078e00ff */
[----:B------:R-:W-:-:S04]  /*da90*/  IMAD.WIDE.U32 R70, R105, R63, RZ ;  /* 0x0000003f69467225 */ /* 0x000fc800078e00ff */
[----:B------:R-:W-:Y:S02]  /*daa0*/  IMAD.IADD R107, R109, 0x1, R115 ;  /* 0x000000016d6b7824 */ /* 0x000fe400078e0273 */
[----:B------:R-:W-:-:S04]  /*dab0*/  IMAD.WIDE.U32 R118, R119, R63, RZ ;  /* 0x0000003f77767225 */ /* 0x000fc800078e00ff */
[----:B------:R-:W-:-:S04]  /*dac0*/  IMAD.WIDE.U32 R74, R76, R62, RZ ;  /* 0x0000003e4c4a7225 */ /* 0x000fc800078e00ff */
[----:B------:R-:W-:-:S04]  /*dad0*/  IMAD.WIDE.U32 R100, R103, R68, RZ ;  /* 0x0000004467647225 */ /* 0x000fc800078e00ff */
[----:B------:R-:W-:Y:S01]  /*dae0*/  IMAD.IADD R73, R73, 0x1, R125 ;  /* 0x0000000149497824 */ /* 0x000fe200078e027d */
[----:B------:R-:W-:Y:S01]  /*daf0*/  IADD3 R98, P1, PT, R108, R100, RZ ;  /* 0x000000646c627210 */ /* 0x000fe20007f3e0ff */
[----:B------:R-:W-:Y:S02]  /*db00*/  IMAD.MOV.U32 R123, RZ, RZ, RZ ;  /* 0x000000ffff7b7224 */ /* 0x000fe400078e00ff */
[----:B------:R-:W-:Y:S01]  /*db10*/  IMAD.IADD R106, R111, 0x1, R81 ;  /* 0x000000016f6a7824 */ /* 0x000fe200078e0251 */
[----:B------:R-:W-:Y:S01]  /*db20*/  IADD3 R111, P4, P5, R70, R107, R110 ;  /* 0x0000006b466f7210 */ /* 0x000fe20007d9e06e */
[----:B------:R-:W-:Y:S01]  /*db30*/  IMAD.MOV.U32 R107, RZ, RZ, RZ ;  /* 0x000000ffff6b7224 */ /* 0x000fe200078e00ff */
[----:B------:R-:W-:Y:S01]  /*db40*/  IADD3 R118, P2, P3, R118, R73, R74 ;  /* 0x0000004976767210 */ /* 0x000fe20007b5e04a */
[----:B------:R-:W-:Y:S01]  /*db50*/  IMAD.IADD R70, R75, 0x1, R123 ;  /* 0x000000014b467824 */ /* 0x000fe200078e027b */
[----:B------:R-:W-:Y:S01]  /*db60*/  ISETP.GE.U32.AND P0, PT, R98, R108, PT ;  /* 0x0000006c6200720c */ /* 0x000fe20003f06070 */
[----:B------:R-:W-:Y:S01]  /*db70*/  IMAD.WIDE.U32 R74, R79, R62, RZ ;  /* 0x0000003e4f4a7225 */ /* 0x000fe200078e00ff */
[----:B------:R-:W-:-:S03]  /*db80*/  IADD3.X R114, PT, PT, RZ, RZ, RZ, P2, P3 ;  /* 0x000000ffff727210 */ /* 0x000fc600017e64ff */
[----:B------:R-:W-:Y:S02]  /*db90*/  IMAD.MOV.U32 R73, RZ, RZ, RZ ;  /* 0x000000ffff497224 */ /* 0x000fe400078e00ff */
[----:B------:R-:W-:Y:S02]  /*dba0*/  IMAD.IADD R71, R115, 0x1, R71 ;  /* 0x0000000173477824 */ /* 0x000fe400078e0247 */
[----:B------:R-:W-:Y:S01]  /*dbb0*/  IMAD.IADD R125, R125, 0x1, R119 ;  /* 0x000000017d7d7824 */ /* 0x000fe200078e0277 */
[----:B------:R-:W-:Y:S01]  /*dbc0*/  IADD3.X R119, PT, PT, RZ, RZ, RZ, P4, P5 ;  /* 0x000000ffff777210 */ /* 0x000fe200027ea4ff */
        /* <DEDUP_REMOVED lines=8> */
[----:B------:R-:W-:Y:S02]  /*dc50*/  IMAD.IADD R75, R81, 0x1, R107 ;  /* 0x00000001514b7824 */ /* 0x000fe400078e026b */
[----:B------:R-:W-:Y:S01]  /*dc60*/  IMAD.WIDE.U32 R70, R63, R76, R70 ;  /* 0x0000004c3f467225 */ /* 0x000fe200078e0046 */
[----:B------:R-:W-:Y:S02]  /*dc70*/  IADD3.X R104, PT, PT, RZ, RZ, RZ, P4, P5 ;  /* 0x000000ffff687210 */ /* 0x000fe400027ea4ff */
[----:B------:R-:W-:Y:S01]  /*dc80*/  IADD3.X R75, PT, PT, RZ, R75, RZ, P2, P3 ;  /* 0x0000004bff4b7210 */ /* 0x000fe200017e64ff */
[----:B------:R-:W-:Y:S01]  /*dc90*/  IMAD.MOV.U32 R107, RZ, RZ, RZ ;  /* 0x000000ffff6b7224 */ /* 0x000fe200078e00ff */
[----:B------:R-:W-:Y:S01]  /*dca0*/  IADD3 R114, P3, P2, R114, R70, R125 ;  /* 0x0000004672727210 */ /* 0x000fe20007a7e07d */
[----:B------:R-:W-:-:S02]  /*dcb0*/  IMAD.IADD R80, R123, 0x1, R71 ;  /* 0x000000017b507824 */ /* 0x000fc400078e0247 */
[----:B------:R-:W-:Y:S02]  /*dcc0*/  IMAD.IADD R117, R107, 0x1, R101 ;  /* 0x000000016b757824 */ /* 0x000fe400078e0265 */
[----:B------:R-:W-:Y:S01]  /*dcd0*/  IMAD.WIDE.U32 R70, R113, R68, RZ ;  /* 0x0000004471467225 */ /* 0x000fe200078e00ff */
[----:B------:R-:W-:-:S03]  /*dce0*/  IADD3.X R80, PT, PT, RZ, R80, RZ, P3, P2 ;  /* 0x00000050ff507210 */ /* 0x000fc60001fe44ff */
[----:B------:R-:W-:-:S04]  /*dcf0*/  IMAD.WIDE.U32 R100, R103, R69, RZ ;  /* 0x0000004567647225 */ /* 0x000fc800078e00ff */
[----:B------:R-:W-:Y:S01]  /*dd00*/  IMAD.IADD R102, R107, 0x1, R101 ;  /* 0x000000016b667824 */ /* 0x000fe200078e0265 */
[----:B------:R-:W-:Y:S01]  /*dd10*/  IADD3 R100, P5, P4, R100, R117, R70 ;  /* 0x0000007564647210 */ /* 0x000fe20007cbe046 */
[----:B------:R-:W-:Y:S02]  /*dd20*/  IMAD.MOV.U32 R117, RZ, RZ, RZ ;  /* 0x000000ffff757224 */ /* 0x000fe400078e00ff */
[----:B------:R-:W-:Y:S01]  /*dd30*/  IMAD.MOV.U32 R101, RZ, RZ, RZ ;  /* 0x000000ffff657224 */ /* 0x000fe200078e00ff */
[----:B------:R-:W-:Y:S01]  /*dd40*/  P2R R106, PR, RZ, 0x20 ;  /* 0x00000020ff6a7803 */ /* 0x000fe20000000000 */
[----:B------:R-:W-:Y:S01]  /*dd50*/  IMAD.IADD R108, R109, 0x1, R117 ;  /* 0x000000016d6c7824 */ /* 0x000fe200078e0275 */
[----:B------:R-:W-:Y:S01]  /*dd60*/  P2R R110, PR, RZ, 0x10 ;  /* 0x00000010ff6e7803 */ /* 0x000fe20000000000 */
[----:B------:R-:W-:Y:S02]  /*dd70*/  IMAD.MOV.U32 R109, RZ, RZ, RZ ;  /* 0x000000ffff6d7224 */ /* 0x000fe400078e00ff */
[----:B------:R-:W-:-:S02]  /*dd80*/  IMAD.X R100, R100, 0x1, R111, P1 ;  /* 0x0000000164647824 */ /* 0x000fc400008e066f */
[----:B------:R-:W-:Y:S02]  /*dd90*/  IMAD.IADD R70, R101, 0x1, R71 ;  /* 0x0000000165467824 */ /* 0x000fe400078e0247 */
[----:B------:R-:W-:Y:S01]  /*dda0*/  IMAD.WIDE.U32 R108, R63, R77, R108 ;  /* 0x0000004d3f6c7225 */ /* 0x000fe200078e006c */
[----:B------:R-:W-:-:S03]  /*ddb0*/  ISETP.GE.U32.AND.EX P0, PT, R100, R111, PT, P0 ;  /* 0x0000006f6400720c */ /* 0x000fc60003f06100 */
[----:B------:R-:W-:Y:S01]  /*ddc0*/  IMAD.MOV.U32 R71, RZ, RZ, RZ ;  /* 0x000000ffff477224 */ /* 0x000fe200078e00ff */
[----:B------:R-:W-:Y:S01]  /*ddd0*/  IADD3 R104, P1, P5, R104, R108, R121 ;  /* 0x0000006c68687210 */ /* 0x000fe20007d3e079 */
[----:B------:R-:W-:Y:S01]  /*dde0*/  IMAD.IADD R82, R117, 0x1, R109 ;  /* 0x0000000175527824 */ /* 0x000fe200078e026d */
[----:B------:R-:W-:Y:S01]  /*ddf0*/  SEL R111, RZ, 0x1, P0 ;  /* 0x00000001ff6f7807 */ /* 0x000fe20000000000 */
[----:B------:R-:W-:-:S03]  /*de00*/  IMAD.WIDE.U32 R70, R69, R113, R70 ;  /* 0x0000007145467225 */ /* 0x000fc600078e0046 */
[----:B------:R-:W-:Y:S02]  /*de10*/  IADD3.X R82, PT, PT, RZ, R82, RZ, P1, P5 ;  /* 0x00000052ff527210 */ /* 0x000fe40000fea4ff */
[----:B------:R-:W-:Y:S01]  /*de20*/  IADD3 R102, P5, P1, R119, R70, R102 ;  /* 0x0000004677667210 */ /* 0x000fe200079be066 */
[----:B------:R-:W-:Y:S01]  /*de30*/  IMAD.IADD R70, R101, 0x1, R71 ;  /* 0x0000000165467824 */ /* 0x000fe200078e0247 */
[----:B------:R-:W-:-:S04]  /*de40*/  IADD3 R119, P0, PT, R111, R74, RZ ;  /* 0x0000004a6f777210 */ /* 0x000fc80007f1e0ff */
[----:B------:R-:W-:Y:S01]  /*de50*/  IADD3.X R109, PT, PT, R75, R70, RZ, P5, P1 ;  /* 0x000000464b6d7210 */ /* 0x000fe20002fe24ff */
[----:B------:R-:W-:Y:S01]  /*de60*/  IMAD.X R123, RZ, RZ, R120, P0 ;  /* 0x000000ffff7b7224 */ /* 0x000fe200000e0678 */
[----:B------:R-:W-:Y:S01]  /*de70*/  ISETP.GT.U32.AND P0, PT, R74, R119, PT ;  /* 0x000000774a00720c */ /* 0x000fe20003f04070 */
[----:B------:R-:W-:-:S03]  /*de80*/  IMAD.WIDE.U32 R70, R105, R68, RZ ;  /* 0x0000004469467225 */ /* 0x000fc600078e00ff */
[----:B------:R-:W-:Y:S02]  /*de90*/  ISETP.GT.U32.AND.EX P0, PT, R120, R123, PT, P0 ;  /* 0x0000007b7800720c */ /* 0x000fe40003f04100 */
[----:B------:R-:W-:Y:S02]  /*dea0*/  IADD3 R112, P1, PT, R119, R70, RZ ;  /* 0x0000004677707210 */ /* 0x000fe40007f3e0ff */
[----:B------:R-:W-:Y:S01]  /*deb0*/  SEL R121, R74, R119, P0 ;  /* 0x000000774a797207 */ /* 0x000fe20000000000 */
[----:B------:R-:W-:Y:S02]  /*dec0*/  IMAD.IADD R119, R115, 0x1, R71 ;  /* 0x0000000173777824 */ /* 0x000fe400078e0247 */
[----:B------:R-:W-:-:S04]  /*ded0*/  IMAD.WIDE.U32 R74, R83, R68, RZ ;  /* 0x00000044534a7225 */ /* 0x000fc800078e00ff */
[----:B------:R-:W-:-:S04]  /*dee0*/  IMAD.WIDE.U32 R70, R105, R69, RZ ;  /* 0x0000004569467225 */ /* 0x000fc800078e00ff */
[----:B------:R-:W-:Y:S01]  /*def0*/  IMAD.IADD R76, R81, 0x1, R75 ;  /* 0x00000001514c7824 */ /* 0x000fe200078e024b */
[----:B------:R-:W-:Y:S01]  /*df00*/  IADD3 R116, P3, P5, R70, R119, R74 ;  /* 0x0000007746747210 */ /* 0x000fe20007d7e04a */
[----:B------:R-:W-:-:S04]  /*df10*/  IMAD.WIDE.U32 R74, R79, R68, RZ ;  /* 0x000000444f4a7225 */ /* 0x000fc800078e00ff */
[----:B------:R-:W-:Y:S02]  /*df20*/  IMAD.IADD R119, R115, 0x1, R71 ;  /* 0x0000000173777824 */ /* 0x000fe400078e0247 */
[----:B------:R-:W-:-:S04]  /*df30*/  IMAD.WIDE.U32 R70, R79, R69, RZ ;  /* 0x000000454f467225 */ /* 0x000fc800078e00ff */
[----:B------:R-:W-:Y:S02]  /*df40*/  IMAD.IADD R75, R73, 0x1, R75 ;  /* 0x00000001494b7824 */ /* 0x000fe400078e024b */
[----:B------:R-:W-:-:S04]  /*df50*/  IMAD.WIDE.U32 R78, R77, R68, RZ ;  /* 0x000000444d4e7225 */ /* 0x000fc800078e00ff */
[----:B------:R-:W-:Y:S01]  /*df60*/  IMAD.X R116, R123, 0x1, R116, P1 ;  /* 0x000000017b747824 */ /* 0x000fe200008e0674 */
[----:B------:R-:W-:Y:S01]  /*df70*/  IADD3 R108, P1, P2, R70, R75, R78 ;  /* 0x0000004b466c7210 */ /* 0x000fe20007a3e04e */
[----:B------:R-:W-:Y:S01]  /*df80*/  IMAD.IADD R73, R73, 0x1, R71 ;  /* 0x0000000149497824 */ /* 0x000fe200078e0247 */
[----:B------:R-:W-:Y:S01]  /*df90*/  SEL R75, R120, R123, P0 ;  /* 0x0000007b784b7207 */ /* 0x000fe20000000000 */
[----:B------:R-:W-:Y:S01]  /*dfa0*/  IMAD.IADD R70, R117, 0x1, R79 ;  /* 0x0000000175467824 */ /* 0x000fe200078e024f */
[----:B------:R-:W-:Y:S01]  /*dfb0*/  ISETP.GT.U32.AND P0, PT, R121, R112, PT ;  /* 0x000000707900720c */ /* 0x000fe20003f04070 */
[----:B------:R-:W-:-:S03]  /*dfc0*/  IMAD.MOV.U32 R71, RZ, RZ, RZ ;  /* 0x000000ffff477224 */ /* 0x000fc600078e00ff */
[----:B------:R-:W-:Y:S01]  /*dfd0*/  ISETP.GT.U32.AND.EX P0, PT, R75, R116, PT, P0 ;  /* 0x000000744b00720c */ /* 0x000fe20003f04100 */
[----:B------:R-:W-:Y:S01]  /*dfe0*/  IMAD.WIDE.U32 R70, R69, R77, R70 ;  /* 0x0000004d45467225 */ /* 0x000fe200078e0046 */
[----:B------:R-:W-:Y:S02]  /*dff0*/  IADD3.X R75, PT, PT, RZ, RZ, RZ, P3, P5 ;  /* 0x000000ffff4b7210 */ /* 0x000fe40001fea4ff */
[----:B------:R-:W-:Y:S01]  /*e000*/  SEL R79, RZ, 0x1, !P0 ;  /* 0x00000001ff4f7807 */ /* 0x000fe20004000000 */
[----:B------:R-:W-:Y:S02]  /*e010*/  IMAD.MOV.U32 R77, RZ, RZ, RZ ;  /* 0x000000ffff4d7224 */ /* 0x000fe400078e00ff */
[----:B------:R-:W-:Y:S02]  /*e020*/  IMAD.IADD R117, R117, 0x1, R71 ;  /* 0x0000000175757824 */ /* 0x000fe400078e0247 */
[----:B------:R-:W-:Y:S01]  /*e030*/  IMAD.WIDE.U32 R68, R69, R83, R76 ;  /* 0x0000005345447225 */ /* 0x000fe200078e004c */
[----:B------:R-:W-:-:S03]  /*e040*/  IADD3 R77, P0, PT, R79, R72, RZ ;  /* 0x000000484f4d7210 */ /* 0x000fc60007f1e0ff */
[----:B------:R-:W-:Y:S01]  /*e050*/  IMAD.IADD R121, R81, 0x1, R69 ;  /* 0x0000000151797824 */ /* 0x000fe200078e0245 */
[----:B------:R-:W-:Y:S01]  /*e060*/  IADD3 R78, P5, P3, R104, R68, R119 ;  /* 0x00000044684e7210 */ /* 0x000fe20007bbe077 */
[----:B------:R-:W-:Y:S01]  /*e070*/  IMAD.X R119, RZ, RZ, R118, P0 ;  /* 0x000000ffff777224 */ /* 0x000fe200000e0676 */
[----:B------:R-:W-:Y:S01]  /*e080*/  IADD3 R104, P0, PT, R77, R74, RZ ;  /* 0x0000004a4d687210 */ /* 0x000fe20007f1e0ff */
[----:B------:R-:W-:Y:S01]  /*e090*/  IMAD.WIDE.U32 R68, R83, R56, RZ ;  /* 0x0000003853447225 */ /* 0x000fe200078e00ff */
[----:B------:R-:W-:Y:S02]  /*e0a0*/  IADD3.X R82, PT, PT, R82, R121, RZ, P5, P3 ;  /* 0x0000007952527210 */ /* 0x000fe40002fe64ff */
[----:B------:R-:W-:Y:S01]  /*e0b0*/  IADD3.X R74, PT, PT, RZ, RZ, RZ, P1, P2 ;  /* 0x000000ffff4a7210 */ /* 0x000fe20000fe44ff */
[----:B------:R-:W-:Y:S01]  /*e0c0*/  IMAD.X R108, R119, 0x1, R108, P0 ;  /* 0x00000001776c7824 */ /* 0x000fe200000e066c */
[----:B------:R-:W-:Y:S01]  /*e0d0*/  ISETP.GT.U32.AND P0, PT, R72, R77, PT ;  /* 0x0000004d4800720c */ /* 0x000fe20003f04070 */
[----:B------:R-:W-:-:S02]  /*e0e0*/  IMAD.IADD R76, R81, 0x1, R69 ;  /* 0x00000001514c7824 */ /* 0x000fc400078e0245 */
[----:B------:R-:W-:Y:S01]  /*e0f0*/  IMAD.WIDE.U32 R120, R103, R62, RZ ;  /* 0x0000003e67787225 */ /* 0x000fe200078e00ff */
[----:B------:R-:W-:-:S04]  /*e100*/  ISETP.GT.U32.AND.EX P0, PT, R118, R119, PT, P0 ;  /* 0x000000777600720c */ /* 0x000fc80003f04100 */
[----:B------:R-:W-:Y:S02]  /*e110*/  SEL R77, R72, R77, P0 ;  /* 0x0000004d484d7207 */ /* 0x000fe40000000000 */
[----:B------:R-:W-:Y:S02]  /*e120*/  SEL R119, R118, R119, P0 ;  /* 0x0000007776777207 */ /* 0x000fe40000000000 */
[----:B------:R-:W-:Y:S01]  /*e130*/  ISETP.GT.U32.AND P0, PT, R77, R104, PT ;  /* 0x000000684d00720c */ /* 0x000fe20003f04070 */
[----:B------:R-:W-:-:S03]  /*e140*/  IMAD.MOV.U32 R77, RZ, RZ, RZ ;  /* 0x000000ffff4d7224 */ /* 0x000fc600078e00ff */
[----:B------:R-:W-:Y:S01]  /*e150*/  ISETP.GT.U32.AND.EX P5, PT, R119, R108, PT, P0 ;  /* 0x0000006c7700720c */ /* 0x000fe20003fa4100 */
[----:B------:R-:W-:Y:S01]  /*e160*/  IMAD.WIDE.U32 R76, R57, R83, R76 ;  /* 0x00000053394c7225 */ /* 0x000fe200078e004c */
[----:B------:R-:W-:Y:S02]  /*e170*/  IADD3 R114, P0, P3, R114, R70, R73 ;  /* 0x0000004672727210 */ /* 0x000fe40007b1e049 */
[----:B------:R-:W-:Y:S01]  /*e180*/  SEL R69, RZ, 0x1, !P5 ;  /* 0x00000001ff457807 */ /* 0x000fe20006800000 */
[----:B------:R-:W-:Y:S01]  /*e190*/  IMAD.WIDE.U32 R70, R105, R57, RZ ;  /* 0x0000003969467225 */ /* 0x000fe200078e00ff */
[----:B------:R-:W-:Y:S02]  /*e1a0*/  IADD3 R83, P1, P2, R79, R78, R75 ;  /* 0x0000004e4f537210 */ /* 0x000fe40007a3e04b */
[----:B------:R-:W-:Y:S01]  /*e1b0*/  IADD3.X R80, PT, PT, R80, R117, RZ, P0, P3 ;  /* 0x0000007550507210 */ /* 0x000fe200007e64ff */
[----:B------:R-:W-:Y:S01]  /*e1c0*/  IMAD.WIDE.U32 R72, R113, R56, RZ ;  /* 0x0000003871487225 */ /* 0x000fe200078e00ff */
[----:B------:R-:W-:-:S02]  /*e1d0*/  IADD3 R114, P0, P3, R69, R114, R74 ;  /* 0x0000007245727210 */ /* 0x000fc40007b1e04a */
[----:B------:R-:W-:Y:S01]  /*e1e0*/  IADD3.X R69, PT, PT, RZ, R82, RZ, P1, P2 ;  /* 0x00000052ff457210 */ /* 0x000fe20000fe44ff */
[----:B------:R-:W-:Y:S01]  /*e1f0*/  IMAD.IADD R71, R115, 0x1, R71 ;  /* 0x0000000173477824 */ /* 0x000fe200078e0247 */
[----:B------:R-:W-:Y:S01]  /*e200*/  IADD3.X R80, PT, PT, RZ, R80, RZ, P0, P3 ;  /* 0x00000050ff507210 */ /* 0x000fe200007e64ff */
[----:B------:R-:W-:-:S03]  /*e210*/  IMAD.WIDE.U32 R74, R103, R57, RZ ;  /* 0x00000039674a7225 */ /* 0x000fc600078e00ff */
[----:B------:R-:W-:Y:S01]  /*e220*/  IADD3 R114, P1, P2, R114, R76, R71 ;  /* 0x0000004c72727210 */ /* 0x000fe20007a3e047 */
[----:B------:R-:W-:Y:S02]  /*e230*/  IMAD.IADD R78, R101, 0x1, R73 ;  /* 0x00000001654e7824 */ /* 0x000fe400078e0249 */
[----:B------:R-:W-:Y:S02]  /*e240*/  IMAD.MOV.U32 R79, RZ, RZ, RZ ;  /* 0x000000ffff4f7224 */ /* 0x000fe400078e00ff */
[----:B------:R-:W-:Y:S02]  /*e250*/  IMAD.IADD R81, R81, 0x1, R77 ;  /* 0x0000000151517824 */ /* 0x000fe400078e024d */
[----:B------:R-:W-:Y:S02]  /*e260*/  IMAD.IADD R71, R107, 0x1, R75 ;  /* 0x000000016b477824 */ /* 0x000fe400078e024b */
[----:B------:R-:W-:-:S04]  /*e270*/  IMAD.WIDE.U32 R78, R57, R113, R78 ;  /* 0x00000071394e7225 */ /* 0x000fc800078e004e */
[----:B------:R-:W-:Y:S01]  /*e280*/  IMAD.WIDE.U32 R76, R103, R56, RZ ;  /* 0x00000038674c7225 */ /* 0x000fe200078e00ff */
[----:B------:R-:W-:-:S03]  /*e290*/  IADD3 R57, P3, P5, R83, R78, R71 ;  /* 0x0000004e53397210 */ /* 0x000fc60007d7e047 */
[----:B------:R-:W-:Y:S01]  /*e2a0*/  IMAD.IADD R78, R101, 0x1, R79 ;  /* 0x00000001654e7824 */ /* 0x000fe200078e024f */
[----:B------:R-:W-:Y:S01]  /*e2b0*/  IADD3 R71, P0, PT, R112, R76, RZ ;  /* 0x0000004c70477210 */ /* 0x000fe20007f1e0ff */
[----:B------:R-:W-:Y:S02]  /*e2c0*/  IMAD.IADD R73, R107, 0x1, R77 ;  /* 0x000000016b497824 */ /* 0x000fe400078e024d */
[----:B------:R-:W-:Y:S01]  /*e2d0*/  IMAD.IADD R75, R121, 0x1, R107 ;  /* 0x00000001794b7824 */ /* 0x000fe200078e026b */
[----:B------:R-:W-:Y:S01]  /*e2e0*/  IADD3.X R69, PT, PT, R69, R78, RZ, P3, P5 ;  /* 0x0000004e45457210 */ /* 0x000fe20001fea4ff */
[----:B------:R-:W-:Y:S01]  /*e2f0*/  IMAD.WIDE.U32 R118, R113, R62, RZ ;  /* 0x0000003e71767225 */ /* 0x000fe200078e00ff */
[----:B------:R-:W-:-:S03]  /*e300*/  IADD3.X R62, PT, PT, R80, R81, RZ, P1, P2 ;  /* 0x00000051503e7210 */ /* 0x000fc60000fe44ff */
[----:B------:R-:W-:-:S03]  /*e310*/  IMAD.WIDE.U32 R76, R103, R63, RZ ;  /* 0x0000003f674c7225 */ /* 0x000fc600078e00ff */
[----:B------:R-:W-:-:S04]  /*e320*/  IADD3 R75, P3, P4, R76, R75, R118 ;  /* 0x0000004b4c4b7210 */ /* 0x000fc80007c7e076 */
[----:B------:R-:W-:Y:S01]  /*e330*/  P2R R76, PR, RZ, 0x8 ;  /* 0x00000008ff4c7803 */ /* 0x000fe20000000000 */
[----:B------:R-:W-:-:S04]  /*e340*/  IMAD R78, R75, R50, RZ ;  /* 0x000000324b4e7224 */ /* 0x000fc800078e02ff */
[C---:B------:R-:W-:Y:S02]  /*e350*/  IMAD R81, R120.reuse, R51, R78 ;  /* 0x0000003378517224 */ /* 0x040fe400078e024e */
[----:B------:R-:W-:-:S04]  /*e360*/  IMAD.WIDE.U32 R78, R120, R50, RZ ;  /* 0x00000032784e7225 */ /* 0x000fc800078e00ff */
[----:B------:R-:W-:Y:S02]  /*e370*/  IMAD.IADD R79, R79, 0x1, R81 ;  /* 0x000000014f4f7824 */ /* 0x000fe400078e0251 */
[----:B------:R-:W-:-:S04]  /*e380*/  IMAD.WIDE.U32 R82, R78, R48, RZ ;  /* 0x000000304e527225 */ /* 0x000fc800078e00ff */
        /* <DEDUP_REMOVED lines=8> */
[----:B------:R-:W-:-:S04]  /*e410*/  IMAD.WIDE.U32.X R80, R79, R49, R80, P2 ;  /* 0x000000314f507225 */ /* 0x000fc800010e0450 */
[----:B------:R-:W-:Y:S01]  /*e420*/  IMAD.IADD R118, R119, 0x1, R101 ;  /* 0x0000000177767824 */ /* 0x000fe200078e0265 */
[----:B------:R-:W-:Y:S01]  /*e430*/  IADD3.X R83, P1, PT, RZ, R80, RZ, P1, !PT ;  /* 0x00000050ff537210 */ /* 0x000fe20000f3e4ff */
[----:B------:R-:W-:-:S04]  /*e440*/  IMAD.MOV.U32 R119, RZ, RZ, RZ ;  /* 0x000000ffff777224 */ /* 0x000fc800078e00ff */
[----:B------:R-:W-:Y:S01]  /*e450*/  IMAD.X R75, RZ, RZ, R81, P1 ;  /* 0x000000ffff4b7224 */ /* 0x000fe200008e0651 */
[----:B------:R-:W-:Y:S01]  /*e460*/  IADD3 R98, P1, PT, R83, R98, RZ ;  /* 0x0000006253627210 */ /* 0x000fe20007f3e0ff */
[----:B------:R-:W-:-:S03]  /*e470*/  IMAD.WIDE.U32 R80, R79, R46, RZ ;  /* 0x0000002e4f507225 */ /* 0x000fc600078e00ff */
[----:B------:R-:W-:Y:S01]  /*e480*/  IADD3.X R100, P1, PT, R75, R100, RZ, P1, !PT ;  /* 0x000000644b647210 */ /* 0x000fe20000f3e4ff */
[----:B------:R-:W-:-:S04]  /*e490*/  IMAD.WIDE.U32 R118, R63, R113, R118 ;  /* 0x000000713f767225 */ /* 0x000fc800078e0076 */
[----:B------:R-:W-:-:S04]  /*e4a0*/  IMAD.WIDE.U32 R80, P2, R78, R47, R80 ;  /* 0x0000002f4e507225 */ /* 0x000fc80007840050 */
[----:B------:R-:W-:Y:S02]  /*e4b0*/  IMAD.X R83, RZ, RZ, RZ, P2 ;  /* 0x000000ffff537224 */ /* 0x000fe400010e06ff */
[----:B------:R-:W-:Y:S01]  /*e4c0*/  IMAD.MOV.U32 R82, RZ, RZ, R81 ;  /* 0x000000ffff527224 */ /* 0x000fe200078e0051 */
[----:B------:R-:W-:-:S05]  /*e4d0*/  IADD3 R81, P2, PT, R121, R80, RZ ;  /* 0x0000005079517210 */ /* 0x000fca0007f5e0ff */
[----:B------:R-:W-:Y:S01]  /*e4e0*/  IMAD.WIDE.U32.X R82, R79, R47, R82, P2 ;  /* 0x0000002f4f527225 */ /* 0x000fe200010e0452 */
[----:B------:R-:W-:-:S03]  /*e4f0*/  IADD3 R98, P2, PT, R98, R120, RZ ;  /* 0x0000007862627210 */ /* 0x000fc60007f5e0ff */
[----:B------:R-:W-:Y:S01]  /*e500*/  IMAD.WIDE.U32 R120, R79, R44, RZ ;  /* 0x0000002c4f787225 */ /* 0x000fe200078e00ff */
[----:B------:R-:W-:-:S04]  /*e510*/  IADD3.X R81, P2, PT, R100, R81, RZ, P2, !PT ;  /* 0x0000005164517210 */ /* 0x000fc8000175e4ff */
[----:B------:R-:W-:-:S04]  /*e520*/  IADD3.X R80, P1, P2, R82, RZ, RZ, P2, P1 ;  /* 0x000000ff52507210 */ /* 0x000fc800012224ff */
[----:B------:R-:W-:Y:S02]  /*e530*/  IADD3.X R82, PT, PT, R83, RZ, RZ, P1, P2 ;  /* 0x000000ff53527210 */ /* 0x000fe40000fe44ff */
[----:B------:R-:W-:Y:S01]  /*e540*/  IADD3 R73, P3, P1, R74, R73, R72 ;  /* 0x000000494a497210 */ /* 0x000fe2000797e048 */
[----:B------:R-:W-:Y:S01]  /*e550*/  IMAD.WIDE.U32 R74, R78, R44, RZ ;  /* 0x0000002c4e4a7225 */ /* 0x000fe200078e00ff */
[----:B------:R-:W-:Y:S02]  /*e560*/  IADD3 R117, P2, PT, R80, R71, RZ ;  /* 0x0000004750757210 */ /* 0x000fe40007f5e0ff */
[----:B------:R-:W-:Y:S01]  /*e570*/  IADD3.X R63, PT, PT, RZ, RZ, RZ, P3, P1 ;  /* 0x000000ffff3f7210 */ /* 0x000fe20001fe24ff */
[----:B------:R-:W-:Y:S02]  /*e580*/  IMAD.X R83, R73, 0x1, R116, P0 ;  /* 0x0000000149537824 */ /* 0x000fe400000e0674 */
        /* <DEDUP_REMOVED lines=28> */
[----:B------:R-:W-:Y:S02]  /*e750*/  IMAD.IADD R70, R101, 0x1, R105 ;  /* 0x0000000165467824 */ /* 0x000fe400078e0269 */
[----:B------:R-:W-:Y:S01]  /*e760*/  IMAD.WIDE.U32 R72, R103, R53, RZ ;  /* 0x0000003567487225 */ /* 0x000fe200078e00ff */
[----:B------:R-:W-:-:S03]  /*e770*/  ISETP.GT.U32.AND.EX P0, PT, R108, R83, PT, P0 ;  /* 0x000000536c00720c */ /* 0x000fc60003f04100 */
[----:B------:R-:W-:Y:S01]  /*e780*/  IMAD.IADD R73, R107, 0x1, R73 ;  /* 0x000000016b497824 */ /* 0x000fe200078e0249 */
[----:B------:R-:W-:-:S04]  /*e790*/  SEL R71, RZ, 0x1, !P0 ;  /* 0x00000001ff477807 */ /* 0x000fc80004000000 */
[----:B------:R-:W-:Y:S01]  /*e7a0*/  IADD3 R114, P0, P2, R71, R114, R100 ;  /* 0x0000007247727210 */ /* 0x000fe20007a1e064 */
[----:B------:R-:W-:Y:S01]  /*e7b0*/  IMAD.MOV.U32 R71, RZ, RZ, RZ ;  /* 0x000000ffff477224 */ /* 0x000fe200078e00ff */
[----:B------:R-:W-:Y:S02]  /*e7c0*/  IADD3 R100, P5, PT, R68, R116, RZ ;  /* 0x0000007444647210 */ /* 0x000fe40007fbe0ff */
[----:B------:R-:W-:Y:S01]  /*e7d0*/  IADD3.X R115, PT, PT, RZ, R62, RZ, P0, P2 ;  /* 0x0000003eff737210 */ /* 0x000fe200007e44ff */
[----:B------:R-:W-:-:S04]  /*e7e0*/  IMAD.WIDE.U32 R70, R53, R113, R70 ;  /* 0x0000007135467225 */ /* 0x000fc800078e0046 */
[----:B------:R-:W-:Y:S01]  /*e7f0*/  IMAD.IADD R62, R101, 0x1, R71 ;  /* 0x00000001653e7824 */ /* 0x000fe200078e0247 */
        /* <DEDUP_REMOVED lines=8> */
[----:B------:R-:W-:Y:S02]  /*e880*/  IMAD.IADD R71, R107, 0x1, R117 ;  /* 0x000000016b477824 */ /* 0x000fe400078e0275 */
[----:B------:R-:W-:-:S03]  /*e890*/  IMAD.WIDE.U32.X R52, R79, R67, R52, P0 ;  /* 0x000000434f347225 */ /* 0x000fc600000e0434 */
[----:B------:R-:W-:Y:S01]  /*e8a0*/  IADD3 R72, P0, P2, R72, R71, R104 ;  /* 0x0000004748487210 */ /* 0x000fe20007a1e068 */
[----:B------:R-:W-:-:S04]  /*e8b0*/  IMAD.WIDE.U32 R104, R98, R50, RZ ;  /* 0x0000003262687225 */ /* 0x000fc800078e00ff */
[----:B------:R-:W-:Y:S01]  /*e8c0*/  IMAD.X R72, R72, 0x1, R83, P5 ;  /* 0x0000000148487824 */ /* 0x000fe200028e0653 */
[----:B------:R-:W-:Y:S01]  /*e8d0*/  IADD3 R75, P5, PT, R75, R100, RZ ;  /* 0x000000644b4b7210 */ /* 0x000fe20007fbe0ff */
[----:B------:R-:W-:-:S03]  /*e8e0*/  IMAD.WIDE.U32 R78, R104, R48, RZ ;  /* 0x00000030684e7225 */ /* 0x000fc600078e00ff */
[----:B------:R-:W-:Y:S02]  /*e8f0*/  IADD3.X R71, P5, PT, R82, R72, RZ, P5, !PT ;  /* 0x0000004852477210 */ /* 0x000fe40002fbe4ff */
[----:B------:R-:W-:-:S04]  /*e900*/  IADD3 R114, P6, PT, R75, R114, RZ ;  /* 0x000000724b727210 */ /* 0x000fc80007fde0ff */
[----:B------:R-:W-:-:S04]  /*e910*/  IADD3.X R75, P6, PT, R71, R70, RZ, P6, !PT ;  /* 0x00000046474b7210 */ /* 0x000fc800037de4ff */
        /* <DEDUP_REMOVED lines=33> */
[----:B------:R-:W-:Y:S02]  /*eb30*/  IMAD.MOV.U32 R52, RZ, RZ, R71 ;  /* 0x000000ffff347224 */ /* 0x000fe400078e0047 */
[----:B------:R-:W-:Y:S02]  /*eb40*/  IMAD R70, R81, R50, RZ ;  /* 0x0000003251467224 */ /* 0x000fe400078e02ff */
[----:B------:R-:W-:Y:S01]  /*eb50*/  IMAD.WIDE.U32.X R52, R105, R99, R52, P5 ;  /* 0x0000006369347225 */ /* 0x000fe200028e0434 */
[----:B------:R-:W-:-:S04]  /*eb60*/  IADD3 R71, P5, PT, R115, R114, RZ ;  /* 0x0000007273477210 */ /* 0x000fc80007fbe0ff */
[----:B------:R-:W-:Y:S02]  /*eb70*/  IADD3.X R80, P5, PT, R80, R75, RZ, P5, !PT ;  /* 0x0000004b50507210 */ /* 0x000fe40002fbe4ff */
[----:B------:R-:W-:-:S04]  /*eb80*/  IADD3 R75, P6, PT, R71, R78, RZ ;  /* 0x0000004e474b7210 */ /* 0x000fc80007fde0ff */
[----:B------:R-:W-:Y:S01]  /*eb90*/  IADD3.X R80, P6, PT, R80, R79, RZ, P6, !PT ;  /* 0x0000004f50507210 */ /* 0x000fe200037de4ff */
[----:B------:R-:W-:-:S03]  /*eba0*/  IMAD.WIDE.U32 R78, R104, R66, RZ ;  /* 0x00000042684e7225 */ /* 0x000fc600078e00ff */
[----:B------:R-:W-:-:S04]  /*ebb0*/  IADD3.X R98, P5, P6, R52, RZ, RZ, P6, P5 ;  /* 0x000000ff34627210 */ /* 0x000fc800036aa4ff */
[----:B------:R-:W-:Y:S02]  /*ebc0*/  IADD3.X R108, PT, PT, R53, RZ, RZ, P5, P6 ;  /* 0x000000ff356c7210 */ /* 0x000fe40002fec4ff */
[----:B------:R-:W-:Y:S01]  /*ebd0*/  ISETP.NE.AND P5, PT, R76, RZ, PT ;  /* 0x000000ff4c00720c */ /* 0x000fe20003fa5270 */
[----:B------:R-:W-:Y:S01]  /*ebe0*/  IMAD.IADD R76, R107, 0x1, R77 ;  /* 0x000000016b4c7824 */ /* 0x000fe200078e024d */
[----:B------:R-:W-:Y:S01]  /*ebf0*/  ISETP.NE.AND P6, PT, R106, RZ, PT ;  /* 0x000000ff6a00720c */ /* 0x000fe20003fc5270 */
[----:B------:R-:W-:Y:S01]  /*ec00*/  IMAD R77, R74, R51, R70 ;  /* 0x000000334a4d7224 */ /* 0x000fe200078e0246 */
[----:B------:R-:W-:Y:S01]  /*ec10*/  IADD3.X R53, PT, PT, RZ, RZ, RZ, P5, P4 ;  /* 0x000000ffff357210 */ /* 0x000fe20002fe84ff */
[----:B------:R-:W-:Y:S01]  /*ec20*/  IMAD.WIDE.U32 R70, R105, R66, RZ ;  /* 0x0000004269467225 */ /* 0x000fe200078e00ff */
[----:B------:R-:W-:-:S03]  /*ec30*/  ISETP.NE.AND P4, PT, R110, RZ, PT ;  /* 0x000000ff6e00720c */ /* 0x000fc60003f85270 */
[----:B------:R-:W-:Y:S01]  /*ec40*/  IMAD.IADD R110, R101, 0x1, R119 ;  /* 0x00000001656e7824 */ /* 0x000fe200078e0277 */
[----:B------:R-:W-:Y:S02]  /*ec50*/  IADD3.X R52, PT, PT, RZ, RZ, RZ, P6, P4 ;  /* 0x000000ffff347210 */ /* 0x000fe400037e84ff */
[----:B------:R-:W-:Y:S02]  /*ec60*/  IADD3 R119, P4, P5, R53, R118, R76 ;  /* 0x0000007635777210 */ /* 0x000fe40007d9e04c */
        /* <DEDUP_REMOVED lines=41> */
[----:B------:R-:W-:-:S04]  /*ef00*/  IMAD.WIDE.U32.X R70, R53, R47, R70, P1 ;  /* 0x0000002f35467225 */ /* 0x000fc800008e0446 */
[----:B------:R-:W-:Y:S01]  /*ef10*/  IMAD.WIDE.U32 R76, P1, R52, R99, R74 ;  /* 0x00000063344c7225 */ /* 0x000fe2000782004a */
[----:B------:R-:W-:-:S03]  /*ef20*/  IADD3.X R103, P4, P5, R70, RZ, RZ, P5, P4 ;  /* 0x000000ff46677210 */ /* 0x000fc60002d884ff */
[----:B------:R-:W-:Y:S01]  /*ef30*/  IMAD.X R75, RZ, RZ, RZ, P1 ;  /* 0x000000ffff4b7224 */ /* 0x000fe200008e06ff */
[----:B------:R-:W-:Y:S01]  /*ef40*/  ISETP.GE.U32.AND P1, PT, R82, R119, PT ;  /* 0x000000775200720c */ /* 0x000fe20003f26070 */
[----:B------:R-:W-:-:S03]  /*ef50*/  IMAD.MOV.U32 R74, RZ, RZ, R77 ;  /* 0x000000ffff4a7224 */ /* 0x000fc600078e004d */
[----:B------:R-:W-:Y:S02]  /*ef60*/  ISETP.GE.U32.AND.EX P1, PT, R79, R110, PT, P1 ;  /* 0x0000006e4f00720c */ /* 0x000fe40003f26110 */
[----:B------:R-:W-:Y:S02]  /*ef70*/  IADD3.X R79, PT, PT, R71, RZ, RZ, P4, P5 ;  /* 0x000000ff474f7210 */ /* 0x000fe400027ea4ff */
[----:B------:R-:W-:Y:S01]  /*ef80*/  IADD3 R71, P4, PT, R103, R78, RZ ;  /* 0x0000004e67477210 */ /* 0x000fe20007f9e0ff */
[----:B------:R-:W-:Y:S01]  /*ef90*/  IMAD R78, R105, R50, RZ ;  /* 0x00000032694e7224 */ /* 0x000fe200078e02ff */
        /* <DEDUP_REMOVED lines=10> */
[----:B------:R-:W-:Y:S02]  /*f040*/  IMAD.IADD R71, R71, 0x1, R81 ;  /* 0x0000000147477824 */ /* 0x000fe400078e0251 */
[----:B------:R-:W-:-:S04]  /*f050*/  IMAD.WIDE.U32 R76, P6, R52, R67, R76 ;  /* 0x00000043344c7225 */ /* 0x000fc800078c004c */
[----:B------:R-:W-:Y:S01]  /*f060*/  IMAD.WIDE.U32 R78, R52, R66, RZ ;  /* 0x00000042344e7225 */ /* 0x000fe200078e00ff */
[----:B------:R-:W-:-:S03]  /*f070*/  IADD3.X R52, P3, P4, R74, RZ, RZ, P3, P4 ;  /* 0x000000ff4a347210 */ /* 0x000fc60001c684ff */
[----:B------:R-:W-:Y:S01]  /*f080*/  IMAD.WIDE.U32 R80, R71, R48, RZ ;  /* 0x0000003047507225 */ /* 0x000fe200078e00ff */
[----:B------:R-:W-:-:S03]  /*f090*/  IADD3 R113, P5, PT, R79, R76, RZ ;  /* 0x0000004c4f717210 */ /* 0x000fc60007fbe0ff */
[----:B------:R-:W-:Y:S01]  /*f0a0*/  IMAD.X R103, RZ, RZ, RZ, P6 ;  /* 0x000000ffff677224 */ /* 0x000fe200030e06ff */
[----:B------:R-:W-:Y:S01]  /*f0b0*/  IADD3 R101, P6, PT, R101, R108, RZ ;  /* 0x0000006c65657210 */ /* 0x000fe20007fde0ff */
[----:B------:R-:W-:Y:S01]  /*f0c0*/  IMAD.MOV.U32 R102, RZ, RZ, R77 ;  /* 0x000000ffff667224 */ /* 0x000fe200078e004d */
[----:B------:R-:W-:Y:S01]  /*f0d0*/  IADD3.X R77, PT, PT, R75, RZ, RZ, P3, P4 ;  /* 0x000000ff4b4d7210 */ /* 0x000fe20001fe84ff */
[----:B------:R-:W-:Y:S01]  /*f0e0*/  IMAD.X R107, RZ, RZ, R109, P1 ;  /* 0x000000ffff6b7224 */ /* 0x000fe200008e066d */
[----:B------:R-:W-:Y:S01]  /*f0f0*/  IADD3 R79, P3, PT, R52, R101, RZ ;  /* 0x00000065344f7210 */ /* 0x000fe20007f7e0ff */
[----:B------:R-:W-:Y:S01]  /*f100*/  IMAD.WIDE.U32 R80, P4, R70, R49, R80 ;  /* 0x0000003146507225 */ /* 0x000fe20007880050 */
[----:B------:R-:W-:-:S03]  /*f110*/  ISETP.GE.U32.AND P1, PT, R100, R68, PT ;  /* 0x000000446400720c */ /* 0x000fc60003f26070 */
[----:B------:R-:W-:Y:S01]  /*f120*/  IMAD.WIDE.U32 R74, R70, R48, RZ ;  /* 0x00000030464a7225 */ /* 0x000fe200078e00ff */
[----:B------:R-:W-:-:S03]  /*f130*/  ISETP.GE.U32.AND.EX P1, PT, R72, R83, PT, P1 ;  /* 0x000000534800720c */ /* 0x000fc60003f26110 */
        /* <DEDUP_REMOVED lines=28> */
[----:B------:R-:W-:Y:S02]  /*f300*/  IADD3.X R72, P3, P4, R52, RZ, RZ, P4, P3 ;  /* 0x000000ff34487210 */ /* 0x000fe400024664ff */
[----:B------:R-:W-:Y:S01]  /*f310*/  IADD3 R98, P2, P0, R56, R57, R63 ;  /* 0x0000003938627210 */ /* 0x000fe2000785e03f */
[----:B------:R-:W-:Y:S01]  /*f320*/  IMAD.WIDE.U32 R56, R71, R44, RZ ;  /* 0x0000002c47387225 */ /* 0x000fe200078e00ff */
[----:B------:R-:W-:Y:S02]  /*f330*/  SEL R52, RZ, 0x1, P1 ;  /* 0x00000001ff347807 */ /* 0x000fe40000800000 */
[----:B------:R-:W-:Y:S02]  /*f340*/  ISETP.GE.U32.AND.EX P5, PT, R107, R109, PT, P5 ;  /* 0x0000006d6b00720c */ /* 0x000fe40003fa6150 */
[----:B------:R-:W-:Y:S02]  /*f350*/  ISETP.GE.U32.AND P1, PT, R101, R108, PT ;  /* 0x0000006c6500720c */ /* 0x000fe40003f26070 */
[----:B------:R-:W-:-:S02]  /*f360*/  IADD3.X R81, PT, PT, R53, RZ, RZ, P3, P4 ;  /* 0x000000ff35517210 */ /* 0x000fc40001fe84ff */
[----:B------:R-:W-:Y:S01]  /*f370*/  IADD3 R75, P4, P3, R52, R73, R75 ;  /* 0x00000049344b7210 */ /* 0x000fe20007b9e04b */
[----:B------:R-:W-:Y:S01]  /*f380*/  IMAD.WIDE.U32 R52, R70, R44, RZ ;  /* 0x0000002c46347225 */ /* 0x000fe200078e00ff */
[----:B------:R-:W-:Y:S02]  /*f390*/  ISETP.GE.U32.AND.EX P1, PT, R106, R107, PT, P1 ;  /* 0x0000006b6a00720c */ /* 0x000fe40003f26110 */
[----:B------:R-:W-:Y:S01]  /*f3a0*/  SEL R73, RZ, 0x1, P5 ;  /* 0x00000001ff497807 */ /* 0x000fe20002800000 */
[----:B------:R-:W-:Y:S01]  /*f3b0*/  IMAD.WIDE.U32 R56, P5, R70, R99, R56 ;  /* 0x0000006346387225 */ /* 0x000fe200078a0038 */
[----:B------:R-:W-:Y:S02]  /*f3c0*/  IADD3.X R83, PT, PT, RZ, R69, RZ, P2, P0 ;  /* 0x00000045ff537210 */ /* 0x000fe400017e04ff */
[----:B------:R-:W-:Y:S01]  /*f3d0*/  IADD3 R63, P0, PT, R72, R79, RZ ;  /* 0x0000004f483f7210 */ /* 0x000fe20007f1e0ff */
[----:B------:R-:W-:Y:S01]  /*f3e0*/  IMAD.X R69, RZ, RZ, RZ, P5 ;  /* 0x000000ffff457224 */ /* 0x000fe200028e06ff */
[----:B------:R-:W-:-:S02]  /*f3f0*/  IADD3 R73, P2, PT, R73, R98, RZ ;  /* 0x0000006249497210 */ /* 0x000fc40007f5e0ff */
[----:B------:R-:W-:Y:S02]  /*f400*/  SEL R80, RZ, 0x1, P1 ;  /* 0x00000001ff507807 */ /* 0x000fe40000800000 */
[----:B------:R-:W-:Y:S01]  /*f410*/  IADD3 R79, P6, PT, R53, R56, RZ ;  /* 0x00000038354f7210 */ /* 0x000fe20007fde0ff */
[----:B------:R-:W-:Y:S01]  /*f420*/  IMAD.X R82, RZ, RZ, R83, P2 ;  /* 0x000000ffff527224 */ /* 0x000fe200010e0653 */
        /* <DEDUP_REMOVED lines=59> */
.L_x_290:
        /* <DEDUP_REMOVED lines=21> */
.L_x_291:
[----:B------:R-:W-:Y:S01]  /*f930*/  ISETP.GE.U32.AND P0, PT, R90, R41, PT ;  /* 0x000000295a00720c */ /* 0x000fe20003f06070 */
[----:B------:R-:W0:Y:S01]  /*f940*/  LDCU.128 UR4, c[0x3][0x100] ;  /* 0x00c02000ff0477ac */ /* 0x000e220008000c00 */
[----:B------:R-:W-:Y:S02]  /*f950*/  ISETP.GE.U32.AND P1, PT, R77, R96, PT ;  /* 0x000000604d00720c */ /* 0x000fe40003f26070 */
[----:B------:R-:W-:Y:S01]  /*f960*/  ISETP.GE.U32.AND.EX P0, PT, R89, R42, PT, P0 ;  /* 0x0000002a5900720c */ /* 0x000fe20003f06100 */
[----:B------:R-:W1:Y:S01]  /*f970*/  LDCU.128 UR8, c[0x3][0xf0] ;  /* 0x00c01e00ff0877ac */ /* 0x000e620008000c00 */
[----:B------:R-:W-:Y:S02]  /*f980*/  ISETP.GE.U32.AND.EX P1, PT, R74, R97, PT, P1 ;  /* 0x000000614a00720c */ /* 0x000fe40003f26110 */
[----:B------:R-:W-:Y:S02]  /*f990*/  SEL R56, RZ, 0x1, P0 ;  /* 0x00000001ff387807 */ /* 0x000fe40000000000 */
[----:B------:R-:W-:-:S02]  /*f9a0*/  SEL R57, RZ, 0x1, P1 ;  /* 0x00000001ff397807 */ /* 0x000fc40000800000 */
[----:B------:R-:W-:Y:S02]  /*f9b0*/  IADD3 R56, P0, PT, R39, R56, RZ ;  /* 0x0000003827387210 */ /* 0x000fe40007f1e0ff */
[----:B------:R-:W-:Y:S02]  /*f9c0*/  IADD3 R94, P1, PT, R94, R57, RZ ;  /* 0x000000395e5e7210 */ /* 0x000fe40007f3e0ff */
[----:B------:R-:W-:Y:S01]  /*f9d0*/  IADD3 R41, P2, PT, -R41, R90, RZ ;  /* 0x0000005a29297210 */ /* 0x000fe20007f5e1ff */
[----:B------:R-:W-:Y:S01]  /*f9e0*/  IMAD.X R57, RZ, RZ, R40, P0 ;  /* 0x000000ffff397224 */ /* 0x000fe200000e0628 */
[----:B------:R-:W-:Y:S01]  /*f9f0*/  ISETP.GE.U32.AND P0, PT, R87, R56, PT ;  /* 0x000000385700720c */ /* 0x000fe20003f06070 */
[----:B------:R-:W-:Y:S01]  /*fa00*/  IMAD.X R95, RZ, RZ, R95, P1 ;  /* 0x000000ffff5f7224 */ /* 0x000fe200008e065f */
[----:B------:R-:W-:Y:S01]  /*fa10*/  ISETP.GE.U32.AND P1, PT, R63, R94, PT ;  /* 0x0000005e3f00720c */ /* 0x000fe20003f26070 */
[----:B------:R-:W-:Y:S01]  /*fa20*/  IMAD.X R42, R89, 0x1, ~R42, P2 ;  /* 0x00000001592a7824 */ /* 0x000fe200010e0e2a */
[----:B------:R-:W-:-:S02]  /*fa30*/  ISETP.GE.U32.AND.EX P0, PT, R88, R57, PT, P0 ;  /* 0x000000395800720c */ /* 0x000fc40003f06100 */
[----:B------:R-:W-:Y:S02]  /*fa40*/  ISETP.GE.U32.AND.EX P1, PT, R76, R95, PT, P1 ;  /* 0x0000005f4c00720c */ /* 0x000fe40003f26110 */
[----:B------:R-:W-:Y:S02]  /*fa50*/  SEL R62, RZ, 0x1, P0 ;  /* 0x00000001ff3e7807 */ /* 0x000fe40000000000 */
[----:B------:R-:W-:Y:S02]  /*fa60*/  SEL R40, RZ, 0x1, P1 ;  /* 0x00000001ff287807 */ /* 0x000fe40000800000 */
[----:B------:R-:W-:Y:S02]  /*fa70*/  IADD3 R62, P0, PT, R37, R62, RZ ;  /* 0x0000003e253e7210 */ /* 0x000fe40007f1e0ff */
[----:B------:R-:W-:Y:S02]  /*fa80*/  IADD3 R91, P1, PT, R91, R40, RZ ;  /* 0x000000285b5b7210 */ /* 0x000fe40007f3e0ff */
[----:B------:R-:W-:Y:S01]  /*fa90*/  IADD3 R87, P2, PT, R87, -R56, RZ ;  /* 0x8000003857577210 */ /* 0x000fe20007f5e0ff */
        /* <DEDUP_REMOVED lines=10> */
[----:B------:R-:W-:Y:S02]  /*fb40*/  IADD3 R96, P3, PT, -R96, R77, RZ ;  /* 0x0000004d60607210 */ /* 0x000fe40007f7e1ff */
[----:B------:R-:W-:Y:S01]  /*fb50*/  ISETP.GE.U32.AND P1, PT, R43, R38, PT ;  /* 0x000000262b00720c */ /* 0x000fe20003f26070 */
[----:B------:R-:W-:Y:S01]  /*fb60*/  IMAD.X R37, RZ, RZ, R36, P0 ;  /* 0x000000ffff257224 */ /* 0x000fe200000e0624 */
[----:B------:R-:W-:Y:S01]  /*fb70*/  IADD3 R56, P2, PT, R45, R56, RZ ;  /* 0x000000382d387210 */ /* 0x000fe20007f5e0ff */
[----:B------:R-:W-:Y:S01]  /*fb80*/  IMAD.X R97, R74, 0x1, ~R97, P3 ;  /* 0x000000014a617824 */ /* 0x000fe200018e0e61 */
[----:B------:R-:W-:-:S02]  /*fb90*/  IADD3 R68, P3, PT, R63, -R94, RZ ;  /* 0x8000005e3f447210 */ /* 0x000fc40007f7e0ff */
[----:B------:R-:W-:Y:S01]  /*fba0*/  ISETP.GE.U32.AND.EX P1, PT, R84, R37, PT, P1 ;  /* 0x000000255400720c */ /* 0x000fe20003f26110 */
[----:B------:R-:W-:Y:S01]  /*fbb0*/  IMAD.X R35, RZ, RZ, R92, P2 ;  /* 0x000000ffff237224 */ /* 0x000fe200010e065c */
[----:B------:R-:W-:Y:S01]  /*fbc0*/  ISETP.GE.U32.AND P0, PT, R53, R56, PT ;  /* 0x000000383500720c */ /* 0x000fe20003f06070 */
[----:B------:R-:W-:Y:S01]  /*fbd0*/  IMAD.X R63, R76, 0x1, ~R95, P3 ;  /* 0x000000014c3f7824 */ /* 0x000fe200018e0e5f */
[----:B------:R-:W-:Y:S02]  /*fbe0*/  IADD3 R85, P2, PT, R85, -R62, RZ ;  /* 0x8000003e55557210 */ /* 0x000fe40007f5e0ff */
[----:B------:R-:W-:Y:S02]  /*fbf0*/  IADD3 R62, P4, PT, R70, -R91, RZ ;  /* 0x8000005b463e7210 */ /* 0x000fe40007f9e0ff */
[----:B------:R-:W-:Y:S01]  /*fc00*/  IADD3 R56, P5, PT, R53, -R56, RZ ;  /* 0x8000003835387210 */ /* 0x000fe20007fbe0ff */
[----:B------:R-:W-:Y:S01]  /*fc10*/  IMAD.X R86, R86, 0x1, ~R39, P2 ;  /* 0x0000000156567824 */ /* 0x000fe200010e0e27 */
[----:B------:R-:W-:Y:S01]  /*fc20*/  IADD3 R43, P3, PT, R43, -R38, RZ ;  /* 0x800000262b2b7210 */ /* 0x000fe20007f7e0ff */
[----:B------:R-:W-:Y:S01]  /*fc30*/  IMAD.X R57, R72, 0x1, ~R93, P4 ;  /* 0x0000000148397824 */ /* 0x000fe200020e0e5d */
[C---:B------:R-:W-:Y:S01]  /*fc40*/  ISETP.GE.U32.AND.EX P0, PT, R52.reuse, R35, PT, P0 ;  /* 0x000000233400720c */ /* 0x040fe20003f06100 */
[----:B------:R-:W-:-:S02]  /*fc50*/  IMAD.X R53, R52, 0x1, ~R35, P5 ;  /* 0x0000000134357824 */ /* 0x000fc400028e0e23 */
[----:B------:R-:W-:Y:S01]  /*fc60*/  IMAD.X R84, R84, 0x1, ~R37, P3 ;  /* 0x0000000154547824 */ /* 0x000fe200018e0e25 */
[----:B01----:R-:W-:Y:S09]  /*fc70*/  @P1 BRA `(.L_x_292) ;  /* 0x0000000000981947 */ /* 0x003ff20003800000 */
        /* <DEDUP_REMOVED lines=38> */
.L_x_292:
        /* <DEDUP_REMOVED lines=39> */
.L_x_293:
[----:B------:R-:W-:Y:S02]  /*10150*/  ISETP.NE.U32.AND P2, PT, R87, UR10, PT ;  /* 0x0000000a57007c0c */ /* 0x000fe4000bf45070 */
[----:B------:R-:W-:Y:S02]  /*10160*/  ISETP.NE.U32.AND P3, PT, R41, UR8, PT ;  /* 0x0000000829007c0c */ /* 0x000fe4000bf65070 */
[----:B------:R-:W-:Y:S02]  /*10170*/  ISETP.NE.U32.AND P1, PT, R85, UR4, PT ;  /* 0x0000000455007c0c */ /* 0x000fe4000bf25070 */
[----:B------:R-:W-:Y:S02]  /*10180*/  ISETP.NE.AND.EX P2, PT, R88, UR11, PT, P2 ;  /* 0x0000000b58007c0c */ /* 0x000fe4000bf45320 */
[----:B------:R-:W-:Y:S02]  /*10190*/  ISETP.NE.AND.EX P3, PT, R42, UR9, PT, P3 ;  /* 0x000000092a007c0c */ /* 0x000fe4000bf65330 */
[----:B------:R-:W-:-:S02]  /*101a0*/  ISETP.NE.U32.AND P0, PT, R43, UR6, PT ;  /* 0x000000062b007c0c */ /* 0x000fc4000bf05070 */
[----:B------:R-:W-:Y:S02]  /*101b0*/  ISETP.NE.AND.EX P1, PT, R86, UR5, PT, P1 ;  /* 0x0000000556007c0c */ /* 0x000fe4000bf25310 */
[----:B------:R-:W-:Y:S02]  /*101c0*/  ISETP.NE.AND.EX P0, PT, R84, UR7, PT, P0 ;  /* 0x0000000754007c0c */ /* 0x000fe4000bf05300 */
[----:B------:R-:W-:-:S04]  /*101d0*/  PLOP3.LUT P1, PT, P1, P2, P3, 0xfe, 0x0 ;  /* 0x000000000000781c */ /* 0x000fc80000f25f36 */
[----:B------:R-:W-:-:S13]  /*101e0*/  PLOP3.LUT P0, PT, P0, P1, PT, 0xf8, 0x8f ;  /* 0x00000000008f781c */ /* 0x000fda0000703f70 */
[----:B------:R-:W-:Y:S05]  /*101f0*/  @P0 BRA `(.L_x_294) ;  /* 0x0000002400640947 */ /* 0x000fea0003800000 */
[----:B------:R-:W-:Y:S01]  /*10200*/  ISETP.GT.U32.AND P0, PT, R56, R43, PT ;  /* 0x0000002b3800720c */ /* 0x000fe20003f04070 */
[----:B------:R-:W-:Y:S01]  /*10210*/  IMAD.MOV.U32 R21, RZ, RZ, RZ ;  /* 0x000000ffff157224 */ /* 0x000fe200078e00ff */
[----:B------:R-:W-:Y:S01]  /*10220*/  CS2R R28, SRZ ;  /* 0x00000000001c7805 */ /* 0x000fe2000001ff00 */
[----:B------:R-:W-:Y:S01]  /*10230*/  IMAD.MOV.U32 R30, RZ, RZ, RZ ;  /* 0x000000ffff1e7224 */ /* 0x000fe200078e00ff */
[----:B------:R-:W-:Y:S01]  /*10240*/  ISETP.GT.U32.AND.EX P0, PT, R53, R84, PT, P0 ;  /* 0x000000543500720c */ /* 0x000fe20003f04100 */
[----:B------:R-:W-:Y:S01]  /*10250*/  IMAD.MOV.U32 R20, RZ, RZ, 0x1 ;  /* 0x00000001ff147424 */ /* 0x000fe200078e00ff */
[----:B------:R-:W-:Y:S02]  /*10260*/  CS2R R26, SRZ ;  /* 0x00000000001a7805 */ /* 0x000fe4000001ff00 */
[----:B------:R-:W-:-:S09]  /*10270*/  CS2R R24, SRZ ;  /* 0x0000000000187805 */ /* 0x000fd2000001ff00 */
[----:B------:R-:W-:Y:S05]  /*10280*/  @P0 BRA `(.L_x_275) ;  /* 0x0000006c00540947 */ /* 0x000fea0003800000 */
[----:B------:R-:W-:Y:S02]  /*10290*/  ISETP.NE.U32.AND P0, PT, R68, R87, PT ;  /* 0x000000574400720c */ /* 0x000fe40003f05070 */
[----:B------:R-:W-:Y:S02]  /*102a0*/  ISETP.NE.U32.AND P1, PT, R62, R85, PT ;  /* 0x000000553e00720c */ /* 0x000fe40003f25070 */
[----:B------:R-:W-:Y:S02]  /*102b0*/  ISETP.NE.AND.EX P0, PT, R63, R88, PT, P0 ;  /* 0x000000583f00720c */ /* 0x000fe40003f05300 */
[----:B------:R-:W-:Y:S02]  /*102c0*/  ISETP.LT.U32.AND P2, PT, R56, R43, PT ;  /* 0x0000002b3800720c */ /* 0x000fe40003f41070 */
[----:B------:R-:W-:Y:S02]  /*102d0*/  ISETP.NE.OR.EX P0, PT, R57, R86, P0, P1 ;  /* 0x000000563900720c */ /* 0x000fe40000705710 */
[----:B------:R-:W-:-:S02]  /*102e0*/  ISETP.NE.U32.AND P1, PT, R96, R41, PT ;  /* 0x000000296000720c */ /* 0x000fc40003f25070 */
[----:B------:R-:W-:-:S04]  /*102f0*/  ISETP.LT.U32.OR.EX P0, PT, R53, R84, P0, P2 ;  /* 0x000000543500720c */ /* 0x000fc80000701520 */
[----:B------:R-:W-:-:S13]  /*10300*/  ISETP.NE.OR.EX P0, PT, R97, R42, P0, P1 ;  /* 0x0000002a6100720c */ /* 0x000fda0000705710 */
[----:B------:R-:W-:Y:S05]  /*10310*/  @P0 BRA `(.L_x_275) ;  /* 0x0000006c00300947 */ /* 0x000fea0003800000 */
[----:B------:R-:W-:Y:S02]  /*10320*/  LOP3.LUT R3, R58, R64, R60, 0xfe, !PT ;  /* 0x000000403a037212 */ /* 0x000fe400078efe3c */
[----:B------:R-:W-:Y:S02]  /*10330*/  LOP3.LUT R5, R59, R65, R61, 0xfe, !PT ;  /* 0x000000413b057212 */ /* 0x000fe400078efe3d */
[----:B------:R-:W-:-:S04]  /*10340*/  LOP3.LUT P0, RZ, R3, R54, RZ, 0xfc, !PT ;  /* 0x0000003603ff7212 */ /* 0x000fc8000780fcff */
[----:B------:R-:W-:-:S13]  /*10350*/  LOP3.LUT P0, RZ, R5, R55, RZ, 0xfc, P0 ;  /* 0x0000003705ff7212 */ /* 0x000fda000000fcff */
[----:B------:R-:W-:Y:S05]  /*10360*/  @!P0 BRA `(.L_x_275) ;  /* 0x0000006c001c8947 */ /* 0x000fea0003800000 */
        /* <DEDUP_REMOVED lines=8> */
[----:B------:R-:W-:Y:S01]  /*103f0*/  IMAD.IADD R24, R7, 0x1, R3 ;  /* 0x0000000107187824 */ /* 0x000fe200078e0203 */
[----:B------:R-:W-:Y:S01]  /*10400*/  IADD3 R22, P4, PT, R30, R22, RZ ;  /* 0x000000161e167210 */ /* 0x000fe20007f9e0ff */
[----:B------:R-:W-:Y:S02]  /*10410*/  IMAD.MOV.U32 R25, RZ, RZ, RZ ;  /* 0x000000ffff197224 */ /* 0x000fe400078e00ff */
[----:B------:R-:W-:Y:S02]  /*10420*/  IMAD.IADD R26, R6, 0x1, R5 ;  /* 0x00000001061a7824 */ /* 0x000fe400078e0205 */
[----:B------:R-:W-:-:S04]  /*10430*/  IMAD.WIDE.U32 R20, R8, R64, RZ ;  /* 0x0000004008147225 */ /* 0x000fc800078e00ff */
[----:B------:R-:W-:Y:S02]  /*10440*/  IMAD.MOV.U32 R9, RZ, RZ, RZ ;  /* 0x000000ffff097224 */ /* 0x000fe400078e00ff */
[----:B------:R-:W-:Y:S02]  /*10450*/  IMAD.MOV.U32 R45, RZ, RZ, RZ ;  /* 0x000000ffff2d7224 */ /* 0x000fe400078e00ff */
[----:B------:R-:W-:-:S04]  /*10460*/  IMAD.WIDE.U32 R34, R15, R64, RZ ;  /* 0x000000400f227225 */ /* 0x000fc800078e00ff */
[----:B------:R-:W-:Y:S01]  /*10470*/  IMAD.IADD R19, R0, 0x1, R23 ;  /* 0x0000000100137824 */ /* 0x000fe200078e0217 */
[----:B------:R-:W-:Y:S01]  /*10480*/  IADD3.X R23, PT, PT, RZ, RZ, RZ, P0, P1 ;  /* 0x000000ffff177210 */ /* 0x000fe200007e24ff */
[----:B------:R-:W-:-:S04]  /*10490*/  IMAD.WIDE.U32 R4, R8, R65, RZ ;  /* 0x0000004108047225 */ /* 0x000fc800078e00ff */
[----:B------:R-:W-:-:S04]  /*104a0*/  IMAD.WIDE.U32 R2, R10, R65, R24 ;  /* 0x000000410a027225 */ /* 0x000fc800078e0018 */
[----:B------:R-:W-:Y:S02]  /*104b0*/  IMAD.IADD R21, R9, 0x1, R21 ;  /* 0x0000000109157824 */ /* 0x000fe400078e0215 */
[----:B------:R-:W-:Y:S02]  /*104c0*/  IMAD.IADD R32, R45, 0x1, R35 ;  /* 0x000000012d207824 */ /* 0x000fe400078e0223 */
[----:B------:R-:W-:Y:S01]  /*104d0*/  IMAD.IADD R35, R9, 0x1, R5 ;  /* 0x0000000109237824 */ /* 0x000fe200078e0205 */
[----:B------:R-:W-:Y:S01]  /*104e0*/  IADD3 R5, P2, P3, R23, R2, R26 ;  /* 0x0000000217057210 */ /* 0x000fe20007b5e01a */
[----:B------:R-:W-:Y:S01]  /*104f0*/  IMAD.IADD R23, R7, 0x1, R3 ;  /* 0x0000000107177824 */ /* 0x000fe200078e0203 */
[----:B------:R-:W-:Y:S01]  /*10500*/  IADD3 R34, P5, P0, R4, R21, R34 ;  /* 0x0000001504227210 */ /* 0x000fe200078be022 */
[----:B------:R-:W-:-:S04]  /*10510*/  IMAD.WIDE.U32 R2, R11, R64, RZ ;  /* 0x000000400b027225 */ /* 0x000fc800078e00ff */
[----:B------:R-:W-:Y:S02]  /*10520*/  IMAD.MOV.U32 R4, RZ, RZ, RZ ;  /* 0x000000ffff047224 */ /* 0x000fe400078e00ff */
[----:B------:R-:W-:-:S04]  /*10530*/  IMAD.WIDE.U32 R26, R14, R60, RZ ;  /* 0x0000003c0e1a7225 */ /* 0x000fc800078e00ff */
[----:B------:R-:W-:-:S04]  /*10540*/  IMAD.WIDE.U32 R24, R11, R65, RZ ;  /* 0x000000410b187225 */ /* 0x000fc800078e00ff */
[----:B------:R-:W-:-:S04]  /*10550*/  IMAD.WIDE.U32 R28, R13, R64, RZ ;  /* 0x000000400d1c7225 */ /* 0x000fc800078e00ff */
[----:B------:R-:W-:-:S04]  /*10560*/  IMAD.WIDE.U32 R38, R12, R61, RZ ;  /* 0x0000003d0c267225 */ /* 0x000fc800078e00ff */
[----:B------:R-:W-:Y:S02]  /*10570*/  IMAD.IADD R3, R16, 0x1, R3 ;  /* 0x0000000110037824 */ /* 0x000fe400078e0203 */
[----:B------:R-:W-:Y:S02]  /*10580*/  IMAD.IADD R40, R4, 0x1, R27 ;  /* 0x0000000104287824 */ /* 0x000fe400078e021b */
[----:B------:R-:W-:Y:S01]  /*10590*/  IMAD.MOV.U32 R41, RZ, RZ, RZ ;  /* 0x000000ffff297224 */ /* 0x000fe200078e00ff */
[----:B------:R-:W-:Y:S01]  /*105a0*/  IADD3 R28, P1, P6, R24, R3, R28 ;  /* 0x00000003181c7210 */ /* 0x000fe20007e3e01c */
[----:B------:R-:W-:Y:S01]  /*105b0*/  IMAD.IADD R21, R16, 0x1, R25 ;  /* 0x0000000110157824 */ /* 0x000fe200078e0219 */
[----:B------:R-:W-:Y:S01]  /*105c0*/  IADD3.X R16, PT, PT, RZ, R23, RZ, P2, P3 ;  /* 0x00000017ff107210 */ /* 0x000fe200017e64ff */
[----:B------:R-:W-:Y:S01]  /*105d0*/  IMAD.IADD R36, R18, 0x1, R29 ;  /* 0x0000000112247824 */ /* 0x000fe200078e021d */
[----:B------:R-:W-:Y:S01]  /*105e0*/  IADD3 R29, P2, P3, R38, R19, R26 ;  /* 0x00000013261d7210 */ /* 0x000fe20007b5e01a */
[----:B------:R-:W-:Y:S01]  /*105f0*/  IMAD.IADD R3, R0, 0x1, R39 ;  /* 0x0000000100037824 */ /* 0x000fe200078e0227 */
[----:B------:R-:W-:Y:S01]  /*10600*/  IADD3.X R23, PT, PT, RZ, RZ, RZ, P5, P0 ;  /* 0x000000ffff177210 */ /* 0x000fe20002fe04ff */
[----:B------:R-:W-:Y:S01]  /*10610*/  IMAD.WIDE.U32 R26, R14, R61, R40 ;  /* 0x0000003d0e1a7225 */ /* 0x000fe200078e0028 */
[----:B------:R-:W-:-:S03]  /*10620*/  IADD3.X R19, PT, PT, RZ, RZ, RZ, P1, P6 ;  /* 0x000000ffff137210 */ /* 0x000fc60000fec4ff */
[----:B------:R-:W-:Y:S01]  /*10630*/  IMAD.WIDE.U32 R24, R17, R60, RZ ;  /* 0x0000003c11187225 */ /* 0x000fe200078e00ff */
[----:B------:R-:W-:-:S03]  /*10640*/  IADD3 R3, P0, P5, R5, R26, R3 ;  /* 0x0000001a05037210 */ /* 0x000fc60007d1e003 */
[----:B------:R-:W-:-:S04]  /*10650*/  IMAD.WIDE.U32 R38, R10, R60, RZ ;  /* 0x0000003c0a267225 */ /* 0x000fc800078e00ff */
[----:B------:R-:W-:-:S04]  /*10660*/  IMAD.WIDE.U32 R40, R17, R61, RZ ;  /* 0x0000003d11287225 */ /* 0x000fc800078e00ff */
[----:B------:R-:W-:Y:S02]  /*10670*/  IMAD.IADD R5, R6, 0x1, R25 ;  /* 0x0000000106057824 */ /* 0x000fe400078e0219 */
[----:B------:R-:W-:Y:S02]  /*10680*/  IMAD.IADD R11, R4, 0x1, R27 ;  /* 0x00000001040b7824 */ /* 0x000fe400078e021b */
[----:B------:R-:W-:Y:S01]  /*10690*/  IMAD.MOV.U32 R33, RZ, RZ, RZ ;  /* 0x000000ffff217224 */ /* 0x000fe200078e00ff */
[----:B------:R-:W-:Y:S01]  /*106a0*/  IADD3 R52, P1, P6, R40, R5, R38 ;  /* 0x0000000528347210 */ /* 0x000fe20007e3e026 */
[----:B------:R-:W-:Y:S01]  /*106b0*/  IMAD.X R29, R29, 0x1, R56, P4 ;  /* 0x000000011d1d7824 */ /* 0x000fe200020e0638 */
[----:B------:R-:W-:Y:S01]  /*106c0*/  IADD3.X R5, PT, PT, R16, R11, RZ, P0, P5 ;  /* 0x0000000b10057210 */ /* 0x000fe200007ea4ff */
[----:B------:R-:W-:Y:S01]  /*106d0*/  IMAD.MOV.U32 R37, RZ, RZ, RZ ;  /* 0x000000ffff257224 */ /* 0x000fe200078e00ff */
[----:B------:R-:W-:Y:S01]  /*106e0*/  ISETP.GE.U32.AND P0, PT, R22, R30, PT ;  /* 0x0000001e1600720c */ /* 0x000fe20003f06070 */
[----:B------:R-:W-:-:S03]  /*106f0*/  IMAD.WIDE.U32 R32, R15, R65, R32 ;  /* 0x000000410f207225 */ /* 0x000fc600078e0020 */
[----:B------:R-:W-:Y:S01]  /*10700*/  ISETP.GE.U32.AND.EX P0, PT, R29, R56, PT, P0 ;  /* 0x000000381d00720c */ /* 0x000fe20003f06100 */
[----:B------:R-:W-:Y:S01]  /*10710*/  IMAD.IADD R42, R7, 0x1, R39 ;  /* 0x00000001072a7824 */ /* 0x000fe200078e0227 */
[----:B------:R-:W-:Y:S01]  /*10720*/  IADD3 R11, P4, P5, R23, R32, R35 ;  /* 0x00000020170b7210 */ /* 0x000fe20007d9e023 */
[----:B------:R-:W-:Y:S01]  /*10730*/  IMAD.MOV.U32 R43, RZ, RZ, RZ ;  /* 0x000000ffff2b7224 */ /* 0x000fe200078e00ff */
[----:B------:R-:W-:Y:S01]  /*10740*/  SEL R16, RZ, 0x1, P0 ;  /* 0x00000001ff107807 */ /* 0x000fe20000000000 */
[----:B------:R-:W-:Y:S01]  /*10750*/  IMAD.WIDE.U32 R30, R13, R65, R36 ;  /* 0x000000410d1e7225 */ /* 0x000fe200078e0024 */
[----:B------:R-:W-:-:S03]  /*10760*/  IADD3.X R56, PT, PT, RZ, RZ, RZ, P1, P6 ;  /* 0x000000ffff387210 */ /* 0x000fc60000fec4ff */
[----:B------:R-:W-:Y:S02]  /*10770*/  IMAD.IADD R41, R6, 0x1, R41 ;  /* 0x0000000106297824 */ /* 0x000fe400078e0229 */
[----:B------:R-:W-:-:S04]  /*10780*/  IMAD.WIDE.U32 R36, R10, R61, R42 ;  /* 0x0000003d0a247225 */ /* 0x000fc800078e002a */
[----:B------:R-:W-:Y:S01]  /*10790*/  IMAD.IADD R32, R45, 0x1, R33 ;  /* 0x000000012d207824 */ /* 0x000fe200078e0221 */
[----:B------:R-:W-:Y:S01]  /*107a0*/  IADD3 R41, P0, P1, R11, R36, R41 ;  /* 0x000000240b297210 */ /* 0x000fe2000791e029 */
[----:B------:R-:W-:Y:S02]  /*107b0*/  IMAD.IADD R43, R7, 0x1, R37 ;  /* 0x00000001072b7824 */ /* 0x000fe400078e0225 */
[----:B------:R-:W-:Y:S01]  /*107c0*/  IMAD.WIDE.U32 R26, R15, R60, RZ ;  /* 0x0000003c0f1a7225 */ /* 0x000fe200078e00ff */
[----:B------:R-:W-:Y:S02]  /*107d0*/  IADD3.X R36, PT, PT, RZ, R32, RZ, P4, P5 ;  /* 0x00000020ff247210 */ /* 0x000fe400027ea4ff */
[----:B------:R-:W-:Y:S01]  /*107e0*/  IADD3 R13, P5, PT, R16, R20, RZ ;  /* 0x00000014100d7210 */ /* 0x000fe20007fbe0ff */
[----:B------:R-:W-:Y:S01]  /*107f0*/  IMAD.IADD R38, R45, 0x1, R27 ;  /* 0x000000012d267824 */ /* 0x000fe200078e021b */
[----:B------:R-:W-:Y:S01]  /*10800*/  IADD3.X R43, PT, PT, R36, R43, RZ, P0, P1 ;  /* 0x0000002b242b7210 */ /* 0x000fe200007e24ff */
[----:B------:R-:W-:Y:S01]  /*10810*/  IMAD.MOV.U32 R39, RZ, RZ, RZ ;  /* 0x000000ffff277224 */ /* 0x000fe200078e00ff */
[----:B------:R-:W-:Y:S01]  /*10820*/  ISETP.GT.U32.AND P0, PT, R20, R13, PT ;  /* 0x0000000d1400720c */ /* 0x000fe20003f04070 */
[----:B------:R-:W-:Y:S01]  /*10830*/  IMAD.X R25, RZ, RZ, R34, P5 ;  /* 0x000000ffff197224 */ /* 0x000fe200028e0622 */
[----:B------:R-:W-:Y:S01]  /*10840*/  IADD3 R32, P4, P6, R19, R30, R21 ;  /* 0x0000001e13207210 */ /* 0x000fe20007e9e015 */
[----:B------:R-:W-:-:S03]  /*10850*/  IMAD.WIDE.U32 R36, R8, R61, RZ ;  /* 0x0000003d08247225 */ /* 0x000fc600078e00ff */
[----:B------:R-:W-:Y:S01]  /*10860*/  ISETP.GT.U32.AND.EX P0, PT, R34, R25, PT, P0 ;  /* 0x000000192200720c */ /* 0x000fe20003f04100 */
[----:B------:R-:W-:Y:S01]  /*10870*/  IMAD.WIDE.U32 R38, R15, R61, R38 ;  /* 0x0000003d0f267225 */ /* 0x000fe200078e0026 */
[----:B------:R-:W-:Y:S02]  /*10880*/  IADD3 R15, P1, PT, R13, R24, RZ ;  /* 0x000000180d0f7210 */ /* 0x000fe40007f3e0ff */
[----:B------:R-:W-:Y:S01]  /*10890*/  SEL R24, R20, R13, P0 ;  /* 0x0000000d14187207 */ /* 0x000fe20000000000 */
[----:B------:R-:W-:Y:S01]  /*108a0*/  IMAD.IADD R27, R18, 0x1, R31 ;  /* 0x00000001121b7824 */ /* 0x000fe200078e021f */
[----:B------:R-:W-:Y:S01]  /*108b0*/  SEL R34, R34, R25, P0 ;  /* 0x0000001922227207 */ /* 0x000fe20000000000 */
[----:B------:R-:W-:Y:S01]  /*108c0*/  IMAD.WIDE.U32 R30, R12, R64, RZ ;  /* 0x000000400c1e7225 */ /* 0x000fe200078e00ff */
[----:B------:R-:W-:-:S03]  /*108d0*/  ISETP.GT.U32.AND P0, PT, R24, R15, PT ;  /* 0x0000000f1800720c */ /* 0x000fc60003f04070 */
[----:B------:R-:W-:Y:S02]  /*108e0*/  IMAD.IADD R11, R9, 0x1, R37 ;  /* 0x00000001090b7824 */ /* 0x000fe400078e0225 */
[----:B------:R-:W-:Y:S02]  /*108f0*/  IMAD.IADD R40, R45, 0x1, R39 ;  /* 0x000000012d287824 */ /* 0x000fe400078e0227 */
[----:B------:R-:W-:-:S04]  /*10900*/  IMAD.WIDE.U32 R18, R14, R64, RZ ;  /* 0x000000400e127225 */ /* 0x000fc800078e00ff */
[----:B------:R-:W-:-:S04]  /*10910*/  IMAD.WIDE.U32 R20, R12, R65, RZ ;  /* 0x000000410c147225 */ /* 0x000fc800078e00ff */
[----:B------:R-:W-:Y:S02]  /*10920*/  IMAD.IADD R39, R0, 0x1, R31 ;  /* 0x0000000100277824 */ /* 0x000fe400078e021f */
[----:B------:R-:W-:Y:S01]  /*10930*/  IMAD.X R23, R25, 0x1, R52, P1 ;  /* 0x0000000119177824 */ /* 0x000fe200008e0634 */
[----:B------:R-:W-:Y:S01]  /*10940*/  IADD3 R32, P1, P5, R32, R38, R11 ;  /* 0x0000002620207210 */ /* 0x000fe20007d3e00b */
[----:B------:R-:W-:Y:S01]  /*10950*/  IMAD.WIDE.U32 R60, R8, R60, RZ ;  /* 0x0000003c083c7225 */ /* 0x000fe200078e00ff */
[----:B------:R-:W-:Y:S02]  /*10960*/  IADD3.X R11, PT, PT, RZ, R27, RZ, P4, P6 ;  /* 0x0000001bff0b7210 */ /* 0x000fe400027ec4ff */
[----:B------:R-:W-:Y:S01]  /*10970*/  IADD3 R39, P6, P4, R20, R39, R18 ;  /* 0x0000002714277210 */ /* 0x000fe20007cde012 */
[----:B------:R-:W-:Y:S01]  /*10980*/  IMAD.WIDE.U32 R24, R14, R58, RZ ;  /* 0x0000003a0e187225 */ /* 0x000fe200078e00ff */
[----:B------:R-:W-:Y:S02]  /*10990*/  IADD3.X R40, PT, PT, R11, R40, RZ, P1, P5 ;  /* 0x000000280b287210 */ /* 0x000fe40000fea4ff */
[----:B------:R-:W-:Y:S01]  /*109a0*/  ISETP.GT.U32.AND.EX P0, PT, R34, R23, PT, P0 ;  /* 0x000000172200720c */ /* 0x000fe20003f04100 */
[----:B------:R-:W-:Y:S01]  /*109b0*/  IMAD R13, R39, R50, RZ ;  /* 0x00000032270d7224 */ /* 0x000fe200078e02ff */
[----:B------:R-:W-:Y:S01]  /*109c0*/  P2R R33, PR, RZ, 0x40 ;  /* 0x00000040ff217803 */ /* 0x000fe20000000000 */
[----:B------:R-:W-:-:S02]  /*109d0*/  IMAD.IADD R11, R9, 0x1, R61 ;  /* 0x00000001090b7824 */ /* 0x000fc400078e023d */
[----:B------:R-:W-:-:S03]  /*109e0*/  IMAD.WIDE.U32 R8, R30, R50, RZ ;  /* 0x000000321e087225 */ /* 0x000fc600078e00ff */
[----:B------:R-:W-:Y:S01]  /*109f0*/  IADD3 R18, P1, P5, R36, R11, R26 ;  /* 0x0000000b24127210 */ /* 0x000fe20007d3e01a */
[----:B------:R-:W-:Y:S02]  /*10a00*/  IMAD R13, R30, R51, R13 ;  /* 0x000000331e0d7224 */ /* 0x000fe400078e020d */
[----:B------:R-:W-:Y:S01]  /*10a10*/  IMAD.IADD R34, R4, 0x1, R25 ;  /* 0x0000000104227824 */ /* 0x000fe200078e0219 */
[----:B------:R-:W-:Y:S01]  /*10a20*/  SEL R25, RZ, 0x1, !P0 ;  /* 0x00000001ff197807 */ /* 0x000fe20004000000 */
[----:B------:R-:W-:Y:S01]  /*10a30*/  IMAD.WIDE.U32 R26, R12, R59, RZ ;  /* 0x0000003b0c1a7225 */ /* 0x000fe200078e00ff */
[----:B------:R-:W-:Y:S02]  /*10a40*/  IADD3.X R42, PT, PT, RZ, RZ, RZ, P1, P5 ;  /* 0x000000ffff2a7210 */ /* 0x000fe40000fea4ff */
[----:B------:R-:W-:Y:S01]  /*10a50*/  IADD3 R20, P0, P1, R25, R41, R56 ;  /* 0x0000002919147210 */ /* 0x000fe2000791e038 */
[----:B------:R-:W-:Y:S02]  /*10a60*/  IMAD.MOV.U32 R35, RZ, RZ, RZ ;  /* 0x000000ffff237224 */ /* 0x000fe400078e00ff */
        /* <DEDUP_REMOVED lines=11> */
[----:B------:R-:W-:Y:S01]  /*10b20*/  IMAD.X R31, RZ, RZ, RZ, P5 ;  /* 0x000000ffff1f7224 */ /* 0x000fe200028e06ff */
[----:B------:R-:W-:Y:S01]  /*10b30*/  IADD3 R34, P1, PT, R35, R36, RZ ;  /* 0x0000002423227210 */ /* 0x000fe20007f3e0ff */
[----:B------:R-:W-:Y:S01]  /*10b40*/  IMAD.MOV.U32 R30, RZ, RZ, R37 ;  /* 0x000000ffff1e7224 */ /* 0x000fe200078e0025 */
[----:B------:R-:W-:Y:S02]  /*10b50*/  IADD3 R27, P5, PT, R25, R2, RZ ;  /* 0x00000002191b7210 */ /* 0x000fe40007fbe0ff */
[----:B------:R-:W-:Y:S01]  /*10b60*/  IADD3.X RZ, P0, PT, R39, R34, RZ, P0, !PT ;  /* 0x0000002227ff7210 */ /* 0x000fe2000071e4ff */
[----:B------:R-:W-:Y:S01]  /*10b70*/  IMAD.WIDE.U32.X R30, R13, R49, R30, P1 ;  /* 0x000000310d1e7225 */ /* 0x000fe200008e041e */
[----:B------:R-:W-:-:S03]  /*10b80*/  ISETP.GT.U32.AND P1, PT, R2, R27, PT ;  /* 0x0000001b0200720c */ /* 0x000fc60003f24070 */
[----:B------:R-:W-:Y:S01]  /*10b90*/  IMAD.X R39, RZ, RZ, R28, P5 ;  /* 0x000000ffff277224 */ /* 0x000fe200028e061c */
[----:B------:R-:W-:Y:S01]  /*10ba0*/  IADD3 R60, P5, PT, R27, R60, RZ ;  /* 0x0000003c1b3c7210 */ /* 0x000fe20007fbe0ff */
[----:B------:R-:W-:Y:S01]  /*10bb0*/  IMAD.WIDE.U32 R34, R13, R46, RZ ;  /* 0x0000002e0d227225 */ /* 0x000fe200078e00ff */
[----:B------:R-:W-:-:S03]  /*10bc0*/  IADD3.X R25, P0, PT, RZ, R30, RZ, P0, !PT ;  /* 0x0000001eff197210 */ /* 0x000fc6000071e4ff */
[----:B------:R-:W-:Y:S02]  /*10bd0*/  IMAD.X R41, R39, 0x1, R18, P5 ;  /* 0x0000000127297824 */ /* 0x000fe400028e0612 */
[----:B------:R-:W-:Y:S01]  /*10be0*/  IMAD.X R20, RZ, RZ, R31, P0 ;  /* 0x000000ffff147224 */ /* 0x000fe200000e061f */
[----:B------:R-:W-:Y:S01]  /*10bf0*/  ISETP.GT.U32.AND.EX P0, PT, R28, R39, PT, P1 ;  /* 0x000000271c00720c */ /* 0x000fe20003f04110 */
[----:B------:R-:W-:Y:S01]  /*10c00*/  IMAD.WIDE.U32 R34, P5, R8, R47, R34 ;  /* 0x0000002f08227225 */ /* 0x000fe200078a0022 */
[----:B------:R-:W-:Y:S02]  /*10c10*/  IADD3 R25, P1, PT, R25, R22, RZ ;  /* 0x0000001619197210 */ /* 0x000fe40007f3e0ff */
[----:B------:R-:W-:Y:S01]  /*10c20*/  SEL R2, R2, R27, P0 ;  /* 0x0000001b02027207 */ /* 0x000fe20000000000 */
[----:B------:R-:W-:Y:S01]  /*10c30*/  IMAD.WIDE.U32 R30, R8, R46, RZ ;  /* 0x0000002e081e7225 */ /* 0x000fe200078e00ff */
[----:B------:R-:W-:-:S03]  /*10c40*/  SEL R22, R28, R39, P0 ;  /* 0x000000271c167207 */ /* 0x000fc60000000000 */
[----:B------:R-:W-:Y:S01]  /*10c50*/  IMAD.X R37, RZ, RZ, RZ, P5 ;  /* 0x000000ffff257224 */ /* 0x000fe200028e06ff */
[----:B------:R-:W-:Y:S01]  /*10c60*/  IADD3 R34, P5, PT, R31, R34, RZ ;  /* 0x000000221f227210 */ /* 0x000fe20007fbe0ff */
[----:B------:R-:W-:Y:S01]  /*10c70*/  IMAD.MOV.U32 R36, RZ, RZ, R35 ;  /* 0x000000ffff247224 */ /* 0x000fe200078e0023 */
[----:B------:R-:W-:Y:S01]  /*10c80*/  IADD3 R18, P0, PT, R25, R30, RZ ;  /* 0x0000001e19127210 */ /* 0x000fe20007f1e0ff */
[----:B------:R-:W-:Y:S01]  /*10c90*/  IMAD.WIDE.U32 R30, R10, R58, RZ ;  /* 0x0000003a0a1e7225 */ /* 0x000fe200078e00ff */
[----:B------:R-:W-:-:S03]  /*10ca0*/  IADD3.X R25, P1, PT, R20, R29, RZ, P1, !PT ;  /* 0x0000001d14197210 */ /* 0x000fc60000f3e4ff */
[----:B------:R-:W-:Y:S01]  /*10cb0*/  IMAD.WIDE.U32.X R28, R13, R47, R36, P5 ;  /* 0x0000002f0d1c7225 */ /* 0x000fe200028e0424 */
[----:B------:R-:W-:Y:S02]  /*10cc0*/  ISETP.GT.U32.AND P5, PT, R2, R60, PT ;  /* 0x0000003c0200720c */ /* 0x000fe40003fa4070 */
[----:B------:R-:W-:Y:S01]  /*10cd0*/  IADD3.X R25, P0, PT, R25, R34, RZ, P0, !PT ;  /* 0x0000002219197210 */ /* 0x000fe2000071e4ff */
[----:B------:R-:W-:Y:S01]  /*10ce0*/  IMAD.IADD R36, R7, 0x1, R31 ;  /* 0x0000000107247824 */ /* 0x000fe200078e021f */
[----:B------:R-:W-:Y:S01]  /*10cf0*/  ISETP.GT.U32.AND.EX P5, PT, R22, R41, PT, P5 ;  /* 0x000000291600720c */ /* 0x000fe20003fa4150 */
[----:B------:R-:W-:Y:S01]  /*10d00*/  IMAD.WIDE.U32 R34, R17, R59, RZ ;  /* 0x0000003b11227225 */ /* 0x000fe200078e00ff */
[----:B------:R-:W-:Y:S02]  /*10d10*/  IADD3.X R38, P0, P1, R28, RZ, RZ, P0, P1 ;  /* 0x000000ff1c267210 */ /* 0x000fe400001024ff */
[----:B------:R-:W-:Y:S01]  /*10d20*/  SEL R27, RZ, 0x1, !P5 ;  /* 0x00000001ff1b7807 */ /* 0x000fe20006800000 */
[----:B------:R-:W-:Y:S01]  /*10d30*/  IMAD.MOV.U32 R37, RZ, RZ, RZ ;  /* 0x000000ffff257224 */ /* 0x000fe200078e00ff */
[----:B------:R-:W-:Y:S01]  /*10d40*/  IADD3.X R39, PT, PT, R29, RZ, RZ, P0, P1 ;  /* 0x000000ff1d277210 */ /* 0x000fe200007e24ff */
[----:B------:R-:W-:Y:S01]  /*10d50*/  IMAD.WIDE.U32 R28, R17, R58, RZ ;  /* 0x0000003a111c7225 */ /* 0x000fe200078e00ff */
[----:B------:R-:W-:-:S03]  /*10d60*/  IADD3 R32, P0, P1, R27, R32, R42 ;  /* 0x000000201b207210 */ /* 0x000fc6000791e02a */
[----:B------:R-:W-:Y:S01]  /*10d70*/  IMAD.WIDE.U32 R36, R10, R59, R36 ;  /* 0x0000003b0a247225 */ /* 0x000fe200078e0024 */
[----:B------:R-:W-:-:S03]  /*10d80*/  IADD3.X R2, PT, PT, RZ, R40, RZ, P0, P1 ;  /* 0x00000028ff027210 */ /* 0x000fc600007e24ff */
[C---:B------:R-:W-:Y:S02]  /*10d90*/  IMAD.IADD R27, R6.reuse, 0x1, R35 ;  /* 0x00000001061b7824 */ /* 0x040fe400078e0223 */
[----:B------:R-:W-:Y:S02]  /*10da0*/  IMAD.IADD R17, R7, 0x1, R37 ;  /* 0x0000000107117824 */ /* 0x000fe400078e0225 */
[----:B------:R-:W-:Y:S01]  /*10db0*/  IMAD.IADD R31, R6, 0x1, R29 ;  /* 0x00000001061f7824 */ /* 0x000fe200078e021d */
[----:B------:R-:W-:Y:S01]  /*10dc0*/  IADD3 R36, P0, P1, R32, R36, R27 ;  /* 0x0000002420247210 */ /* 0x000fe2000791e01b */
[----:B------:R-:W-:-:S03]  /*10dd0*/  IMAD.WIDE.U32 R58, R12, R58, RZ ;  /* 0x0000003a0c3a7225 */ /* 0x000fc600078e00ff */
[----:B------:R-:W-:Y:S01]  /*10de0*/  IADD3.X R17, PT, PT, R2, R17, RZ, P0, P1 ;  /* 0x0000001102117210 */ /* 0x000fe200007e24ff */
[----:B------:R-:W-:Y:S01]  /*10df0*/  IMAD.IADD R7, R0, 0x1, R59 ;  /* 0x0000000100077824 */ /* 0x000fe200078e023b */
[----:B------:R-:W-:Y:S02]  /*10e00*/  IADD3 R31, P0, P1, R34, R31, R30 ;  /* 0x0000001f221f7210 */ /* 0x000fe4000791e01e */
[----:B------:R-:W-:Y:S02]  /*10e10*/  IADD3 R58, P5, PT, R15, R58, RZ ;  /* 0x0000003a0f3a7210 */ /* 0x000fe40007fbe0ff */
[----:B------:R-:W-:Y:S02]  /*10e20*/  IADD3.X R20, PT, PT, RZ, RZ, RZ, P0, P1 ;  /* 0x000000ffff147210 */ /* 0x000fe400007e24ff */
[----:B------:R-:W-:Y:S01]  /*10e30*/  IADD3 R40, P0, P1, R26, R7, R24 ;  /* 0x000000071a287210 */ /* 0x000fe2000791e018 */
[----:B------:R-:W-:-:S04]  /*10e40*/  IMAD.WIDE.U32 R26, R14, R54, RZ ;  /* 0x000000360e1a7225 */ /* 0x000fc800078e00ff */
[----:B------:R-:W-:Y:S01]  /*10e50*/  IMAD.X R40, R40, 0x1, R23, P5 ;  /* 0x0000000128287824 */ /* 0x000fe200028e0617 */
[----:B------:R-:W-:Y:S01]  /*10e60*/  ISETP.GE.U32.AND P5, PT, R58, R15, PT ;  /* 0x0000000f3a00720c */ /* 0x000fe20003fa6070 */
[C---:B------:R-:W-:Y:S02]  /*10e70*/  IMAD.IADD R22, R4.reuse, 0x1, R27 ;  /* 0x0000000104167824 */ /* 0x040fe400078e021b */
[----:B------:R-:W-:Y:S01]  /*10e80*/  IMAD.IADD R24, R4, 0x1, R19 ;  /* 0x0000000104187824 */ /* 0x000fe200078e0213 */
[----:B------:R-:W-:Y:S01]  /*10e90*/  ISETP.GE.U32.AND.EX P5, PT, R40, R23, PT, P5 ;  /* 0x000000172800720c */ /* 0x000fe20003fa6150 */
[----:B------:R-:W-:-:S03]  /*10ea0*/  IMAD.MOV.U32 R23, RZ, RZ, RZ ;  /* 0x000000ffff177224 */ /* 0x000fc600078e00ff */
[----:B------:R-:W-:Y:S01]  /*10eb0*/  SEL R2, RZ, 0x1, P5 ;  /* 0x00000001ff027807 */ /* 0x000fe20002800000 */
[----:B------:R-:W-:-:S03]  /*10ec0*/  IMAD.WIDE.U32 R22, R14, R55, R22 ;  /* 0x000000370e167225 */ /* 0x000fc600078e0016 */
[----:B------:R-:W-:-:S05]  /*10ed0*/  IADD3 R7, P5, PT, R2, R60, RZ ;  /* 0x0000003c02077210 */ /* 0x000fca0007fbe0ff */
        /* <DEDUP_REMOVED lines=9> */
[C---:B------:R-:W-:Y:S01]  /*10f70*/  IMAD.IADD R27, R0.reuse, 0x1, R55 ;  /* 0x00000001001b7824 */ /* 0x040fe200078e0237 */
[----:B------:R-:W-:Y:S01]  /*10f80*/  SEL R6, R41, R6, P5 ;  /* 0x0000000629067207 */ /* 0x000fe20002800000 */
[----:B------:R-:W-:Y:S01]  /*10f90*/  IMAD.IADD R41, R0, 0x1, R21 ;  /* 0x0000000100297824 */ /* 0x000fe200078e0215 */
[----:B------:R-:W-:-:S04]  /*10fa0*/  ISETP.GT.U32.AND P5, PT, R7, R10, PT ;  /* 0x0000000a0700720c */ /* 0x000fc80003fa4070 */
[----:B------:R-:W-:-:S04]  /*10fb0*/  ISETP.GT.U32.AND.EX P5, PT, R6, R15, PT, P5 ;  /* 0x0000000f0600720c */ /* 0x000fc80003fa4150 */
[----:B------:R-:W-:-:S04]  /*10fc0*/  SEL R7, RZ, 0x1, !P5 ;  /* 0x00000001ff077807 */ /* 0x000fc80006800000 */
[----:B------:R-:W-:Y:S01]  /*10fd0*/  IADD3 R6, P5, P6, R7, R36, R20 ;  /* 0x0000002407067210 */ /* 0x000fe20007ebe014 */
[----:B------:R-:W-:Y:S02]  /*10fe0*/  IMAD.IADD R7, R0, 0x1, R29 ;  /* 0x0000000100077824 */ /* 0x000fe400078e021d */
[----:B------:R-:W-:Y:S01]  /*10ff0*/  IMAD.IADD R20, R4, 0x1, R23 ;  /* 0x0000000104147824 */ /* 0x000fe200078e0217 */
[----:B------:R-:W-:Y:S01]  /*11000*/  IADD3.X R17, PT, PT, RZ, R17, RZ, P5, P6 ;  /* 0x00000011ff117210 */ /* 0x000fe20002fec4ff */
[----:B------:R-:W-:Y:S01]  /*11010*/  IMAD R23, R25, R50, RZ ;  /* 0x0000003219177224 */ /* 0x000fe200078e02ff */
[----:B------:R-:W-:Y:S01]  /*11020*/  IADD3 R22, P5, P6, R6, R22, R7 ;  /* 0x0000001606167210 */ /* 0x000fe20007ebe007 */
[----:B------:R-:W-:-:S03]  /*11030*/  IMAD.WIDE.U32 R6, R18, R50, RZ ;  /* 0x0000003212067225 */ /* 0x000fc600078e00ff */
[----:B------:R-:W-:Y:S01]  /*11040*/  IADD3.X R20, PT, PT, R17, R20, RZ, P5, P6 ;  /* 0x0000001411147210 */ /* 0x000fe20002fec4ff */
[----:B------:R-:W-:Y:S01]  /*11050*/  IMAD R23, R18, R51, R23 ;  /* 0x0000003312177224 */ /* 0x000fe200078e0217 */
[----:B------:R-:W0:Y:S01]  /*11060*/  LDC R17, c[0x3][0x14] ;  /* 0x00c00500ff117b82 */ /* 0x000e220000000800 */
[----:B------:R-:W-:Y:S02]  /*11070*/  ISETP.NE.AND P6, PT, R33, RZ, PT ;  /* 0x000000ff2100720c */ /* 0x000fe40003fc5270 */
[----:B------:R-:W-:Y:S01]  /*11080*/  IMAD.IADD R23, R7, 0x1, R23 ;  /* 0x0000000107177824 */ /* 0x000fe200078e0217 */
[----:B------:R-:W-:Y:S02]  /*11090*/  IADD3.X R7, PT, PT, RZ, RZ, RZ, P2, P3 ;  /* 0x000000ffff077210 */ /* 0x000fe400017e64ff */
[----:B------:R-:W-:Y:S01]  /*110a0*/  IADD3.X R37, PT, PT, RZ, RZ, RZ, P6, P4 ;  /* 0x000000ffff257210 */ /* 0x000fe200037e84ff */
[----:B------:R-:W-:Y:S01]  /*110b0*/  IMAD.WIDE.U32 R32, R23, R48, RZ ;  /* 0x0000003017207225 */ /* 0x000fe200078e00ff */
[----:B------:R-:W-:-:S04]  /*110c0*/  IADD3 R21, P2, PT, R38, R58, RZ ;  /* 0x0000003a26157210 */ /* 0x000fc80007f5e0ff */
[----:B------:R-:W-:Y:S01]  /*110d0*/  IADD3.X R36, P2, PT, R39, R40, RZ, P2, !PT ;  /* 0x0000002827247210 */ /* 0x000fe2000175e4ff */
[----:B------:R-:W-:-:S04]  /*110e0*/  IMAD.WIDE.U32 R34, P4, R6, R49, R32 ;  /* 0x0000003106227225 */ /* 0x000fc80007880020 */
[----:B------:R-:W-:-:S04]  /*110f0*/  IMAD.WIDE.U32 R32, R6, R48, RZ ;  /* 0x0000003006207225 */ /* 0x000fc800078e00ff */
[----:B------:R-:W-:Y:S01]  /*11100*/  IMAD.X R19, RZ, RZ, RZ, P4 ;  /* 0x000000ffff137224 */ /* 0x000fe200020e06ff */
[----:B------:R-:W-:Y:S01]  /*11110*/  IADD3 R0, P6, PT, R33, R34, RZ ;  /* 0x0000002221007210 */ /* 0x000fe20007fde0ff */
[----:B0-----:R-:W-:Y:S01]  /*11120*/  IMAD.WIDE.U32 R30, P3, R8, R17, R30 ;  /* 0x00000011081e7225 */ /* 0x001fe2000786001e */
[----:B------:R-:W-:-:S03]  /*11130*/  IADD3 RZ, P5, PT, R18, R32, RZ ;  /* 0x0000002012ff7210 */ /* 0x000fc60007fbe0ff */
[----:B------:R-:W-:Y:S01]  /*11140*/  IMAD.MOV.U32 R18, RZ, RZ, R35 ;  /* 0x000000ffff127224 */ /* 0x000fe200078e0023 */
[----:B------:R-:W-:Y:S01]  /*11150*/  IADD3.X RZ, P5, PT, R25, R0, RZ, P5, !PT ;  /* 0x0000000019ff7210 */ /* 0x000fe20002fbe4ff */
[----:B------:R-:W-:Y:S01]  /*11160*/  IMAD.X R29, RZ, RZ, RZ, P3 ;  /* 0x000000ffff1d7224 */ /* 0x000fe200018e06ff */
[----:B------:R-:W-:Y:S01]  /*11170*/  IADD3 R12, P4, P3, R28, R27, R26 ;  /* 0x0000001b1c0c7210 */ /* 0x000fe20007b9e01a */
[----:B------:R-:W-:Y:S01]  /*11180*/  IMAD.WIDE.U32.X R32, R23, R49, R18, P6 ;  /* 0x0000003117207225 */ /* 0x000fe200030e0412 */
[----:B------:R-:W-:Y:S01]  /*11190*/  IADD3.X R0, PT, PT, RZ, RZ, RZ, P0, P1 ;  /* 0x000000ffff007210 */ /* 0x000fe200007e24ff */
[----:B------:R-:W0:Y:S02]  /*111a0*/  LDC.64 R18, c[0x3][0x18] ;  /* 0x00c00600ff127b82 */ /* 0x000e240000000a00 */
[----:B------:R-:W-:Y:S01]  /*111b0*/  IMAD.WIDE.U32 R26, R8, R44, RZ ;  /* 0x0000002c081a7225 */ /* 0x000fe200078e00ff */
[----:B------:R-:W-:-:S03]  /*111c0*/  IADD3.X R45, P5, PT, RZ, R32, RZ, P5, !PT ;  /* 0x00000020ff2d7210 */ /* 0x000fc60002fbe4ff */
[----:B------:R-:W-:Y:S01]  /*111d0*/  IMAD.WIDE.U32 R34, R23, R46, RZ ;  /* 0x0000002e17227225 */ /* 0x000fe200078e00ff */
[----:B------:R-:W-:Y:S02]  /*111e0*/  IADD3 R32, P1, PT, R21, R26, RZ ;  /* 0x0000001a15207210 */ /* 0x000fe40007f3e0ff */
[----:B------:R-:W-:Y:S01]  /*111f0*/  IADD3 R21, P0, PT, R27, R30, RZ ;  /* 0x0000001e1b157210 */ /* 0x000fe20007f1e0ff */
[----:B------:R-:W-:Y:S02]  /*11200*/  IMAD.MOV.U32 R28, RZ, RZ, R31 ;  /* 0x000000ffff1c7224 */ /* 0x000fe400078e001f */
[----:B------:R-:W-:Y:S02]  /*11210*/  IMAD.X R53, RZ, RZ, R33, P5 ;  /* 0x000000ffff357224 */ /* 0x000fe400028e0621 */
[----:B------:R-:W-:-:S04]  /*11220*/  IMAD.WIDE.U32 R34, P5, R6, R47, R34 ;  /* 0x0000002f06227225 */ /* 0x000fc800078a0022 */
[----:B------:R-:W-:-:S04]  /*11230*/  IMAD.WIDE.U32 R30, R6, R46, RZ ;  /* 0x0000002e061e7225 */ /* 0x000fc800078e00ff */
[----:B------:R-:W-:Y:S01]  /*11240*/  IMAD.WIDE.U32.X R26, R13, R17, R28, P0 ;  /* 0x000000110d1a7225 */ /* 0x000fe200000e041c */
[----:B------:R-:W-:Y:S02]  /*11250*/  IADD3 R45, P0, PT, R45, R32, RZ ;  /* 0x000000202d2d7210 */ /* 0x000fe40007f1e0ff */
[----:B------:R-:W-:Y:S01]  /*11260*/  IADD3.X R28, P1, PT, R36, R21, RZ, P1, !PT ;  /* 0x00000015241c7210 */ /* 0x000fe20000f3e4ff */
[----:B------:R-:W-:Y:S01]  /*11270*/  IMAD.X R29, RZ, RZ, RZ, P5 ;  /* 0x000000ffff1d7224 */ /* 0x000fe200028e06ff */
[----:B------:R-:W-:Y:S01]  /*11280*/  IADD3 R34, P5, PT, R31, R34, RZ ;  /* 0x000000221f227210 */ /* 0x000fe20007fbe0ff */
[----:B------:R-:W-:Y:S01]  /*11290*/  IMAD.WIDE.U32 R32, R23, R44, RZ ;  /* 0x0000002c17207225 */ /* 0x000fe200078e00ff */
[----:B------:R-:W-:Y:S02]  /*112a0*/  IADD3.X R53, P0, PT, R53, R28, RZ, P0, !PT ;  /* 0x0000001c35357210 */ /* 0x000fe4000071e4ff */
[----:B------:R-:W-:Y:S01]  /*112b0*/  IADD3.X R38, P1, P2, R26, RZ, RZ, P1, P2 ;  /* 0x000000ff1a267210 */ /* 0x000fe20000a244ff */
[----:B------:R-:W-:Y:S01]  /*112c0*/  IMAD.MOV.U32 R28, RZ, RZ, R35 ;  /* 0x000000ffff1c7224 */ /* 0x000fe200078e0023 */
[----:B------:R-:W-:Y:S01]  /*112d0*/  IADD3 R45, P6, PT, R45, R30, RZ ;  /* 0x0000001e2d2d7210 */ /* 0x000fe20007fde0ff */
[----:B------:R-:W-:Y:S01]  /*112e0*/  IMAD.MOV.U32 R25, RZ, RZ, RZ ;  /* 0x000000ffff197224 */ /* 0x000fe200078e00ff */
[----:B------:R-:W-:Y:S01]  /*112f0*/  IADD3.X R55, PT, PT, R27, RZ, RZ, P1, P2 ;  /* 0x000000ff1b377210 */ /* 0x000fe20000fe44ff */
[----:B------:R-:W-:Y:S01]  /*11300*/  IMAD.WIDE.U32.X R30, R23, R47, R28, P5 ;  /* 0x0000002f171e7225 */ /* 0x000fe200028e041c */
[----:B------:R-:W-:-:S03]  /*11310*/  IADD3.X R53, P1, PT, R53, R34, RZ, P6, !PT ;  /* 0x0000002235357210 */ /* 0x000fc6000373e4ff */
[----:B------:R-:W-:Y:S01]  /*11320*/  IMAD.WIDE.U32 R32, P2, R6, R17, R32 ;  /* 0x0000001106207225 */ /* 0x000fe20007840020 */
[----:B------:R-:W-:-:S03]  /*11330*/  IADD3.X R42, P0, P1, R30, RZ, RZ, P1, P0 ;  /* 0x000000ff1e2a7210 */ /* 0x000fc600009004ff */
[----:B------:R-:W-:Y:S01]  /*11340*/  IMAD.WIDE.U32 R28, R6, R44, RZ ;  /* 0x0000002c061c7225 */ /* 0x000fe200078e00ff */
[----:B------:R-:W-:-:S03]  /*11350*/  IADD3.X R43, PT, PT, R31, RZ, RZ, P0, P1 ;  /* 0x000000ff1f2b7210 */ /* 0x000fc600007e24ff */
[----:B------:R-:W-:Y:S01]  /*11360*/  IMAD.WIDE.U32 R24, R14, R65, R24 ;  /* 0x000000410e187225 */ /* 0x000fe200078e0018 */
[----:B------:R-:W-:-:S03]  /*11370*/  IADD3 R59, P0, PT, R29, R32, RZ ;  /* 0x000000201d3b7210 */ /* 0x000fc60007f1e0ff */
[----:B0-----:R-:W-:Y:S01]  /*11380*/  IMAD.WIDE.U32 R26, R13, R18, RZ ;  /* 0x000000120d1a7225 */ /* 0x001fe200078e00ff */
[----:B------:R-:W-:-:S03]  /*11390*/  IADD3 R14, P5, P6, R37, R24, R41 ;  /* 0x00000018250e7210 */ /* 0x000fc60007ebe029 */
[-C--:B------:R-:W-:Y:S02]  /*113a0*/  IMAD R32, R53, R50.reuse, RZ ;  /* 0x0000003235207224 */ /* 0x080fe400078e02ff */
[----:B------:R-:W-:Y:S02]  /*113b0*/  IMAD.IADD R4, R4, 0x1, R25 ;  /* 0x0000000104047824 */ /* 0x000fe400078e0219 */
[----:B------:R-:W-:-:S03]  /*113c0*/  IMAD.WIDE.U32 R24, R45, R50, RZ ;  /* 0x000000322d187225 */ /* 0x000fc600078e00ff */
[----:B------:R-:W-:Y:S01]  /*113d0*/  IADD3.X R29, PT, PT, RZ, R4, RZ, P5, P6 ;  /* 0x00000004ff1d7210 */ /* 0x000fe20002fec4ff */
[----:B------:R-:W-:Y:S02]  /*113e0*/  IMAD R39, R45, R51, R32 ;  /* 0x000000332d277224 */ /* 0x000fe400078e0220 */
[----:B------:R-:W-:-:S04]  /*113f0*/  IMAD.WIDE.U32 R26, P1, R8, R19, R26 ;  /* 0x00000013081a7225 */ /* 0x000fc8000782001a */
[----:B------:R-:W-:-:S04]  /*11400*/  IMAD.WIDE.U32 R30, R8, R18, RZ ;  /* 0x00000012081e7225 */ /* 0x000fc800078e00ff */
[----:B------:R-:W-:Y:S01]  /*11410*/  IMAD.WIDE.U32 R36, R23, R18, RZ ;  /* 0x0000001217247225 */ /* 0x000fe200078e00ff */
[----:B------:R-:W-:-:S03]  /*11420*/  IADD3 R57, P5, PT, R31, R26, RZ ;  /* 0x0000001a1f397210 */ /* 0x000fc60007fbe0ff */
[----:B------:R-:W-:Y:S02]  /*11430*/  IMAD.IADD R8, R25, 0x1, R39 ;  /* 0x0000000119087824 */ /* 0x000fe400078e0227 */
[----:B------:R-:W-:Y:S01]  /*11440*/  IMAD.X R35, RZ, RZ, RZ, P2 ;  /* 0x000000ffff237224 */ /* 0x000fe200010e06ff */
[----:B------:R-:W-:Y:S01]  /*11450*/  IADD3 R21, P2, PT, R10, R54, RZ ;  /* 0x000000360a157210 */ /* 0x000fe20007f5e0ff */
[----:B------:R-:W-:Y:S02]  /*11460*/  IMAD.MOV.U32 R32, RZ, RZ, R27 ;  /* 0x000000ffff207224 */ /* 0x000fe400078e001b */
[----:B------:R-:W-:-:S04]  /*11470*/  IMAD.WIDE.U32 R36, P6, R6, R19, R36 ;  /* 0x0000001306247225 */ /* 0x000fc800078c0024 */
[----:B------:R-:W-:-:S04]  /*11480*/  IMAD.WIDE.U32 R26, R6, R18, RZ ;  /* 0x00000012061a7225 */ /* 0x000fc800078e00ff */
[----:B------:R-:W-:-:S04]  /*11490*/  IMAD.WIDE.U32 R40, R8, R48, RZ ;  /* 0x0000003008287225 */ /* 0x000fc800078e00ff */
[----:B------:R-:W-:Y:S02]  /*114a0*/  IMAD.MOV.U32 R34, RZ, RZ, R33 ;  /* 0x000000ffff227224 */ /* 0x000fe400078e0021 */
[----:B------:R-:W-:Y:S01]  /*114b0*/  IMAD.X R33, RZ, RZ, RZ, P1 ;  /* 0x000000ffff217224 */ /* 0x000fe200008e06ff */
[----:B------:R-:W-:Y:S01]  /*114c0*/  IADD3 R25, P1, PT, R38, R21, RZ ;  /* 0x0000001526197210 */ /* 0x000fe20007f3e0ff */
        /* <DEDUP_REMOVED lines=8> */
[----:B------:R-:W-:Y:S01]  /*11550*/  IMAD.WIDE.U32.X R30, R23, R17, R34, P0 ;  /* 0x00000011171e7225 */ /* 0x000fe200000e0422 */
[----:B------:R-:W-:-:S03]  /*11560*/  IADD3 R6, P0, PT, R37, R40, RZ ;  /* 0x0000002825067210 */ /* 0x000fc60007f1e0ff */
[----:B------:R-:W-:Y:S01]  /*11570*/  IMAD.WIDE.U32.X R12, R23, R19, R38, P2 ;  /* 0x00000013170c7225 */ /* 0x000fe200010e0426 */
[----:B------:R-:W-:Y:S02]  /*11580*/  IADD3.X R38, P2, PT, R55, R4, RZ, P1, !PT ;  /* 0x0000000437267210 */ /* 0x000fe40000f5e4ff */
[----:B------:R-:W-:Y:S01]  /*11590*/  IADD3 R23, P1, PT, R42, R25, RZ ;  /* 0x000000192a177210 */ /* 0x000fe20007f3e0ff */
[----:B------:R-:W-:Y:S01]  /*115a0*/  IMAD.X R35, RZ, RZ, RZ, P6 ;  /* 0x000000ffff237224 */ /* 0x000fe200030e06ff */
[----:B------:R-:W-:Y:S01]  /*115b0*/  IADD3 RZ, P6, PT, R45, R36, RZ ;  /* 0x000000242dff7210 */ /* 0x000fe20007fde0ff */
[----:B------:R-:W-:Y:S01]  /*115c0*/  IMAD.MOV.U32 R34, RZ, RZ, R41 ;  /* 0x000000ffff227224 */ /* 0x000fe200078e0029 */
[----:B------:R-:W-:Y:S02]  /*115d0*/  IADD3.X R38, P5, PT, R38, R57, RZ, P5, !PT ;  /* 0x0000003926267210 */ /* 0x000fe40002fbe4ff */
[----:B------:R-:W-:Y:S01]  /*115e0*/  IADD3.X RZ, P6, PT, R53, R6, RZ, P6, !PT ;  /* 0x0000000635ff7210 */ /* 0x000fe200037de4ff */
[----:B------:R-:W-:Y:S01]  /*115f0*/  IMAD.WIDE.U32.X R34, R8, R49, R34, P0 ;  /* 0x0000003108227225 */ /* 0x000fe200000e0422 */
[----:B------:R-:W-:-:S02]  /*11600*/  IADD3 R36, P0, PT, R23, R28, RZ ;  /* 0x0000001c17247210 */ /* 0x000fc40007f1e0ff */
[----:B------:R-:W-:Y:S02]  /*11610*/  IADD3.X R38, P1, PT, R43, R38, RZ, P1, !PT ;  /* 0x000000262b267210 */ /* 0x000fe40000f3e4ff */
[----:B------:R-:W-:Y:S02]  /*11620*/  IADD3.X R27, P2, P5, R32, RZ, RZ, P5, P2 ;  /* 0x000000ff201b7210 */ /* 0x000fe40002d444ff */
[----:B------:R-:W-:Y:S02]  /*11630*/  IADD3.X R23, P6, PT, RZ, R34, RZ, P6, !PT ;  /* 0x00000022ff177210 */ /* 0x000fe400037de4ff */
[----:B------:R-:W-:Y:S02]  /*11640*/  IADD3.X R38, P0, PT, R38, R59, RZ, P0, !PT ;  /* 0x0000003b26267210 */ /* 0x000fe4000071e4ff */
[----:B------:R-:W-:Y:S01]  /*11650*/  IADD3.X R40, PT, PT, R33, RZ, RZ, P2, P5 ;  /* 0x000000ff21287210 */ /* 0x000fe200017ea4ff */
[----:B------:R-:W-:Y:S01]  /*11660*/  IMAD.WIDE.U32 R32, R8, R46, RZ ;  /* 0x0000002e08207225 */ /* 0x000fe200078e00ff */
[----:B------:R-:W-:-:S02]  /*11670*/  IADD3 R3, P2, P5, R16, R3, R7 ;  /* 0x0000000310037210 */ /* 0x000fc40007d5e007 */
[----:B------:R-:W-:Y:S01]  /*11680*/  IADD3.X R25, P0, P1, R30, RZ, RZ, P0, P1 ;  /* 0x000000ff1e197210 */ /* 0x000fe200001024ff */
[----:B------:R-:W-:Y:S01]  /*11690*/  IMAD.X R37, RZ, RZ, R35, P6 ;  /* 0x000000ffff257224 */ /* 0x000fe200030e0623 */
[----:B------:R-:W-:Y:S01]  /*116a0*/  IADD3 R34, P6, PT, R27, R14, RZ ;  /* 0x0000000e1b227210 */ /* 0x000fe20007fde0ff */
[C---:B------:R-:W-:Y:S01]  /*116b0*/  IMAD.WIDE.U32 R6, R24.reuse, R46, RZ ;  /* 0x0000002e18067225 */ /* 0x040fe200078e00ff */
[----:B------:R-:W-:Y:S02]  /*116c0*/  IADD3.X R5, PT, PT, RZ, R5, RZ, P2, P5 ;  /* 0x00000005ff057210 */ /* 0x000fe400017ea4ff */
[----:B------:R-:W-:Y:S01]  /*116d0*/  IADD3.X R28, PT, PT, R31, RZ, RZ, P0, P1 ;  /* 0x000000ff1f1c7210 */ /* 0x000fe200007e24ff */
[----:B------:R-:W-:Y:S01]  /*116e0*/  IMAD.WIDE.U32 R32, P5, R24, R47, R32 ;  /* 0x0000002f18207225 */ /* 0x000fe200078a0020 */
[----:B------:R-:W-:Y:S02]  /*116f0*/  IADD3 R25, P0, PT, R25, R34, RZ ;  /* 0x0000002219197210 */ /* 0x000fe40007f1e0ff */
[----:B------:R-:W-:Y:S01]  /*11700*/  IADD3 R35, P1, PT, R23, R36, RZ ;  /* 0x0000002417237210 */ /* 0x000fe20007f3e0ff */
[----:B------:R-:W-:Y:S01]  /*11710*/  IMAD.X R39, R40, 0x1, R29, P6 ;  /* 0x0000000128277824 */ /* 0x000fe200030e061d */
[----:B------:R-:W-:Y:S01]  /*11720*/  IADD3 R23, P2, PT, R25, R26, RZ ;  /* 0x0000001a19177210 */ /* 0x000fe20007f5e0ff */
[----:B------:R-:W-:Y:S01]  /*11730*/  IMAD.X R27, RZ, RZ, RZ, P5 ;  /* 0x000000ffff1b7224 */ /* 0x000fe200028e06ff */
[----:B------:R-:W-:Y:S01]  /*11740*/  IADD3 R16, P6, PT, R7, R32, RZ ;  /* 0x0000002007107210 */ /* 0x000fe20007fde0ff */
[----:B------:R-:W-:Y:S01]  /*11750*/  IMAD.WIDE.U32 R30, R8, R44, RZ ;  /* 0x0000002c081e7225 */ /* 0x000fe200078e00ff */
[----:B------:R-:W-:-:S02]  /*11760*/  IADD3.X R28, P0, PT, R28, R39, RZ, P0, !PT ;  /* 0x000000271c1c7210 */ /* 0x000fc4000071e4ff */
[----:B------:R-:W-:Y:S01]  /*11770*/  IADD3 R35, P5, PT, R35, R6, RZ ;  /* 0x0000000623237210 */ /* 0x000fe20007fbe0ff */
[----:B------:R-:W-:Y:S01]  /*11780*/  IMAD.MOV.U32 R26, RZ, RZ, R33 ;  /* 0x000000ffff1a7224 */ /* 0x000fe200078e0021 */
[----:B------:R-:W-:Y:S02]  /*11790*/  IADD3.X R37, P1, PT, R37, R38, RZ, P1, !PT ;  /* 0x0000002625257210 */ /* 0x000fe40000f3e4ff */
[----:B------:R-:W-:Y:S01]  /*117a0*/  IADD3.X R28, P2, PT, R28, R61, RZ, P2, !PT ;  /* 0x0000003d1c1c7210 */ /* 0x000fe2000175e4ff */
[----:B------:R-:W-:Y:S01]  /*117b0*/  IMAD.WIDE.U32.X R6, R8, R47, R26, P6 ;  /* 0x0000002f08067225 */ /* 0x000fe200030e041a */
[----:B------:R-:W-:Y:S02]  /*117c0*/  IADD3.X R37, P5, PT, R37, R16, RZ, P5, !PT ;  /* 0x0000001025257210 */ /* 0x000fe40002fbe4ff */
[----:B------:R-:W-:Y:S01]  /*117d0*/  IADD3.X R16, P2, P0, R12, RZ, RZ, P2, P0 ;  /* 0x000000ff0c107210 */ /* 0x000fe200010404ff */
[----:B------:R-:W-:Y:S01]  /*117e0*/  IMAD.WIDE.U32 R30, P6, R24, R17, R30 ;  /* 0x00000011181e7225 */ /* 0x000fe200078c001e */
[----:B------:R-:W-:-:S02]  /*117f0*/  IADD3.X R6, P5, P1, R6, RZ, RZ, P5, P1 ;  /* 0x000000ff06067210 */ /* 0x000fc400029a24ff */
[----:B------:R-:W-:Y:S01]  /*11800*/  IADD3.X R36, PT, PT, R13, RZ, RZ, P2, P0 ;  /* 0x000000ff0d247210 */ /* 0x000fe200017e04ff */
[----:B------:R-:W-:Y:S01]  /*11810*/  IMAD.X R33, RZ, RZ, RZ, P6 ;  /* 0x000000ffff217224 */ /* 0x000fe200030e06ff */
[----:B------:R-:W-:Y:S01]  /*11820*/  ISETP.GE.U32.AND P6, PT, R34, R14, PT ;  /* 0x0000000e2200720c */ /* 0x000fe20003fc6070 */
[----:B------:R-:W-:Y:S01]  /*11830*/  IMAD.WIDE.U32 R26, R24, R44, RZ ;  /* 0x0000002c181a7225 */ /* 0x000fe200078e00ff */
[----:B------:R-:W-:Y:S02]  /*11840*/  IADD3 R13, P0, PT, R6, R23, RZ ;  /* 0x00000017060d7210 */ /* 0x000fe40007f1e0ff */
[----:B------:R-:W-:Y:S01]  /*11850*/  IADD3.X R23, PT, PT, R7, RZ, RZ, P5, P1 ;  /* 0x000000ff07177210 */ /* 0x000fe20002fe24ff */
[----:B------:R-:W-:Y:S01]  /*11860*/  IMAD R14, R37, R50, RZ ;  /* 0x00000032250e7224 */ /* 0x000fe200078e02ff */
[----:B------:R-:W-:Y:S01]  /*11870*/  ISETP.GE.U32.AND.EX P6, PT, R39, R29, PT, P6 ;  /* 0x0000001d2700720c */ /* 0x000fe20003fc6160 */
[----:B------:R-:W-:Y:S01]  /*11880*/  IMAD.WIDE.U32 R6, R8, R18, RZ ;  /* 0x0000001208067225 */ /* 0x000fe200078e00ff */
[----:B------:R-:W-:-:S02]  /*11890*/  IADD3 R34, P5, PT, R13, R26, RZ ;  /* 0x0000001a0d227210 */ /* 0x000fc40007fbe0ff */
[----:B------:R-:W-:Y:S01]  /*118a0*/  IADD3 R30, P2, PT, R27, R30, RZ ;  /* 0x0000001e1b1e7210 */ /* 0x000fe20007f5e0ff */
[C---:B------:R-:W-:Y:S01]  /*118b0*/  IMAD R13, R35.reuse, R51, R14 ;  /* 0x00000033230d7224 */ /* 0x040fe200078e020e */
[----:B------:R-:W-:Y:S01]  /*118c0*/  SEL R12, RZ, 0x1, P6 ;  /* 0x00000001ff0c7807 */ /* 0x000fe20003000000 */
[----:B------:R-:W-:Y:S01]  /*118d0*/  IMAD.WIDE.U32 R50, R35, R50, RZ ;  /* 0x0000003223327225 */ /* 0x000fe200078e00ff */
[----:B------:R-:W-:Y:S02]  /*118e0*/  IADD3.X R23, P1, PT, R23, R28, RZ, P0, !PT ;  /* 0x0000001c17177210 */ /* 0x000fe4000073e4ff */
[----:B------:R-:W-:Y:S01]  /*118f0*/  IADD3 R39, P0, PT, R12, R3, RZ ;  /* 0x000000030c277210 */ /* 0x000fe20007f1e0ff */
[----:B------:R-:W-:Y:S01]  /*11900*/  IMAD.MOV.U32 R32, RZ, RZ, R31 ;  /* 0x000000ffff207224 */ /* 0x000fe200078e001f */
[----:B------:R-:W-:Y:S01]  /*11910*/  IADD3.X R23, P5, PT, R23, R30, RZ, P5, !PT ;  /* 0x0000001e17177210 */ /* 0x000fe20002fbe4ff */
[----:B------:R-:W-:-:S04]  /*11920*/  IMAD.WIDE.U32 R26, P6, R24, R19, R6 ;  /* 0x00000013181a7225 */ /* 0x000fc800078c0006 */
[----:B------:R-:W-:Y:S02]  /*11930*/  IMAD.IADD R6, R51, 0x1, R13 ;  /* 0x0000000133067824 */ /* 0x000fe400078e020d */
[----:B------:R-:W-:-:S04]  /*11940*/  IMAD.WIDE.U32.X R12, R8, R17, R32, P2 ;  /* 0x00000011080c7225 */ /* 0x000fc800010e0420 */
[----:B------:R-:W-:Y:S01]  /*11950*/  IMAD.WIDE.U32 R24, R24, R18, RZ ;  /* 0x0000001218187225 */ /* 0x000fe200078e00ff */
[----:B------:R-:W-:-:S03]  /*11960*/  IADD3.X R7, P1, P5, R12, RZ, RZ, P5, P1 ;  /* 0x000000ff0c077210 */ /* 0x000fc60002d224ff */
[----:B------:R-:W-:-:S04]  /*11970*/  IMAD.WIDE.U32 R30, R6, R48, RZ ;  /* 0x00000030061e7225 */ /* 0x000fc800078e00ff */
[----:B------:R-:W-:Y:S01]  /*11980*/  IMAD.X R29, RZ, RZ, RZ, P6 ;  /* 0x000000ffff1d7224 */ /* 0x000fe200030e06ff */
[----:B------:R-:W-:Y:S01]  /*11990*/  IADD3 R32, P6, PT, R16, R39, RZ ;  /* 0x0000002710207210 */ /* 0x000fe20007fde0ff */
[----:B------:R-:W-:Y:S01]  /*119a0*/  IMAD.X R33, RZ, RZ, R5, P0 ;  /* 0x000000ffff217224 */ /* 0x000fe200000e0605 */
[----:B------:R-:W-:Y:S01]  /*119b0*/  ISETP.GE.U32.AND P0, PT, R21, R10, PT ;  /* 0x0000000a1500720c */ /* 0x000fe20003f06070 */
[----:B------:R-:W-:Y:S01]  /*119c0*/  IMAD.MOV.U32 R28, RZ, RZ, R27 ;  /* 0x000000ffff1c7224 */ /* 0x000fe200078e001b */
[----:B------:R-:W-:Y:S01]  /*119d0*/  IADD3 R10, P2, PT, R25, R26, RZ ;  /* 0x0000001a190a7210 */ /* 0x000fe20007f5e0ff */
[C---:B------:R-:W-:Y:S01]  /*119e0*/  IMAD.WIDE.U32 R26, R50.reuse, R48, RZ ;  /* 0x00000030321a7225 */ /* 0x040fe200078e00ff */
[----:B------:R-:W-:Y:S02]  /*119f0*/  IADD3.X R21, PT, PT, R13, RZ, RZ, P1, P5 ;  /* 0x000000ff0d157210 */ /* 0x000fe40000fea4ff */
[----:B------:R-:W-:Y:S01]  /*11a00*/  IADD3 R7, P1, PT, R7, R32, RZ ;  /* 0x0000002007077210 */ /* 0x000fe20007f3e0ff */
[----:B------:R-:W-:Y:S01]  /*11a10*/  IMAD.WIDE.U32 R30, P5, R50, R49, R30 ;  /* 0x00000031321e7225 */ /* 0x000fe200078a001e */
[----:B------:R-:W-:-:S03]  /*11a20*/  ISETP.GE.U32.AND.EX P0, PT, R4, R15, PT, P0 ;  /* 0x0000000f0400720c */ /* 0x000fc60003f06100 */
[----:B------:R-:W-:Y:S02]  /*11a30*/  IMAD.X R36, R36, 0x1, R33, P6 ;  /* 0x0000000124247824 */ /* 0x000fe400030e0621 */
[----:B------:R-:W-:Y:S01]  /*11a40*/  IMAD.WIDE.U32.X R12, R8, R19, R28, P2 ;  /* 0x00000013080c7225 */ /* 0x000fe200010e041c */
[----:B------:R-:W-:Y:S02]  /*11a50*/  IADD3 R8, P6, PT, R7, R24, RZ ;  /* 0x0000001807087210 */ /* 0x000fe40007fde0ff */
[----:B------:R-:W-:Y:S01]  /*11a60*/  IADD3 RZ, P2, PT, R35, R26, RZ ;  /* 0x0000001a23ff7210 */ /* 0x000fe20007f5e0ff */
[----:B------:R-:W-:Y:S01]  /*11a70*/  IMAD.X R25, RZ, RZ, RZ, P5 ;  /* 0x000000ffff197224 */ /* 0x000fe200028e06ff */
[----:B------:R-:W-:Y:S01]  /*11a80*/  IADD3 R14, P5, PT, R27, R30, RZ ;  /* 0x0000001e1b0e7210 */ /* 0x000fe20007fbe0ff */
        /* <DEDUP_REMOVED lines=23> */
[----:B------:R-:W-:-:S02]  /*11c00*/  IADD3.X R7, P1, P2, R12, RZ, RZ, P2, P1 ;  /* 0x000000ff0c077210 */ /* 0x000fc400012224ff */
[----:B------:R-:W-:Y:S02]  /*11c10*/  IADD3.X R14, PT, PT, RZ, RZ, RZ, P4, P3 ;  /* 0x000000ffff0e7210 */ /* 0x000fe400027e64ff */
[----:B------:R-:W-:Y:S02]  /*11c20*/  SEL R3, RZ, 0x1, P0 ;  /* 0x00000001ff037807 */ /* 0x000fe40000000000 */
        /* <DEDUP_REMOVED lines=8> */
[----:B------:R-:W-:Y:S02]  /*11cb0*/  IADD3.X R24, PT, PT, RZ, R11, RZ, P4, P3 ;  /* 0x0000000bff187210 */ /* 0x000fe400027e64ff */
[----:B------:R-:W-:Y:S01]  /*11cc0*/  IADD3 R7, P1, PT, R7, R8, RZ ;  /* 0x0000000807077210 */ /* 0x000fe20007f3e0ff */
[----:B------:R-:W-:Y:S01]  /*11cd0*/  IMAD.WIDE.U32 R8, R6, R18, RZ ;  /* 0x0000001206087225 */ /* 0x000fe200078e00ff */
[----:B------:R-:W-:Y:S02]  /*11ce0*/  IADD3 R14, P3, PT, R14, R15, RZ ;  /* 0x0000000f0e0e7210 */ /* 0x000fe40007f7e0ff */
[----:B------:R-:W-:Y:S02]  /*11cf0*/  SEL R11, RZ, 0x1, P0 ;  /* 0x00000001ff0b7807 */ /* 0x000fe40000000000 */
[----:B------:R-:W-:Y:S01]  /*11d00*/  IADD3 R13, P4, PT, R3, R4, RZ ;  /* 0x00000004030d7210 */ /* 0x000fe20007f9e0ff */
[----:B------:R-:W-:Y:S01]  /*11d10*/  IMAD.X R3, RZ, RZ, RZ, P5 ;  /* 0x000000ffff037224 */ /* 0x000fe200028e06ff */
[----:B------:R-:W-:Y:S01]  /*11d20*/  IADD3 R23, P0, PT, R7, R2, RZ ;  /* 0x0000000207177210 */ /* 0x000fe20007f1e0ff */
[----:B------:R-:W-:Y:S01]  /*11d30*/  IMAD.X R7, RZ, RZ, R24, P3 ;  /* 0x000000ffff077224 */ /* 0x000fe200018e0618 */
[----:B------:R-:W-:Y:S01]  /*11d40*/  IADD3 R11, P5, PT, R11, R14, RZ ;  /* 0x0000000e0b0b7210 */ /* 0x000fe20007fbe0ff */
[----:B------:R-:W-:Y:S01]  /*11d50*/  IMAD.MOV.U32 R2, RZ, RZ, R5 ;  /* 0x000000ffff027224 */ /* 0x000fe200078e0005 */
[----:B------:R-:W-:-:S02]  /*11d60*/  IADD3.X R0, P1, PT, R0, R21, RZ, P1, !PT ;  /* 0x0000001500007210 */ /* 0x000fc40000f3e4ff */
[----:B------:R-:W-:Y:S01]  /*11d70*/  ISETP.GE.U32.AND P3, PT, R14, R15, PT ;  /* 0x0000000f0e00720c */ /* 0x000fe20003f66070 */
[----:B------:R-:W-:Y:S01]  /*11d80*/  IMAD.X R12, RZ, RZ, R7, P5 ;  /* 0x000000ffff0c7224 */ /* 0x000fe200028e0607 */
[----:B------:R-:W-:Y:S01]  /*11d90*/  ISETP.GE.U32.AND P5, PT, R11, R14, PT ;  /* 0x0000000e0b00720c */ /* 0x000fe20003fa6070 */
[----:B------:R-:W-:Y:S01]  /*11da0*/  IMAD.WIDE.U32.X R2, R6, R17, R2, P4 ;  /* 0x0000001106027225 */ /* 0x000fe200020e0402 */
[----:B------:R-:W-:Y:S02]  /*11db0*/  IADD3.X R28, P0, PT, R0, R13, RZ, P0, !PT ;  /* 0x0000000d001c7210 */ /* 0x000fe4000071e4ff */
[----:B------:R-:W-:Y:S01]  /*11dc0*/  ISETP.GE.U32.AND.EX P3, PT, R7, R24, PT, P3 ;  /* 0x000000180700720c */ /* 0x000fe20003f66130 */
[----:B------:R-:W-:Y:S01]  /*11dd0*/  IMAD.WIDE.U32 R8, P4, R50, R19, R8 ;  /* 0x0000001332087225 */ /* 0x000fe20007880008 */
[----:B------:R-:W-:Y:S02]  /*11de0*/  ISETP.GE.U32.AND.EX P5, PT, R12, R7, PT, P5 ;  /* 0x000000070c00720c */ /* 0x000fe40003fa6150 */
[----:B------:R-:W-:Y:S01]  /*11df0*/  IADD3.X R0, P1, P0, R2, RZ, RZ, P0, P1 ;  /* 0x000000ff02007210 */ /* 0x000fe200000224ff */
        /* <DEDUP_REMOVED lines=50> */
.L_x_295:
        /* <DEDUP_REMOVED lines=21> */
.L_x_296:
        /* <DEDUP_REMOVED lines=27> */
[----:B------:R-:W-:Y:S02]  /*12420*/  SHF.L.U64.HI R2, R8, 0x1, R9 ;  /* 0x0000000108027819 */ /* 0x000fe40000010209 */
[----:B------:R-:W-:-:S03]  /*12430*/  @P1 SEL R0, R3, R0, P0 ;  /* 0x0000000003001207 */ /* 0x000fc60000000000 */
[----:B------:R-:W-:Y:S01]  /*12440*/  IMAD.MOV.U32 R30, RZ, RZ, R2 ;  /* 0x000000ffff1e7224 */ /* 0x000fe200078e0002 */
        /* <DEDUP_REMOVED lines=12> */
[----:B------:R-:W-:-:S03]  /*12510*/  IMAD.MOV.U32 R20, RZ, RZ, RZ ;  /* 0x000000ffff147224 */ /* 0x000fc600078e00ff */
        /* <DEDUP_REMOVED lines=16> */
.L_x_297:
[----:B------:R-:W-:Y:S01]  /*12620*/  ISETP.GE.U32.AND P0, PT, R24, R48, PT ;  /* 0x000000301800720c */ /* 0x000fe20003f06070 */
[----:B------:R-:W-:-:S03]  /*12630*/  IMAD.MOV.U32 R20, RZ, RZ, RZ ;  /* 0x000000ffff147224 */ /* 0x000fc600078e00ff */
        /* <DEDUP_REMOVED lines=21> */
.L_x_294:
        /* <DEDUP_REMOVED lines=30> */
[----:B------:R-:W-:-:S04]  /*12970*/  IADD3 R15, P0, P1, R0, R11, R3 ;  /* 0x0000000b000f7210 */ /* 0x000fc8000791e003 */
[----:B------:R-:W-:Y:S02]  /*12980*/  IADD3.X R37, PT, PT, R2, R13, RZ, P0, P1 ;  /* 0x0000000d02257210 */ /* 0x000fe400007e24ff */
[CC--:B------:R-:W-:Y:S02]  /*12990*/  ISETP.NE.U32.AND P0, PT, R15.reuse, R11.reuse, PT ;  /* 0x0000000b0f00720c */ /* 0x0c0fe40003f05070 */
[----:B------:R-:W-:Y:S02]  /*129a0*/  ISETP.GE.U32.AND P1, PT, R15, R11, PT ;  /* 0x0000000b0f00720c */ /* 0x000fe40003f26070 */
[----:B------:R-:W-:Y:S02]  /*129b0*/  ISETP.NE.AND.EX P0, PT, R37, R13, PT, P0 ;  /* 0x0000000d2500720c */ /* 0x000fe40003f05300 */
[----:B------:R-:W-:Y:S02]  /*129c0*/  ISETP.GT.U32.AND P2, PT, R15, R66, PT ;  /* 0x000000420f00720c */ /* 0x000fe40003f44070 */
[----:B------:R-:W-:-:S02]  /*129d0*/  ISETP.EQ.U32.AND P0, PT, R3, 0x1, !P0 ;  /* 0x000000010300780c */ /* 0x000fc40004702070 */
        /* <DEDUP_REMOVED lines=25> */
.L_x_298:
        /* <DEDUP_REMOVED lines=21> */
.L_x_299:
        /* <DEDUP_REMOVED lines=14> */
[----:B------:R-:W-:Y:S02]  /*12da0*/  IMAD.MOV.U32 R17, RZ, RZ, RZ ;  /* 0x000000ffff117224 */ /* 0x000fe400078e00ff */
[----:B------:R-:W-:-:S04]  /*12db0*/  IMAD.WIDE.U32 R8, R15, R36, RZ ;  /* 0x000000240f087225 */ /* 0x000fc800078e00ff */
[----:B------:R-:W-:Y:S02]  /*12dc0*/  IMAD.IADD R75, R55, 0x1, R3 ;  /* 0x00000001374b7824 */ /* 0x000fe400078e0203 */
[----:B------:R-:W-:-:S03]  /*12dd0*/  IMAD.WIDE.U32 R4, R0, R0, RZ ;  /* 0x0000000000047225 */ /* 0x000fc600078e00ff */
[C-C-:B------:R-:W-:Y:S01]  /*12de0*/  SHF.L.U64.HI R59, R2.reuse, 0x1, R75.reuse ;  /* 0x00000001023b7819 */ /* 0x140fe2000001024b */
[----:B------:R-:W-:Y:S01]  /*12df0*/  IMAD.WIDE.U32 R14, R15, R54, RZ ;  /* 0x000000360f0e7225 */ /* 0x000fe200078e00ff */
[----:B------:R-:W-:Y:S02]  /*12e00*/  SHF.R.U64 R58, R2, 0x1f, R75 ;  /* 0x0000001f023a7819 */ /* 0x000fe4000000124b */
[----:B------:R-:W-:Y:S01]  /*12e10*/  LOP3.LUT R40, R4, 0xfffffffd, RZ, 0xc0, !PT ;  /* 0xfffffffd04287812 */ /* 0x000fe200078ec0ff */
[----:B------:R-:W-:Y:S01]  /*12e20*/  IMAD.WIDE.U32 R12, R37, R36, RZ ;  /* 0x00000024250c7225 */ /* 0x000fe200078e00ff */
[----:B------:R-:W-:-:S03]  /*12e30*/  LOP3.LUT R58, R58, 0xfffffffe, RZ, 0xc0, !PT ;  /* 0xfffffffe3a3a7812 */ /* 0x000fc600078ec0ff */
[----:B------:R-:W-:Y:S02]  /*12e40*/  IMAD.IADD R69, R9, 0x1, R17 ;  /* 0x0000000109457824 */ /* 0x000fe400078e0211 */
[----:B------:R-:W-:Y:S02]  /*12e50*/  IMAD.MOV.U32 R61, RZ, RZ, RZ ;  /* 0x000000ffff3d7224 */ /* 0x000fe400078e00ff */
[----:B------:R-:W-:Y:S01]  /*12e60*/  IMAD.MOV.U32 R79, RZ, RZ, RZ ;  /* 0x000000ffff4f7224 */ /* 0x000fe200078e00ff */
[----:B------:R-:W-:Y:S01]  /*12e70*/  IADD3 R69, P1, P0, R14, R69, R12 ;  /* 0x000000450e457210 */ /* 0x000fe2000783e00c */
[----:B------:R-:W-:Y:S02]  /*12e80*/  IMAD.MOV.U32 R81, RZ, RZ, RZ ;  /* 0x000000ffff517224 */ /* 0x000fe400078e00ff */
[----:B------:R-:W-:-:S04]  /*12e90*/  IMAD.WIDE.U32 R10, R54, R36, RZ ;  /* 0x00000024360a7225 */ /* 0x000fc800078e00ff */
[----:B------:R-:W-:Y:S02]  /*12ea0*/  IMAD.SHL.U32 R56, R2, 0x2, RZ ;  /* 0x0000000202387824 */ /* 0x000fe400078e00ff */
[----:B------:R-:W-:Y:S02]  /*12eb0*/  IMAD.MOV.U32 R73, RZ, RZ, RZ ;  /* 0x000000ffff497224 */ /* 0x000fe400078e00ff */
[----:B------:R-:W-:Y:S01]  /*12ec0*/  IMAD.WIDE.U32 R2, R0, R36, RZ ;  /* 0x0000002400027225 */ /* 0x000fe200078e00ff */
[----:B------:R-:W-:-:S03]  /*12ed0*/  LOP3.LUT R56, R56, 0xfffffffe, RZ, 0xc0, !PT ;  /* 0xfffffffe38387812 */ /* 0x000fc600078ec0ff */
[----:B------:R-:W-:Y:S02]  /*12ee0*/  IMAD.IADD R4, R71, 0x1, R61 ;  /* 0x0000000147047824 */ /* 0x000fe400078e023d */
[----:B------:R-:W-:Y:S02]  /*12ef0*/  IMAD.IADD R60, R17, 0x1, R15 ;  /* 0x00000001113c7824 */ /* 0x000fe400078e020f */
[----:B------:R-:W-:Y:S02]  /*12f00*/  IMAD.IADD R9, R11, 0x1, R79 ;  /* 0x000000010b097824 */ /* 0x000fe400078e024f */
[----:B------:R-:W-:Y:S02]  /*12f10*/  IMAD.IADD R16, R13, 0x1, R81 ;  /* 0x000000010d107824 */ /* 0x000fe400078e0251 */
[C---:B------:R-:W-:Y:S01]  /*12f20*/  IMAD.SHL.U32 R71, R10.reuse, 0x2, RZ ;  /* 0x000000020a477824 */ /* 0x040fe200078e00ff */
[C-C-:B------:R-:W-:Y:S01]  /*12f30*/  SHF.L.U64.HI R77, R10.reuse, 0x1, R9.reuse ;  /* 0x000000010a4d7819 */ /* 0x140fe20000010209 */
[----:B------:R-:W-:Y:S01]  /*12f40*/  IMAD.WIDE.U32 R12, R57, R36, RZ ;  /* 0x00000024390c7225 */ /* 0x000fe200078e00ff */
[----:B------:R-:W-:-:S02]  /*12f50*/  SHF.R.U64 R38, R10, 0x1f, R9 ;  /* 0x0000001f0a267819 */ /* 0x000fc40000001209 */
[----:B------:R-:W-:Y:S01]  /*12f60*/  LOP3.LUT R71, R71, 0xfffffffe, RZ, 0xc0, !PT ;  /* 0xfffffffe47477812 */ /* 0x000fe200078ec0ff */
[----:B------:R-:W-:Y:S01]  /*12f70*/  IMAD.WIDE.U32 R14, R0, R54, RZ ;  /* 0x00000036000e7225 */ /* 0x000fe200078e00ff */
[----:B------:R-:W-:Y:S02]  /*12f80*/  SHF.R.U32.HI R9, RZ, 0x1f, R9 ;  /* 0x0000001fff097819 */ /* 0x000fe40000011609 */
[----:B------:R-:W-:Y:S01]  /*12f90*/  IADD3 R71, P5, PT, R71, R18, RZ ;  /* 0x0000001247477210 */ /* 0x000fe20007fbe0ff */
[----:B------:R-:W-:Y:S01]  /*12fa0*/  IMAD.IADD R3, R3, 0x1, R73 ;  /* 0x0000000103037824 */ /* 0x000fe200078e0249 */
[----:B------:R-:W-:Y:S01]  /*12fb0*/  LOP3.LUT R38, R38, 0xfffffffe, RZ, 0xc0, !PT ;  /* 0xfffffffe26267812 */ /* 0x000fe200078ec0ff */
[----:B------:R-:W-:Y:S01]  /*12fc0*/  IMAD.IADD R5, R73, 0x1, R5 ;  /* 0x0000000149057824 */ /* 0x000fe200078e0205 */
[----:B------:R-:W-:Y:S01]  /*12fd0*/  LOP3.LUT R39, R9, 0x1, RZ, 0xc0, !PT ;  /* 0x0000000109277812 */ /* 0x000fe200078ec0ff */
[----:B------:R-:W-:Y:S01]  /*12fe0*/  IMAD.WIDE.U32 R10, R35, R0, RZ ;  /* 0x00000000230a7225 */ /* 0x000fe200078e00ff */
[----:B------:R-:W-:-:S02]  /*12ff0*/  IADD3 R3, P3, P4, R14, R3, R12 ;  /* 0x000000030e037210 */ /* 0x000fc40007c7e00c */
[----:B------:R-:W-:Y:S01]  /*13000*/  LOP3.LUT R77, R77, 0x1, RZ, 0xc0, !PT ;  /* 0x000000014d4d7812 */ /* 0x000fe200078ec0ff */
[----:B------:R-:W-:Y:S01]  /*13010*/  IMAD.MOV.U32 R17, RZ, RZ, RZ ;  /* 0x000000ffff117224 */ /* 0x000fe200078e00ff */
[----:B------:R-:W-:Y:S01]  /*13020*/  SHF.R.U32.HI R52, RZ, 0x1f, R3 ;  /* 0x0000001fff347819 */ /* 0x000fe20000011603 */
[----:B------:R-:W-:Y:S01]  /*13030*/  IMAD.WIDE.U32 R38, R54, R54, R38 ;  /* 0x0000003636267225 */ /* 0x000fe200078e0026 */
[----:B------:R-:W-:Y:S02]  /*13040*/  IADD3 R56, P6, PT, R56, R5, RZ ;  /* 0x0000000538387210 */ /* 0x000fe40007fde0ff */
[----:B------:R-:W-:Y:S01]  /*13050*/  IADD3 R9, P2, PT, R52, R6, RZ ;  /* 0x0000000634097210 */ /* 0x000fe20007f5e0ff */
[----:B------:R-:W-:Y:S01]  /*13060*/  IMAD.X R77, RZ, RZ, R77, P5 ;  /* 0x000000ffff4d7224 */ /* 0x000fe200028e064d */
[----:B------:R-:W-:Y:S01]  /*13070*/  SHF.R.U32.HI R12, RZ, 0x1f, R75 ;  /* 0x0000001fff0c7819 */ /* 0x000fe2000001164b */
[----:B------:R-:W-:Y:S01]  /*13080*/  IMAD.IADD R36, R61, 0x1, R11 ;  /* 0x000000013d247824 */ /* 0x000fe200078e020b */
[----:B------:R-:W-:Y:S01]  /*13090*/  IADD3.X R11, PT, PT, RZ, RZ, RZ, P1, P0 ;  /* 0x000000ffff0b7210 */ /* 0x000fe20000fe04ff */
[----:B------:R-:W-:Y:S01]  /*130a0*/  IMAD.WIDE.U32 R16, R37, R54, R16 ;  /* 0x0000003625107225 */ /* 0x000fe200078e0010 */
[----:B------:R-:W-:-:S02]  /*130b0*/  ISETP.GT.U32.AND P5, PT, R6, R9, PT ;  /* 0x000000090600720c */ /* 0x000fc40003fa4070 */
[----:B------:R-:W-:Y:S01]  /*130c0*/  IADD3 R18, P1, PT, R77, R38, RZ ;  /* 0x000000264d127210 */ /* 0x000fe20007f3e0ff */
[----:B------:R-:W-:Y:S01]  /*130d0*/  IMAD.X R65, RZ, RZ, R70, P2 ;  /* 0x000000ffff417224 */ /* 0x000fe200010e0646 */
[----:B------:R-:W-:Y:S01]  /*130e0*/  LOP3.LUT R14, R59, 0x1, RZ, 0xc0, !PT ;  /* 0x000000013b0e7812 */ /* 0x000fe200078ec0ff */
[----:B------:R-:W-:Y:S01]  /*130f0*/  IMAD.MOV.U32 R5, RZ, RZ, RZ ;  /* 0x000000ffff057224 */ /* 0x000fe200078e00ff */
[----:B------:R-:W-:Y:S01]  /*13100*/  LOP3.LUT R59, R12, 0x1, RZ, 0xc0, !PT ;  /* 0x000000010c3b7812 */ /* 0x000fe200078ec0ff */
[----:B------:R-:W-:Y:S01]  /*13110*/  IMAD.MOV.U32 R37, RZ, RZ, RZ ;  /* 0x000000ffff257224 */ /* 0x000fe200078e00ff */
[----:B------:R-:W-:Y:S01]  /*13120*/  ISETP.GT.U32.AND.EX P5, PT, R70, R65, PT, P5 ;  /* 0x000000414600720c */ /* 0x000fe20003fa4150 */
[----:B------:R-:W-:-:S04]  /*13130*/  IMAD.WIDE.U32 R4, R35, R54, R4 ;  /* 0x0000003623047225 */ /* 0x000fc800078e0004 */
[----:B------:R-:W-:Y:S01]  /*13140*/  IMAD.WIDE.U32 R36, R35, R57, R36 ;  /* 0x0000003923247225 */ /* 0x000fe200078e0024 */
[----:B------:R-:W-:-:S03]  /*13150*/  IADD3 R35, P2, P0, R11, R16, R60 ;  /* 0x000000100b237210 */ /* 0x000fc6000785e03c */
[----:B------:R-:W-:Y:S01]  /*13160*/  IMAD.X R39, R79, 0x1, R39, P1 ;  /* 0x000000014f277824 */ /* 0x000fe200008e0627 */
[----:B------:R-:W-:Y:S01]  /*13170*/  IADD3 R11, P1, PT, R9, R40, RZ ;  /* 0x00000028090b7210 */ /* 0x000fe20007f3e0ff */
[----:B------:R-:W-:Y:S01]  /*13180*/  IMAD.IADD R40, R81, 0x1, R17 ;  /* 0x0000000151287824 */ /* 0x000fe200078e0211 */
[----:B------:R-:W-:Y:S01]  /*13190*/  SEL R9, R6, R9, P5 ;  /* 0x0000000906097207 */ /* 0x000fe20002800000 */
[----:B------:R-:W-:-:S03]  /*131a0*/  IMAD.WIDE.U32 R16, R63, R57, RZ ;  /* 0x000000393f107225 */ /* 0x000fc600078e00ff */
[----:B------:R-:W-:Y:S01]  /*131b0*/  IADD3.X R40, PT, PT, RZ, R40, RZ, P2, P0 ;  /* 0x00000028ff287210 */ /* 0x000fe200017e04ff */
[----:B------:R-:W-:Y:S01]  /*131c0*/  IMAD.X R77, R65, 0x1, R56, P1 ;  /* 0x00000001414d7824 */ /* 0x000fe200008e0638 */
[----:B------:R-:W-:Y:S01]  /*131d0*/  ISETP.GT.U32.AND P1, PT, R9, R11, PT ;  /* 0x0000000b0900720c */ /* 0x000fe20003f24070 */
[----:B------:R-:W-:Y:S01]  /*131e0*/  IMAD.IADD R56, R61, 0x1, R5 ;  /* 0x000000013d387824 */ /* 0x000fe200078e0205 */
[----:B------:R-:W-:Y:S01]  /*131f0*/  SEL R9, R70, R65, P5 ;  /* 0x0000004146097207 */ /* 0x000fe20002800000 */
[----:B------:R-:W-:Y:S01]  /*13200*/  IMAD.X R65, RZ, RZ, R14, P6 ;  /* 0x000000ffff417224 */ /* 0x000fe200030e060e */
[----:B------:R-:W-:Y:S01]  /*13210*/  IADD3 R14, P5, P6, R62, R4, R7 ;  /* 0x000000043e0e7210 */ /* 0x000fe20007ebe007 */
[----:B------:R-:W-:Y:S01]  /*13220*/  IMAD R12, R71, R50, RZ ;  /* 0x00000032470c7224 */ /* 0x000fe200078e02ff */
[----:B------:R-:W-:Y:S01]  /*13230*/  ISETP.GT.U32.AND.EX P1, PT, R9, R77, PT, P1 ;  /* 0x0000004d0900720c */ /* 0x000fe20003f24110 */
[----:B------:R-:W-:Y:S01]  /*13240*/  IMAD.WIDE.U32 R58, R57, R57, R58 ;  /* 0x00000039393a7225 */ /* 0x000fe200078e003a */
[----:B------:R-:W-:-:S02]  /*13250*/  IADD3.X R56, PT, PT, RZ, R56, RZ, P5, P6 ;  /* 0x00000038ff387210 */ /* 0x000fc40002fec4ff */
[----:B------:R-:W-:Y:S01]  /*13260*/  SEL R75, RZ, 0x1, !P1 ;  /* 0x00000001ff4b7807 */ /* 0x000fe20004800000 */
[----:B------:R-:W-:Y:S01]  /*13270*/  IMAD.WIDE.U32 R4, R45, R50, RZ ;  /* 0x000000322d047225 */ /* 0x000fe200078e00ff */
[----:B------:R-:W-:-:S03]  /*13280*/  IADD3 R38, P5, P6, R65, R58, R14 ;  /* 0x0000003a41267210 */ /* 0x000fc60007ebe00e */
[----:B------:R-:W-:Y:S02]  /*13290*/  IMAD.IADD R7, R53, 0x1, R17 ;  /* 0x0000000135077824 */ /* 0x000fe400078e0211 */
[----:B------:R-:W-:Y:S02]  /*132a0*/  IMAD R17, R45, R51, R12 ;  /* 0x000000332d117224 */ /* 0x000fe400078e020c */
[----:B------:R-:W-:Y:S01]  /*132b0*/  IMAD.IADD R9, R55, 0x1, R59 ;  /* 0x0000000137097824 */ /* 0x000fe200078e023b */
[----:B------:R-:W-:Y:S01]  /*132c0*/  IADD3 R12, P1, PT, R7, R36, RZ ;  /* 0x00000024070c7210 */ /* 0x000fe20007f3e0ff */
[----:B------:R-:W-:-:S04]  /*132d0*/  IMAD.WIDE.U32 R58, R4, R48, RZ ;  /* 0x00000030043a7225 */ /* 0x000fc800078e00ff */
[----:B------:R-:W-:Y:S01]  /*132e0*/  IMAD.IADD R65, R5, 0x1, R17 ;  /* 0x0000000105417824 */ /* 0x000fe200078e0211 */
[----:B------:R-:W-:Y:S01]  /*132f0*/  IADD3.X R5, PT, PT, RZ, R9, R56, P5, P6 ;  /* 0x00000009ff057210 */ /* 0x000fe20002fec438 */
[----:B------:R-:W-:Y:S01]  /*13300*/  IMAD.X R9, R61, 0x1, R37, P1 ;  /* 0x000000013d097824 */ /* 0x000fe200008e0625 */
[----:B------:R-:W-:Y:S01]  /*13310*/  IADD3 R38, P5, P6, R14, R38, R75 ;  /* 0x000000260e267210 */ /* 0x000fe20007ebe04b */
[----:B------:R-:W-:Y:S01]  /*13320*/  IMAD.WIDE.U32 R60, R65, R48, RZ ;  /* 0x00000030413c7225 */ /* 0x000fe200078e00ff */
[----:B------:R-:W-:Y:S02]  /*13330*/  IADD3 RZ, P1, PT, R45, R58, RZ ;  /* 0x0000003a2dff7210 */ /* 0x000fe40007f3e0ff */
[----:B------:R-:W-:Y:S01]  /*13340*/  IADD3.X R45, PT, PT, R56, R5, RZ, P5, P6 ;  /* 0x00000005382d7210 */ /* 0x000fe20002fec4ff */
[----:B------:R-:W-:Y:S01]  /*13350*/  IMAD.WIDE.U32 R36, R65, R46, RZ ;  /* 0x0000002e41247225 */ /* 0x000fe200078e00ff */
[----:B------:R-:W-:-:S03]  /*13360*/  IADD3 R14, P6, PT, R11, R6, RZ ;  /* 0x000000060b0e7210 */ /* 0x000fc60007fde0ff */
[----:B------:R-:W-:Y:S01]  /*13370*/  IMAD.WIDE.U32 R6, R63, R0, RZ ;  /* 0x000000003f067225 */ /* 0x000fe200078e00ff */
[----:B------:R-:W-:-:S03]  /*13380*/  ISETP.GE.U32.AND P0, PT, R14, R11, PT ;  /* 0x0000000b0e00720c */ /* 0x000fc60003f06070 */
        /* <DEDUP_REMOVED lines=10> */
[----:B------:R-:W-:Y:S01]  /*13430*/  IMAD.MOV.U32 R58, RZ, RZ, R61 ;  /* 0x000000ffff3a7224 */ /* 0x000fe200078e003d */
[----:B------:R-:W-:Y:S01]  /*13440*/  SEL R53, RZ, 0x1, P0 ;  /* 0x00000001ff357807 */ /* 0x000fe20000000000 */
[----:B------:R-:W-:Y:S01]  /*13450*/  IMAD.WIDE.U32 R10, R4, R46, RZ ;  /* 0x0000002e040a7225 */ /* 0x000fe200078e00ff */
[----:B------:R-:W-:-:S02]  /*13460*/  IADD3.X R0, PT, PT, RZ, RZ, RZ, P5, P6 ;  /* 0x000000ffff007210 */ /* 0x000fc40002fec4ff */
[----:B------:R-:W-:Y:S01]  /*13470*/  IADD3 R7, P5, PT, R75, R8, RZ ;  /* 0x000000084b077210 */ /* 0x000fe20007fbe0ff */
[----:B------:R-:W-:Y:S01]  /*13480*/  IMAD.WIDE.U32.X R58, R65, R49, R58, P2 ;  /* 0x00000031413a7225 */ /* 0x000fe200010e043a */
[----:B------:R-:W-:Y:S02]  /*13490*/  IADD3 R74, P2, PT, R11, R36, RZ ;  /* 0x000000240b4a7210 */ /* 0x000fe40007f5e0ff */
[----:B------:R-:W-:Y:S01]  /*134a0*/  ISETP.GT.U32.AND P6, PT, R8, R7, PT ;  /* 0x000000070800720c */ /* 0x000fe20003fc4070 */
[----:B------:R-:W-:Y:S01]  /*134b0*/  IMAD.X R62, RZ, RZ, R69, P5 ;  /* 0x000000ffff3e7224 */ /* 0x000fe200028e0645 */
[----:B------:R-:W-:Y:S01]  /*134c0*/  IADD3 R64, P5, PT, R7, R6, RZ ;  /* 0x0000000607407210 */ /* 0x000fe20007fbe0ff */
[----:B------:R-:W-:Y:S01]  /*134d0*/  IMAD.MOV.U32 R16, RZ, RZ, R37 ;  /* 0x000000ffff107224 */ /* 0x000fe200078e0025 */
[----:B------:R-:W-:Y:S01]  /*134e0*/  IADD3.X R75, P1, PT, RZ, R58, RZ, P1, !PT ;  /* 0x0000003aff4b7210 */ /* 0x000fe20000f3e4ff */
[----:B------:R-:W-:Y:S01]  /*134f0*/  IMAD.IADD R73, R73, 0x1, R15 ;  /* 0x0000000149497824 */ /* 0x000fe200078e020f */
[----:B------:R-:W-:Y:S01]  /*13500*/  SHF.L.U64.HI R36, R2, 0x1, R3 ;  /* 0x0000000102247819 */ /* 0x000fe20000010203 */
        /* <DEDUP_REMOVED lines=14> */
[----:B------:R-:W-:Y:S01]  /*135f0*/  IMAD.WIDE.U32.X R16, R65, R47, R16, P2 ;  /* 0x0000002f41107225 */ /* 0x000fe200010e0410 */
[----:B------:R-:W-:-:S02]  /*13600*/  SEL R62, R69, R62, P6 ;  /* 0x0000003e453e7207 */ /* 0x000fc40003000000 */
[----:B------:R-:W-:Y:S01]  /*13610*/  ISETP.GT.U32.AND.EX P1, PT, R68, R61, PT, P1 ;  /* 0x0000003d4400720c */ /* 0x000fe20003f24110 */
[----:B------:R-:W-:Y:S01]  /*13620*/  IMAD.WIDE.U32 R6, P6, R4, R99, R2 ;  /* 0x0000006304067225 */ /* 0x000fe200078c0002 */
[----:B------:R-:W-:Y:S02]  /*13630*/  IADD3.X R77, P5, PT, R77, R74, RZ, P5, !PT ;  /* 0x0000004a4d4d7210 */ /* 0x000fe40002fbe4ff */
[----:B------:R-:W-:Y:S01]  /*13640*/  SEL R56, R64, R5, P1 ;  /* 0x0000000540387207 */ /* 0x000fe20000800000 */
[----:B------:R-:W-:Y:S01]  /*13650*/  IMAD.WIDE.U32 R2, R65, R66, RZ ;  /* 0x0000004241027225 */ /* 0x000fe200078e00ff */
[----:B------:R-:W-:Y:S02]  /*13660*/  SEL R61, R68, R61, P1 ;  /* 0x0000003d443d7207 */ /* 0x000fe40000800000 */
[----:B------:R-:W-:Y:S01]  /*13670*/  ISETP.GT.U32.AND P2, PT, R60, R64, PT ;  /* 0x000000403c00720c */ /* 0x000fe20003f44070 */
[----:B------:R-:W-:Y:S02]  /*13680*/  IMAD R60, R77, R50, RZ ;  /* 0x000000324d3c7224 */ /* 0x000fe400078e02ff */
[----:B------:R-:W-:Y:S01]  /*13690*/  IMAD.WIDE.U32 R2, P1, R4, R67, R2 ;  /* 0x0000004304027225 */ /* 0x000fe20007820002 */
[----:B------:R-:W-:-:S03]  /*136a0*/  ISETP.GT.U32.AND.EX P2, PT, R62, R68, PT, P2 ;  /* 0x000000443e00720c */ /* 0x000fc60003f44120 */
[----:B------:R-:W-:-:S04]  /*136b0*/  IMAD.WIDE.U32 R4, R4, R66, RZ ;  /* 0x0000004204047225 */ /* 0x000fc800078e00ff */
[----:B------:R-:W-:Y:S01]  /*136c0*/  IMAD.X R37, RZ, RZ, RZ, P6 ;  /* 0x000000ffff257224 */ /* 0x000fe200030e06ff */
[----:B------:R-:W-:Y:S01]  /*136d0*/  IADD3 R72, P6, PT, R11, R6, RZ ;  /* 0x000000060b487210 */ /* 0x000fe20007fde0ff */
[----:B------:R-:W-:Y:S01]  /*136e0*/  IMAD.MOV.U32 R36, RZ, RZ, R7 ;  /* 0x000000ffff247224 */ /* 0x000fe200078e0007 */
[----:B------:R-:W-:Y:S01]  /*136f0*/  SEL R11, RZ, 0x1, !P2 ;  /* 0x00000001ff0b7807 */ /* 0x000fe20005000000 */
[----:B------:R-:W-:-:S04]  /*13700*/  IMAD.WIDE.U32 R6, R75, R50, RZ ;  /* 0x000000324b067225 */ /* 0x000fc800078e00ff */
[----:B------:R-:W-:Y:S02]  /*13710*/  IMAD R71, R75, R51, R60 ;  /* 0x000000334b477224 */ /* 0x000fe400078e023c */
[----:B------:R-:W-:Y:S01]  /*13720*/  IMAD.X R63, RZ, RZ, RZ, P1 ;  /* 0x000000ffff3f7224 */ /* 0x000fe200008e06ff */
[----:B------:R-:W-:Y:S01]  /*13730*/  IADD3 R60, P1, PT, R5, R2, RZ ;  /* 0x00000002053c7210 */ /* 0x000fe20007f3e0ff */
[----:B------:R-:W-:Y:S02]  /*13740*/  IMAD.MOV.U32 R62, RZ, RZ, R3 ;  /* 0x000000ffff3e7224 */ /* 0x000fe400078e0003 */
[----:B------:R-:W-:Y:S01]  /*13750*/  IMAD.IADD R71, R7, 0x1, R71 ;  /* 0x0000000107477824 */ /* 0x000fe200078e0247 */
[----:B------:R-:W-:Y:S01]  /*13760*/  IADD3.X R7, P5, P0, R16, RZ, RZ, P5, P0 ;  /* 0x000000ff10077210 */ /* 0x000fe200028a04ff */
        /* <DEDUP_REMOVED lines=9> */
[----:B------:R-:W-:-:S03]  /*13800*/  IADD3.X R68, PT, PT, R9, R68, RZ, P1, P2 ;  /* 0x0000004409447210 */ /* 0x000fc60000fe44ff */
[----:B------:R-:W-:Y:S01]  /*13810*/  IMAD.WIDE.U32 R16, P5, R6, R49, R64 ;  /* 0x0000003106107225 */ /* 0x000fe200078a0040 */
[----:B------:R-:W-:Y:S02]  /*13820*/  IADD3 RZ, P1, PT, R75, R62, RZ ;  /* 0x0000003e4bff7210 */ /* 0x000fe40007f3e0ff */
[----:B------:R-:W-:Y:S01]  /*13830*/  IADD3 R62, P2, PT, R7, R10, RZ ;  /* 0x0000000a073e7210 */ /* 0x000fe20007f5e0ff */
[----:B------:R-:W-:Y:S01]  /*13840*/  IMAD.IADD R12, R13, 0x1, R55 ;  /* 0x000000010d0c7824 */ /* 0x000fe200078e0237 */
[----:B------:R-:W-:Y:S01]  /*13850*/  IADD3.X R7, P0, PT, R11, R70, RZ, P0, !PT ;  /* 0x000000460b077210 */ /* 0x000fe2000071e4ff */
[----:B------:R-:W-:Y:S01]  /*13860*/  IMAD.X R11, RZ, RZ, RZ, P5 ;  /* 0x000000ffff0b7224 */ /* 0x000fe200028e06ff */
        /* <DEDUP_REMOVED lines=42> */
[----:B------:R-:W-:Y:S01]  /*13b10*/  IADD3.X R7, P2, P5, R16, RZ, RZ, P2, P5 ;  /* 0x000000ff10077210 */ /* 0x000fe2000154a4ff */
[----:B------:R-:W-:Y:S01]  /*13b20*/  IMAD.WIDE.U32 R36, R4, R48, RZ ;  /* 0x0000003004247225 */ /* 0x000fe200078e00ff */
[----:B------:R-:W-:-:S02]  /*13b30*/  IADD3.X R74, P1, PT, R9, R60, RZ, P1, !PT ;  /* 0x0000003c094a7210 */ /* 0x000fc40000f3e4ff */
[----:B------:R-:W-:Y:S01]  /*13b40*/  IADD3.X R17, PT, PT, R17, RZ, RZ, P2, P5 ;  /* 0x000000ff11117210 */ /* 0x000fe200017ea4ff */
[----:B------:R-:W-:Y:S01]  /*13b50*/  IMAD.WIDE.U32.X R62, R71, R67, R62, P6 ;  /* 0x00000043473e7225 */ /* 0x000fe200030e043e */
[----:B------:R-:W-:Y:S02]  /*13b60*/  IADD3 R7, P2, PT, R7, R72, RZ ;  /* 0x0000004807077210 */ /* 0x000fe40007f5e0ff */
[----:B------:R-:W-:Y:S01]  /*13b70*/  IADD3.X R71, P0, P1, R2, RZ, RZ, P1, P0 ;  /* 0x000000ff02477210 */ /* 0x000fe200009004ff */
[C---:B------:R-:W-:Y:S01]  /*13b80*/  IMAD.WIDE.U32 R64, R14.reuse, R48, RZ ;  /* 0x000000300e407225 */ /* 0x040fe200078e00ff */
[----:B------:R-:W-:Y:S02]  /*13b90*/  IADD3 R60, P6, PT, R7, R8, RZ ;  /* 0x00000008073c7210 */ /* 0x000fe40007fde0ff */
[----:B------:R-:W-:Y:S01]  /*13ba0*/  IADD3.X R17, P2, PT, R17, R74, RZ, P2, !PT ;  /* 0x0000004a11117210 */ /* 0x000fe2000175e4ff */
[----:B------:R-:W-:Y:S01]  /*13bb0*/  IMAD.WIDE.U32 R36, P5, R14, R49, R36 ;  /* 0x000000310e247225 */ /* 0x000fe200078a0024 */
[----:B------:R-:W-:-:S02]  /*13bc0*/  IADD3.X R72, PT, PT, R3, RZ, RZ, P0, P1 ;  /* 0x000000ff03487210 */ /* 0x000fc400007e24ff */
[----:B------:R-:W-:Y:S01]  /*13bd0*/  IADD3 RZ, P0, PT, R13, R64, RZ ;  /* 0x000000400dff7210 */ /* 0x000fe20007f1e0ff */
[----:B------:R-:W-:Y:S01]  /*13be0*/  IMAD.MOV.U32 R13, RZ, RZ, RZ ;  /* 0x000000ffff0d7224 */ /* 0x000fe200078e00ff */
[----:B------:R-:W-:Y:S01]  /*13bf0*/  IADD3 R64, P1, PT, R65, R36, RZ ;  /* 0x0000002441407210 */ /* 0x000fe20007f3e0ff */
[----:B------:R-:W-:Y:S01]  /*13c00*/  IMAD.X R9, RZ, RZ, RZ, P5 ;  /* 0x000000ffff097224 */ /* 0x000fe200028e06ff */
[----:B------:R-:W-:Y:S01]  /*13c10*/  IADD3.X R17, P6, PT, R17, R76, RZ, P6, !PT ;  /* 0x0000004c11117210 */ /* 0x000fe200037de4ff */
[----:B------:R-:W-:Y:S01]  /*13c20*/  IMAD.MOV.U32 R8, RZ, RZ, R37 ;  /* 0x000000ffff087224 */ /* 0x000fe200078e0025 */
[----:B------:R-:W-:Y:S01]  /*13c30*/  IADD3 R36, P5, PT, R71, R18, RZ ;  /* 0x0000001247247210 */ /* 0x000fe20007fbe0ff */
[----:B------:R-:W-:Y:S01]  /*13c40*/  IMAD.WIDE.U32 R12, R57, R54, R12 ;  /* 0x00000036390c7225 */ /* 0x000fe200078e000c */
[----:B------:R-:W-:Y:S02]  /*13c50*/  IADD3.X R16, PT, PT, RZ, RZ, RZ, P3, P4 ;  /* 0x000000ffff107210 */ /* 0x000fe40001fe84ff */
[----:B------:R-:W-:Y:S01]  /*13c60*/  IADD3.X R7, P2, P6, R10, RZ, RZ, P6, P2 ;  /* 0x000000ff0a077210 */ /* 0x000fe200036444ff */
[----:B------:R-:W-:Y:S01]  /*13c70*/  IMAD.WIDE.U32.X R8, R4, R49, R8, P1 ;  /* 0x0000003104087225 */ /* 0x000fe200008e0408 */
[----:B------:R-:W-:-:S02]  /*13c80*/  IADD3.X RZ, P0, PT, R75, R64, RZ, P0, !PT ;  /* 0x000000404bff7210 */ /* 0x000fc4000071e4ff */
[----:B------:R-:W-:Y:S01]  /*13c90*/  IADD3 R7, P3, PT, R7, R36, RZ ;  /* 0x0000002407077210 */ /* 0x000fe20007f7e0ff */
[----:B------:R-:W-:Y:S01]  /*13ca0*/  IMAD.WIDE.U32 R2, R4, R46, RZ ;  /* 0x0000002e04027225 */ /* 0x000fe200078e00ff */
[----:B------:R-:W-:Y:S02]  /*13cb0*/  IADD3 R73, P4, P1, R16, R12, R73 ;  /* 0x0000000c10497210 */ /* 0x000fe4000799e049 */
[----:B------:R-:W-:Y:S01]  /*13cc0*/  IADD3.X R16, PT, PT, R11, RZ, RZ, P2, P6 ;  /* 0x000000ff0b107210 */ /* 0x000fe200017ec4ff */
[----:B------:R-:W-:Y:S01]  /*13cd0*/  IMAD.X R37, R72, 0x1, R39, P5 ;  /* 0x0000000148257824 */ /* 0x000fe200028e0627 */
[----:B------:R-:W-:Y:S01]  /*13ce0*/  IADD3.X R57, P0, PT, RZ, R8, RZ, P0, !PT ;  /* 0x00000008ff397210 */ /* 0x000fe2000071e4ff */
[----:B------:R-:W-:Y:S01]  /*13cf0*/  IMAD.WIDE.U32 R2, P2, R14, R47, R2 ;  /* 0x0000002f0e027225 */ /* 0x000fe20007840002 */
[----:B------:R-:W-:Y:S02]  /*13d00*/  IADD3 R12, P6, PT, R7, R6, RZ ;  /* 0x00000006070c7210 */ /* 0x000fe40007fde0ff */
[----:B------:R-:W-:Y:S01]  /*13d10*/  IADD3.X R6, P3, PT, R16, R37, RZ, P3, !PT ;  /* 0x0000002510067210 */ /* 0x000fe20001f7e4ff */
[----:B------:R-:W-:-:S04]  /*13d20*/  IMAD.WIDE.U32 R10, R14, R46, RZ ;  /* 0x0000002e0e0a7225 */ /* 0x000fc800078e00ff */
[----:B------:R-:W-:Y:S01]  /*13d30*/  IMAD.X R8, RZ, RZ, R9, P0 ;  /* 0x000000ffff087224 */ /* 0x000fe200000e0609 */
[----:B------:R-:W-:Y:S01]  /*13d40*/  IADD3 R57, P0, PT, R57, R60, RZ ;  /* 0x0000003c39397210 */ /* 0x000fe20007f1e0ff */
[----:B------:R-:W-:Y:S01]  /*13d50*/  IMAD.IADD R13, R55, 0x1, R13 ;  /* 0x00000001370d7824 */ /* 0x000fe200078e020d */
[----:B------:R-:W-:Y:S01]  /*13d60*/  IADD3 R9, P5, PT, R11, R2, RZ ;  /* 0x000000020b097210 */ /* 0x000fe20007fbe0ff */
[----:B------:R-:W-:Y:S01]  /*13d70*/  IMAD.X R7, RZ, RZ, RZ, P2 ;  /* 0x000000ffff077224 */ /* 0x000fe200010e06ff */
[----:B------:R-:W-:Y:S01]  /*13d80*/  IADD3.X R55, P6, PT, R6, R15, RZ, P6, !PT ;  /* 0x0000000f06377210 */ /* 0x000fe200037de4ff */
[----:B------:R-:W-:Y:S01]  /*13d90*/  IMAD.MOV.U32 R6, RZ, RZ, R3 ;  /* 0x000000ffff067224 */ /* 0x000fe200078e0003 */
[----:B------:R-:W-:Y:S02]  /*13da0*/  IADD3 R57, P2, PT, R57, R10, RZ ;  /* 0x0000000a39397210 */ /* 0x000fe40007f5e0ff */
[----:B------:R-:W-:Y:S01]  /*13db0*/  IADD3.X R2, P0, PT, R8, R17, RZ, P0, !PT ;  /* 0x0000001108027210 */ /* 0x000fe2000071e4ff */
[----:B------:R-:W-:Y:S01]  /*13dc0*/  IMAD.WIDE.U32.X R6, R4, R47, R6, P5 ;  /* 0x0000002f04067225 */ /* 0x000fe200028e0406 */
[----:B------:R-:W-:-:S02]  /*13dd0*/  IADD3.X R54, P3, P6, R62, RZ, RZ, P6, P3 ;  /* 0x000000ff3e367210 */ /* 0x000fc400036664ff */
[----:B------:R-:W-:Y:S01]  /*13de0*/  IADD3.X R13, PT, PT, RZ, R13, RZ, P4, P1 ;  /* 0x0000000dff0d7210 */ /* 0x000fe200027e24ff */
[-C--:B------:R-:W-:Y:S01]  /*13df0*/  IMAD.WIDE.U32 R16, R14, R44.reuse, RZ ;  /* 0x0000002c0e107225 */ /* 0x080fe200078e00ff */
[----:B------:R-:W-:Y:S02]  /*13e00*/  IADD3.X R15, P2, PT, R2, R9, RZ, P2, !PT ;  /* 0x00000009020f7210 */ /* 0x000fe4000175e4ff */
[----:B------:R-:W-:Y:S01]  /*13e10*/  ISETP.GT.U32.AND P1, PT, R56, R59, PT ;  /* 0x0000003b3800720c */ /* 0x000fe20003f24070 */
[----:B------:R-:W-:Y:S01]  /*13e20*/  IMAD.WIDE.U32 R8, R4, R44, RZ ;  /* 0x0000002c04087225 */ /* 0x000fe200078e00ff */
[----:B------:R-:W-:Y:S02]  /*13e30*/  IADD3.X R62, PT, PT, R63, RZ, RZ, P3, P6 ;  /* 0x000000ff3f3e7210 */ /* 0x000fe40001fec4ff */
[----:B------:R-:W-:Y:S01]  /*13e40*/  IADD3.X R11, P2, P6, R6, RZ, RZ, P2, P0 ;  /* 0x000000ff060b7210 */ /* 0x000fe200016404ff */
[----:B------:R-:W-:Y:S01]  /*13e50*/  IMAD R6, R15, R50, RZ ;  /* 0x000000320f067224 */ /* 0x000fe200078e02ff */
[----:B------:R-:W-:Y:S01]  /*13e60*/  ISETP.GT.U32.AND.EX P1, PT, R61, R58, PT, P1 ;  /* 0x0000003a3d00720c */ /* 0x000fe20003f24110 */
[----:B------:R-:W-:Y:S01]  /*13e70*/  IMAD.WIDE.U32 R2, R57, R50, RZ ;  /* 0x0000003239027225 */ /* 0x000fe200078e00ff */
[----:B------:R-:W-:-:S02]  /*13e80*/  IADD3 R60, P4, P5, R52, R73, R73 ;  /* 0x00000049343c7210 */ /* 0x000fc40007d9e049 */
[----:B------:R-:W-:Y:S01]  /*13e90*/  IADD3.X R52, PT, PT, R7, RZ, RZ, P2, P6 ;  /* 0x000000ff07347210 */ /* 0x000fe200017ec4ff */
[----:B------:R-:W-:Y:S01]  /*13ea0*/  IMAD R7, R57, R51, R6 ;  /* 0x0000003339077224 */ /* 0x000fe200078e0206 */
[----:B------:R-:W-:Y:S01]  /*13eb0*/  SEL R10, RZ, 0x1, !P1 ;  /* 0x00000001ff0a7807 */ /* 0x000fe20004800000 */
[----:B------:R-:W-:Y:S01]  /*13ec0*/  IMAD.WIDE.U32 R8, P6, R14, R99, R8 ;  /* 0x000000630e087225 */ /* 0x000fe200078c0008 */
[----:B------:R-:W-:Y:S02]  /*13ed0*/  IADD3.X R6, PT, PT, RZ, R13, R13, P4, P5 ;  /* 0x0000000dff067210 */ /* 0x000fe400027ea40d */
[----:B------:R-:W-:Y:S01]  /*13ee0*/  ISETP.GE.U32.AND P2, PT, R36, R18, PT ;  /* 0x000000122400720c */ /* 0x000fe20003f46070 */
[----:B------:R-:W-:Y:S01]  /*13ef0*/  IMAD.X R13, RZ, RZ, RZ, P6 ;  /* 0x000000ffff0d7224 */ /* 0x000fe200030e06ff */
[----:B------:R-:W-:Y:S01]  /*13f00*/  IADD3 R10, P4, P5, R10, R5, R0 ;  /* 0x000000050a0a7210 */ /* 0x000fe20007d9e000 */
[----:B------:R-:W-:Y:S01]  /*13f10*/  IMAD.IADD R0, R3, 0x1, R7 ;  /* 0x0000000103007824 */ /* 0x000fe200078e0207 */
[----:B------:R-:W-:-:S02]  /*13f20*/  ISETP.GE.U32.AND.EX P1, PT, R37, R39, PT, P2 ;  /* 0x000000272500720c */ /* 0x000fc40003f26120 */
[----:B------:R-:W-:Y:S01]  /*13f30*/  IADD3 R5, P2, PT, R11, R12, RZ ;  /* 0x0000000c0b057210 */ /* 0x000fe20007f5e0ff */
[----:B------:R-:W-:Y:S01]  /*13f40*/  IMAD.WIDE.U32 R36, R0, R48, RZ ;  /* 0x0000003000247225 */ /* 0x000fe200078e00ff */
[----:B------:R-:W-:Y:S02]  /*13f50*/  IADD3.X R3, PT, PT, RZ, R68, RZ, P4, P5 ;  /* 0x00000044ff037210 */ /* 0x000fe400027ea4ff */
[----:B------:R-:W-:Y:S01]  /*13f60*/  IADD3 R7, P4, PT, R17, R8, RZ ;  /* 0x0000000811077210 */ /* 0x000fe20007f9e0ff */
[----:B------:R-:W-:Y:S01]  /*13f70*/  IMAD.MOV.U32 R12, RZ, RZ, R9 ;  /* 0x000000ffff0c7224 */ /* 0x000fe200078e0009 */
[----:B------:R-:W-:Y:S01]  /*13f80*/  IADD3 R18, P6, PT, R5, R16, RZ ;  /* 0x0000001005127210 */ /* 0x000fe20007fde0ff */
[----:B------:R-:W-:Y:S01]  /*13f90*/  IMAD.WIDE.U32 R16, R2, R48, RZ ;  /* 0x0000003002107225 */ /* 0x000fe200078e00ff */
[----:B------:R-:W-:Y:S02]  /*13fa0*/  IADD3.X R52, P2, PT, R52, R55, RZ, P2, !PT ;  /* 0x0000003734347210 */ /* 0x000fe4000175e4ff */
[----:B------:R-:W-:Y:S01]  /*13fb0*/  IADD3 R38, P3, PT, R38, R53, RZ ;  /* 0x0000003526267210 */ /* 0x000fe20007f7e0ff */
[----:B------:R-:W-:Y:S01]  /*13fc0*/  IMAD.WIDE.U32 R8, P5, R2, R49, R36 ;  /* 0x0000003102087225 */ /* 0x000fe200078a0024 */
[----:B------:R-:W-:-:S02]  /*13fd0*/  IADD3.X R52, P6, PT, R52, R7, RZ, P6, !PT ;  /* 0x0000000734347210 */ /* 0x000fc400037de4ff */
[----:B------:R-:W-:Y:S01]  /*13fe0*/  SEL R53, RZ, 0x1, P1 ;  /* 0x00000001ff357807 */ /* 0x000fe20000800000 */
        /* <DEDUP_REMOVED lines=11> */
[----:B------:R-:W-:-:S02]  /*140a0*/  ISETP.GE.U32.AND P0, PT, R70, R59, PT ;  /* 0x0000003b4600720c */ /* 0x000fc40003f06070 */
[----:B------:R-:W-:Y:S01]  /*140b0*/  ISETP.GE.U32.AND P2, PT, R53, R60, PT ;  /* 0x0000003c3500720c */ /* 0x000fe20003f46070 */
[----:B------:R-:W-:Y:S01]  /*140c0*/  IMAD.WIDE.U32 R14, R14, R66, RZ ;  /* 0x000000420e0e7225 */ /* 0x000fe200078e00ff */
[----:B------:R-:W-:-:S03]  /*140d0*/  ISETP.GE.U32.AND.EX P0, PT, R69, R58, PT, P0 ;  /* 0x0000003a4500720c */ /* 0x000fc60003f06100 */
[----:B------:R-:W-:Y:S01]  /*140e0*/  IMAD.X R55, RZ, RZ, R6, P5 ;  /* 0x000000ffff377224 */ /* 0x000fe200028e0606 */
[----:B------:R-:W-:Y:S01]  /*140f0*/  IADD3 R54, P5, PT, R54, R53, RZ ;  /* 0x0000003536367210 */ /* 0x000fe20007fbe0ff */
[C---:B------:R-:W-:Y:S01]  /*14100*/  IMAD.WIDE.U32.X R12, R0.reuse, R49, R36, P4 ;  /* 0x00000031000c7225 */ /* 0x040fe200020e0424 */
[----:B------:R-:W-:Y:S02]  /*14110*/  SEL R56, RZ, 0x1, P0 ;  /* 0x00000001ff387807 */ /* 0x000fe40000000000 */
[----:B------:R-:W-:Y:S01]  /*14120*/  IADD3 R11, P4, PT, R11, R54, RZ ;  /* 0x000000360b0b7210 */ /* 0x000fe20007f9e0ff */
[----:B------:R-:W-:Y:S01]  /*14130*/  IMAD.X R9, RZ, RZ, RZ, P6 ;  /* 0x000000ffff097224 */ /* 0x000fe200030e06ff */
[----:B------:R-:W-:Y:S01]  /*14140*/  IADD3 R58, P6, PT, R15, R16, RZ ;  /* 0x000000100f3a7210 */ /* 0x000fe20007fde0ff */
[----:B------:R-:W-:Y:S01]  /*14150*/  IMAD.MOV.U32 R8, RZ, RZ, R17 ;  /* 0x000000ffff087224 */ /* 0x000fe200078e0011 */
[----:B------:R-:W-:Y:S01]  /*14160*/  IADD3.X R7, P1, PT, RZ, R12, RZ, P1, !PT ;  /* 0x0000000cff077210 */ /* 0x000fe20000f3e4ff */
[----:B------:R-:W-:-:S03]  /*14170*/  IMAD.WIDE.U32 R36, R0, R46, RZ ;  /* 0x0000002e00247225 */ /* 0x000fc600078e00ff */
[----:B------:R-:W-:Y:S01]  /*14180*/  IADD3 R7, P0, PT, R7, R18, RZ ;  /* 0x0000001207077210 */ /* 0x000fe20007f1e0ff */
[----:B------:R-:W-:Y:S01]  /*14190*/  IMAD.WIDE.U32.X R4, R4, R67, R8, P6 ;  /* 0x0000004304047225 */ /* 0x000fe200030e0408 */
[----:B------:R-:W-:-:S03]  /*141a0*/  IADD3 R17, P6, PT, R11, R14, RZ ;  /* 0x0000000e0b117210 */ /* 0x000fc60007fde0ff */
[----:B------:R-:W-:Y:S02]  /*141b0*/  IMAD.X R11, RZ, RZ, R13, P1 ;  /* 0x000000ffff0b7224 */ /* 0x000fe400008e060d */
[----:B------:R-:W-:-:S03]  /*141c0*/  IMAD.WIDE.U32 R36, P1, R2, R47, R36 ;  /* 0x0000002f02247225 */ /* 0x000fc60007820024 */
[----:B------:R-:W-:Y:S01]  /*141d0*/  IADD3.X R11, P0, PT, R11, R52, RZ, P0, !PT ;  /* 0x000000340b0b7210 */ /* 0x000fe2000071e4ff */
[----:B------:R-:W-:-:S04]  /*141e0*/  IMAD.WIDE.U32 R8, R2, R46, RZ ;  /* 0x0000002e02087225 */ /* 0x000fc800078e00ff */
[----:B------:R-:W-:Y:S01]  /*141f0*/  IMAD.X R16, R62, 0x1, R55, P5 ;  /* 0x000000013e107824 */ /* 0x000fe200028e0637 */
[----:B------:R-:W-:Y:S01]  /*14200*/  IADD3 R14, P5, PT, R9, R36, RZ ;  /* 0x00000024090e7210 */ /* 0x000fe20007fbe0ff */
[----:B------:R-:W-:Y:S01]  /*14210*/  IMAD.X R13, RZ, RZ, RZ, P1 ;  /* 0x000000ffff0d7224 */ /* 0x000fe200008e06ff */
[----:B------:R-:W-:Y:S01]  /*14220*/  IADD3 R7, P1, PT, R7, R8, RZ ;  /* 0x0000000807077210 */ /* 0x000fe20007f3e0ff */
[----:B------:R-:W-:Y:S01]  /*14230*/  IMAD.MOV.U32 R12, RZ, RZ, R37 ;  /* 0x000000ffff0c7224 */ /* 0x000fe200078e0025 */
[----:B------:R-:W-:Y:S01]  /*14240*/  IADD3.X R39, P4, PT, R39, R16, RZ, P4, !PT ;  /* 0x0000001027277210 */ /* 0x000fe2000279e4ff */
[----:B------:R-:W-:Y:S01]  /*14250*/  IMAD.X R36, RZ, RZ, R45, P3 ;  /* 0x000000ffff247224 */ /* 0x000fe200018e062d */
[----:B------:R-:W-:Y:S01]  /*14260*/  IADD3.X R52, P1, PT, R11, R14, RZ, P1, !PT ;  /* 0x0000000e0b347210 */ /* 0x000fe20000f3e4ff */
[C---:B------:R-:W-:Y:S01]  /*14270*/  IMAD.WIDE.U32.X R8, R0.reuse, R47, R12, P5 ;  /* 0x0000002f00087225 */ /* 0x040fe200028e040c */
[----:B------:R-:W-:Y:S02]  /*14280*/  IADD3.X R39, P6, PT, R39, R58, RZ, P6, !PT ;  /* 0x0000003a27277210 */ /* 0x000fe400037de4ff */
[----:B------:R-:W-:Y:S01]  /*14290*/  ISETP.GE.U32.AND.EX P5, PT, R55, R6, PT, P2 ;  /* 0x000000063700720c */ /* 0x000fe20003fa6120 */
[----:B------:R-:W-:Y:S01]  /*142a0*/  IMAD.WIDE.U32 R12, R0, R44, RZ ;  /* 0x0000002c000c7225 */ /* 0x000fe200078e00ff */
[----:B------:R-:W-:-:S02]  /*142b0*/  IADD3.X R15, P4, P6, R4, RZ, RZ, P6, P4 ;  /* 0x000000ff040f7210 */ /* 0x000fc400036884ff */
[----:B------:R-:W-:Y:S02]  /*142c0*/  IADD3.X R6, P0, P1, R8, RZ, RZ, P1, P0 ;  /* 0x000000ff08067210 */ /* 0x000fe400009004ff */
[----:B------:R-:W-:Y:S02]  /*142d0*/  ISETP.GE.U32.AND P2, PT, R54, R53, PT ;  /* 0x000000353600720c */ /* 0x000fe40003f46070 */
[----:B------:R-:W-:Y:S01]  /*142e0*/  IADD3.X R14, PT, PT, R5, RZ, RZ, P4, P6 ;  /* 0x000000ff050e7210 */ /* 0x000fe200027ec4ff */
[C---:B------:R-:W-:Y:S01]  /*142f0*/  IMAD.WIDE.U32 R4, R2.reuse, R44, RZ ;  /* 0x0000002c02047225 */ /* 0x040fe200078e00ff */
[----:B------:R-:W-:Y:S02]  /*14300*/  IADD3.X R8, PT, PT, R9, RZ, RZ, P0, P1 ;  /* 0x000000ff09087210 */ /* 0x000fe400007e24ff */
[----:B------:R-:W-:Y:S01]  /*14310*/  SEL R11, RZ, 0x1, P5 ;  /* 0x00000001ff0b7807 */ /* 0x000fe20002800000 */
[----:B------:R-:W-:Y:S01]  /*14320*/  IMAD.WIDE.U32 R12, P5, R2, R99, R12 ;  /* 0x00000063020c7225 */ /* 0x000fe200078a000c */
[----:B------:R-:W-:-:S02]  /*14330*/  ISETP.GE.U32.AND.EX P2, PT, R16, R55, PT, P2 ;  /* 0x000000371000720c */ /* 0x000fc40003f46120 */
[----:B------:R-:W-:Y:S02]  /*14340*/  IADD3 R9, P0, PT, R6, R17, RZ ;  /* 0x0000001106097210 */ /* 0x000fe40007f1e0ff */
[----:B------:R-:W-:Y:S02]  /*14350*/  IADD3 R17, P3, PT, R11, R38, RZ ;  /* 0x000000260b117210 */ /* 0x000fe40007f7e0ff */
[----:B------:R-:W-:Y:S02]  /*14360*/  SEL R16, RZ, 0x1, P2 ;  /* 0x00000001ff107807 */ /* 0x000fe40001000000 */
[----:B------:R-:W-:Y:S01]  /*14370*/  IADD3 R37, P1, PT, R9, R4, RZ ;  /* 0x0000000409257210 */ /* 0x000fe20007f3e0ff */
[----:B------:R-:W-:Y:S01]  /*14380*/  IMAD.MOV.U32 R4, RZ, RZ, R13 ;  /* 0x000000ffff047224 */ /* 0x000fe200078e000d */
[----:B------:R-:W-:Y:S01]  /*14390*/  IADD3.X R6, P0, PT, R8, R39, RZ, P0, !PT ;  /* 0x0000002708067210 */ /* 0x000fe2000071e4ff */
[----:B------:R-:W-:Y:S01]  /*143a0*/  IMAD.WIDE.U32 R8, R0, R66, RZ ;  /* 0x0000004200087225 */ /* 0x000fe200078e00ff */
[----:B------:R-:W-:-:S02]  /*143b0*/  IADD3 R11, P2, PT, R5, R12, RZ ;  /* 0x0000000c050b7210 */ /* 0x000fc40007f5e0ff */
[----:B------:R-:W-:Y:S01]  /*143c0*/  IADD3 R18, P6, P4, R56, R35, R10 ;  /* 0x0000002338127210 */ /* 0x000fe20007cde00a */
[----:B------:R-:W-:Y:S01]  /*143d0*/  IMAD.X R5, RZ, RZ, RZ, P5 ;  /* 0x000000ffff057224 */ /* 0x000fe200028e06ff */
[----:B------:R-:W-:Y:S01]  /*143e0*/  IADD3 R16, P5, PT, R16, R17, RZ ;  /* 0x0000001110107210 */ /* 0x000fe20007fbe0ff */
[----:B------:R-:W-:Y:S01]  /*143f0*/  IMAD.X R35, RZ, RZ, R36, P3 ;  /* 0x000000ffff237224 */ /* 0x000fe200018e0624 */
[----:B------:R-:W-:Y:S01]  /*14400*/  ISETP.GE.U32.AND P3, PT, R17, R38, PT ;  /* 0x000000261100720c */ /* 0x000fe20003f66070 */
[----:B------:R-:W-:Y:S01]  /*14410*/  IMAD.WIDE.U32.X R4, R0, R99, R4, P2 ;  /* 0x0000006300047225 */ /* 0x000fe200010e0404 */
[----:B------:R-:W-:Y:S02]  /*14420*/  IADD3.X R38, P1, PT, R6, R11, RZ, P1, !PT ;  /* 0x0000000b06267210 */ /* 0x000fe40000f3e4ff */
[----:B------:R-:W-:Y:S01]  /*14430*/  ISETP.GE.U32.AND.EX P3, PT, R35, R36, PT, P3 ;  /* 0x000000242300720c */ /* 0x000fe20003f66130 */
[----:B------:R-:W-:Y:S01]  /*14440*/  IMAD.WIDE.U32 R10, P2, R2, R67, R8 ;  /* 0x00000043020a7225 */ /* 0x000fe20007840008 */
[----:B------:R-:W-:-:S03]  /*14450*/  IADD3.X R3, PT, PT, RZ, R40, R3, P6, P4 ;  /* 0x00000028ff037210 */ /* 0x000fc600037e8403 */
[----:B------:R-:W-:Y:S01]  /*14460*/  IMAD.WIDE.U32 R8, R2, R66, RZ ;  /* 0x0000004202087225 */ /* 0x000fe200078e00ff */
[----:B------:R-:W-:-:S03]  /*14470*/  IADD3.X R2, P1, P0, R4, RZ, RZ, P1, P0 ;  /* 0x000000ff04027210 */ /* 0x000fc600008204ff */
[----:B------:R-:W-:Y:S01]  /*14480*/  IMAD.X R13, RZ, RZ, RZ, P2 ;  /* 0x000000ffff0d7224 */ /* 0x000fe200010e06ff */
[----:B------:R-:W-:Y:S01]  /*14490*/  IADD3 R15, P2, PT, R15, R16, RZ ;  /* 0x000000100f0f7210 */ /* 0x000fe20007f5e0ff */
[----:B------:R-:W-:Y:S01]  /*144a0*/  IMAD.X R6, RZ, RZ, R35, P5 ;  /* 0x000000ffff067224 */ /* 0x000fe200028e0623 */
[----:B------:R-:W-:Y:S01]  /*144b0*/  ISETP.GE.U32.AND P5, PT, R16, R17, PT ;  /* 0x000000111000720c */ /* 0x000fe20003fa6070 */
[----:B------:R-:W-:Y:S01]  /*144c0*/  IMAD.MOV.U32 R12, RZ, RZ, R11 ;  /* 0x000000ffff0c7224 */ /* 0x000fe200078e000b */
[----:B------:R-:W-:Y:S02]  /*144d0*/  IADD3.X R4, PT, PT, R5, RZ, RZ, P1, P0 ;  /* 0x000000ff05047210 */ /* 0x000fe40000fe04ff */
[----:B------:R-:W-:Y:S01]  /*144e0*/  IADD3 R17, P1, PT, R9, R10, RZ ;  /* 0x0000000a09117210 */ /* 0x000fe20007f3e0ff */
[----:B------:R-:W-:Y:S01]  /*144f0*/  IMAD.X R9, R14, 0x1, R6, P2 ;  /* 0x000000010e097824 */ /* 0x000fe200010e0606 */
[----:B------:R-:W-:Y:S02]  /*14500*/  IADD3 R5, P0, PT, R2, R15, RZ ;  /* 0x0000000f02057210 */ /* 0x000fe40007f1e0ff */
[----:B------:R-:W-:-:S02]  /*14510*/  SEL R11, RZ, 0x1, P3 ;  /* 0x00000001ff0b7807 */ /* 0x000fc40001800000 */
[----:B------:R-:W-:Y:S02]  /*14520*/  ISETP.GE.U32.AND.EX P5, PT, R6, R35, PT, P5 ;  /* 0x000000230600720c */ /* 0x000fe40003fa6150 */
[----:B------:R-:W-:Y:S02]  /*14530*/  ISETP.GE.U32.AND P3, PT, R15, R16, PT ;  /* 0x000000100f00720c */ /* 0x000fe40003f66070 */
[----:B------:R-:W-:Y:S02]  /*14540*/  IADD3 R35, P2, PT, R5, R8, RZ ;  /* 0x0000000805237210 */ /* 0x000fe40007f5e0ff */
[----:B------:R-:W-:Y:S01]  /*14550*/  IADD3.X R2, P0, PT, R4, R9, RZ, P0, !PT ;  /* 0x0000000904027210 */ /* 0x000fe2000071e4ff */
[----:B------:R-:W-:Y:S01]  /*14560*/  IMAD.WIDE.U32.X R4, R0, R67, R12, P1 ;  /* 0x0000004300047225 */ /* 0x000fe200008e040c */
        /* <DEDUP_REMOVED lines=35> */
.L_x_300:
        /* <DEDUP_REMOVED lines=21> */
.L_x_301:
        /* <DEDUP_REMOVED lines=61> */
[----:B------:R-:W-:Y:S01]  /*14cc0*/  IADD3 R10, P0, P1, R10, R66, R3 ;  /* 0x000000420a0a7210 */ /* 0x000fe2000791e003 */
[----:B------:R-:W-:-:S03]  /*14cd0*/  IMAD.MOV.U32 R3, RZ, RZ, R6 ;  /* 0x000000ffff037224 */ /* 0x000fc600078e0006 */
[----:B------:R-:W-:-:S09]  /*14ce0*/  IADD3.X R9, PT, PT, R9, R67, RZ, P0, P1 ;  /* 0x0000004309097210 */ /* 0x000fd200007e24ff */
.L_x_302:
[----:B------:R-:W-:Y:S02]  /*14cf0*/  ISETP.GE.U32.AND P0, PT, R22, R31, PT ;  /* 0x0000001f1600720c */ /* 0x000fe40003f06070 */
[----:B------:R-:W-:Y:S02]  /*14d00*/  IADD3 R25, P1, PT, -R31, R22, RZ ;  /* 0x000000161f197210 */ /* 0x000fe40007f3e1ff */
[----:B------:R-:W-:-:S04]  /*14d10*/  ISETP.GE.U32.AND.EX P0, PT, R24, R33, PT, P0 ;  /* 0x000000211800720c */ /* 0x000fc80003f06100 */
[----:B------:R-:W-:-:S04]  /*14d20*/  SEL R19, RZ, 0x1, P0 ;  /* 0x00000001ff137807 */ /* 0x000fc80000000000 */
[----:B------:R-:W-:-:S05]  /*14d30*/  IADD3 R19, P0, PT, R32, R19, RZ ;  /* 0x0000001320137210 */ /* 0x000fca0007f1e0ff */
[----:B------:R-:W-:Y:S01]  /*14d40*/  IMAD.X R34, RZ, RZ, R34, P0 ;  /* 0x000000ffff227224 */ /* 0x000fe200000e0622 */
[CC--:B------:R-:W-:Y:S02]  /*14d50*/  ISETP.GE.U32.AND P0, PT, R14.reuse, R19.reuse, PT ;  /* 0x000000130e00720c */ /* 0x0c0fe40003f06070 */
[----:B------:R-:W-:Y:S02]  /*14d60*/  IADD3 R19, P2, PT, R14, -R19, RZ ;  /* 0x800000130e137210 */ /* 0x000fe40007f5e0ff */
[----:B------:R-:W-:-:S04]  /*14d70*/  ISETP.GE.U32.AND.EX P0, PT, R3, R34, PT, P0 ;  /* 0x000000220300720c */ /* 0x000fc80003f06100 */
[----:B------:R-:W-:-:S04]  /*14d80*/  SEL R17, RZ, 0x1, P0 ;  /* 0x00000001ff117807 */ /* 0x000fc80000000000 */
[----:B------:R-:W-:Y:S01]  /*14d90*/  IADD3 R17, P0, PT, R28, R17, RZ ;  /* 0x000000111c117210 */ /* 0x000fe20007f1e0ff */
[----:B------:R-:W-:-:S04]  /*14da0*/  IMAD.X R28, R3, 0x1, ~R34, P2 ;  /* 0x00000001031c7824 */ /* 0x000fc800010e0e22 */
[----:B------:R-:W-:Y:S01]  /*14db0*/  IMAD.X R16, RZ, RZ, R30, P0 ;  /* 0x000000ffff107224 */ /* 0x000fe200000e061e */
[CC--:B------:R-:W-:Y:S02]  /*14dc0*/  ISETP.GE.U32.AND P0, PT, R11.reuse, R17.reuse, PT ;  /* 0x000000110b00720c */ /* 0x0c0fe40003f06070 */
[----:B------:R-:W-:Y:S02]  /*14dd0*/  IADD3 R17, P3, PT, R11, -R17, RZ ;  /* 0x800000110b117210 */ /* 0x000fe40007f7e0ff */
[----:B------:R-:W-:-:S03]  /*14de0*/  ISETP.GE.U32.AND.EX P0, PT, R13, R16, PT, P0 ;  /* 0x000000100d00720c */ /* 0x000fc60003f06100 */
[----:B------:R-:W-:Y:S01]  /*14df0*/  IMAD.X R16, R13, 0x1, ~R16, P3 ;  /* 0x000000010d107824 */ /* 0x000fe200018e0e10 */
[----:B------:R-:W-:Y:S01]  /*14e00*/  SEL R0, RZ, 0x1, P0 ;  /* 0x00000001ff007807 */ /* 0x000fe20000000000 */
[----:B------:R-:W-:-:S03]  /*14e10*/  IMAD.MOV.U32 R13, RZ, RZ, RZ ;  /* 0x000000ffff0d7224 */ /* 0x000fc600078e00ff */
[----:B------:R-:W-:Y:S01]  /*14e20*/  IADD3 R15, P0, PT, R29, R0, RZ ;  /* 0x000000001d0f7210 */ /* 0x000fe20007f1e0ff */
[----:B------:R-:W-:-:S04]  /*14e30*/  IMAD.X R0, R24, 0x1, ~R33, P1 ;  /* 0x0000000118007824 */ /* 0x000fc800008e0e21 */
        /* <DEDUP_REMOVED lines=14> */
[----:B------:R-:W-:Y:S02]  /*14f20*/  ISETP.GE.U32.AND.EX P0, PT, R9, R0, PT, P0 ;  /* 0x000000000900720c */ /* 0x000fe40003f06100 */
        /* <DEDUP_REMOVED lines=29> */
.L_x_303:
[----:B------:R-:W-:Y:S02]  /*15100*/  IMAD.MOV.U32 R18, RZ, RZ, RZ ;  /* 0x000000ffff127224 */ /* 0x000fe400078e00ff */
[----:B------:R-:W-:-:S04]  /*15110*/  IMAD.WIDE.U32 R2, R88, R25, RZ ;  /* 0x0000001958027225 */ /* 0x000fc800078e00ff */
[----:B------:R-:W-:Y:S02]  /*15120*/  IMAD.MOV.U32 R21, RZ, RZ, RZ ;  /* 0x000000ffff157224 */ /* 0x000fe400078e00ff */
[----:B------:R-:W-:-:S04]  /*15130*/  IMAD.WIDE.U32 R8, R85, R25, RZ ;  /* 0x0000001955087225 */ /* 0x000fc800078e00ff */
[----:B------:R-:W-:-:S04]  /*15140*/  IMAD.WIDE.U32 R10, R87, R25, RZ ;  /* 0x00000019570a7225 */ /* 0x000fc800078e00ff */
[----:B------:R-:W-:Y:S02]  /*15150*/  IMAD.MOV.U32 R14, RZ, RZ, RZ ;  /* 0x000000ffff0e7224 */ /* 0x000fe400078e00ff */
[----:B------:R-:W-:Y:S02]  /*15160*/  IMAD.IADD R26, R3, 0x1, R18 ;  /* 0x00000001031a7824 */ /* 0x000fe400078e0212 */
[----:B------:R-:W-:-:S04]  /*15170*/  IMAD.WIDE.U32 R34, R86, R25, RZ ;  /* 0x0000001956227225 */ /* 0x000fc800078e00ff */
[----:B------:R-:W-:-:S04]  /*15180*/  IMAD.WIDE.U32 R6, R85, R0, RZ ;  /* 0x0000000055067225 */ /* 0x000fc800078e00ff */
[----:B------:R-:W-:Y:S02]  /*15190*/  IMAD.IADD R3, R9, 0x1, R21 ;  /* 0x0000000109037824 */ /* 0x000fe400078e0215 */
[----:B------:R-:W-:-:S03]  /*151a0*/  IMAD.WIDE.U32 R4, R87, R0, RZ ;  /* 0x0000000057047225 */ /* 0x000fc600078e00ff */
[----:B------:R-:W-:Y:S01]  /*151b0*/  IADD3 R34, P1, P3, R6, R3, R34 ;  /* 0x0000000306227210 */ /* 0x000fe20007b3e022 */
[----:B------:R-:W-:Y:S02]  /*151c0*/  IMAD.IADD R11, R11, 0x1, R14 ;  /* 0x000000010b0b7824 */ /* 0x000fe400078e020e */
[----:B------:R-:W-:Y:S02]  /*151d0*/  IMAD.IADD R29, R21, 0x1, R7 ;  /* 0x00000001151d7824 */ /* 0x000fe400078e0207 */
[----:B------:R-:W-:Y:S01]  /*151e0*/  IMAD.WIDE.U32 R6, R43, R25, RZ ;  /* 0x000000192b067225 */ /* 0x000fe200078e00ff */
[----:B------:R-:W-:-:S03]  /*151f0*/  IADD3 R58, P0, P2, R4, R11, R2 ;  /* 0x0000000b043a7210 */ /* 0x000fc60007a1e002 */
[----:B------:R-:W-:Y:S02]  /*15200*/  IMAD.MOV.U32 R9, RZ, RZ, RZ ;  /* 0x000000ffff097224 */ /* 0x000fe400078e00ff */
[----:B------:R-:W-:Y:S02]  /*15210*/  IMAD.MOV.U32 R27, RZ, RZ, RZ ;  /* 0x000000ffff1b7224 */ /* 0x000fe400078e00ff */
[----:B------:R-:W-:Y:S02]  /*15220*/  IMAD.IADD R20, R14, 0x1, R5 ;  /* 0x000000010e147824 */ /* 0x000fe400078e0205 */
[----:B------:R-:W-:-:S04]  /*15230*/  IMAD.WIDE.U32 R38, R43, R0, RZ ;  /* 0x000000002b267225 */ /* 0x000fc800078e00ff */
[----:B------:R-:W-:-:S04]  /*15240*/  IMAD.WIDE.U32 R36, R84, R25, RZ ;  /* 0x0000001954247225 */ /* 0x000fc800078e00ff */
[----:B------:R-:W-:Y:S01]  /*15250*/  IMAD.IADD R5, R7, 0x1, R9 ;  /* 0x0000000107057824 */ /* 0x000fe200078e0209 */
[----:B------:R-:W-:Y:S01]  /*15260*/  IADD3.X R7, PT, PT, RZ, RZ, RZ, P0, P2 ;  /* 0x000000ffff077210 */ /* 0x000fe200007e44ff */
[----:B------:R-:W-:-:S03]  /*15270*/  IMAD.WIDE.U32 R2, R88, R0, R26 ;  /* 0x0000000058027225 */ /* 0x000fc600078e001a */
[----:B------:R-:W-:Y:S01]  /*15280*/  IADD3 R26, P5, P6, R38, R5, R36 ;  /* 0x00000005261a7210 */ /* 0x000fe20007ebe024 */
[----:B------:R-:W-:Y:S01]  /*15290*/  IMAD.MOV.U32 R59, RZ, RZ, RZ ;  /* 0x000000ffff3b7224 */ /* 0x000fe200078e00ff */
[----:B------:R-:W-:Y:S01]  /*152a0*/  IADD3 R20, P0, P2, R7, R2, R20 ;  /* 0x0000000207147210 */ /* 0x000fe20007a1e014 */
[----:B------:R-:W-:Y:S01]  /*152b0*/  IMAD.WIDE.U32 R22, R41, R19, RZ ;  /* 0x0000001329167225 */ /* 0x000fe200078e00ff */
[----:B------:R-:W-:-:S03]  /*152c0*/  IADD3.X R45, PT, PT, RZ, RZ, RZ, P5, P6 ;  /* 0x000000ffff2d7210 */ /* 0x000fc60002fec4ff */
[----:B------:R-:W-:Y:S01]  /*152d0*/  IMAD.IADD R32, R37, 0x1, R59 ;  /* 0x0000000125207824 */ /* 0x000fe200078e023b */
[----:B------:R-:W-:Y:S01]  /*152e0*/  IADD3 R22, P4, PT, R10, R22, RZ ;  /* 0x000000160a167210 */ /* 0x000fe20007f9e0ff */
[----:B------:R-:W-:Y:S02]  /*152f0*/  IMAD.MOV.U32 R7, RZ, RZ, RZ ;  /* 0x000000ffff077224 */ /* 0x000fe400078e00ff */
[----:B------:R-:W-:-:S04]  /*15300*/  IMAD.WIDE.U32 R36, R42, R19, RZ ;  /* 0x000000132a247225 */ /* 0x000fc800078e00ff */
[----:B------:R-:W-:Y:S02]  /*15310*/  IMAD.IADD R9, R9, 0x1, R39 ;  /* 0x0000000109097824 */ /* 0x000fe400078e0227 */
[----:B------:R-:W-:Y:S02]  /*15320*/  IMAD.IADD R40, R18, 0x1, R3 ;  /* 0x0000000112287824 */ /* 0x000fe400078e0203 */
[----:B------:R-:W-:Y:S02]  /*15330*/  IMAD.IADD R23, R13, 0x1, R23 ;  /* 0x000000010d177824 */ /* 0x000fe400078e0217 */
[----:B------:R-:W-:Y:S01]  /*15340*/  IMAD.WIDE.U32 R38, R41, R28, RZ ;  /* 0x0000001c29267225 */ /* 0x000fe200078e00ff */
[----:B------:R-:W-:-:S03]  /*15350*/  IADD3.X R40, PT, PT, RZ, R40, RZ, P0, P2 ;  /* 0x00000028ff287210 */ /* 0x000fc600007e44ff */
[----:B------:R-:W-:Y:S01]  /*15360*/  IMAD.IADD R52, R7, 0x1, R37 ;  /* 0x0000000107347824 */ /* 0x000fe200078e0225 */
[----:B------:R-:W-:Y:S01]  /*15370*/  IADD3 R27, P2, P0, R38, R23, R36 ;  /* 0x00000017261b7210 */ /* 0x000fe2000785e024 */
[----:B------:R-:W-:Y:S02]  /*15380*/  IMAD.MOV.U32 R53, RZ, RZ, RZ ;  /* 0x000000ffff357224 */ /* 0x000fe400078e00ff */
[----:B------:R-:W-:-:S04]  /*15390*/  IMAD.WIDE.U32 R2, R87, R19, RZ ;  /* 0x0000001357027225 */ /* 0x000fc800078e00ff */
[----:B------:R-:W-:Y:S02]  /*153a0*/  IMAD.IADD R5, R13, 0x1, R39 ;  /* 0x000000010d057824 */ /* 0x000fe400078e0227 */
[----:B------:R-:W-:Y:S01]  /*153b0*/  IMAD.WIDE.U32 R36, R42, R28, R52 ;  /* 0x0000001c2a247225 */ /* 0x000fe200078e0034 */
[----:B------:R-:W-:-:S03]  /*153c0*/  IADD3.X R53, PT, PT, RZ, RZ, RZ, P1, P3 ;  /* 0x000000ffff357210 */ /* 0x000fc60000fe64ff */
[----:B------:R-:W-:Y:S01]  /*153d0*/  IMAD.MOV.U32 R31, RZ, RZ, RZ ;  /* 0x000000ffff1f7224 */ /* 0x000fe200078e00ff */
[----:B------:R-:W-:Y:S01]  /*153e0*/  IADD3 R20, P5, P6, R20, R36, R5 ;  /* 0x0000002414147210 */ /* 0x000fe20007ebe005 */
[----:B------:R-:W-:-:S04]  /*153f0*/  IMAD.WIDE.U32 R54, R88, R19, RZ ;  /* 0x0000001358367225 */ /* 0x000fc800078e00ff */
[----:B------:R-:W-:-:S04]  /*15400*/  IMAD.WIDE.U32 R56, R87, R28, RZ ;  /* 0x0000001c57387225 */ /* 0x000fc800078e00ff */
[----:B------:R-:W-:Y:S02]  /*15410*/  IMAD.IADD R3, R14, 0x1, R3 ;  /* 0x000000010e037824 */ /* 0x000fe400078e0203 */
[----:B------:R-:W-:Y:S02]  /*15420*/  IMAD.IADD R4, R35, 0x1, R31 ;  /* 0x0000000123047824 */ /* 0x000fe400078e021f */
[----:B------:R-:W-:Y:S01]  /*15430*/  IMAD.MOV.U32 R5, RZ, RZ, RZ ;  /* 0x000000ffff057224 */ /* 0x000fe200078e00ff */
        /* <DEDUP_REMOVED lines=9> */
[----:B------:R-:W-:Y:S02]  /*154d0*/  IMAD.MOV.U32 R33, RZ, RZ, RZ ;  /* 0x000000ffff217224 */ /* 0x000fe400078e00ff */
[----:B------:R-:W-:Y:S02]  /*154e0*/  IMAD.IADD R24, R18, 0x1, R55 ;  /* 0x0000000112187824 */ /* 0x000fe400078e0237 */
[C---:B------:R-:W-:Y:S01]  /*154f0*/  IMAD.IADD R36, R31.reuse, 0x1, R11 ;  /* 0x000000011f247824 */ /* 0x040fe200078e020b */
[----:B------:R-:W-:Y:S01]  /*15500*/  IADD3.X R11, PT, PT, R40, R3, RZ, P5, P6 ;  /* 0x00000003280b7210 */ /* 0x000fe20002fec4ff */
[----:B------:R-:W-:Y:S01]  /*15510*/  IMAD.IADD R55, R31, 0x1, R5 ;  /* 0x000000011f377824 */ /* 0x000fe200078e0205 */
[----:B------:R-:W-:Y:S01]  /*15520*/  IADD3 R53, P5, P6, R53, R4, R29 ;  /* 0x0000000435357210 */ /* 0x000fe20007ebe01d */
[----:B------:R-:W-:-:S03]  /*15530*/  IMAD.WIDE.U32 R32, R84, R0, R32 ;  /* 0x0000000054207225 */ /* 0x000fc600078e0020 */
[----:B------:R-:W-:Y:S01]  /*15540*/  IADD3.X R55, PT, PT, RZ, R55, RZ, P5, P6 ;  /* 0x00000037ff377210 */ /* 0x000fe20002fec4ff */
[-C--:B------:R-:W-:Y:S01]  /*15550*/  IMAD.WIDE.U32 R38, R41, R25.reuse, RZ ;  /* 0x0000001929267225 */ /* 0x080fe200078e00ff */
[----:B------:R-:W-:Y:S02]  /*15560*/  IADD3 R45, P4, P5, R45, R32, R9 ;  /* 0x000000202d2d7210 */ /* 0x000fe40007d9e009 */
[----:B------:R-:W-:Y:S01]  /*15570*/  IADD3 R9, P6, PT, R23, R8, RZ ;  /* 0x0000000817097210 */ /* 0x000fe20007fde0ff */
[----:B------:R-:W-:Y:S02]  /*15580*/  IMAD.IADD R52, R59, 0x1, R33 ;  /* 0x000000013b347824 */ /* 0x000fe400078e0221 */
[----:B------:R-:W-:Y:S01]  /*15590*/  IMAD.WIDE.U32 R4, R42, R25, RZ ;  /* 0x000000192a047225 */ /* 0x000fe200078e00ff */
[----:B------:R-:W-:Y:S02]  /*155a0*/  IADD3 R29, P3, PT, R9, R2, RZ ;  /* 0x00000002091d7210 */ /* 0x000fe40007f7e0ff */
[----:B------:R-:W-:Y:S01]  /*155b0*/  IADD3.X R52, PT, PT, RZ, R52, RZ, P4, P5 ;  /* 0x00000034ff347210 */ /* 0x000fe200027ea4ff */
[----:B------:R-:W-:Y:S01]  /*155c0*/  IMAD.WIDE.U32 R2, R41, R0, RZ ;  /* 0x0000000029027225 */ /* 0x000fe200078e00ff */
[----:B------:R-:W-:-:S03]  /*155d0*/  ISETP.GT.U32.AND P1, PT, R8, R9, PT ;  /* 0x000000090800720c */ /* 0x000fc60003f24070 */
[----:B------:R-:W-:Y:S02]  /*155e0*/  IMAD.IADD R59, R39, 0x1, R13 ;  /* 0x00000001273b7824 */ /* 0x000fe400078e020d */
        /* <DEDUP_REMOVED lines=13> */
[----:B------:R-:W-:Y:S01]  /*156c0*/  IMAD.MOV.U32 R37, RZ, RZ, RZ ;  /* 0x000000ffff257224 */ /* 0x000fe200078e00ff */
[----:B------:R-:W-:Y:S01]  /*156d0*/  ISETP.GT.U32.AND P1, PT, R2, R29, PT ;  /* 0x0000001d0200720c */ /* 0x000fe20003f24070 */
[----:B------:R-:W-:-:S03]  /*156e0*/  IMAD.WIDE.U32 R24, R85, R28, RZ ;  /* 0x0000001c55187225 */ /* 0x000fc600078e00ff */
[----:B------:R-:W-:Y:S01]  /*156f0*/  ISETP.GT.U32.AND.EX P1, PT, R33, R30, PT, P1 ;  /* 0x0000001e2100720c */ /* 0x000fe20003f24110 */
[----:B------:R-:W-:-:S04]  /*15700*/  IMAD.WIDE.U32 R8, R38, R50, RZ ;  /* 0x0000003226087225 */ /* 0x000fc800078e00ff */
[----:B------:R-:W-:Y:S02]  /*15710*/  IMAD R35, R38, R51, R35 ;  /* 0x0000003326237224 */ /* 0x000fe400078e0223 */
[----:B------:R-:W-:Y:S01]  /*15720*/  IMAD.WIDE.U32 R36, R86, R28, R36 ;  /* 0x0000001c56247225 */ /* 0x000fe200078e0024 */
[----:B------:R-:W-:-:S03]  /*15730*/  IADD3.X R28, PT, PT, R55, R32, RZ, P3, P5 ;  /* 0x00000020371c7210 */ /* 0x000fc60001fea4ff */
        /* <DEDUP_REMOVED lines=42> */
[----:B------:R-:W-:Y:S01]  /*159e0*/  IADD3.X R52, PT, PT, R53, RZ, RZ, P1, P3 ;  /* 0x000000ff35347210 */ /* 0x000fe20000fe64ff */
[----:B------:R-:W-:Y:S01]  /*159f0*/  IMAD.MOV.U32 R53, RZ, RZ, RZ ;  /* 0x000000ffff357224 */ /* 0x000fe200078e00ff */
        /* <DEDUP_REMOVED lines=14> */
[----:B------:R-:W-:-:S03]  /*15ae0*/  IMAD.IADD R21, R21, 0x1, R39 ;  /* 0x0000000115157824 */ /* 0x000fc600078e0227 */
[----:B------:R-:W-:-:S04]  /*15af0*/  IADD3.X R27, P6, PT, R33, R56, RZ, P6, !PT ;  /* 0x00000038211b7210 */ /* 0x000fc800037de4ff */
[----:B------:R-:W-:-:S04]  /*15b00*/  IADD3.X R34, P5, P6, R34, RZ, RZ, P6, P5 ;  /* 0x000000ff22227210 */ /* 0x000fc800036aa4ff */
[----:B------:R-:W-:Y:S02]  /*15b10*/  IADD3.X R32, PT, PT, R35, RZ, RZ, P5, P6 ;  /* 0x000000ff23207210 */ /* 0x000fe40002fec4ff */
[----:B------:R-:W-:-:S04]  /*15b20*/  IADD3 R56, P5, P6, R24, R21, R10 ;  /* 0x0000001518387210 */ /* 0x000fc80007ebe00a */
[----:B------:R-:W-:Y:S02]  /*15b30*/  IADD3.X R10, PT, PT, RZ, RZ, RZ, P5, P6 ;  /* 0x000000ffff0a7210 */ /* 0x000fe40002fec4ff */
        /* <DEDUP_REMOVED lines=16> */
[----:B------:R-:W-:Y:S02]  /*15c40*/  IMAD.IADD R19, R14, 0x1, R39 ;  /* 0x000000010e137824 */ /* 0x000fe400078e0227 */
[----:B------:R-:W-:-:S04]  /*15c50*/  IMAD.WIDE.U32 R88, R88, R16, R52 ;  /* 0x0000001058587225 */ /* 0x000fc800078e0034 */
[----:B------:R-:W-:Y:S01]  /*15c60*/  IMAD.WIDE.U32 R16, R87, R17, RZ ;  /* 0x0000001157107225 */ /* 0x000fe200078e00ff */
[----:B------:R-:W-:-:S03]  /*15c70*/  IADD3 R88, P5, P6, R6, R88, R19 ;  /* 0x0000005806587210 */ /* 0x000fc60007ebe013 */
[----:B------:R-:W-:Y:S02]  /*15c80*/  IMAD.IADD R21, R18, 0x1, R89 ;  /* 0x0000000112157824 */ /* 0x000fe400078e0259 */
[----:B------:R-:W-:Y:S02]  /*15c90*/  IMAD.IADD R17, R14, 0x1, R17 ;  /* 0x000000010e117824 */ /* 0x000fe400078e0211 */
[----:B------:R-:W-:Y:S01]  /*15ca0*/  IMAD.MOV.U32 R31, RZ, RZ, RZ ;  /* 0x000000ffff1f7224 */ /* 0x000fe200078e00ff */
        /* <DEDUP_REMOVED lines=21> */
[----:B------:R-:W-:Y:S01]  /*15e00*/  IMAD R19, R25, R50, RZ ;  /* 0x0000003219137224 */ /* 0x000fe200078e02ff */
        /* <DEDUP_REMOVED lines=8> */
[----:B------:R-:W-:Y:S01]  /*15e90*/  IMAD R21, R22, R51, R19 ;  /* 0x0000003316157224 */ /* 0x000fe200078e0213 */
[----:B------:R-:W-:Y:S01]  /*15ea0*/  ISETP.NE.AND P6, PT, R40, RZ, PT ;  /* 0x000000ff2800720c */ /* 0x000fe20003fc5270 */
[----:B------:R-:W-:-:S03]  /*15eb0*/  IMAD.WIDE.U32 R14, R22, R50, RZ ;  /* 0x00000032160e7225 */ /* 0x000fc600078e00ff */
[----:B------:R-:W-:Y:S01]  /*15ec0*/  IADD3.X R24, PT, PT, RZ, RZ, RZ, P6, P4 ;  /* 0x000000ffff187210 */ /* 0x000fe200037e84ff */
[----:B------:R-:W-:Y:S02]  /*15ed0*/  IMAD.IADD R19, R13, 0x1, R31 ;  /* 0x000000010d137824 */ /* 0x000fe400078e021f */
[----:B------:R-:W-:Y:S02]  /*15ee0*/  IMAD.IADD R21, R15, 0x1, R21 ;  /* 0x000000010f157824 */ /* 0x000fe400078e0215 */
[----:B------:R-:W-:Y:S01]  /*15ef0*/  IMAD.IADD R13, R13, 0x1, R3 ;  /* 0x000000010d0d7824 */ /* 0x000fe200078e0203 */
[----:B------:R-:W-:Y:S01]  /*15f00*/  IADD3 R19, P5, P4, R36, R19, R18 ;  /* 0x0000001324137210 */ /* 0x000fe20007cbe012 */
[----:B------:R-:W-:Y:S01]  /*15f10*/  IMAD.WIDE.U32 R36, R8, R66, RZ ;  /* 0x0000004208247225 */ /* 0x000fe200078e00ff */
[----:B------:R-:W-:Y:S02]  /*15f20*/  IADD3.X R18, PT, PT, RZ, RZ, RZ, P2, P0 ;  /* 0x000000ffff127210 */ /* 0x000fe400017e04ff */
[----:B------:R-:W-:Y:S01]  /*15f30*/  IADD3 R15, P0, PT, R10, R30, RZ ;  /* 0x0000001e0a0f7210 */ /* 0x000fe20007f1e0ff */
[----:B------:R-:W-:-:S04]  /*15f40*/  IMAD.WIDE.U32 R38, P2, R8, R67, R38 ;  /* 0x0000004308267225 */ /* 0x000fc80007840026 */
[----:B------:R-:W-:-:S04]  /*15f50*/  IMAD.WIDE.U32 R40, R21, R48, RZ ;  /* 0x0000003015287225 */ /* 0x000fc800078e00ff */
[----:B------:R-:W-:Y:S01]  /*15f60*/  IMAD.X R31, RZ, RZ, RZ, P2 ;  /* 0x000000ffff1f7224 */ /* 0x000fe200010e06ff */
[----:B------:R-:W-:Y:S01]  /*15f70*/  IADD3 R37, P2, PT, R37, R38, RZ ;  /* 0x0000002625257210 */ /* 0x000fe20007f5e0ff */
[----:B------:R-:W-:Y:S01]  /*15f80*/  IMAD.X R19, R19, 0x1, R16, P0 ;  /* 0x0000000113137824 */ /* 0x000fe200000e0610 */
[----:B------:R-:W-:Y:S01]  /*15f90*/  IADD3 R29, P0, PT, R34, R15, RZ ;  /* 0x0000000f221d7210 */ /* 0x000fe20007f1e0ff */
[----:B------:R-:W-:-:S04]  /*15fa0*/  IMAD.WIDE.U32 R40, P6, R14, R49, R40 ;  /* 0x000000310e287225 */ /* 0x000fc800078c0028 */
[----:B------:R-:W-:-:S04]  /*15fb0*/  IMAD.WIDE.U32 R34, R14, R48, RZ ;  /* 0x000000300e227225 */ /* 0x000fc800078e00ff */
[----:B------:R-:W-:Y:S02]  /*15fc0*/  IMAD.MOV.U32 R30, RZ, RZ, R39 ;  /* 0x000000ffff1e7224 */ /* 0x000fe400078e0027 */
[----:B------:R-:W-:Y:S01]  /*15fd0*/  IMAD.X R33, RZ, RZ, RZ, P6 ;  /* 0x000000ffff217224 */ /* 0x000fe200030e06ff */
[----:B------:R-:W-:Y:S01]  /*15fe0*/  IADD3 R8, P6, PT, R35, R40, RZ ;  /* 0x0000002823087210 */ /* 0x000fe20007fde0ff */
[----:B------:R-:W-:Y:S01]  /*15ff0*/  IMAD.WIDE.U32.X R30, R2, R67, R30, P2 ;  /* 0x00000043021e7225 */ /* 0x000fe200010e041e */
[----:B------:R-:W-:Y:S02]  /*16000*/  IADD3.X R2, P0, PT, R32, R19, RZ, P0, !PT ;  /* 0x0000001320027210 */ /* 0x000fe4000071e4ff */
[----:B------:R-:W-:Y:S01]  /*16010*/  IADD3 R36, P2, PT, R29, R36, RZ ;  /* 0x000000241d247210 */ /* 0x000fe20007f5e0ff */
[----:B------:R-:W-:Y:S02]  /*16020*/  IMAD.MOV.U32 R32, RZ, RZ, R41 ;  /* 0x000000ffff207224 */ /* 0x000fe400078e0029 */
[----:B------:R-:W-:Y:S01]  /*16030*/  IMAD.MOV.U32 R3, RZ, RZ, RZ ;  /* 0x000000ffff037224 */ /* 0x000fe200078e00ff */
[----:B------:R-:W-:Y:S01]  /*16040*/  IADD3.X R41, P2, PT, R2, R37, RZ, P2, !PT ;  /* 0x0000002502297210 */ /* 0x000fe2000175e4ff */
[----:B------:R-:W-:Y:S01]  /*16050*/  IMAD.WIDE.U32.X R32, R21, R49, R32, P6 ;  /* 0x0000003115207225 */ /* 0x000fe200030e0420 */
[----:B------:R-:W-:-:S02]  /*16060*/  IADD3 RZ, P6, PT, R22, R34, RZ ;  /* 0x0000002216ff7210 */ /* 0x000fc40007fde0ff */
[----:B------:R-:W-:Y:S01]  /*16070*/  IADD3.X R40, P0, P2, R30, RZ, RZ, P2, P0 ;  /* 0x000000ff1e287210 */ /* 0x000fe200012004ff */
        /* <DEDUP_REMOVED lines=18> */
[----:B------:R-:W-:Y:S01]  /*161a0*/  IMAD.WIDE.U32 R42, R42, R0, R2 ;  /* 0x000000002a2a7225 */ /* 0x000fe200078e0002 */
[----:B------:R-:W-:Y:S02]  /*161b0*/  IADD3.X R38, PT, PT, R27, RZ, RZ, P0, P6 ;  /* 0x000000ff1b267210 */ /* 0x000fe400007ec4ff */
[----:B------:R-:W-:Y:S01]  /*161c0*/  IADD3 R5, P0, PT, R5, R36, RZ ;  /* 0x0000002405057210 */ /* 0x000fe20007f1e0ff */
[----:B------:R-:W-:Y:S01]  /*161d0*/  IMAD.WIDE.U32 R2, R14, R44, RZ ;  /* 0x0000002c0e027225 */ /* 0x000fe200078e00ff */
[----:B------:R-:W-:Y:S02]  /*161e0*/  IADD3.X R0, PT, PT, RZ, RZ, RZ, P1, P3 ;  /* 0x000000ffff007210 */ /* 0x000fe40000fe64ff */
[----:B------:R-:W-:Y:S01]  /*161f0*/  IADD3.X R38, P0, PT, R38, R41, RZ, P0, !PT ;  /* 0x0000002926267210 */ /* 0x000fe2000071e4ff */
[----:B------:R-:W-:Y:S01]  /*16200*/  IMAD.WIDE.U32 R28, P2, R14, R99, R28 ;  /* 0x000000630e1c7225 */ /* 0x000fe2000784001c */
[----:B------:R-:W-:-:S03]  /*16210*/  IADD3 R36, P1, PT, R5, R2, RZ ;  /* 0x0000000205247210 */ /* 0x000fc60007f3e0ff */
        /* <DEDUP_REMOVED lines=53> */
[----:B------:R-:W-:Y:S01]  /*16570*/  IMAD.MOV.U32 R24, RZ, RZ, R33 ;  /* 0x000000ffff187224 */ /* 0x000fe200078e0021 */
[----:B------:R-:W-:Y:S01]  /*16580*/  IADD3.X R28, PT, PT, R25, RZ, RZ, P1, P2 ;  /* 0x000000ff191c7210 */ /* 0x000fe20000fe44ff */
[----:B------:R-:W-:Y:S01]  /*16590*/  IMAD.X R25, RZ, RZ, RZ, P6 ;  /* 0x000000ffff197224 */ /* 0x000fe200030e06ff */
[----:B------:R-:W-:Y:S02]  /*165a0*/  ISETP.GE.U32.AND P1, PT, R34, R41, PT ;  /* 0x000000292200720c */ /* 0x000fe40003f26070 */
[----:B------:R-:W-:Y:S01]  /*165b0*/  IADD3 R37, P6, P2, R23, R20, R18 ;  /* 0x0000001417257210 */ /* 0x000fe20007ade012 */
[----:B------:R-:W-:Y:S01]  /*165c0*/  IMAD.WIDE.U32 R20, R2, R44, RZ ;  /* 0x0000002c02147225 */ /* 0x000fe200078e00ff */
[----:B------:R-:W-:-:S02]  /*165d0*/  IADD3.X R29, PT, PT, R27, RZ, RZ, P0, P3 ;  /* 0x000000ff1b1d7210 */ /* 0x000fc400007e64ff */
[----:B------:R-:W-:Y:S01]  /*165e0*/  IADD3 R5, P0, PT, R5, R14, RZ ;  /* 0x0000000e05057210 */ /* 0x000fe20007f1e0ff */
[----:B------:R-:W-:Y:S01]  /*165f0*/  IMAD R14, R31, R50, RZ ;  /* 0x000000321f0e7224 */ /* 0x000fe200078e02ff */
[----:B------:R-:W-:Y:S02]  /*16600*/  ISETP.GE.U32.AND.EX P1, PT, R35, R42, PT, P1 ;  /* 0x0000002a2300720c */ /* 0x000fe40003f26110 */
[----:B------:R-:W-:Y:S02]  /*16610*/  IADD3.X R34, PT, PT, RZ, R11, RZ, P6, P2 ;  /* 0x0000000bff227210 */ /* 0x000fe400037e44ff */
[----:B------:R-:W-:Y:S02]  /*16620*/  IADD3 R18, P3, PT, R21, R32, RZ ;  /* 0x0000002015127210 */ /* 0x000fe40007f7e0ff */
[----:B------:R-:W-:Y:S01]  /*16630*/  IADD3 R8, P6, PT, R5, R20, RZ ;  /* 0x0000001405087210 */ /* 0x000fe20007fde0ff */
[----:B------:R-:W-:Y:S01]  /*16640*/  IMAD.WIDE.U32 R20, R3, R66, RZ ;  /* 0x0000004203147225 */ /* 0x000fe200078e00ff */
[----:B------:R-:W-:-:S02]  /*16650*/  SEL R30, RZ, 0x1, P1 ;  /* 0x00000001ff1e7807 */ /* 0x000fc40000800000 */
[----:B------:R-:W-:Y:S01]  /*16660*/  IADD3.X R29, P2, PT, R29, R22, RZ, P0, !PT ;  /* 0x000000161d1d7210 */ /* 0x000fe2000075e4ff */
[C---:B------:R-:W-:Y:S01]  /*16670*/  IMAD R5, R13.reuse, R51, R14 ;  /* 0x000000330d057224 */ /* 0x040fe200078e020e */
[----:B------:R-:W-:Y:S01]  /*16680*/  IADD3 R30, P0, PT, R30, R37, RZ ;  /* 0x000000251e1e7210 */ /* 0x000fe20007f1e0ff */
[----:B------:R-:W-:Y:S01]  /*16690*/  IMAD.WIDE.U32 R50, R13, R50, RZ ;  /* 0x000000320d327225 */ /* 0x000fe200078e00ff */
[----:B------:R-:W-:-:S03]  /*166a0*/  IADD3.X R29, P1, PT, R29, R18, RZ, P6, !PT ;  /* 0x000000121d1d7210 */ /* 0x000fc6000373e4ff */
[----:B------:R-:W-:-:S04]  /*166b0*/  IMAD.WIDE.U32 R26, P6, R2, R67, R20 ;  /* 0x00000043021a7225 */ /* 0x000fc800078c0014 */
[----:B------:R-:W-:-:S04]  /*166c0*/  IMAD.WIDE.U32 R22, R2, R66, RZ ;  /* 0x0000004202167225 */ /* 0x000fc800078e00ff */
[----:B------:R-:W-:Y:S02]  /*166d0*/  IMAD.IADD R2, R51, 0x1, R5 ;  /* 0x0000000133027824 */ /* 0x000fe400078e0205 */
[----:B------:R-:W-:Y:S01]  /*166e0*/  IMAD.WIDE.U32.X R20, R3, R99, R24, P3 ;  /* 0x0000006303147225 */ /* 0x000fe200018e0418 */
[----:B------:R-:W-:-:S03]  /*166f0*/  IADD3 R18, P3, PT, R23, R26, RZ ;  /* 0x0000001a17127210 */ /* 0x000fc60007f7e0ff */
        /* <DEDUP_REMOVED lines=40> */
[----:B------:R-:W-:Y:S01]  /*16980*/  IADD3 R14, P5, P4, R6, R9, R0 ;  /* 0x00000009060e7210 */ /* 0x000fe20007cbe000 */
[----:B------:R-:W-:Y:S01]  /*16990*/  IMAD.WIDE.U32 R8, R2, R44, RZ ;  /* 0x0000002c02087225 */ /* 0x000fe200078e00ff */
[----:B------:R-:W-:-:S02]  /*169a0*/  ISETP.GE.U32.AND.EX P3, PT, R25, R34, PT, P3 ;  /* 0x000000221900720c */ /* 0x000fc40003f66130 */
[----:B------:R-:W-:Y:S02]  /*169b0*/  IADD3.X R3, P1, P2, R10, RZ, RZ, P2, P1 ;  /* 0x000000ff0a037210 */ /* 0x000fe400012224ff */
[----:B------:R-:W-:Y:S02]  /*169c0*/  SEL R6, RZ, 0x1, P0 ;  /* 0x00000001ff067807 */ /* 0x000fe40000000000 */
[----:B------:R-:W-:Y:S02]  /*169d0*/  ISETP.GE.U32.AND P0, PT, R26, R30, PT ;  /* 0x0000001e1a00720c */ /* 0x000fe40003f06070 */
[----:B------:R-:W-:Y:S01]  /*169e0*/  SEL R15, RZ, 0x1, P3 ;  /* 0x00000001ff0f7807 */ /* 0x000fe20001800000 */
[----:B------:R-:W-:Y:S01]  /*169f0*/  IMAD.WIDE.U32 R8, P3, R50, R99, R8 ;  /* 0x0000006332087225 */ /* 0x000fe20007860008 */
[----:B------:R-:W-:Y:S02]  /*16a00*/  IADD3.X R0, PT, PT, R11, RZ, RZ, P1, P2 ;  /* 0x000000ff0b007210 */ /* 0x000fe40000fe44ff */
[----:B------:R-:W-:Y:S01]  /*16a10*/  IADD3 R17, P6, P2, R6, R17, R7 ;  /* 0x0000001106117210 */ /* 0x000fe20007ade007 */
[----:B------:R-:W-:Y:S01]  /*16a20*/  IMAD.WIDE.U32 R6, R50, R44, RZ ;  /* 0x0000002c32067225 */ /* 0x000fe200078e00ff */
[----:B------:R-:W-:-:S02]  /*16a30*/  ISETP.GE.U32.AND.EX P0, PT, R28, R25, PT, P0 ;  /* 0x000000191c00720c */ /* 0x000fc40003f06100 */
[----:B------:R-:W-:Y:S01]  /*16a40*/  IADD3.X R19, PT, PT, RZ, R4, RZ, P5, P4 ;  /* 0x00000004ff137210 */ /* 0x000fe20002fe84ff */
[----:B------:R-:W-:Y:S01]  /*16a50*/  IMAD.MOV.U32 R4, RZ, RZ, R9 ;  /* 0x000000ffff047224 */ /* 0x000fe200078e0009 */
[----:B------:R-:W-:Y:S02]  /*16a60*/  IADD3 R15, P4, PT, R15, R14, RZ ;  /* 0x0000000e0f0f7210 */ /* 0x000fe40007f9e0ff */
        /* <DEDUP_REMOVED lines=8> */
[----:B------:R-:W-:Y:S01]  /*16af0*/  IMAD.X R5, RZ, RZ, RZ, P3 ;  /* 0x000000ffff057224 */ /* 0x000fe200018e06ff */
[----:B------:R-:W-:Y:S02]  /*16b00*/  IADD3.X R26, P0, PT, R0, R11, RZ, P0, !PT ;  /* 0x0000000b001a7210 */ /* 0x000fe4000071e4ff */
[----:B------:R-:W-:Y:S01]  /*16b10*/  ISETP.GE.U32.AND P3, PT, R15, R14, PT ;  /* 0x0000000e0f00720c */ /* 0x000fe20003f66070 */
[----:B------:R-:W-:Y:S02]  /*16b20*/  IMAD.X R11, RZ, RZ, R8, P4 ;  /* 0x000000ffff0b7224 */ /* 0x000fe400020e0608 */
[----:B------:R-:W-:Y:S01]  /*16b30*/  IMAD.WIDE.U32.X R4, R2, R99, R4, P5 ;  /* 0x0000006302047225 */ /* 0x000fe200028e0404 */
[----:B------:R-:W-:Y:S02]  /*16b40*/  ISETP.GE.U32.AND P5, PT, R10, R15, PT ;  /* 0x0000000f0a00720c */ /* 0x000fe40003fa6070 */
[----:B------:R-:W-:Y:S01]  /*16b50*/  ISETP.GE.U32.AND.EX P3, PT, R8, R19, PT, P3 ;  /* 0x000000130800720c */ /* 0x000fe20003f66130 */
        /* <DEDUP_REMOVED lines=31> */
[----:B------:R-:W-:Y:S02]  /*16d50*/  IMAD.MOV.U32 R20, RZ, RZ, RZ ;  /* 0x000000ffff147224 */ /* 0x000fe400078e00ff */
        /* <DEDUP_REMOVED lines=18> */
.L_x_304:
[----:B------:R-:W-:Y:S01]  /*16e80*/  ISETP.GE.U32.AND P0, PT, R23, R48, PT ;  /* 0x000000301700720c */ /* 0x000fe20003f06070 */
[----:B------:R-:W-:-:S03]  /*16e90*/  IMAD.MOV.U32 R20, RZ, RZ, RZ ;  /* 0x000000ffff147224 */ /* 0x000fc600078e00ff */
        /* <DEDUP_REMOVED lines=20> */
.L_x_275:
[----:B------:R-:W-:Y:S02]  /*16fe0*/  LOP3.LUT R0, R28, R24, R27, 0xfe, !PT ;  /* 0x000000181c007212 */ /* 0x000fe400078efe1b */
[----:B------:R-:W-:Y:S02]  /*16ff0*/  LOP3.LUT R2, R29, R25, R26, 0xfe, !PT ;  /* 0x000000191d027212 */ /* 0x000fe400078efe1a */
[----:B------:R-:W-:Y:S02]  /*17000*/  LOP3.LUT P0, RZ, R0, R21, RZ, 0xfc, !PT ;  /* 0x0000001500ff7212 */ /* 0x000fe4000780fcff */
[----:B------:R-:W-:Y:S02]  /*17010*/  ISETP.EQ.AND P1, PT, R20, RZ, PT ;  /* 0x000000ff1400720c */ /* 0x000fe40003f22270 */
[----:B------:R-:W-:-:S13]  /*17020*/  LOP3.LUT P0, RZ, R2, R30, RZ, 0xfc, P0 ;  /* 0x0000001e02ff7212 */ /* 0x000fda000000fcff */
[----:B------:R-:W-:Y:S05]  /*17030*/  @P0 BRA P1, `(.L_x_305) ;  /* 0x0000000000300947 */ /* 0x000fea0000800000 */
        /* <DEDUP_REMOVED lines=12> */
.L_x_305:
        /* <DEDUP_REMOVED lines=11> */
[----:B0-----:R-:W-:-:S02]  /*171b0*/  UISETP.NE.U32.AND UP1, UPT, UR24, URZ, UPT ;  /* 0x000000ff1800728c */ /* 0x001fc4000bf25070 */
[----:B------:R-:W-:Y:S02]  /*171c0*/  UISETP.NE.U32.AND UP0, UPT, UR26, URZ, UPT ;  /* 0x000000ff1a00728c */ /* 0x000fe4000bf05070 */
[----:B------:R-:W-:Y:S02]  /*171d0*/  UISETP.NE.AND.EX UP1, UPT, UR25, URZ, UPT, UP1 ;  /* 0x000000ff1900728c */ /* 0x000fe4000bf25310 */
[----:B------:R-:W-:-:S04]  /*171e0*/  UISETP.NE.AND.EX UP0, UPT, UR27, URZ, UPT, UP0 ;  /* 0x000000ff1b00728c */ /* 0x000fc8000bf05300 */
        /* <DEDUP_REMOVED lines=33> */
.L_x_306:
        /* <DEDUP_REMOVED lines=26> */
[----:B------:R-:W-:-:S03]  /*175a0*/  IMAD.U32 R3, RZ, RZ, UR11 ;  /* 0x0000000bff037e24 */ /* 0x000fc6000f8e00ff */
        /* <DEDUP_REMOVED lines=18> */
.L_x_307:
        /* <DEDUP_REMOVED lines=204> */
[----:B------:R-:W-:Y:S01]  /*18390*/  IMAD.U32 R4, RZ, RZ, UR37 ;  /* 0x00000025ff047e24 */ /* 0x000fe2000f8e00ff */
        /* <DEDUP_REMOVED lines=44> */
.L_x_308:
        /* <DEDUP_REMOVED lines=33> */
.L_x_309:
        /* <DEDUP_REMOVED lines=187> */
[----:B------:R-:W-:Y:S01]  /*19420*/  IMAD.U32 R3, RZ, RZ, UR31 ;  /* 0x0000001fff037e24 */ /* 0x000fe2000f8e00ff */
        /* <DEDUP_REMOVED lines=18> */
[----:B------:R-:W-:Y:S01]  /*19550*/  IMAD.U32 R5, RZ, RZ, UR17 ;  /* 0x00000011ff057e24 */ /* 0x000fe2000f8e00ff */
        /* <DEDUP_REMOVED lines=40> */
.L_x_310:
        /* <DEDUP_REMOVED lines=33> */
.L_x_311:
[----:B------:R-:W-:Y:S01]  /*199f0*/  STG.E desc[UR38][R10.64+0x40], RZ ;  /* 0x000040ff0a007986 */ /* 0x000fe2000c101926 */
[----:B------:R-:W-:Y:S05]  /*19a00*/  EXIT ;  /* 0x000000000000794d */ /* 0x000fea0003800000 */
.L_x_312:
        /* <DEDUP_REMOVED lines=15> */
.L_x_571:


//--------------------- .text._Z10point_initP7ECPoint --------------------------
	.section	.text._Z10point_initP7ECPoint,"ax",@progbits
	.align	128
        .global         _Z10point_initP7ECPoint
        .type           _Z10point_initP7ECPoint,@function
        .size           _Z10point_initP7ECPoint,(.L_x_572 - _Z10point_initP7ECPoint)
        .other          _Z10point_initP7ECPoint,@"STO_CUDA_ENTRY STV_DEFAULT"
_Z10point_initP7ECPoint:
.text._Z10point_initP7ECPoint:
[----:B------:R-:W-:Y:S08]  /*0000*/  LDC R1, c[0x0][0x37c] ;  /* 0x0000df00ff017b82 */ /* 0x000ff00000000800 */
[----:B------:R-:W0:Y:S01]  /*0010*/  LDC.64 R2, c[0x0][0x380] ;  /* 0x0000e000ff027b82 */ /* 0x000e220000000a00 */
[----:B------:R-:W0:Y:S02]  /*0020*/  LDCU.64 UR4, c[0x0][0x358] ;  /* 0x00006b00ff0477ac */ /* 0x000e240008000a00 */
[----:B0-----:R-:W-:Y:S04]  /*0030*/  STG.E.64 desc[UR4][R2.64], RZ ;  /* 0x000000ff02007986 */ /* 0x001fe8000c101b04 */
[----:B------:R-:W-:Y:S04]  /*0040*/  STG.E.64 desc[UR4][R2.64+0x8], RZ ;  /* 0x000008ff02007986 */ /* 0x000fe8000c101b04 */
[----:B------:R-:W-:Y:S04]  /*0050*/  STG.E.64 desc[UR4][R2.64+0x10], RZ ;  /* 0x000010ff02007986 */ /* 0x000fe8000c101b04 */
[----:B------:R-:W-:Y:S04]  /*0060*/  STG.E.64 desc[UR4][R2.64+0x18], RZ ;  /* 0x000018ff02007986 */ /* 0x000fe8000c101b04 */
[----:B------:R-:W-:Y:S04]  /*0070*/  STG.E.64 desc[UR4][R2.64+0x20], RZ ;  /* 0x000020ff02007986 */ /* 0x000fe8000c101b04 */
[----:B------:R-:W-:Y:S04]  /*0080*/  STG.E.64 desc[UR4][R2.64+0x28], RZ ;  /* 0x000028ff02007986 */ /* 0x000fe8000c101b04 */
[----:B------:R-:W-:Y:S04]  /*0090*/  STG.E.64 desc[UR4][R2.64+0x30], RZ ;  /* 0x000030ff02007986 */ /* 0x000fe8000c101b04 */
[----:B------:R-:W-:Y:S04]  /*00a0*/  STG.E.64 desc[UR4][R2.64+0x38], RZ ;  /* 0x000038ff02007986 */ /* 0x000fe8000c101b04 */
[----:B------:R-:W-:Y:S01]  /*00b0*/  STG.E desc[UR4][R2.64+0x40], RZ ;  /* 0x000040ff02007986 */ /* 0x000fe2000c101904 */
[----:B------:R-:W-:Y:S05]  /*00c0*/  EXIT ;  /* 0x000000000000794d */ /* 0x000fea0003800000 */
.L_x_313:
        /* <DEDUP_REMOVED lines=11> */
.L_x_572:


//--------------------- .text._Z19generate_public_keyPhPKm --------------------------
	.section	.text._Z19generate_public_keyPhPKm,"ax",@progbits
	.align	128
        .global         _Z19generate_public_keyPhPKm
        .type           _Z19generate_public_keyPhPKm,@function
        .size           _Z19generate_public_keyPhPKm,(.L_x_573 - _Z19generate_public_keyPhPKm)
        .other          _Z19generate_public_keyPhPKm,@"STO_CUDA_ENTRY STV_DEFAULT"
_Z19generate_public_keyPhPKm:
.text._Z19generate_public_keyPhPKm:
[----:B------:R-:W0:Y:S01]  /*0000*/  LDC R1, c[0x0][0x37c] ;  /* 0x0000df00ff017b82 */ /* 0x000e220000000800 */
[----:B------:R-:W1:Y:S07]  /*0010*/  LDCU.128 UR24, c[0x3][0xa0] ;  /* 0x00c01400ff1877ac */ /* 0x000e6e0008000c00 */
[----:B------:R-:W2:Y:S01]  /*0020*/  LDC.64 R2, c[0x3][RZ] ;  /* 0x00c00000ff027b82 */ /* 0x000ea20000000a00 */
[----:B0-----:R-:W-:Y:S01]  /*0030*/  VIADD R1, R1, 0xffffffe0 ;  /* 0xffffffe001017836 */ /* 0x001fe20000000000 */
[----:B------:R-:W1:Y:S01]  /*0040*/  LDCU.128 UR12, c[0x3][0x40] ;  /* 0x00c00800ff0c77ac */ /* 0x000e620008000c00 */
[----:B------:R-:W0:Y:S05]  /*0050*/  LDCU.128 UR28, c[0x3][0xb0] ;  /* 0x00c01600ff1c77ac */ /* 0x000e2a0008000c00 */
[----:B------:R-:W3:Y:S01]  /*0060*/  LDC.64 R10, c[0x3][0x8] ;  /* 0x00c00200ff0a7b82 */ /* 0x000ee20000000a00 */
        /* <DEDUP_REMOVED lines=10> */
[----:B-1----:R-:W-:Y:S01]  /*0110*/  UIMAD.WIDE.U32 UR4, UR24, UR12, URZ ;  /* 0x0000000c180472a5 */ /* 0x002fe2000f8e00ff */
[----:B------:R-:W1:Y:S01]  /*0120*/  LDC.64 R14, c[0x3][0x10] ;  /* 0x00c00400ff0e7b82 */ /* 0x000e620000000a00 */
[----:B------:R-:W-:-:S02]  /*0130*/  UIMAD.WIDE.U32 UR70, UR27, UR12, URZ ;  /* 0x0000000c1b4672a5 */ /* 0x000fc4000f8e00ff */
[----:B------:R-:W-:Y:S02]  /*0140*/  UIMAD.WIDE.U32 UR8, UR26, UR12, URZ ;  /* 0x0000000c1a0872a5 */ /* 0x000fe4000f8e00ff */
[----:B------:R-:W-:Y:S02]  /*0150*/  UIMAD.WIDE.U32 UR18, UR27, UR14, URZ ;  /* 0x0000000e1b1272a5 */ /* 0x000fe4000f8e00ff */
[----:B0-----:R-:W-:Y:S01]  /*0160*/  UIMAD.WIDE.U32 UR54, UR28, UR13, URZ ;  /* 0x0000000d1c3672a5 */ /* 0x001fe2000f8e00ff */
[----:B------:R-:W0:Y:S01]  /*0170*/  LDC.64 R18, c[0x3][0x18] ;  /* 0x00c00600ff127b82 */ /* 0x000e220000000a00 */
[----:B------:R-:W-:Y:S02]  /*0180*/  UIMAD.WIDE.U32 UR72, UR25, UR12, URZ ;  /* 0x0000000c194872a5 */ /* 0x000fe4000f8e00ff */
[----:B------:R-:W-:Y:S02]  /*0190*/  UIMAD.WIDE.U32 UR16, UR29, UR12, URZ ;  /* 0x0000000c1d1072a5 */ /* 0x000fe4000f8e00ff */
[----:B------:R-:W-:-:S02]  /*01a0*/  UIMAD.WIDE.U32 UR6, UR31, UR12, URZ ;  /* 0x0000000c1f0672a5 */ /* 0x000fc4000f8e00ff */
[----:B------:R-:W-:Y:S02]  /*01b0*/  UIMAD.WIDE.U32 UR74, UR24, UR13, URZ ;  /* 0x0000000d184a72a5 */ /* 0x000fe4000f8e00ff */
[----:B------:R-:W-:Y:S02]  /*01c0*/  UIADD3 UR5, UPT, UPT, UR5, UR77, URZ ;  /* 0x0000004d05057290 */ /* 0x000fe4000fffe0ff */
[----:B------:R-:W-:Y:S02]  /*01d0*/  UIMAD.WIDE.U32 UR56, UR28, UR12, URZ ;  /* 0x0000000c1c3872a5 */ /* 0x000fe4000f8e00ff */
[----:B------:R-:W-:Y:S02]  /*01e0*/  UIADD3 UR66, UPT, UPT, UR71, UR64, URZ ;  /* 0x0000004047427290 */ /* 0x000fe4000fffe0ff */
[----:B------:R-:W-:Y:S02]  /*01f0*/  UIADD3 UR9, UPT, UPT, UR9, UR42, URZ ;  /* 0x0000002a09097290 */ /* 0x000fe4000fffe0ff */
[----:B------:R-:W-:Y:S01]  /*0200*/  UIADD3 UR64, UPT, UPT, UR64, UR19, URZ ;  /* 0x0000001340407290 */ /* 0x000fe2000fffe0ff */
[----:B------:R-:W-:Y:S01]  /*0210*/  UMOV UR71, URZ ;  /* 0x000000ff00477c82 */ /* 0x000fe20008000000 */
[----:B------:R-:W-:-:S02]  /*0220*/  UIADD3 UR46, UPT, UPT, UR73, UR76, URZ ;  /* 0x0000004c492e7290 */ /* 0x000fc4000fffe0ff */
[----:B------:R-:W-:Y:S02]  /*0230*/  UIADD3 UR42, UPT, UPT, UR17, UR40, URZ ;  /* 0x00000028112a7290 */ /* 0x000fe4000fffe0ff */
[----:B------:R-:W-:Y:S02]  /*0240*/  UIADD3 UR38, UPT, UPT, UR7, UR38, URZ ;  /* 0x0000002607267290 */ /* 0x000fe4000fffe0ff */
[----:B------:R-:W-:Y:S02]  /*0250*/  UIADD3 UR19, UP2, UP1, UR74, UR5, UR72 ;  /* 0x000000054a137290 */ /* 0x000fe4000f95e048 */
[----:B------:R-:W-:Y:S02]  /*0260*/  UIADD3 UR5, UPT, UPT, UR57, UR71, URZ ;  /* 0x0000004739057290 */ /* 0x000fe4000fffe0ff */
[----:B------:R-:W-:Y:S02]  /*0270*/  UIMAD.WIDE.U32 UR68, UR26, UR13, URZ ;  /* 0x0000000d1a4472a5 */ /* 0x000fe4000f8e00ff */
[----:B------:R-:W-:-:S02]  /*0280*/  UIMAD.WIDE.U32 UR52, UR30, UR13, URZ ;  /* 0x0000000d1e3472a5 */ /* 0x000fc4000f8e00ff */
[----:B------:R-:W-:Y:S02]  /*0290*/  UIMAD.WIDE.U32 UR46, UR25, UR13, UR46 ;  /* 0x0000000d192e72a5 */ /* 0x000fe4000f8e002e */
[----:B------:R-:W-:Y:S02]  /*02a0*/  UIMAD.WIDE.U32 UR66, UR13, UR27, UR66 ;  /* 0x0000001b0d4272a5 */ /* 0x000fe4000f8e0042 */
[----:B------:R-:W-:Y:S02]  /*02b0*/  UIMAD.WIDE.U32 UR42, UR13, UR29, UR42 ;  /* 0x0000001d0d2a72a5 */ /* 0x000fe4000f8e002a */
[----:B------:R-:W-:Y:S02]  /*02c0*/  UIMAD.WIDE.U32 UR38, UR13, UR31, UR38 ;  /* 0x0000001f0d2672a5 */ /* 0x000fe4000f8e0026 */
[----:B------:R-:W-:Y:S02]  /*02d0*/  UIMAD.WIDE.U32 UR20, UR25, UR14, URZ ;  /* 0x0000000e191472a5 */ /* 0x000fe4000f8e00ff */
[----:B------:R-:W-:-:S02]  /*02e0*/  UIADD3 UR13, UPT, UPT, UR71, UR55, URZ ;  /* 0x00000037470d7290 */ /* 0x000fc4000fffe0ff */
[----:B------:R-:W-:Y:S02]  /*02f0*/  UIADD3 UR16, UP5, UP6, UR54, UR5, UR16 ;  /* 0x0000000536107290 */ /* 0x000fe4000febe010 */
[----:B------:R-:W-:Y:S01]  /*0300*/  UIMAD.WIDE.U32 UR44, UR24, UR14, URZ ;  /* 0x0000000e182c72a5 */ /* 0x000fe2000f8e00ff */
[----:B------:R-:W4:Y:S01]  /*0310*/  LDCU.64 UR54, c[0x3][0xe0] ;  /* 0x00c01c00ff3677ac */ /* 0x000f220008000a00 */
[----:B------:R-:W-:Y:S02]  /*0320*/  UIMAD.WIDE.U32 UR58, UR29, UR14, URZ ;  /* 0x0000000e1d3a72a5 */ /* 0x000fe4000f8e00ff */
[----:B------:R-:W-:Y:S02]  /*0330*/  UIADD3 UR9, UP0, UP3, UR68, UR9, UR70 ;  /* 0x0000000944097290 */ /* 0x000fe4000fb1e046 */
[----:B------:R-:W-:Y:S02]  /*0340*/  UIADD3 UR60, UPT, UPT, UR76, UR21, URZ ;  /* 0x000000154c3c7290 */ /* 0x000fe4000fffe0ff */
[----:B------:R-:W-:Y:S01]  /*0350*/  UIMAD.WIDE.U32 UR48, UR24, UR15, URZ ;  /* 0x0000000f183072a5 */ /* 0x000fe2000f8e00ff */
[----:B------:R-:W-:Y:S01]  /*0360*/  UMOV UR74, URZ ;  /* 0x000000ff004a7c82 */ /* 0x000fe20008000000 */
[----:B------:R-:W-:-:S02]  /*0370*/  UIADD3 UR21, UPT, UPT, UR77, UR45, URZ ;  /* 0x0000002d4d157290 */ /* 0x000fc4000fffe0ff */
[----:B------:R-:W-:Y:S02]  /*0380*/  UIADD3 UR40, UPT, UPT, UR40, UR59, URZ ;  /* 0x0000003b28287290 */ /* 0x000fe4000fffe0ff */
[----:B------:R-:W-:Y:S02]  /*0390*/  UIADD3 UR59, UPT, UPT, UR74, UR69, URZ ;  /* 0x000000454a3b7290 */ /* 0x000fe4000fffe0ff */
[----:B------:R-:W-:Y:S02]  /*03a0*/  UIADD3.X UR7, UPT, UPT, URZ, URZ, URZ, UP0, UP3 ;  /* 0x000000ffff077290 */ /* 0x000fe400087e64ff */
[----:B------:R-:W-:Y:S02]  /*03b0*/  UIMAD.WIDE.U32 UR36, UR30, UR12, URZ ;  /* 0x0000000c1e2472a5 */ /* 0x000fe4000f8e00ff */
[----:B------:R-:W-:Y:S02]  /*03c0*/  UIMAD.WIDE.U32 UR62, UR26, UR14, URZ ;  /* 0x0000000e1a3e72a5 */ /* 0x000fe4000f8e00ff */
[----:B------:R-:W-:Y:S01]  /*03d0*/  UIADD3 UR21, UP0, UP4, UR48, UR21, UR20 ;  /* 0x0000001530157290 */ /* 0x000fe2000fc1e014 */
[----:B------:R-:W-:Y:S01]  /*03e0*/  UMOV UR72, URZ ;  /* 0x000000ff00487c82 */ /* 0x000fe20008000000 */
[----:B------:R-:W-:Y:S01]  /*03f0*/  UMOV UR61, URZ ;  /* 0x000000ff003d7c82 */ /* 0x000fe20008000000 */
[----:B------:R-:W-:Y:S01]  /*0400*/  UMOV UR65, URZ ;  /* 0x000000ff00417c82 */ /* 0x000fe20008000000 */
[----:B------:R-:W-:Y:S01]  /*0410*/  UMOV UR41, URZ ;  /* 0x000000ff00297c82 */ /* 0x000fe20008000000 */
[----:B------:R-:W-:Y:S01]  /*0420*/  UMOV UR70, URZ ;  /* 0x000000ff00467c82 */ /* 0x000fe20008000000 */
[----:B------:R-:W-:-:S02]  /*0430*/  UIADD3.X UR20, UPT, UPT, URZ, URZ, URZ, UP2, UP1 ;  /* 0x000000ffff147290 */ /* 0x000fc400097e24ff */
[----:B------:R-:W-:Y:S02]  /*0440*/  UIADD3 UR59, UP1, UP2, UR7, UR66, UR59 ;  /* 0x00000042073b7290 */ /* 0x000fe4000fa3e03b */
[----:B------:R-:W-:Y:S02]  /*0450*/  UIADD3 UR57, UPT, UPT, UR72, UR67, URZ ;  /* 0x0000004348397290 */ /* 0x000fe4000fffe0ff */
[----:B------:R-:W-:Y:S02]  /*0460*/  UIMAD.WIDE.U32 UR10, UR26, UR15, URZ ;  /* 0x0000000f1a0a72a5 */ /* 0x000fe4000f8e00ff */
[----:B------:R-:W-:Y:S02]  /*0470*/  UIMAD.WIDE.U32 UR22, UR28, UR15, URZ ;  /* 0x0000000f1c1672a5 */ /* 0x000fe4000f8e00ff */
[----:B------:R-:W-:Y:S02]  /*0480*/  UIMAD.WIDE.U32 UR60, UR25, UR15, UR60 ;  /* 0x0000000f193c72a5 */ /* 0x000fe4000f8e003c */
[----:B------:R-:W-:-:S02]  /*0490*/  UIMAD.WIDE.U32 UR64, UR27, UR15, UR64 ;  /* 0x0000000f1b4072a5 */ /* 0x000fc4000f8e0040 */
[----:B------:R-:W-:Y:S02]  /*04a0*/  UIMAD.WIDE.U32 UR40, UR29, UR15, UR40 ;  /* 0x0000000f1d2872a5 */ /* 0x000fe4000f8e0028 */
[----:B------:R-:W-:Y:S02]  /*04b0*/  UIADD3 UR12, UPT, UPT, UR37, UR70, URZ ;  /* 0x00000046250c7290 */ /* 0x000fe4000fffe0ff */
[----:B------:R-:W-:Y:S02]  /*04c0*/  UIADD3 UR15, UPT, UPT, UR74, UR63, URZ ;  /* 0x0000003f4a0f7290 */ /* 0x000fe4000fffe0ff */
[----:B------:R-:W-:Y:S02]  /*04d0*/  UIMAD.WIDE.U32 UR50, UR28, UR14, URZ ;  /* 0x0000000e1c3272a5 */ /* 0x000fe4000f8e00ff */
[----:B------:R-:W-:Y:S02]  /*04e0*/  UIADD3.X UR57, UPT, UPT, URZ, UR57, URZ, UP1, UP2 ;  /* 0x00000039ff397290 */ /* 0x000fe40008fe44ff */
[----:B------:R-:W-:-:S02]  /*04f0*/  UIADD3 UR12, UP1, UP2, UR52, UR12, UR6 ;  /* 0x0000000c340c7290 */ /* 0x000fc4000fa3e006 */
[----:B------:R-:W-:Y:S02]  /*0500*/  UIADD3.X UR14, UPT, UPT, URZ, URZ, URZ, UP5, UP6 ;  /* 0x000000ffff0e7290 */ /* 0x000fe4000afec4ff */
[----:B------:R-:W-:Y:S02]  /*0510*/  UIADD3 UR52, UP5, UP6, UR10, UR15, UR18 ;  /* 0x0000000f0a347290 */ /* 0x000fe4000febe012 */
[----:B------:R-:W-:Y:S02]  /*0520*/  UIADD3 UR15, UPT, UPT, UR74, UR11, URZ ;  /* 0x0000000b4a0f7290 */ /* 0x000fe4000fffe0ff */
[----:B----4-:R-:W-:Y:S02]  /*0530*/  UIMAD UR11, UR19, UR54, URZ ;  /* 0x00000036130b72a4 */ /* 0x010fe4000f8e02ff */
[----:B------:R-:W-:Y:S02]  /*0540*/  UIADD3 UR17, UP3, UPT, UR8, UR44, URZ ;  /* 0x0000002c08117290 */ /* 0x000fe4000ff7e0ff */
[----:B------:R-:W-:-:S02]  /*0550*/  UIADD3.X UR10, UPT, UPT, URZ, URZ, URZ, UP1, UP2 ;  /* 0x000000ffff0a7290 */ /* 0x000fc40008fe44ff */
[----:B------:R-:W-:Y:S02]  /*0560*/  UIMAD.WIDE.U32 UR44, UR4, UR54, URZ ;  /* 0x00000036042c72a5 */ /* 0x000fe4000f8e00ff */
[----:B------:R-:W-:Y:S02]  /*0570*/  UIMAD UR11, UR4, UR55, UR11 ;  /* 0x00000037040b72a4 */ /* 0x000fe4000f8e020b */
[----:B------:R-:W-:Y:S02]  /*0580*/  UIADD3 UR18, UP1, UP2, UR14, UR42, UR13 ;  /* 0x0000002a0e127290 */ /* 0x000fe4000fa3e00d */
[----:B------:R-:W-:Y:S01]  /*0590*/  UIADD3.X UR13, UPT, UPT, URZ, URZ, URZ, UP0, UP4 ;  /* 0x000000ffff0d7290 */ /* 0x000fe200087e84ff */
[----:B--2---:R-:W-:Y:S01]  /*05a0*/  IMAD.WIDE.U32 R4, R2, UR44, RZ ;  /* 0x0000002c02047c25 */ /* 0x004fe2000f8e00ff */
[----:B------:R-:W-:Y:S02]  /*05b0*/  UISETP.GE.U32.AND UP0, UPT, UR17, UR8, UPT ;  /* 0x000000081100728c */ /* 0x000fe4000bf06070 */
[----:B------:R-:W-:Y:S01]  /*05c0*/  UIADD3 UR8, UPT, UPT, UR45, UR11, URZ ;  /* 0x0000000b2d087290 */ /* 0x000fe2000fffe0ff */
[----:B------:R-:W-:Y:S01]  /*05d0*/  IADD3 RZ, P0, PT, R4, UR4, RZ ;  /* 0x0000000404ff7c10 */ /* 0x000fe2000ff1e0ff */
[----:B------:R-:W2:Y:S04]  /*05e0*/  LDCU.128 UR32, c[0x3][0x50] ;  /* 0x00c00a00ff2077ac */ /* 0x000ea80008000c00 */
[----:B------:R-:W-:Y:S01]  /*05f0*/  IMAD.WIDE.U32 R6, R2, UR8, RZ ;  /* 0x0000000802067c25 */ /* 0x000fe2000f8e00ff */
[----:B------:R-:W-:-:S02]  /*0600*/  UIADD3.X UR21, UPT, UPT, UR21, UR9, URZ, UP3, !UPT ;  /* 0x0000000915157290 */ /* 0x000fc40009ffe4ff */
[----:B------:R-:W-:Y:S02]  /*0610*/  UIADD3 UR73, UPT, UPT, UR77, UR75, URZ ;  /* 0x0000004b4d497290 */ /* 0x000fe4000fffe0ff */
[----:B------:R-:W-:Y:S01]  /*0620*/  UIADD3 UR5, UPT, UPT, UR77, UR49, URZ ;  /* 0x000000314d057290 */ /* 0x000fe2000fffe0ff */
[----:B------:R-:W-:Y:S01]  /*0630*/  IMAD.WIDE.U32 R6, P1, R3, UR44, R6 ;  /* 0x0000002c03067c25 */ /* 0x000fe2000f820006 */
[----:B------:R-:W-:Y:S01]  /*0640*/  UMOV UR75, URZ ;  /* 0x000000ff004b7c82 */ /* 0x000fe20008000000 */
[----:B------:R-:W-:Y:S02]  /*0650*/  UIADD3 UR45, UPT, UPT, UR76, UR61, URZ ;  /* 0x0000003d4c2d7290 */ /* 0x000fe4000fffe0ff */
[----:B------:R-:W-:Y:S01]  /*0660*/  IMAD.X R9, RZ, RZ, RZ, P1 ;  /* 0x000000ffff097224 */ /* 0x000fe200008e06ff */
[----:B------:R-:W-:Y:S01]  /*0670*/  IADD3 R4, P1, PT, R5, R6, RZ ;  /* 0x0000000605047210 */ /* 0x000fe20007f3e0ff */
[----:B------:R-:W-:Y:S01]  /*0680*/  IMAD.MOV.U32 R8, RZ, RZ, R7 ;  /* 0x000000ffff087224 */ /* 0x000fe200078e0007 */
[----:B------:R-:W-:Y:S01]  /*0690*/  UIADD3 UR37, UPT, UPT, UR75, UR43, URZ ;  /* 0x0000002b4b257290 */ /* 0x000fe2000fffe0ff */
[----:B---3--:R-:W-:Y:S01]  /*06a0*/  IMAD.WIDE.U32 R6, R10, UR44, RZ ;  /* 0x0000002c0a067c25 */ /* 0x008fe2000f8e00ff */
[----:B------:R-:W-:Y:S01]  /*06b0*/  IADD3.X RZ, P0, PT, R4, UR19, RZ, P0, !PT ;  /* 0x0000001304ff7c10 */ /* 0x000fe2000871e4ff */
[----:B--2---:R-:W-:-:S02]  /*06c0*/  UIMAD.WIDE.U32 UR48, UR24, UR32, URZ ;  /* 0x00000020183072a5 */ /* 0x004fc4000f8e00ff */
[----:B------:R-:W-:Y:S01]  /*06d0*/  IMAD.WIDE.U32.X R4, R3, UR8, R8, P1 ;  /* 0x0000000803047c25 */ /* 0x000fe200088e0408 */
[----:B------:R-:W-:Y:S02]  /*06e0*/  UIADD3.X UR14, UPT, UPT, URZ, UR37, URZ, UP1, UP2 ;  /* 0x00000025ff0e7290 */ /* 0x000fe40008fe44ff */
[----:B------:R-:W-:Y:S01]  /*06f0*/  UIADD3 UR11, UP1, UP2, UR59, UR60, UR5 ;  /* 0x0000003c3b0b7290 */ /* 0x000fe2000fa3e005 */
[----:B------:R-:W-:Y:S01]  /*0700*/  IMAD.WIDE.U32 R8, R10, UR8, RZ ;  /* 0x000000080a087c25 */ /* 0x000fe2000f8e00ff */
[----:B------:R-:W-:Y:S01]  /*0710*/  IADD3.X R17, P0, PT, RZ, R4, RZ, P0, !PT ;  /* 0x00000004ff117210 */ /* 0x000fe2000071e4ff */
[----:B------:R-:W-:Y:S02]  /*0720*/  UIMAD.WIDE.U32 UR6, UR25, UR32, URZ ;  /* 0x00000020190672a5 */ /* 0x000fe4000f8e00ff */
[----:B------:R-:W-:Y:S01]  /*0730*/  UIMAD.WIDE.U32 UR42, UR26, UR32, URZ ;  /* 0x000000201a2a72a5 */ /* 0x000fe2000f8e00ff */
[----:B------:R-:W-:Y:S01]  /*0740*/  IADD3 R17, P1, PT, R17, UR17, RZ ;  /* 0x0000001111117c10 */ /* 0x000fe2000ff3e0ff */
[----:B------:R-:W-:Y:S01]  /*0750*/  IMAD.WIDE.U32 R8, P2, R11, UR44, R8 ;  /* 0x0000002c0b087c25 */ /* 0x000fe2000f840008 */
[----:B------:R-:W-:-:S02]  /*0760*/  UIMAD.WIDE.U32 UR60, UR27, UR32, URZ ;  /* 0x000000201b3c72a5 */ /* 0x000fc4000f8e00ff */
[----:B------:R-:W-:Y:S01]  /*0770*/  UIMAD.WIDE.U32 UR4, UR24, UR33, URZ ;  /* 0x00000021180472a5 */ /* 0x000fe2000f8e00ff */
[----:B------:R-:W-:Y:S01]  /*0780*/  IMAD.X R16, RZ, RZ, R5, P0 ;  /* 0x000000ffff107224 */ /* 0x000fe200000e0605 */
[----:B------:R-:W-:Y:S01]  /*0790*/  IADD3 R5, P3, PT, R7, R8, RZ ;  /* 0x0000000807057210 */ /* 0x000fe20007f7e0ff */
[----:B------:R-:W-:Y:S01]  /*07a0*/  UIADD3 UR32, UPT, UPT, UR77, UR49, URZ ;  /* 0x000000314d207290 */ /* 0x000fe2000fffe0ff */
[----:B------:R-:W-:Y:S01]  /*07b0*/  IADD3 R17, P0, PT, R17, R6, RZ ;  /* 0x0000000611117210 */ /* 0x000fe20007f1e0ff */
[----:B------:R-:W-:Y:S02]  /*07c0*/  UISETP.GE.U32.AND.EX UP0, UPT, UR21, UR9, UPT, UP0 ;  /* 0x000000091500728c */ /* 0x000fe4000bf06100 */
[----:B------:R-:W-:Y:S01]  /*07d0*/  IADD3.X R16, P1, PT, R16, UR21, RZ, P1, !PT ;  /* 0x0000001510107c10 */ /* 0x000fe20008f3e4ff */
[----:B------:R-:W-:Y:S01]  /*07e0*/  UIADD3 UR32, UP3, UP4, UR4, UR32, UR6 ;  /* 0x0000002004207290 */ /* 0x000fe2000fc7e006 */
[----:B------:R-:W-:Y:S01]  /*07f0*/  IMAD.X R7, RZ, RZ, RZ, P2 ;  /* 0x000000ffff077224 */ /* 0x000fe200010e06ff */
[----:B------:R-:W-:Y:S01]  /*0800*/  UIADD3 UR6, UPT, UPT, UR76, UR7, URZ ;  /* 0x000000074c067290 */ /* 0x000fe2000fffe0ff */
[----:B------:R-:W-:Y:S01]  /*0810*/  IADD3.X R16, P0, PT, R16, R5, RZ, P0, !PT ;  /* 0x0000000510107210 */ /* 0x000fe2000071e4ff */
[----:B------:R-:W-:Y:S01]  /*0820*/  UIADD3 UR4, UPT, UPT, UR72, UR61, URZ ;  /* 0x0000003d48047290 */ /* 0x000fe2000fffe0ff */
[----:B------:R-:W-:Y:S01]  /*0830*/  IMAD.WIDE.U32 R4, R17, UR54, RZ ;  /* 0x0000003611047c25 */ /* 0x000fe2000f8e00ff */
[----:B------:R-:W-:Y:S01]  /*0840*/  UIADD3 UR37, UPT, UPT, UR77, UR5, URZ ;  /* 0x000000054d257290 */ /* 0x000fe2000fffe0ff */
[----:B------:R-:W-:-:S02]  /*0850*/  UMOV UR7, URZ ;  /* 0x000000ff00077c82 */ /* 0x000fc40008000000 */
[----:B------:R-:W-:Y:S01]  /*0860*/  IMAD R0, R16, UR54, RZ ;  /* 0x0000003610007c24 */ /* 0x000fe2000f8e02ff */
[----:B------:R-:W-:Y:S01]  /*0870*/  UMOV UR5, URZ ;  /* 0x000000ff00057c82 */ /* 0x000fe20008000000 */
[----:B------:R-:W-:Y:S01]  /*0880*/  UIMAD.WIDE.U32 UR6, UR25, UR33, UR6 ;  /* 0x00000021190672a5 */ /* 0x000fe2000f8e0006 */
[----:B------:R-:W-:Y:S01]  /*0890*/  IMAD.MOV.U32 R6, RZ, RZ, R9 ;  /* 0x000000ffff067224 */ /* 0x000fe200078e0009 */
[----:B------:R-:W-:Y:S01]  /*08a0*/  UIMAD.WIDE.U32 UR4, UR27, UR33, UR4 ;  /* 0x000000211b0472a5 */ /* 0x000fe2000f8e0004 */
[----:B------:R-:W-:Y:S01]  /*08b0*/  IMAD R35, R17, UR55, R0 ;  /* 0x0000003711237c24 */ /* 0x000fe2000f8e0200 */
[----:B------:R-:W-:Y:S01]  /*08c0*/  UIMAD.WIDE.U32 UR66, UR26, UR33, URZ ;  /* 0x000000211a4272a5 */ /* 0x000fe2000f8e00ff */
[----:B------:R-:W-:Y:S01]  /*08d0*/  IMAD.WIDE.U32.X R6, R11, UR8, R6, P3 ;  /* 0x000000080b067c25 */ /* 0x000fe200098e0406 */
[----:B------:R-:W-:Y:S02]  /*08e0*/  UIADD3.X UR9, UPT, UPT, URZ, URZ, URZ, UP5, UP6 ;  /* 0x000000ffff097290 */ /* 0x000fe4000afec4ff */
[----:B------:R-:W-:Y:S01]  /*08f0*/  USEL UR21, URZ, 0x1, UP0 ;  /* 0x00000001ff157887 */ /* 0x000fe20008000000 */
[----:B------:R-:W-:Y:S01]  /*0900*/  IMAD.IADD R35, R5, 0x1, R35 ;  /* 0x0000000105237824 */ /* 0x000fe200078e0223 */
[----:B------:R-:W-:Y:S01]  /*0910*/  UIADD3 UR15, UP5, UP6, UR18, UR64, UR15 ;  /* 0x00000040120f7290 */ /* 0x000fe2000febe00f */
[-C--:B------:R-:W-:Y:S01]  /*0920*/  IMAD.WIDE.U32 R8, R4, R2.reuse, RZ ;  /* 0x0000000204087225 */ /* 0x080fe200078e00ff */
[----:B------:R-:W-:Y:S01]  /*0930*/  UIADD3 UR33, UPT, UPT, UR72, UR65, URZ ;  /* 0x0000004148217290 */ /* 0x000fe2000fffe0ff */
[----:B------:R-:W-:Y:S01]  /*0940*/  IADD3.X R5, P0, P1, R6, RZ, RZ, P0, P1 ;  /* 0x000000ff06057210 */ /* 0x000fe200001024ff */
[----:B------:R-:W-:Y:S01]  /*0950*/  UIADD3 UR17, UP0, UPT, UR21, UR56, URZ ;  /* 0x0000003815117290 */ /* 0x000fe2000ff1e0ff */
[----:B------:R-:W-:Y:S01]  /*0960*/  IMAD.WIDE.U32 R12, R35, R2, RZ ;  /* 0x00000002230c7225 */ /* 0x000fe200078e00ff */
[----:B------:R-:W-:Y:S01]  /*0970*/  UIADD3.X UR33, UPT, UPT, UR14, UR33, URZ, UP5, UP6 ;  /* 0x000000210e217290 */ /* 0x000fe2000afec4ff */
[----:B------:R-:W-:Y:S01]  /*0980*/  IADD3 RZ, P2, PT, R17, R8, RZ ;  /* 0x0000000811ff7210 */ /* 0x000fe20007f5e0ff */
[----:B------:R-:W-:Y:S01]  /*0990*/  UIADD3.X UR14, UPT, UPT, URZ, URZ, URZ, UP3, UP4 ;  /* 0x000000ffff0e7290 */ /* 0x000fe20009fe84ff */
[----:B------:R-:W-:Y:S01]  /*09a0*/  IADD3.X R0, PT, PT, R7, RZ, RZ, P0, P1 ;  /* 0x000000ff07007210 */ /* 0x000fe200007e24ff */
[----:B------:R-:W-:Y:S01]  /*09b0*/  UIADD3 UR11, UP5, UP4, UR21, UR11, UR13 ;  /* 0x0000000b150b7290 */ /* 0x000fe2000fcbe00d */
[----:B------:R-:W-:Y:S01]  /*09c0*/  IMAD.WIDE.U32 R12, P4, R4, R3, R12 ;  /* 0x00000003040c7225 */ /* 0x000fe2000788000c */
[----:B------:R-:W-:-:S02]  /*09d0*/  UIADD3.X UR13, UPT, UPT, URZ, UR16, URZ, UP0, !UPT ;  /* 0x00000010ff0d7290 */ /* 0x000fc400087fe4ff */
[----:B------:R-:W-:Y:S01]  /*09e0*/  UISETP.GT.U32.AND UP0, UPT, UR56, UR17, UPT ;  /* 0x000000113800728c */ /* 0x000fe2000bf04070 */
[----:B------:R-:W-:Y:S01]  /*09f0*/  IMAD.WIDE.U32 R6, R35, R10, RZ ;  /* 0x0000000a23067225 */ /* 0x000fe200078e00ff */
[----:B------:R-:W-:Y:S01]  /*0a00*/  UIADD3 UR62, UP3, UPT, UR17, UR62, URZ ;  /* 0x0000003e113e7290 */ /* 0x000fe2000ff7e0ff */
[----:B------:R-:W-:Y:S01]  /*0a10*/  IADD3 R9, P3, PT, R9, R12, RZ ;  /* 0x0000000c09097210 */ /* 0x000fe20007f7e0ff */
[----:B------:R-:W-:Y:S01]  /*0a20*/  UISETP.GT.U32.AND.EX UP0, UPT, UR16, UR13, UPT, UP0 ;  /* 0x0000000d1000728c */ /* 0x000fe2000bf04100 */
[----:B------:R-:W-:Y:S01]  /*0a30*/  IMAD.WIDE.U32 R20, R4, R10, RZ ;  /* 0x0000000a04147225 */ /* 0x000fe200078e00ff */
[----:B------:R-:W-:Y:S01]  /*0a40*/  UIADD3.X UR52, UPT, UPT, UR13, UR52, URZ, UP3, !UPT ;  /* 0x000000340d347290 */ /* 0x000fe20009ffe4ff */
[----:B------:R-:W-:Y:S01]  /*0a50*/  IADD3.X RZ, P0, PT, R16, R9, RZ, P2, !PT ;  /* 0x0000000910ff7210 */ /* 0x000fe2000171e4ff */
[----:B------:R-:W-:Y:S01]  /*0a60*/  USEL UR17, UR56, UR17, UP0 ;  /* 0x0000001138117287 */ /* 0x000fe20008000000 */
[----:B-1----:R-:W-:Y:S01]  /*0a70*/  IMAD.WIDE.U32 R8, R14, UR8, RZ ;  /* 0x000000080e087c25 */ /* 0x002fe2000f8e00ff */
[----:B------:R-:W-:-:S02]  /*0a80*/  USEL UR13, UR16, UR13, UP0 ;  /* 0x0000000d100d7287 */ /* 0x000fc40008000000 */
[----:B------:R-:W-:Y:S01]  /*0a90*/  UISETP.GT.U32.AND UP0, UPT, UR17, UR62, UPT ;  /* 0x0000003e1100728c */ /* 0x000fe2000bf04070 */
[----:B------:R-:W-:Y:S01]  /*0aa0*/  IMAD.MOV.U32 R16, RZ, RZ, R13 ;  /* 0x000000ffff107224 */ /* 0x000fe200078e000d */
[----:B------:R-:W-:Y:S01]  /*0ab0*/  UIADD3 UR48, UP3, UPT, UR62, UR48, URZ ;  /* 0x000000303e307290 */ /* 0x000fe2000ff7e0ff */
[----:B------:R-:W-:Y:S01]  /*0ac0*/  IMAD.WIDE.U32 R12, P1, R4, R11, R6 ;  /* 0x0000000b040c7225 */ /* 0x000fe20007820006 */
[----:B------:R-:W-:Y:S02]  /*0ad0*/  UISETP.GT.U32.AND.EX UP0, UPT, UR13, UR52, UPT, UP0 ;  /* 0x000000340d00728c */ /* 0x000fe4000bf04100 */
[----:B------:R-:W-:Y:S01]  /*0ae0*/  UIADD3.X UR45, UPT, UPT, UR57, UR45, URZ, UP1, UP2 ;  /* 0x0000002d392d7290 */ /* 0x000fe20008fe44ff */
[----:B------:R-:W-:Y:S01]  /*0af0*/  IMAD.WIDE.U32 R6, R14, UR44, RZ ;  /* 0x0000002c0e067c25 */ /* 0x000fe2000f8e00ff */
[----:B------:R-:W-:Y:S02]  /*0b00*/  USEL UR16, URZ, 0x1, !UP0 ;  /* 0x00000001ff107887 */ /* 0x000fe4000c000000 */
[----:B------:R-:W-:Y:S01]  /*0b10*/  UIADD3.X UR32, UPT, UPT, UR32, UR52, URZ, UP3, !UPT ;  /* 0x0000003420207290 */ /* 0x000fe20009ffe4ff */
[----:B------:R-:W-:Y:S01]  /*0b20*/  IMAD.WIDE.U32 R8, P2, R15, UR44, R8 ;  /* 0x0000002c0f087c25 */ /* 0x000fe2000f840008 */
[----:B------:R-:W-:-:S02]  /*0b30*/  UIADD3.X UR45, UPT, UPT, URZ, UR45, URZ, UP5, UP4 ;  /* 0x0000002dff2d7290 */ /* 0x000fc4000afe84ff */
[----:B------:R-:W-:Y:S01]  /*0b40*/  UIADD3 UR15, UP0, UP4, UR16, UR15, UR9 ;  /* 0x0000000f100f7290 */ /* 0x000fe2000fc1e009 */
[----:B------:R-:W-:Y:S01]  /*0b50*/  IMAD.X R23, RZ, RZ, RZ, P1 ;  /* 0x000000ffff177224 */ /* 0x000fe200008e06ff */
[----:B------:R-:W-:Y:S01]  /*0b60*/  IADD3 R5, P1, PT, R5, UR48, RZ ;  /* 0x0000003005057c10 */ /* 0x000fe2000ff3e0ff */
[----:B------:R-:W-:Y:S01]  /*0b70*/  IMAD.X R17, RZ, RZ, RZ, P4 ;  /* 0x000000ffff117224 */ /* 0x000fe200020e06ff */
[----:B------:R-:W-:Y:S01]  /*0b80*/  IADD3 R25, P4, PT, R21, R12, RZ ;  /* 0x0000000c15197210 */ /* 0x000fe20007f9e0ff */
[----:B------:R-:W-:Y:S01]  /*0b90*/  IMAD.MOV.U32 R22, RZ, RZ, R13 ;  /* 0x000000ffff167224 */ /* 0x000fe200078e000d */
[----:B------:R-:W-:Y:S01]  /*0ba0*/  IADD3 R8, P5, PT, R7, R8, RZ ;  /* 0x0000000807087210 */ /* 0x000fe20007fbe0ff */
[----:B------:R-:W-:Y:S01]  /*0bb0*/  IMAD.X R13, RZ, RZ, RZ, P2 ;  /* 0x000000ffff0d7224 */ /* 0x000fe200010e06ff */
[----:B------:R-:W-:Y:S01]  /*0bc0*/  IADD3 R24, P2, PT, R5, R6, RZ ;  /* 0x0000000605187210 */ /* 0x000fe20007f5e0ff */
[----:B------:R-:W-:Y:S01]  /*0bd0*/  IMAD.MOV.U32 R12, RZ, RZ, R9 ;  /* 0x000000ffff0c7224 */ /* 0x000fe200078e0009 */
[----:B------:R-:W-:Y:S01]  /*0be0*/  IADD3.X R21, P1, PT, R0, UR32, RZ, P1, !PT ;  /* 0x0000002000157c10 */ /* 0x000fe20008f3e4ff */
[----:B------:R-:W-:-:S02]  /*0bf0*/  UIADD3 UR73, UP1, UP2, UR20, UR46, UR73 ;  /* 0x0000002e14497290 */ /* 0x000fc4000fa3e049 */
[----:B------:R-:W-:Y:S01]  /*0c00*/  UIADD3 UR13, UPT, UPT, UR76, UR7, URZ ;  /* 0x000000074c0d7290 */ /* 0x000fe2000fffe0ff */
[----:B------:R-:W-:Y:S01]  /*0c10*/  IMAD.WIDE.U32.X R6, R15, UR8, R12, P5 ;  /* 0x000000080f067c25 */ /* 0x000fe2000a8e040c */
[----:B------:R-:W-:Y:S01]  /*0c20*/  UIADD3.X UR33, UPT, UPT, URZ, UR33, URZ, UP0, UP4 ;  /* 0x00000021ff217290 */ /* 0x000fe200087e84ff */
[----:B------:R-:W-:Y:S01]  /*0c30*/  IADD3.X R21, P2, PT, R21, R8, RZ, P2, !PT ;  /* 0x0000000815157210 */ /* 0x000fe2000175e4ff */
[----:B------:R-:W-:Y:S01]  /*0c40*/  UIADD3 UR46, UPT, UPT, UR76, UR47, URZ ;  /* 0x0000002f4c2e7290 */ /* 0x000fe2000fffe0ff */
[----:B------:R-:W-:Y:S01]  /*0c50*/  IMAD.WIDE.U32.X R8, R35, R3, R16, P3 ;  /* 0x0000000323087225 */ /* 0x000fe200018e0410 */
[----:B------:R-:W-:Y:S01]  /*0c60*/  UIADD3 UR7, UP4, UPT, UR16, UR36, URZ ;  /* 0x0000002410077290 */ /* 0x000fe2000ff9e0ff */
[----:B------:R-:W-:Y:S01]  /*0c70*/  IADD3.X R12, P1, P2, R6, RZ, RZ, P2, P1 ;  /* 0x000000ff060c7210 */ /* 0x000fe200012224ff */
[----:B------:R-:W-:Y:S01]  /*0c80*/  UIADD3 UR47, UPT, UPT, UR71, UR51, URZ ;  /* 0x00000033472f7290 */ /* 0x000fe2000fffe0ff */
[C---:B------:R-:W-:Y:S01]  /*0c90*/  IMAD.WIDE.U32 R16, R4.reuse, R14, RZ ;  /* 0x0000000e04107225 */ /* 0x040fe200078e00ff */
[----:B------:R-:W-:Y:S01]  /*0ca0*/  UISETP.GE.U32.AND UP0, UPT, UR48, UR62, UPT ;  /* 0x0000003e3000728c */ /* 0x000fe2000bf06070 */
[----:B------:R-:W-:Y:S01]  /*0cb0*/  IADD3.X R5, P0, PT, RZ, R8, RZ, P0, !PT ;  /* 0x00000008ff057210 */ /* 0x000fe2000071e4ff */
[----:B------:R-:W-:Y:S01]  /*0cc0*/  UIADD3.X UR46, UPT, UPT, URZ, UR46, URZ, UP1, UP2 ;  /* 0x0000002eff2e7290 */ /* 0x000fe20008fe44ff */
[----:B------:R-:W-:Y:S01]  /*0cd0*/  IADD3.X R36, PT, PT, R7, RZ, RZ, P1, P2 ;  /* 0x000000ff07247210 */ /* 0x000fe20000fe44ff */
[----:B------:R-:W-:Y:S01]  /*0ce0*/  UIADD3.X UR9, UPT, UPT, URZ, UR12, URZ, UP4, !UPT ;  /* 0x0000000cff097290 */ /* 0x000fe2000a7fe4ff */
[----:B------:R-:W-:Y:S01]  /*0cf0*/  IMAD.WIDE.U32 R6, R35, R14, RZ ;  /* 0x0000000e23067225 */ /* 0x000fe200078e00ff */
[----:B------:R-:W-:Y:S01]  /*0d00*/  UIADD3 UR47, UP1, UP2, UR22, UR47, UR58 ;  /* 0x0000002f162f7290 */ /* 0x000fe2000fa3e03a */
[----:B------:R-:W-:Y:S01]  /*0d10*/  IADD3 R5, P2, PT, R5, R24, RZ ;  /* 0x0000001805057210 */ /* 0x000fe20007f5e0ff */
[----:B------:R-:W-:Y:S01]  /*0d20*/  UIADD3 UR50, UP4, UPT, UR7, UR50, URZ ;  /* 0x0000003207327290 */ /* 0x000fe2000ff9e0ff */
[----:B------:R-:W-:Y:S01]  /*0d30*/  IMAD.X R0, RZ, RZ, R9, P0 ;  /* 0x000000ffff007224 */ /* 0x000fe200000e0609 */
[----:B------:R-:W-:Y:S01]  /*0d40*/  UISETP.GE.U32.AND.EX UP0, UPT, UR32, UR52, UPT, UP0 ;  /* 0x000000342000728c */ /* 0x000fe2000bf06100 */
[----:B------:R-:W-:Y:S01]  /*0d50*/  IMAD.WIDE.U32 R8, P0, R4, R15, R6 ;  /* 0x0000000f04087225 */ /* 0x000fe20007800006 */
[----:B------:R-:W-:Y:S01]  /*0d60*/  UIADD3.X UR47, UPT, UPT, UR9, UR47, URZ, UP4, !UPT ;  /* 0x0000002f092f7290 */ /* 0x000fe2000a7fe4ff */
[----:B------:R-:W-:Y:S01]  /*0d70*/  IADD3 R5, P3, PT, R5, R20, RZ ;  /* 0x0000001405057210 */ /* 0x000fe20007f7e0ff */
[----:B------:R-:W-:Y:S01]  /*0d80*/  UIADD3 UR15, UP4, UP5, UR15, UR6, UR37 ;  /* 0x000000060f0f7290 */ /* 0x000fe2000fd9e025 */
[----:B0-----:R-:W-:Y:S01]  /*0d90*/  IMAD.WIDE.U32 R6, R18, UR8, RZ ;  /* 0x0000000812067c25 */ /* 0x001fe2000f8e00ff */
[----:B------:R-:W-:Y:S01]  /*0da0*/  USEL UR6, URZ, 0x1, UP0 ;  /* 0x00000001ff067887 */ /* 0x000fe20008000000 */
[----:B------:R-:W-:Y:S01]  /*0db0*/  IADD3.X R0, P2, PT, R0, R21, RZ, P2, !PT ;  /* 0x0000001500007210 */ /* 0x000fe2000175e4ff */
[----:B------:R-:W-:Y:S01]  /*0dc0*/  UIMAD.WIDE.U32 UR68, UR25, UR34, URZ ;  /* 0x00000022194472a5 */ /* 0x000fe2000f8e00ff */
[----:B------:R-:W-:Y:S01]  /*0dd0*/  IMAD.X R21, RZ, RZ, RZ, P0 ;  /* 0x000000ffff157224 */ /* 0x000fe200000e06ff */
[----:B------:R-:W-:Y:S01]  /*0de0*/  UIADD3.X UR13, UPT, UPT, UR33, UR13, URZ, UP4, UP5 ;  /* 0x0000000d210d7290 */ /* 0x000fe2000a7ea4ff */
[----:B------:R-:W-:Y:S01]  /*0df0*/  IADD3 R38, P5, PT, R17, R8, RZ ;  /* 0x0000000811267210 */ /* 0x000fe20007fbe0ff */
[----:B------:R-:W-:Y:S01]  /*0e00*/  UIADD3 UR15, UP4, UP5, UR6, UR15, UR14 ;  /* 0x0000000f060f7290 */ /* 0x000fe2000fd9e00e */
[----:B------:R-:W-:Y:S01]  /*0e10*/  IMAD.MOV.U32 R20, RZ, RZ, R9 ;  /* 0x000000ffff147224 */ /* 0x000fe200078e0009 */
[----:B------:R-:W-:Y:S01]  /*0e20*/  UIADD3 UR20, UPT, UPT, UR76, UR69, URZ ;  /* 0x000000454c147290 */ /* 0x000fe2000fffe0ff */
[----:B------:R-:W-:Y:S01]  /*0e30*/  IADD3.X R0, P3, PT, R0, R25, RZ, P3, !PT ;  /* 0x0000001900007210 */ /* 0x000fe20001f7e4ff */
[----:B------:R-:W-:Y:S01]  /*0e40*/  UIADD3 UR43, UPT, UPT, UR74, UR43, URZ ;  /* 0x0000002b4a2b7290 */ /* 0x000fe2000fffe0ff */
[----:B------:R-:W-:Y:S01]  /*0e50*/  IMAD.WIDE.U32 R8, P0, R19, UR44, R6 ;  /* 0x0000002c13087c25 */ /* 0x000fe2000f800006 */
[----:B------:R-:W-:-:S02]  /*0e60*/  UIADD3 UR6, UP0, UPT, UR6, UR50, URZ ;  /* 0x0000003206067290 */ /* 0x000fc4000ff1e0ff */
[----:B------:R-:W-:Y:S01]  /*0e70*/  UIMAD.WIDE.U32 UR18, UR24, UR34, URZ ;  /* 0x00000022181272a5 */ /* 0x000fe2000f8e00ff */
[----:B------:R-:W-:Y:S01]  /*0e80*/  IMAD.WIDE.U32 R6, R18, UR44, RZ ;  /* 0x0000002c12067c25 */ /* 0x000fe2000f8e00ff */
[----:B------:R-:W-:Y:S01]  /*0e90*/  UMOV UR21, URZ ;  /* 0x000000ff00157c82 */ /* 0x000fe20008000000 */
[----:B------:R-:W-:Y:S02]  /*0ea0*/  UIADD3.X UR16, UPT, UPT, URZ, UR13, URZ, UP4, UP5 ;  /* 0x0000000dff107290 */ /* 0x000fe4000a7ea4ff */
[----:B------:R-:W-:Y:S01]  /*0eb0*/  UIMAD.WIDE.U32 UR20, UR25, UR35, UR20 ;  /* 0x00000023191472a5 */ /* 0x000fe2000f8e0014 */
[----:B------:R-:W-:Y:S01]  /*0ec0*/  IMAD R26, R0, UR54, RZ ;  /* 0x00000036001a7c24 */ /* 0x000fe2000f8e02ff */
[----:B------:R-:W-:Y:S01]  /*0ed0*/  UIADD3 UR43, UP3, UP6, UR66, UR43, UR60 ;  /* 0x0000002b422b7290 */ /* 0x000fe2000fe7e03c */
[----:B------:R-:W-:Y:S01]  /*0ee0*/  IMAD.X R13, RZ, RZ, RZ, P0 ;  /* 0x000000ffff0d7224 */ /* 0x000fe200000e06ff */
[----:B------:R-:W-:Y:S01]  /*0ef0*/  UIADD3 UR42, UP4, UPT, UR6, UR42, URZ ;  /* 0x0000002a062a7290 */ /* 0x000fe2000ff9e0ff */
[----:B------:R-:W-:Y:S01]  /*0f00*/  IADD3 R17, P1, PT, R7, R8, RZ ;  /* 0x0000000807117210 */ /* 0x000fe20007f3e0ff */
[----:B------:R-:W-:Y:S01]  /*0f10*/  UIADD3.X UR13, UPT, UPT, URZ, UR47, URZ, UP0, !UPT ;  /* 0x0000002fff0d7290 */ /* 0x000fe200087fe4ff */
[----:B------:R-:W-:Y:S01]  /*0f20*/  IMAD.WIDE.U32 R24, R5, UR54, RZ ;  /* 0x0000003605187c25 */ /* 0x000fe2000f8e00ff */
[----:B------:R-:W-:-:S02]  /*0f30*/  UIMAD.WIDE.U32 UR34, UR24, UR35, URZ ;  /* 0x00000023182272a5 */ /* 0x000fc4000f8e00ff */
[----:B------:R-:W-:Y:S01]  /*0f40*/  UIADD3 UR19, UPT, UPT, UR77, UR19, URZ ;  /* 0x000000134d137290 */ /* 0x000fe2000fffe0ff */
[----:B------:R-:W-:Y:S01]  /*0f50*/  IMAD R33, R5, UR55, R26 ;  /* 0x0000003705217c24 */ /* 0x000fe2000f8e021a */
[----:B------:R-:W-:Y:S01]  /*0f60*/  UIADD3.X UR43, UPT, UPT, UR13, UR43, URZ, UP4, !UPT ;  /* 0x0000002b0d2b7290 */ /* 0x000fe2000a7fe4ff */
[----:B------:R-:W-:Y:S01]  /*0f70*/  IMAD.WIDE.U32 R26, R24, R2, RZ ;  /* 0x00000002181a7225 */ /* 0x000fe200078e00ff */
[----:B------:R-:W-:Y:S02]  /*0f80*/  UIADD3 UR18, UP0, UPT, UR42, UR18, URZ ;  /* 0x000000122a127290 */ /* 0x000fe4000ff1e0ff */
[----:B------:R-:W-:Y:S01]  /*0f90*/  UIADD3 UR14, UP4, UP5, UR34, UR19, UR68 ;  /* 0x00000013220e7290 */ /* 0x000fe2000fd9e044 */
[----:B------:R-:W-:Y:S01]  /*0fa0*/  IMAD.IADD R33, R25, 0x1, R33 ;  /* 0x0000000119217824 */ /* 0x000fe200078e0221 */
[----:B------:R-:W-:Y:S02]  /*0fb0*/  UIADD3 UR52, UPT, UPT, UR70, UR53, URZ ;  /* 0x0000003546347290 */ /* 0x000fe4000fffe0ff */
[----:B------:R-:W-:Y:S01]  /*0fc0*/  UIADD3.X UR14, UPT, UPT, UR14, UR43, URZ, UP0, !UPT ;  /* 0x0000002b0e0e7290 */ /* 0x000fe200087fe4ff */
[----:B------:R-:W-:Y:S01]  /*0fd0*/  IADD3 R7, P0, PT, R12, UR18, RZ ;  /* 0x000000120c077c10 */ /* 0x000fe2000ff1e0ff */
[----:B------:R-:W-:Y:S01]  /*0fe0*/  IMAD.MOV.U32 R12, RZ, RZ, R9 ;  /* 0x000000ffff0c7224 */ /* 0x000fe200078e0009 */
[----:B------:R-:W-:Y:S01]  /*0ff0*/  UIADD3 UR17, UPT, UPT, UR74, UR39, URZ ;  /* 0x000000274a117290 */ /* 0x000fe2000fffe0ff */
[----:B------:R-:W-:Y:S01]  /*1000*/  IMAD.WIDE.U32.X R8, R35, R11, R22, P4 ;  /* 0x0000000b23087225 */ /* 0x000fe200020e0416 */
[----:B------:R-:W-:Y:S01]  /*1010*/  IADD3 R30, P6, PT, R7, R6, RZ ;  /* 0x00000006071e7210 */ /* 0x000fe20007fde0ff */
[----:B------:R-:W-:Y:S01]  /*1020*/  UIADD3 UR22, UPT, UPT, UR71, UR23, URZ ;  /* 0x0000001747167290 */ /* 0x000fe2000fffe0ff */
[----:B------:R-:W-:Y:S01]  /*1030*/  IADD3.X R36, P0, PT, R36, UR14, RZ, P0, !PT ;  /* 0x0000000e24247c10 */ /* 0x000fe2000871e4ff */
[----:B------:R-:W-:Y:S01]  /*1040*/  IMAD.WIDE.U32.X R6, R19, UR8, R12, P1 ;  /* 0x0000000813067c25 */ /* 0x000fe200088e040c */
[----:B------:R-:W-:Y:S01]  /*1050*/  IADD3 RZ, P1, PT, R5, R26, RZ ;  /* 0x0000001a05ff7210 */ /* 0x000fe20007f3e0ff */
[----:B------:R-:W-:Y:S01]  /*1060*/  UIADD3 UR66, UPT, UPT, UR74, UR67, URZ ;  /* 0x000000434a427290 */ /* 0x000fe2000fffe0ff */
[----:B------:R-:W-:Y:S01]  /*1070*/  IADD3.X R36, P6, PT, R36, R17, RZ, P6, !PT ;  /* 0x0000001124247210 */ /* 0x000fe200037de4ff */
[C---:B------:R-:W-:Y:S01]  /*1080*/  IMAD.WIDE.U32 R28, R33.reuse, R2, RZ ;  /* 0x00000002211c7225 */ /* 0x040fe200078e00ff */
[----:B------:R-:W-:Y:S01]  /*1090*/  IADD3.X R5, P2, P3, R8, RZ, RZ, P3, P2 ;  /* 0x000000ff08057210 */ /* 0x000fe20001b444ff */
[----:B------:R-:W-:Y:S01]  /*10a0*/  UIADD3 UR34, UPT, UPT, UR77, UR35, URZ ;  /* 0x000000234d227290 */ /* 0x000fe2000fffe0ff */
[----:B------:R-:W-:Y:S01]  /*10b0*/  IADD3.X R25, P0, P6, R6, RZ, RZ, P6, P0 ;  /* 0x000000ff06197210 */ /* 0x000fe200036004ff */
[----:B------:R-:W-:Y:S01]  /*10c0*/  IMAD.WIDE.U32 R12, R33, R10, RZ ;  /* 0x0000000a210c7225 */ /* 0x000fe200078e00ff */
[----:B------:R-:W-:Y:S01]  /*10d0*/  IADD3.X R37, PT, PT, R9, RZ, RZ, P2, P3 ;  /* 0x000000ff09257210 */ /* 0x000fe200017e64ff */
[----:B------:R-:W-:Y:S01]  /*10e0*/  UIADD3.X UR8, UPT, UPT, URZ, URZ, URZ, UP4, UP5 ;  /* 0x000000ffff087290 */ /* 0x000fe2000a7ea4ff */
[----:B------:R-:W-:Y:S01]  /*10f0*/  IADD3.X R34, PT, PT, R7, RZ, RZ, P0, P6 ;  /* 0x000000ff07227210 */ /* 0x000fe200007ec4ff */
[----:B------:R-:W-:Y:S01]  /*1100*/  IMAD.WIDE.U32 R28, P4, R24, R3, R28 ;  /* 0x00000003181c7225 */ /* 0x000fe2000788001c */
[----:B------:R-:W-:-:S03]  /*1110*/  IADD3 R5, P0, PT, R5, R30, RZ ;  /* 0x0000001e05057210 */ /* 0x000fc60007f1e0ff */
[----:B------:R-:W-:Y:S01]  /*1120*/  IMAD.WIDE.U32 R6, R33, R14, RZ ;  /* 0x0000000e21067225 */ /* 0x000fe200078e00ff */
[----:B------:R-:W-:-:S03]  /*1130*/  IADD3.X R37, P0, PT, R37, R36, RZ, P0, !PT ;  /* 0x0000002425257210 */ /* 0x000fc6000071e4ff */
[----:B------:R-:W-:-:S04]  /*1140*/  IMAD.WIDE.U32 R8, R35, R18, RZ ;  /* 0x0000001223087225 */ /* 0x000fc800078e00ff */
[----:B------:R-:W-:Y:S01]  /*1150*/  IMAD.X R23, RZ, RZ, RZ, P4 ;  /* 0x000000ffff177224 */ /* 0x000fe200020e06ff */
[----:B------:R-:W-:Y:S01]  /*1160*/  IADD3 R27, P4, PT, R27, R28, RZ ;  /* 0x0000001c1b1b7210 */ /* 0x000fe20007f9e0ff */
[----:B------:R-:W-:-:S03]  /*1170*/  IMAD.WIDE.U32 R12, P2, R24, R11, R12 ;  /* 0x0000000b180c7225 */ /* 0x000fc6000784000c */
[----:B------:R-:W-:Y:S01]  /*1180*/  IADD3.X RZ, P1, PT, R0, R27, RZ, P1, !PT ;  /* 0x0000001b00ff7210 */ /* 0x000fe20000f3e4ff */
[----:B------:R-:W-:Y:S02]  /*1190*/  IMAD.MOV.U32 R22, RZ, RZ, R29 ;  /* 0x000000ffff167224 */ /* 0x000fe400078e001d */
[----:B------:R-:W-:-:S04]  /*11a0*/  IMAD.WIDE.U32 R30, P6, R24, R15, R6 ;  /* 0x0000000f181e7225 */ /* 0x000fc800078c0006 */
[----:B------:R-:W-:Y:S01]  /*11b0*/  IMAD.X R29, RZ, RZ, RZ, P2 ;  /* 0x000000ffff1d7224 */ /* 0x000fe200010e06ff */
[----:B------:R-:W-:Y:S01]  /*11c0*/  IADD3 R32, P2, PT, R5, R16, RZ ;  /* 0x0000001005207210 */ /* 0x000fe20007f5e0ff */
[----:B------:R-:W-:-:S03]  /*11d0*/  IMAD.WIDE.U32.X R6, R35, R15, R20, P5 ;  /* 0x0000000f23067225 */ /* 0x000fc600028e0414 */
[----:B------:R-:W-:Y:S01]  /*11e0*/  IADD3.X R37, P2, PT, R37, R38, RZ, P2, !PT ;  /* 0x0000002625257210 */ /* 0x000fe2000175e4ff */
[----:B------:R-:W-:-:S04]  /*11f0*/  IMAD.WIDE.U32 R8, P5, R4, R19, R8 ;  /* 0x0000001304087225 */ /* 0x000fc800078a0008 */
[----:B------:R-:W-:-:S04]  /*1200*/  IMAD.WIDE.U32 R26, R24, R10, RZ ;  /* 0x0000000a181a7225 */ /* 0x000fc800078e00ff */
[----:B------:R-:W-:Y:S01]  /*1210*/  IMAD.WIDE.U32 R4, R4, R18, RZ ;  /* 0x0000001204047225 */ /* 0x000fe200078e00ff */
[----:B------:R-:W-:-:S03]  /*1220*/  IADD3 R40, P3, PT, R27, R12, RZ ;  /* 0x0000000c1b287210 */ /* 0x000fc60007f7e0ff */
[----:B------:R-:W-:Y:S01]  /*1230*/  IMAD.X R21, RZ, RZ, RZ, P6 ;  /* 0x000000ffff157224 */ /* 0x000fe200030e06ff */
[----:B------:R-:W-:Y:S01]  /*1240*/  IADD3 R36, P6, PT, R5, R8, RZ ;  /* 0x0000000805247210 */ /* 0x000fe20007fde0ff */
[----:B------:R-:W-:Y:S01]  /*1250*/  IMAD.MOV.U32 R28, RZ, RZ, R13 ;  /* 0x000000ffff1c7224 */ /* 0x000fe200078e000d */
[----:B------:R-:W-:Y:S01]  /*1260*/  IADD3.X R5, P0, P2, R6, RZ, RZ, P2, P0 ;  /* 0x000000ff06057210 */ /* 0x000fe200012004ff */
[----:B------:R-:W-:-:S04]  /*1270*/  IMAD.WIDE.U32 R16, R24, R14, RZ ;  /* 0x0000000e18107225 */ /* 0x000fc800078e00ff */
[----:B------:R-:W-:Y:S01]  /*1280*/  IMAD.X R13, RZ, RZ, RZ, P5 ;  /* 0x000000ffff0d7224 */ /* 0x000fe200028e06ff */
[----:B------:R-:W-:Y:S01]  /*1290*/  IADD3 R39, P5, PT, R17, R30, RZ ;  /* 0x0000001e11277210 */ /* 0x000fe20007fbe0ff */
[----:B------:R-:W-:Y:S01]  /*12a0*/  IMAD.MOV.U32 R12, RZ, RZ, R9 ;  /* 0x000000ffff0c7224 */ /* 0x000fe200078e0009 */
[----:B------:R-:W-:Y:S01]  /*12b0*/  IADD3.X R17, PT, PT, R7, RZ, RZ, P0, P2 ;  /* 0x000000ff07117210 */ /* 0x000fe200007e44ff */
[----:B------:R-:W-:-:S04]  /*12c0*/  IMAD.WIDE.U32.X R6, R33, R3, R22, P4 ;  /* 0x0000000321067225 */ /* 0x000fc800020e0416 */
[-C--:B------:R-:W-:Y:S01]  /*12d0*/  IMAD.WIDE.U32.X R8, R35, R19.reuse, R12, P6 ;  /* 0x0000001323087225 */ /* 0x080fe200030e040c */
[----:B------:R-:W-:Y:S02]  /*12e0*/  IADD3 R0, P6, PT, R25, UR73, RZ ;  /* 0x0000004919007c10 */ /* 0x000fe4000ffde0ff */
[----:B------:R-:W-:Y:S01]  /*12f0*/  IADD3.X R27, P4, PT, RZ, R6, RZ, P1, !PT ;  /* 0x00000006ff1b7210 */ /* 0x000fe20000f9e4ff */
[----:B------:R-:W-:Y:S01]  /*1300*/  IMAD.WIDE.U32 R12, R33, R18, RZ ;  /* 0x00000012210c7225 */ /* 0x000fe200078e00ff */
[----:B------:R-:W-:Y:S02]  /*1310*/  IADD3 R5, P0, PT, R5, R0, RZ ;  /* 0x0000000005057210 */ /* 0x000fe40007f1e0ff */
[----:B------:R-:W-:Y:S01]  /*1320*/  IADD3.X R22, PT, PT, R34, UR46, RZ, P6, !PT ;  /* 0x0000002e22167c10 */ /* 0x000fe2000b7fe4ff */
[----:B------:R-:W-:Y:S01]  /*1330*/  IMAD.X R6, RZ, RZ, R7, P4 ;  /* 0x000000ffff067224 */ /* 0x000fe200020e0607 */
[----:B------:R-:W-:Y:S01]  /*1340*/  ISETP.GE.U32.AND P2, PT, R0, UR73, PT ;  /* 0x0000004900007c0c */ /* 0x000fe2000bf46070 */
[----:B------:R-:W-:Y:S01]  /*1350*/  IMAD.WIDE.U32 R12, P6, R24, R19, R12 ;  /* 0x00000013180c7225 */ /* 0x000fe200078c000c */
[----:B------:R-:W-:-:S02]  /*1360*/  IADD3 R0, P1, PT, R5, R4, RZ ;  /* 0x0000000405007210 */ /* 0x000fc40007f3e0ff */
[----:B------:R-:W-:Y:S01]  /*1370*/  IADD3.X R17, P0, PT, R17, R22, RZ, P0, !PT ;  /* 0x0000001611117210 */ /* 0x000fe2000071e4ff */
[----:B------:R-:W-:Y:S01]  /*1380*/  IMAD.WIDE.U32 R24, R24, R18, RZ ;  /* 0x0000001218187225 */ /* 0x000fe200078e00ff */
[----:B------:R-:W-:Y:S02]  /*1390*/  ISETP.GE.U32.AND.EX P2, PT, R22, UR46, PT, P2 ;  /* 0x0000002e16007c0c */ /* 0x000fe4000bf46120 */
[----:B------:R-:W-:Y:S01]  /*13a0*/  IADD3.X R17, P4, PT, R17, R36, RZ, P1, !PT ;  /* 0x0000002411117210 */ /* 0x000fe20000f9e4ff */
[----:B------:R-:W-:Y:S01]  /*13b0*/  IMAD.X R23, RZ, RZ, RZ, P6 ;  /* 0x000000ffff177224 */ /* 0x000fe200030e06ff */
[----:B------:R-:W-:Y:S01]  /*13c0*/  SEL R4, RZ, 0x1, P2 ;  /* 0x00000001ff047807 */ /* 0x000fe20001000000 */
[----:B------:R-:W-:Y:S01]  /*13d0*/  IMAD.MOV.U32 R20, RZ, RZ, R31 ;  /* 0x000000ffff147224 */ /* 0x000fe200078e001f */
[----:B------:R-:W-:Y:S01]  /*13e0*/  IADD3.X R35, P2, P6, R8, RZ, RZ, P4, P0 ;  /* 0x000000ff08237210 */ /* 0x000fe200026404ff */
[----:B------:R-:W-:Y:S01]  /*13f0*/  IMAD.MOV.U32 R22, RZ, RZ, R13 ;  /* 0x000000ffff167224 */ /* 0x000fe200078e000d */
[----:B------:R-:W-:-:S02]  /*1400*/  IADD3 R27, P1, PT, R27, R32, RZ ;  /* 0x000000201b1b7210 */ /* 0x000fc40007f3e0ff */
[----:B------:R-:W-:Y:S02]  /*1410*/  IADD3 R41, P4, PT, R25, R12, RZ ;  /* 0x0000000c19297210 */ /* 0x000fe40007f9e0ff */
[----:B------:R-:W-:Y:S01]  /*1420*/  IADD3 R12, P0, PT, R4, UR11, RZ ;  /* 0x0000000b040c7c10 */ /* 0x000fe2000ff1e0ff */
[----:B------:R-:W-:Y:S01]  /*1430*/  IMAD.WIDE.U32.X R4, R33, R11, R28, P3 ;  /* 0x0000000b21047225 */ /* 0x000fe200018e041c */
[----:B------:R-:W-:Y:S02]  /*1440*/  IADD3.X R8, PT, PT, R9, RZ, RZ, P2, P6 ;  /* 0x000000ff09087210 */ /* 0x000fe400017ec4ff */
[----:B------:R-:W-:Y:S01]  /*1450*/  IADD3 R27, P2, PT, R27, R26, RZ ;  /* 0x0000001a1b1b7210 */ /* 0x000fe20007f5e0ff */
[----:B------:R-:W-:Y:S01]  /*1460*/  IMAD.X R26, RZ, RZ, UR45, P0 ;  /* 0x0000002dff1a7e24 */ /* 0x000fe200080e06ff */
[----:B------:R-:W-:Y:S01]  /*1470*/  IADD3.X R25, P1, PT, R6, R37, RZ, P1, !PT ;  /* 0x0000002506197210 */ /* 0x000fe20000f3e4ff */
[----:B------:R-:W-:Y:S01]  /*1480*/  IMAD.WIDE.U32.X R6, R33, R15, R20, P5 ;  /* 0x0000000f21067225 */ /* 0x000fe200028e0414 */
[----:B------:R-:W-:-:S02]  /*1490*/  IADD3 R35, P6, PT, R35, R12, RZ ;  /* 0x0000000c23237210 */ /* 0x000fc40007fde0ff */
[----:B------:R-:W-:Y:S01]  /*14a0*/  ISETP.GE.U32.AND P0, PT, R12, UR11, PT ;  /* 0x0000000b0c007c0c */ /* 0x000fe2000bf06070 */
[----:B------:R-:W-:Y:S01]  /*14b0*/  UIADD3.X UR11, UPT, UPT, URZ, URZ, URZ, UP3, UP6 ;  /* 0x000000ffff0b7290 */ /* 0x000fe20009fec4ff */
[----:B------:R-:W-:Y:S01]  /*14c0*/  IADD3.X R25, P2, PT, R25, R40, RZ, P2, !PT ;  /* 0x0000002819197210 */ /* 0x000fe2000175e4ff */
[----:B------:R-:W-:Y:S01]  /*14d0*/  IMAD.X R21, R8, 0x1, R26, P6 ;  /* 0x0000000108157824 */ /* 0x000fe200030e061a */
[----:B------:R-:W-:Y:S01]  /*14e0*/  ISETP.GE.U32.AND P3, PT, R35, R12, PT ;  /* 0x0000000c2300720c */ /* 0x000fe20003f66070 */
[----:B------:R-:W-:Y:S01]  /*14f0*/  IMAD.WIDE.U32.X R8, R33, R19, R22, P4 ;  /* 0x0000001321087225 */ /* 0x000fe200020e0416 */
[----:B------:R-:W-:Y:S02]  /*1500*/  ISETP.GE.U32.AND.EX P0, PT, R26, UR45, PT, P0 ;  /* 0x0000002d1a007c0c */ /* 0x000fe4000bf06100 */
[----:B------:R-:W-:Y:S01]  /*1510*/  IADD3.X R31, P1, P2, R4, RZ, RZ, P2, P1 ;  /* 0x000000ff041f7210 */ /* 0x000fe200012224ff */
[----:B------:R-:W-:Y:S01]  /*1520*/  IMAD R22, R25, UR54, RZ ;  /* 0x0000003619167c24 */ /* 0x000fe2000f8e02ff */
[----:B------:R-:W-:Y:S01]  /*1530*/  ISETP.GE.U32.AND.EX P3, PT, R21, R26, PT, P3 ;  /* 0x0000001a1500720c */ /* 0x000fe20003f66130 */
[----:B------:R-:W-:Y:S01]  /*1540*/  IMAD.WIDE.U32 R12, R27, UR54, RZ ;  /* 0x000000361b0c7c25 */ /* 0x000fe2000f8e00ff */
[----:B------:R-:W-:-:S02]  /*1550*/  SEL R20, RZ, 0x1, P0 ;  /* 0x00000001ff147807 */ /* 0x000fc40000000000 */
[----:B------:R-:W-:Y:S01]  /*1560*/  IADD3.X R32, PT, PT, R5, RZ, RZ, P1, P2 ;  /* 0x000000ff05207210 */ /* 0x000fe20000fe44ff */
[----:B------:R-:W-:Y:S01]  /*1570*/  IMAD R29, R27, UR55, R22 ;  /* 0x000000371b1d7c24 */ /* 0x000fe2000f8e0216 */
[----:B------:R-:W-:Y:S01]  /*1580*/  IADD3 R31, P1, PT, R31, R0, RZ ;  /* 0x000000001f1f7210 */ /* 0x000fe20007f3e0ff */
[----:B------:R-:W-:Y:S01]  /*1590*/  IMAD.WIDE.U32 R4, R12, R2, RZ ;  /* 0x000000020c047225 */ /* 0x000fe200078e00ff */
[----:B------:R-:W-:Y:S02]  /*15a0*/  IADD3 R0, P2, PT, R20, UR15, RZ ;  /* 0x0000000f14007c10 */ /* 0x000fe4000ff5e0ff */
[----:B------:R-:W-:Y:S01]  /*15b0*/  SEL R33, RZ, 0x1, P3 ;  /* 0x00000001ff217807 */ /* 0x000fe20001800000 */
[----:B------:R-:W-:Y:S01]  /*15c0*/  IMAD.IADD R29, R13, 0x1, R29 ;  /* 0x000000010d1d7824 */ /* 0x000fe200078e021d */
[----:B------:R-:W-:Y:S01]  /*15d0*/  IADD3 R31, P3, PT, R31, R16, RZ ;  /* 0x000000101f1f7210 */ /* 0x000fe20007f7e0ff */
[----:B------:R-:W-:Y:S01]  /*15e0*/  IMAD.X R23, RZ, RZ, UR16, P2 ;  /* 0x00000010ff177e24 */ /* 0x000fe200090e06ff */
[----:B------:R-:W-:Y:S01]  /*15f0*/  IADD3.X R32, P1, PT, R32, R17, RZ, P1, !PT ;  /* 0x0000001120207210 */ /* 0x000fe20000f3e4ff */
[----:B------:R-:W-:Y:S01]  /*1600*/  IMAD.WIDE.U32 R16, R29, R2, RZ ;  /* 0x000000021d107225 */ /* 0x000fe200078e00ff */
[----:B------:R-:W-:-:S02]  /*1610*/  IADD3 R33, P4, PT, R33, R0, RZ ;  /* 0x0000000021217210 */ /* 0x000fc40007f9e0ff */
[----:B------:R-:W-:Y:S02]  /*1620*/  IADD3.X R32, P3, PT, R32, R39, RZ, P3, !PT ;  /* 0x0000002720207210 */ /* 0x000fe40001f7e4ff */
[----:B------:R-:W-:Y:S01]  /*1630*/  ISETP.GE.U32.AND P0, PT, R0, UR15, PT ;  /* 0x0000000f00007c0c */ /* 0x000fe2000bf06070 */
[----:B------:R-:W-:Y:S01]  /*1640*/  IMAD.X R34, RZ, RZ, R23, P4 ;  /* 0x000000ffff227224 */ /* 0x000fe200020e0617 */
[----:B------:R-:W-:Y:S01]  /*1650*/  ISETP.GE.U32.AND P2, PT, R33, R0, PT ;  /* 0x000000002100720c */ /* 0x000fe20003f46070 */
[----:B------:R-:W-:Y:S01]  /*1660*/  IMAD.WIDE.U32 R16, P6, R12, R3, R16 ;  /* 0x000000030c107225 */ /* 0x000fe200078c0010 */
[----:B------:R-:W-:Y:S01]  /*1670*/  IADD3.X R0, P3, P4, R6, RZ, RZ, P3, P1 ;  /* 0x000000ff06007210 */ /* 0x000fe20001c624ff */
[----:B------:R-:W-:Y:S01]  /*1680*/  UIADD3 UR15, UPT, UPT, UR75, UR41, URZ ;  /* 0x000000294b0f7290 */ /* 0x000fe2000fffe0ff */
[----:B------:R-:W-:Y:S02]  /*1690*/  ISETP.GE.U32.AND.EX P1, PT, R34, R23, PT, P2 ;  /* 0x000000172200720c */ /* 0x000fe40003f26120 */
[----:B------:R-:W-:-:S02]  /*16a0*/  IADD3.X R30, PT, PT, R7, RZ, RZ, P3, P4 ;  /* 0x000000ff071e7210 */ /* 0x000fc40001fe84ff */
[----:B------:R-:W-:Y:S02]  /*16b0*/  IADD3 R7, P2, PT, R0, R35, RZ ;  /* 0x0000002300077210 */ /* 0x000fe40007f5e0ff */
[----:B------:R-:W-:Y:S02]  /*16c0*/  IADD3 RZ, P5, PT, R27, R4, RZ ;  /* 0x000000041bff7210 */ /* 0x000fe40007fbe0ff */
[----:B------:R-:W-:Y:S01]  /*16d0*/  IADD3 R4, P4, PT, R5, R16, RZ ;  /* 0x0000001005047210 */ /* 0x000fe20007f9e0ff */
[----:B------:R-:W-:Y:S01]  /*16e0*/  IMAD.X R5, RZ, RZ, RZ, P6 ;  /* 0x000000ffff057224 */ /* 0x000fe200030e06ff */
[----:B------:R-:W-:Y:S01]  /*16f0*/  IADD3 R28, P3, PT, R7, R24, RZ ;  /* 0x00000018071c7210 */ /* 0x000fe20007f7e0ff */
[----:B------:R-:W-:Y:S01]  /*1700*/  IMAD.WIDE.U32 R6, R29, R10, RZ ;  /* 0x0000000a1d067225 */ /* 0x000fe200078e00ff */
[----:B------:R-:W-:Y:S02]  /*1710*/  IADD3.X RZ, P5, PT, R25, R4, RZ, P5, !PT ;  /* 0x0000000419ff7210 */ /* 0x000fe40002fbe4ff */
[----:B------:R-:W-:Y:S01]  /*1720*/  IADD3.X R30, P2, PT, R30, R21, RZ, P2, !PT ;  /* 0x000000151e1e7210 */ /* 0x000fe2000175e4ff */
[----:B------:R-:W-:Y:S01]  /*1730*/  IMAD.MOV.U32 R4, RZ, RZ, R17 ;  /* 0x000000ffff047224 */ /* 0x000fe200078e0011 */
[----:B------:R-:W-:Y:S01]  /*1740*/  ISETP.GE.U32.AND.EX P0, PT, R23, UR16, PT, P0 ;  /* 0x0000001017007c0c */ /* 0x000fe2000bf06100 */
[----:B------:R-:W-:Y:S01]  /*1750*/  IMAD.WIDE.U32 R20, R29, R14, RZ ;  /* 0x0000000e1d147225 */ /* 0x000fe200078e00ff */
[----:B------:R-:W-:-:S02]  /*1760*/  UIADD3.X UR16, UPT, UPT, URZ, URZ, URZ, UP1, UP2 ;  /* 0x000000ffff107290 */ /* 0x000fc40008fe44ff */
[----:B------:R-:W-:Y:S01]  /*1770*/  UIADD3 UR38, UP0, UP1, UR10, UR38, UR52 ;  /* 0x000000260a267290 */ /* 0x000fe2000f91e034 */
[C---:B------:R-:W-:Y:S01]  /*1780*/  IMAD.WIDE.U32 R16, P6, R12.reuse, R11, R6 ;  /* 0x0000000b0c107225 */ /* 0x040fe200078c0006 */
[----:B------:R-:W-:Y:S02]  /*1790*/  UIADD3 UR10, UPT, UPT, UR72, UR5, URZ ;  /* 0x00000005480a7290 */ /* 0x000fe4000fffe0ff */
[----:B------:R-:W-:Y:S01]  /*17a0*/  UIADD3.X UR17, UPT, UPT, URZ, UR17, URZ, UP0, UP1 ;  /* 0x00000011ff117290 */ /* 0x000fe200087e24ff */
[----:B------:R-:W-:Y:S01]  /*17b0*/  IMAD.WIDE.U32 R6, R12, R10, RZ ;  /* 0x0000000a0c067225 */ /* 0x000fe200078e00ff */
[----:B------:R-:W-:Y:S02]  /*17c0*/  UISETP.GT.U32.AND UP0, UPT, UR36, UR7, UPT ;  /* 0x000000072400728c */ /* 0x000fe4000bf04070 */
[----:B------:R-:W-:Y:S01]  /*17d0*/  UIADD3 UR40, UP1, UP2, UR38, UR40, UR22 ;  /* 0x0000002826287290 */ /* 0x000fe2000fa3e016 */
[----:B------:R-:W-:Y:S01]  /*17e0*/  IMAD.WIDE.U32.X R4, R29, R3, R4, P4 ;  /* 0x000000031d047225 */ /* 0x000fe200020e0404 */
[----:B------:R-:W-:-:S02]  /*17f0*/  UISETP.GT.U32.AND.EX UP0, UPT, UR12, UR9, UPT, UP0 ;  /* 0x000000090c00728c */ /* 0x000fc4000bf04100 */
[----:B------:R-:W-:Y:S01]  /*1800*/  UIADD3.X UR15, UPT, UPT, UR17, UR15, URZ, UP1, UP2 ;  /* 0x0000000f110f7290 */ /* 0x000fe20008fe44ff */
[C---:B------:R-:W-:Y:S01]  /*1810*/  IMAD.WIDE.U32 R24, P4, R12.reuse, R15, R20 ;  /* 0x0000000f0c187225 */ /* 0x040fe20007880014 */
[----:B------:R-:W-:Y:S01]  /*1820*/  IADD3.X R0, P5, PT, RZ, R4, RZ, P5, !PT ;  /* 0x00000004ff007210 */ /* 0x000fe20002fbe4ff */
[----:B------:R-:W-:Y:S02]  /*1830*/  USEL UR7, UR36, UR7, UP0 ;  /* 0x0000000724077287 */ /* 0x000fe40008000000 */
[----:B------:R-:W-:Y:S01]  /*1840*/  IMAD.X R21, RZ, RZ, RZ, P6 ;  /* 0x000000ffff157224 */ /* 0x000fe200030e06ff */
[----:B------:R-:W-:Y:S01]  /*1850*/  IADD3 R35, P6, PT, R7, R16, RZ ;  /* 0x0000001007237210 */ /* 0x000fe20007fde0ff */
[----:B------:R-:W-:Y:S01]  /*1860*/  IMAD.WIDE.U32 R22, R12, R14, RZ ;  /* 0x0000000e0c167225 */ /* 0x000fe200078e00ff */
[----:B------:R-:W-:Y:S02]  /*1870*/  USEL UR9, UR12, UR9, UP0 ;  /* 0x000000090c097287 */ /* 0x000fe40008000000 */
[----:B------:R-:W-:Y:S01]  /*1880*/  UISETP.GT.U32.AND UP0, UPT, UR50, UR6, UPT ;  /* 0x000000063200728c */ /* 0x000fe2000bf04070 */
[----:B------:R-:W-:Y:S01]  /*1890*/  IMAD.MOV.U32 R20, RZ, RZ, R17 ;  /* 0x000000ffff147224 */ /* 0x000fe200078e0011 */
[----:B------:R-:W-:Y:S01]  /*18a0*/  UISETP.GT.U32.AND UP1, UPT, UR7, UR50, UPT ;  /* 0x000000320700728c */ /* 0x000fe2000bf24070 */
[----:B------:R-:W-:Y:S01]  /*18b0*/  IMAD.WIDE.U32 R16, R29, R18, RZ ;  /* 0x000000121d107225 */ /* 0x000fe200078e00ff */
[----:B------:R-:W-:-:S02]  /*18c0*/  UISETP.GT.U32.AND.EX UP0, UPT, UR47, UR13, UPT, UP0 ;  /* 0x0000000d2f00728c */ /* 0x000fc4000bf04100 */
[----:B------:R-:W-:Y:S01]  /*18d0*/  UISETP.GT.U32.AND.EX UP1, UPT, UR9, UR47, UPT, UP1 ;  /* 0x0000002f0900728c */ /* 0x000fe2000bf24110 */
[----:B------:R-:W-:Y:S01]  /*18e0*/  IMAD.X R27, RZ, RZ, RZ, P4 ;  /* 0x000000ffff1b7224 */ /* 0x000fe200020e06ff */
[----:B------:R-:W-:Y:S01]  /*18f0*/  IADD3 R37, P4, PT, R23, R24, RZ ;  /* 0x0000001817257210 */ /* 0x000fe20007f9e0ff */
[----:B------:R-:W-:Y:S01]  /*1900*/  IMAD.MOV.U32 R26, RZ, RZ, R25 ;  /* 0x000000ffff1a7224 */ /* 0x000fe200078e0019 */
[----:B------:R-:W-:Y:S01]  /*1910*/  USEL UR6, UR50, UR6, UP0 ;  /* 0x0000000632067287 */ /* 0x000fe20008000000 */
[----:B------:R-:W-:Y:S01]  /*1920*/  IMAD.X R23, RZ, RZ, R5, P5 ;  /* 0x000000ffff177224 */ /* 0x000fe200028e0605 */
[----:B------:R-:W-:Y:S01]  /*1930*/  IADD3 R25, P5, PT, R0, R31, RZ ;  /* 0x0000001f00197210 */ /* 0x000fe20007fbe0ff */
[----:B------:R-:W-:Y:S01]  /*1940*/  IMAD.WIDE.U32.X R4, R29, R11, R20, P6 ;  /* 0x0000000b1d047225 */ /* 0x000fe200030e0414 */
[----:B------:R-:W-:Y:S02]  /*1950*/  USEL UR7, URZ, 0x1, !UP1 ;  /* 0x00000001ff077887 */ /* 0x000fe4000c800000 */
[----:B------:R-:W-:Y:S01]  /*1960*/  IADD3.X R0, P5, PT, R23, R32, RZ, P5, !PT ;  /* 0x0000002017007210 */ /* 0x000fe20002fbe4ff */
[----:B------:R-:W-:Y:S01]  /*1970*/  IMAD.WIDE.U32 R20, P6, R12, R19, R16 ;  /* 0x000000130c147225 */ /* 0x000fe200078c0010 */
[----:B------:R-:W-:-:S02]  /*1980*/  USEL UR13, UR47, UR13, UP0 ;  /* 0x0000000d2f0d7287 */ /* 0x000fc40008000000 */
[----:B------:R-:W-:Y:S01]  /*1990*/  UISETP.GT.U32.AND UP1, UPT, UR6, UR42, UPT ;  /* 0x0000002a0600728c */ /* 0x000fe2000bf24070 */
[----:B------:R-:W-:Y:S01]  /*19a0*/  IMAD.WIDE.U32 R12, R12, R18, RZ ;  /* 0x000000120c0c7225 */ /* 0x000fe200078e00ff */
[----:B------:R-:W-:Y:S02]  /*19b0*/  UIADD3 UR6, UP2, UP3, UR7, UR40, UR16 ;  /* 0x0000002807067290 */ /* 0x000fe4000fb5e010 */
[----:B------:R-:W-:Y:S01]  /*19c0*/  UISETP.GT.U32.AND.EX UP1, UPT, UR13, UR43, UPT, UP1 ;  /* 0x0000002b0d00728c */ /* 0x000fe2000bf24110 */
[----:B------:R-:W-:Y:S01]  /*19d0*/  IMAD.WIDE.U32.X R16, R29, R15, R26, P4 ;  /* 0x0000000f1d107225 */ /* 0x000fe200020e041a */
[----:B------:R-:W-:Y:S01]  /*19e0*/  IADD3 R25, P4, PT, R25, R6, RZ ;  /* 0x0000000619197210 */ /* 0x000fe20007f9e0ff */
[----:B------:R-:W-:Y:S02]  /*19f0*/  UIADD3.X UR7, UPT, UPT, URZ, UR15, URZ, UP2, UP3 ;  /* 0x0000000fff077290 */ /* 0x000fe400097e64ff */
[----:B------:R-:W-:Y:S01]  /*1a00*/  IMAD.X R7, RZ, RZ, RZ, P6 ;  /* 0x000000ffff077224 */ /* 0x000fe200030e06ff */
[----:B------:R-:W-:Y:S01]  /*1a10*/  IADD3 R27, P6, PT, R13, R20, RZ ;  /* 0x000000140d1b7210 */ /* 0x000fe20007fde0ff */
[----:B------:R-:W-:Y:S01]  /*1a20*/  IMAD.MOV.U32 R6, RZ, RZ, R21 ;  /* 0x000000ffff067224 */ /* 0x000fe200078e0015 */
[----:B------:R-:W-:Y:S01]  /*1a30*/  IADD3.X R20, P4, PT, R0, R35, RZ, P4, !PT ;  /* 0x0000002300147210 */ /* 0x000fe2000279e4ff */
[----:B------:R-:W-:Y:S01]  /*1a40*/  UIADD3 UR4, UP2, UP3, UR6, UR4, UR66 ;  /* 0x0000000406047290 */ /* 0x000fe2000fb5e042 */
[----:B------:R-:W-:Y:S01]  /*1a50*/  IADD3.X R13, P3, PT, R30, R41, RZ, P3, !PT ;  /* 0x000000291e0d7210 */ /* 0x000fe20001f7e4ff */
[----:B------:R-:W-:Y:S01]  /*1a60*/  IMAD.WIDE.U32.X R6, R29, R19, R6, P6 ;  /* 0x000000131d067225 */ /* 0x000fe200030e0406 */
[----:B------:R-:W-:Y:S01]  /*1a70*/  IADD3.X R23, P4, P5, R4, RZ, RZ, P4, P5 ;  /* 0x000000ff04177210 */ /* 0x000fe2000258a4ff */
[----:B------:R-:W-:Y:S01]  /*1a80*/  USEL UR6, URZ, 0x1, !UP1 ;  /* 0x00000001ff067887 */ /* 0x000fe2000c800000 */
[----:B------:R-:W-:Y:S01]  /*1a90*/  IADD3.X R8, P2, P3, R8, RZ, RZ, P3, P2 ;  /* 0x000000ff08087210 */ /* 0x000fe20001b444ff */
[----:B------:R-:W-:Y:S01]  /*1aa0*/  UISETP.GE.U32.AND UP0, UPT, UR18, UR42, UPT ;  /* 0x0000002a1200728c */ /* 0x000fe2000bf06070 */
[----:B------:R-:W-:Y:S01]  /*1ab0*/  IADD3 R23, P6, PT, R23, R28, RZ ;  /* 0x0000001c17177210 */ /* 0x000fe20007fde0ff */
[----:B------:R-:W-:Y:S01]  /*1ac0*/  UIADD3.X UR7, UPT, UPT, UR7, UR10, URZ, UP2, UP3 ;  /* 0x0000000a07077290 */ /* 0x000fe200097e64ff */
[----:B------:R-:W-:Y:S01]  /*1ad0*/  IADD3.X R4, PT, PT, R5, RZ, RZ, P4, P5 ;  /* 0x000000ff05047210 */ /* 0x000fe200027ea4ff */
[----:B------:R-:W-:Y:S01]  /*1ae0*/  UIADD3 UR4, UP1, UP2, UR6, UR4, UR11 ;  /* 0x0000000406047290 */ /* 0x000fe2000fa3e00b */
[----:B------:R-:W-:Y:S01]  /*1af0*/  IADD3 R23, P4, PT, R23, R22, RZ ;  /* 0x0000001617177210 */ /* 0x000fe20007f9e0ff */
[----:B------:R-:W-:Y:S01]  /*1b00*/  UISETP.GE.U32.AND.EX UP0, UPT, UR14, UR43, UPT, UP0 ;  /* 0x0000002b0e00728c */ /* 0x000fe2000bf06100 */
[----:B------:R-:W-:Y:S01]  /*1b10*/  IADD3.X R4, P6, PT, R4, R13, RZ, P6, !PT ;  /* 0x0000000d04047210 */ /* 0x000fe200037de4ff */
[----:B------:R-:W-:Y:S01]  /*1b20*/  UIADD3.X UR7, UPT, UPT, URZ, UR7, URZ, UP1, UP2 ;  /* 0x00000007ff077290 */ /* 0x000fe20008fe44ff */
[----:B------:R-:W-:Y:S01]  /*1b30*/  IADD3.X R5, PT, PT, R9, RZ, RZ, P2, P3 ;  /* 0x000000ff09057210 */ /* 0x000fe200017e64ff */
[----:B------:R-:W-:Y:S01]  /*1b40*/  UIADD3 UR5, UPT, UPT, UR76, UR21, URZ ;  /* 0x000000154c057290 */ /* 0x000fe2000fffe0ff */
[----:B------:R-:W-:Y:S01]  /*1b50*/  IADD3.X R4, P4, PT, R4, R37, RZ, P4, !PT ;  /* 0x0000002504047210 */ /* 0x000fe2000279e4ff */
[----:B------:R-:W-:Y:S01]  /*1b60*/  UIADD3 UR4, UP1, UP2, UR4, UR20, UR34 ;  /* 0x0000001404047290 */ /* 0x000fe2000fa3e022 */
[-C--:B------:R-:W-:Y:S01]  /*1b70*/  IADD3 R8, P3, PT, R8, R33.reuse, RZ ;  /* 0x0000002108087210 */ /* 0x080fe20007f7e0ff */
[----:B------:R-:W-:Y:S01]  /*1b80*/  USEL UR6, URZ, 0x1, UP0 ;  /* 0x00000001ff067887 */ /* 0x000fe20008000000 */
[----:B------:R-:W-:Y:S01]  /*1b90*/  IADD3.X R13, P4, P6, R16, RZ, RZ, P4, P6 ;  /* 0x000000ff100d7210 */ /* 0x000fe2000268c4ff */
[----:B------:R-:W-:Y:S01]  /*1ba0*/  UIADD3.X UR5, UPT, UPT, UR7, UR5, URZ, UP1, UP2 ;  /* 0x0000000507057290 */ /* 0x000fe20008fe44ff */
[----:B------:R-:W-:Y:S01]  /*1bb0*/  ISETP.GE.U32.AND P2, PT, R8, R33, PT ;  /* 0x000000210800720c */ /* 0x000fe20003f46070 */
[----:B------:R-:W-:Y:S01]  /*1bc0*/  IMAD.X R5, R5, 0x1, R34, P3 ;  /* 0x0000000105057824 */ /* 0x000fe200018e0622 */
[----:B------:R-:W-:Y:S01]  /*1bd0*/  IADD3.X R0, PT, PT, R17, RZ, RZ, P4, P6 ;  /* 0x000000ff11007210 */ /* 0x000fe200027ec4ff */
[----:B------:R-:W-:Y:S01]  /*1be0*/  UIADD3 UR4, UP0, UP1, UR6, UR4, UR8 ;  /* 0x0000000406047290 */ /* 0x000fe2000f91e008 */
[----:B------:R-:W-:-:S02]  /*1bf0*/  IADD3 R13, P4, PT, R13, R8, RZ ;  /* 0x000000080d0d7210 */ /* 0x000fc40007f9e0ff */
[----:B------:R-:W-:Y:S01]  /*1c00*/  SEL R9, RZ, 0x1, P0 ;  /* 0x00000001ff097807 */ /* 0x000fe20000000000 */
[----:B------:R-:W-:Y:S01]  /*1c10*/  UIADD3.X UR5, UPT, UPT, URZ, UR5, URZ, UP0, UP1 ;  /* 0x00000005ff057290 */ /* 0x000fe200087e24ff */
[----:B------:R-:W-:Y:S02]  /*1c20*/  IADD3 R13, P5, PT, R13, R12, RZ ;  /* 0x0000000c0d0d7210 */ /* 0x000fe40007fbe0ff */
[----:B------:R-:W-:Y:S02]  /*1c30*/  IADD3.X R0, P3, PT, R0, R5, RZ, P4, !PT ;  /* 0x0000000500007210 */ /* 0x000fe4000277e4ff */
[----:B------:R-:W-:Y:S02]  /*1c40*/  SEL R8, RZ, 0x1, P1 ;  /* 0x00000001ff087807 */ /* 0x000fe40000800000 */
[----:B------:R-:W-:Y:S02]  /*1c50*/  ISETP.GE.U32.AND.EX P2, PT, R5, R34, PT, P2 ;  /* 0x000000220500720c */ /* 0x000fe40003f46120 */
[----:B------:R-:W-:-:S02]  /*1c60*/  IADD3.X R0, P0, PT, R0, R27, RZ, P5, !PT ;  /* 0x0000001b00007210 */ /* 0x000fc40002f1e4ff */
[----:B------:R-:W-:Y:S02]  /*1c70*/  IADD3 R8, P1, P4, R8, UR4, R9 ;  /* 0x0000000408087c10 */ /* 0x000fe4000fc3e009 */
[----:B------:R-:W-:Y:S02]  /*1c80*/  SEL R5, RZ, 0x1, P2 ;  /* 0x00000001ff057807 */ /* 0x000fe40001000000 */
[----:B------:R-:W-:Y:S02]  /*1c90*/  IADD3.X R82, P0, P3, R6, RZ, RZ, P0, P3 ;  /* 0x000000ff06527210 */ /* 0x000fe400003064ff */
[----:B------:R-:W-:Y:S02]  /*1ca0*/  IADD3.X R17, PT, PT, RZ, UR5, RZ, P1, P4 ;  /* 0x00000005ff117c10 */ /* 0x000fe40008fe84ff */
        /* <DEDUP_REMOVED lines=41> */
.L_x_314:
[----:B------:R-:W-:-:S04]  /*1f40*/  ISETP.GE.U32.AND P0, PT, R25, R2, PT ;  /* 0x000000021900720c */ /* 0x000fc80003f06070 */
        /* <DEDUP_REMOVED lines=20> */
.L_x_315:
[----:B------:R-:W0:Y:S01]  /*2090*/  LDC.64 R2, c[0x3][0x60] ;  /* 0x00c01800ff027b82 */ /* 0x000e220000000a00 */
[----:B------:R-:W-:Y:S01]  /*20a0*/  UMOV UR5, URZ ;  /* 0x000000ff00057c82 */ /* 0x000fe20008000000 */
[----:B------:R-:W-:Y:S01]  /*20b0*/  UMOV UR4, URZ ;  /* 0x000000ff00047c82 */ /* 0x000fe20008000000 */
[----:B------:R-:W-:Y:S01]  /*20c0*/  IMAD.MOV.U32 R23, RZ, RZ, RZ ;  /* 0x000000ffff177224 */ /* 0x000fe200078e00ff */
[----:B------:R-:W-:Y:S01]  /*20d0*/  UMOV UR6, URZ ;  /* 0x000000ff00067c82 */ /* 0x000fe20008000000 */
[----:B------:R-:W-:Y:S01]  /*20e0*/  IMAD.MOV.U32 R43, RZ, RZ, RZ ;  /* 0x000000ffff2b7224 */ /* 0x000fe200078e00ff */
[----:B------:R-:W1:Y:S02]  /*20f0*/  LDCU.64 UR12, c[0x0][0x358] ;  /* 0x00006b00ff0c77ac */ /* 0x000e640008000a00 */
[----:B------:R-:W2:Y:S08]  /*2100*/  LDC.64 R14, c[0x3][0x68] ;  /* 0x00c01a00ff0e7b82 */ /* 0x000eb00000000a00 */
[----:B------:R-:W3:Y:S01]  /*2110*/  LDC.64 R40, c[0x3][0x70] ;  /* 0x00c01c00ff287b82 */ /* 0x000ee20000000a00 */
[----:B0-----:R-:W-:-:S04]  /*2120*/  IMAD.WIDE.U32 R10, R2, UR26, RZ ;  /* 0x0000001a020a7c25 */ /* 0x001fc8000f8e00ff */
[----:B------:R-:W-:-:S04]  /*2130*/  IMAD.WIDE.U32 R18, R2, UR27, RZ ;  /* 0x0000001b02127c25 */ /* 0x000fc8000f8e00ff */
[----:B------:R-:W-:-:S04]  /*2140*/  IMAD.WIDE.U32 R20, R3, UR26, RZ ;  /* 0x0000001a03147c25 */ /* 0x000fc8000f8e00ff */
[----:B------:R-:W-:Y:S02]  /*2150*/  VIADD R11, R11, UR5 ;  /* 0x000000050b0b7c36 */ /* 0x000fe40008000000 */
[----:B--2---:R-:W-:-:S03]  /*2160*/  IMAD.WIDE.U32 R24, R14, UR24, RZ ;  /* 0x000000180e187c25 */ /* 0x004fc6000f8e00ff */
[----:B------:R-:W-:Y:S01]  /*2170*/  IADD3 R4, P0, P1, R20, R11, R18 ;  /* 0x0000000b14047210 */ /* 0x000fe2000791e012 */
[----:B------:R-:W-:Y:S02]  /*2180*/  VIADD R0, R21, UR5 ;  /* 0x0000000515007c36 */ /* 0x000fe40008000000 */
[----:B------:R-:W-:Y:S01]  /*2190*/  VIADD R22, R19, UR4 ;  /* 0x0000000413167c36 */ /* 0x000fe20008000000 */
[----:B------:R-:W-:Y:S01]  /*21a0*/  IADD3.X R13, PT, PT, RZ, RZ, RZ, P0, P1 ;  /* 0x000000ffff0d7210 */ /* 0x000fe200007e24ff */
[----:B------:R-:W-:-:S04]  /*21b0*/  IMAD.WIDE.U32 R20, R14, UR25, RZ ;  /* 0x000000190e147c25 */ /* 0x000fc8000f8e00ff */
[----:B------:R-:W-:-:S04]  /*21c0*/  IMAD.WIDE.U32 R26, R15, UR24, RZ ;  /* 0x000000180f1a7c25 */ /* 0x000fc8000f8e00ff */
[----:B------:R-:W-:Y:S02]  /*21d0*/  VIADD R11, R25, UR77 ;  /* 0x0000004d190b7c36 */ /* 0x000fe40008000000 */
[----:B------:R-:W-:Y:S01]  /*21e0*/  IMAD.WIDE.U32 R18, R3, UR27, R22 ;  /* 0x0000001b03127c25 */ /* 0x000fe2000f8e0016 */
[----:B------:R-:W-:Y:S02]  /*21f0*/  IADD3 R22, P1, PT, R10, R24, RZ ;  /* 0x000000180a167210 */ /* 0x000fe40007f3e0ff */
[----:B------:R-:W-:Y:S01]  /*2200*/  IADD3 R23, P2, P3, R26, R11, R20 ;  /* 0x0000000b1a177210 */ /* 0x000fe20007b5e014 */
[----:B------:R-:W-:Y:S01]  /*2210*/  VIADD R24, R21, UR76 ;  /* 0x0000004c15187c36 */ /* 0x000fe20008000000 */
[----:B------:R-:W-:Y:S01]  /*2220*/  IADD3 R0, P4, P5, R13, R18, R0 ;  /* 0x000000120d007210 */ /* 0x000fe20007d9e000 */
[----:B------:R-:W-:Y:S01]  /*2230*/  IMAD.MOV.U32 R25, RZ, RZ, RZ ;  /* 0x000000ffff197224 */ /* 0x000fe200078e00ff */
[----:B------:R-:W-:Y:S01]  /*2240*/  ISETP.GE.U32.AND P0, PT, R22, R10, PT ;  /* 0x0000000a1600720c */ /* 0x000fe20003f06070 */
[----:B------:R-:W-:-:S02]  /*2250*/  VIADD R13, R19, UR4 ;  /* 0x00000004130d7c36 */ /* 0x000fc40008000000 */
[----:B------:R-:W-:Y:S02]  /*2260*/  IMAD.X R23, R23, 0x1, R4, P1 ;  /* 0x0000000117177824 */ /* 0x000fe400008e0604 */
[----:B------:R-:W-:Y:S01]  /*2270*/  IMAD.WIDE.U32 R18, R2, UR28, RZ ;  /* 0x0000001c02127c25 */ /* 0x000fe2000f8e00ff */
[----:B------:R-:W-:Y:S02]  /*2280*/  IADD3.X R13, PT, PT, RZ, R13, RZ, P4, P5 ;  /* 0x0000000dff0d7210 */ /* 0x000fe400027ea4ff */
[----:B------:R-:W-:Y:S01]  /*2290*/  ISETP.GE.U32.AND.EX P0, PT, R23, R4, PT, P0 ;  /* 0x000000041700720c */ /* 0x000fe20003f06100 */
[----:B------:R-:W-:-:S04]  /*22a0*/  IMAD.WIDE.U32 R10, R15, UR25, R24 ;  /* 0x000000190f0a7c25 */ /* 0x000fc8000f8e0018 */
[----:B------:R-:W-:Y:S02]  /*22b0*/  VIADD R27, R27, UR77 ;  /* 0x0000004d1b1b7c36 */ /* 0x000fe40008000000 */
[----:B------:R-:W-:-:S04]  /*22c0*/  IMAD.WIDE.U32 R20, R2, UR29, RZ ;  /* 0x0000001d02147c25 */ /* 0x000fc8000f8e00ff */
[----:B------:R-:W-:-:S04]  /*22d0*/  IMAD.WIDE.U32 R24, R3, UR28, RZ ;  /* 0x0000001c03187c25 */ /* 0x000fc8000f8e00ff */
[----:B------:R-:W-:Y:S02]  /*22e0*/  VIADD R33, R19, UR71 ;  /* 0x0000004713217c36 */ /* 0x000fe40008000000 */
[----:B------:R-:W-:Y:S01]  /*22f0*/  VIADD R4, R11, UR76 ;  /* 0x0000004c0b047c36 */ /* 0x000fe20008000000 */
[----:B------:R-:W-:Y:S01]  /*2300*/  IADD3 R11, P1, P6, R0, R10, R27 ;  /* 0x0000000a000b7210 */ /* 0x000fe20007e3e01b */
[----:B------:R-:W-:Y:S01]  /*2310*/  VIADD R26, R21, UR6 ;  /* 0x00000006151a7c36 */ /* 0x000fe20008000000 */
[----:B------:R-:W-:Y:S01]  /*2320*/  SEL R0, RZ, 0x1, P0 ;  /* 0x00000001ff007807 */ /* 0x000fe20000000000 */
[----:B------:R-:W-:Y:S01]  /*2330*/  IMAD.WIDE.U32 R28, R14, UR27, RZ ;  /* 0x0000001b0e1c7c25 */ /* 0x000fe2000f8e00ff */
[----:B------:R-:W-:Y:S02]  /*2340*/  IADD3 R33, P4, P5, R24, R33, R20 ;  /* 0x0000002118217210 */ /* 0x000fe40007d9e014 */
[----:B------:R-:W-:Y:S01]  /*2350*/  IADD3.X R4, PT, PT, R13, R4, RZ, P1, P6 ;  /* 0x000000040d047210 */ /* 0x000fe20000fec4ff */
[----:B------:R-:W-:Y:S01]  /*2360*/  IMAD.WIDE.U32 R20, R14, UR26, RZ ;  /* 0x0000001a0e147c25 */ /* 0x000fe2000f8e00ff */
[----:B------:R-:W-:-:S02]  /*2370*/  IADD3 R13, P0, PT, R0, R18, RZ ;  /* 0x00000012000d7210 */ /* 0x000fc40007f1e0ff */
[----:B------:R-:W-:Y:S01]  /*2380*/  IADD3.X R19, PT, PT, RZ, RZ, RZ, P4, P5 ;  /* 0x000000ffff137210 */ /* 0x000fe200027ea4ff */
[----:B------:R-:W-:Y:S01]  /*2390*/  IMAD.WIDE.U32 R30, R15, UR26, RZ ;  /* 0x0000001a0f1e7c25 */ /* 0x000fe2000f8e00ff */
[----:B------:R-:W-:Y:S02]  /*23a0*/  ISETP.GT.U32.AND P6, PT, R18, R13, PT ;  /* 0x0000000d1200720c */ /* 0x000fe40003fc4070 */
[----:B------:R-:W-:Y:S01]  /*23b0*/  IADD3 R35, P1, PT, R13, R20, RZ ;  /* 0x000000140d237210 */ /* 0x000fe20007f3e0ff */
[----:B------:R-:W-:Y:S02]  /*23c0*/  VIADD R37, R21, UR5 ;  /* 0x0000000515257c36 */ /* 0x000fe40008000000 */
[----:B------:R-:W-:Y:S02]  /*23d0*/  IMAD.MOV.U32 R27, RZ, RZ, RZ ;  /* 0x000000ffff1b7224 */ /* 0x000fe400078e00ff */
[----:B------:R-:W-:Y:S01]  /*23e0*/  IMAD.X R16, RZ, RZ, R33, P0 ;  /* 0x000000ffff107224 */ /* 0x000fe200000e0621 */
[----:B------:R-:W-:Y:S01]  /*23f0*/  IADD3 R37, P4, P5, R30, R37, R28 ;  /* 0x000000251e257210 */ /* 0x000fe20007d9e01c */
[----:B------:R-:W-:-:S03]  /*2400*/  IMAD.WIDE.U32 R20, R3, UR29, R26 ;  /* 0x0000001d03147c25 */ /* 0x000fc6000f8e001a */
[----:B------:R-:W-:Y:S01]  /*2410*/  ISETP.GT.U32.AND.EX P0, PT, R33, R16, PT, P6 ;  /* 0x000000102100720c */ /* 0x000fe20003f04160 */
[----:B------:R-:W-:Y:S02]  /*2420*/  VIADD R24, R25, UR71 ;  /* 0x0000004719187c36 */ /* 0x000fe40008000000 */
[----:B------:R-:W-:Y:S01]  /*2430*/  VIADD R28, R29, UR4 ;  /* 0x000000041d1c7c36 */ /* 0x000fe20008000000 */
[----:B------:R-:W-:Y:S01]  /*2440*/  SEL R10, R18, R13, P0 ;  /* 0x0000000d120a7207 */ /* 0x000fe20000000000 */
[----:B------:R-:W-:Y:S01]  /*2450*/  IMAD.X R37, R16, 0x1, R37, P1 ;  /* 0x0000000110257824 */ /* 0x000fe200008e0625 */
[----:B------:R-:W-:Y:S01]  /*2460*/  IADD3 R20, P1, P6, R19, R20, R24 ;  /* 0x0000001413147210 */ /* 0x000fe20007e3e018 */
[----:B------:R-:W-:Y:S01]  /*2470*/  VIADD R27, R21, UR6 ;  /* 0x00000006151b7c36 */ /* 0x000fe20008000000 */
[----:B------:R-:W-:Y:S01]  /*2480*/  SEL R13, R33, R16, P0 ;  /* 0x00000010210d7207 */ /* 0x000fe20000000000 */
[----:B------:R-:W-:Y:S02]  /*2490*/  IMAD.MOV.U32 R29, RZ, RZ, RZ ;  /* 0x000000ffff1d7224 */ /* 0x000fe400078e00ff */
[----:B------:R-:W-:Y:S01]  /*24a0*/  VIADD R31, R31, UR5 ;  /* 0x000000051f1f7c36 */ /* 0x000fe20008000000 */
[----:B------:R-:W-:Y:S01]  /*24b0*/  IADD3.X R27, PT, PT, RZ, R27, RZ, P1, P6 ;  /* 0x0000001bff1b7210 */ /* 0x000fe20000fec4ff */
[----:B------:R-:W-:Y:S01]  /*24c0*/  IMAD.WIDE.U32 R18, R15, UR27, R28 ;  /* 0x0000001b0f127c25 */ /* 0x000fe2000f8e001c */
[----:B------:R-:W-:-:S02]  /*24d0*/  ISETP.GT.U32.AND P6, PT, R10, R35, PT ;  /* 0x000000230a00720c */ /* 0x000fc40003fc4070 */
[----:B------:R-:W-:Y:S01]  /*24e0*/  IADD3.X R10, PT, PT, RZ, RZ, RZ, P4, P5 ;  /* 0x000000ffff0a7210 */ /* 0x000fe200027ea4ff */
[----:B------:R-:W-:Y:S01]  /*24f0*/  VIADD R34, R19, UR4 ;  /* 0x0000000413227c36 */ /* 0x000fe20008000000 */
[----:B------:R-:W-:Y:S01]  /*2500*/  IADD3 R16, P0, P1, R20, R18, R31 ;  /* 0x0000001214107210 */ /* 0x000fe2000791e01f */
[C---:B------:R-:W-:Y:S01]  /*2510*/  IMAD.WIDE.U32 R18, R2.reuse, UR30, RZ ;  /* 0x0000001e02127c25 */ /* 0x040fe2000f8e00ff */
[----:B------:R-:W-:Y:S02]  /*2520*/  ISETP.GT.U32.AND.EX P6, PT, R13, R37, PT, P6 ;  /* 0x000000250d00720c */ /* 0x000fe40003fc4160 */
[----:B------:R-:W-:Y:S01]  /*2530*/  IADD3.X R34, PT, PT, R27, R34, RZ, P0, P1 ;  /* 0x000000221b227210 */ /* 0x000fe200007e24ff */
[----:B------:R-:W-:Y:S01]  /*2540*/  IMAD.WIDE.U32 R20, R2, UR31, RZ ;  /* 0x0000001f02147c25 */ /* 0x000fe2000f8e00ff */
[----:B------:R-:W-:-:S03]  /*2550*/  SEL R13, RZ, 0x1, !P6 ;  /* 0x00000001ff0d7807 */ /* 0x000fc60007000000 */
[----:B------:R-:W-:Y:S01]  /*2560*/  IMAD.WIDE.U32 R24, R3, UR30, RZ ;  /* 0x0000001e03187c25 */ /* 0x000fe2000f8e00ff */
[C---:B------:R-:W-:Y:S02]  /*2570*/  IADD3 R16, P0, P5, R13.reuse, R16, R10 ;  /* 0x000000100d107210 */ /* 0x040fe40007d1e00a */
[----:B------:R-:W-:Y:S01]  /*2580*/  IADD3 R13, P1, PT, R13, R18, RZ ;  /* 0x000000120d0d7210 */ /* 0x000fe20007f3e0ff */
[----:B------:R-:W-:Y:S01]  /*2590*/  VIADD R19, R19, UR70 ;  /* 0x0000004613137c36 */ /* 0x000fe20008000000 */
[----:B------:R-:W-:Y:S01]  /*25a0*/  IADD3.X R34, PT, PT, RZ, R34, RZ, P0, P5 ;  /* 0x00000022ff227210 */ /* 0x000fe200007ea4ff */
[----:B------:R-:W-:Y:S01]  /*25b0*/  IMAD.IADD R26, R43, 0x1, R21 ;  /* 0x000000012b1a7824 */ /* 0x000fe200078e0215 */
[----:B------:R-:W-:Y:S01]  /*25c0*/  ISETP.GT.U32.AND P5, PT, R18, R13, PT ;  /* 0x0000000d1200720c */ /* 0x000fe20003fa4070 */
[----:B------:R-:W-:Y:S01]  /*25d0*/  IMAD.WIDE.U32 R30, R15, UR28, RZ ;  /* 0x0000001c0f1e7c25 */ /* 0x000fe2000f8e00ff */
[----:B------:R-:W-:-:S03]  /*25e0*/  IADD3 R19, P4, P6, R24, R19, R20 ;  /* 0x0000001318137210 */ /* 0x000fc60007e9e014 */
[----:B------:R-:W-:Y:S01]  /*25f0*/  IMAD.WIDE.U32 R20, R14, UR28, RZ ;  /* 0x0000001c0e147c25 */ /* 0x000fe2000f8e00ff */
[----:B------:R-:W-:-:S03]  /*2600*/  IADD3.X R39, PT, PT, RZ, RZ, RZ, P4, P6 ;  /* 0x000000ffff277210 */ /* 0x000fc600027ec4ff */
[----:B------:R-:W-:Y:S01]  /*2610*/  IMAD.X R10, RZ, RZ, R19, P1 ;  /* 0x000000ffff0a7224 */ /* 0x000fe200008e0613 */
[----:B------:R-:W-:Y:S01]  /*2620*/  IADD3 R32, P4, PT, R13, R20, RZ ;  /* 0x000000140d207210 */ /* 0x000fe20007f9e0ff */
[----:B------:R-:W-:-:S03]  /*2630*/  IMAD.WIDE.U32 R28, R14, UR29, RZ ;  /* 0x0000001d0e1c7c25 */ /* 0x000fc6000f8e00ff */
[----:B------:R-:W-:Y:S01]  /*2640*/  ISETP.GT.U32.AND.EX P1, PT, R19, R10, PT, P5 ;  /* 0x0000000a1300720c */ /* 0x000fe20003f24150 */
[----:B------:R-:W-:Y:S02]  /*2650*/  VIADD R33, R21, UR71 ;  /* 0x0000004715217c36 */ /* 0x000fe40008000000 */
[----:B------:R-:W-:Y:S01]  /*2660*/  IMAD.MOV.U32 R27, RZ, RZ, RZ ;  /* 0x000000ffff1b7224 */ /* 0x000fe200078e00ff */
[----:B------:R-:W-:Y:S01]  /*2670*/  SEL R18, R18, R13, P1 ;  /* 0x0000000d12127207 */ /* 0x000fe20000800000 */
[----:B------:R-:W-:Y:S01]  /*2680*/  VIADD R31, R31, UR71 ;  /* 0x000000471f1f7c36 */ /* 0x000fe20008000000 */
[----:B------:R-:W-:Y:S01]  /*2690*/  IADD3 R33, P6, P0, R30, R33, R28 ;  /* 0x000000211e217210 */ /* 0x000fe200078de01c */
[----:B------:R-:W-:-:S04]  /*26a0*/  IMAD.WIDE.U32 R20, R3, UR31, R26 ;  /* 0x0000001f03147c25 */ /* 0x000fc8000f8e001a */
[----:B------:R-:W-:Y:S01]  /*26b0*/  IMAD.X R33, R10, 0x1, R33, P4 ;  /* 0x000000010a217824 */ /* 0x000fe200020e0621 */
[----:B------:R-:W-:Y:S01]  /*26c0*/  SEL R10, R19, R10, P1 ;  /* 0x0000000a130a7207 */ /* 0x000fe20000800000 */
[----:B------:R-:W-:Y:S01]  /*26d0*/  VIADD R27, R25, UR70 ;  /* 0x00000046191b7c36 */ /* 0x000fe20008000000 */
[----:B------:R-:W-:Y:S01]  /*26e0*/  ISETP.GT.U32.AND P1, PT, R18, R32, PT ;  /* 0x000000201200720c */ /* 0x000fe20003f24070 */
[----:B---3--:R-:W-:-:S03]  /*26f0*/  IMAD.WIDE.U32 R18, R40, UR24, RZ ;  /* 0x0000001828127c25 */ /* 0x008fc6000f8e00ff */
[----:B------:R-:W-:Y:S01]  /*2700*/  IADD3 R27, P4, P5, R39, R20, R27 ;  /* 0x00000014271b7210 */ /* 0x000fe20007d9e01b */
[----:B------:R-:W-:Y:S01]  /*2710*/  VIADD R28, R29, UR6 ;  /* 0x000000061d1c7c36 */ /* 0x000fe20008000000 */
[----:B------:R-:W-:Y:S01]  /*2720*/  ISETP.GT.U32.AND.EX P1, PT, R10, R33, PT, P1 ;  /* 0x000000210a00720c */ /* 0x000fe20003f24110 */
[----:B------:R-:W-:Y:S01]  /*2730*/  IMAD.IADD R30, R43, 0x1, R21 ;  /* 0x000000012b1e7824 */ /* 0x000fe200078e0215 */
[----:B------:R-:W-:Y:S01]  /*2740*/  IADD3.X R10, PT, PT, RZ, RZ, RZ, P6, P0 ;  /* 0x000000ffff0a7210 */ /* 0x000fe200037e04ff */
[----:B------:R-:W-:Y:S01]  /*2750*/  IMAD.MOV.U32 R29, RZ, RZ, RZ ;  /* 0x000000ffff1d7224 */ /* 0x000fe200078e00ff */
[----:B------:R-:W-:Y:S01]  /*2760*/  IADD3 R48, P0, PT, R35, R18, RZ ;  /* 0x0000001223307210 */ /* 0x000fe20007f1e0ff */
[----:B------:R-:W-:Y:S01]  /*2770*/  IMAD.WIDE.U32 R20, R40, UR25, RZ ;  /* 0x0000001928147c25 */ /* 0x000fe2000f8e00ff */
[----:B------:R-:W-:Y:S01]  /*2780*/  IADD3.X R30, PT, PT, RZ, R30, RZ, P4, P5 ;  /* 0x0000001eff1e7210 */ /* 0x000fe200027ea4ff */
[----:B------:R-:W0:Y:S02]  /*2790*/  LDC.64 R38, c[0x3][0x78] ;  /* 0x00c01e00ff267b82 */ /* 0x000e240000000a00 */
[----:B------:R-:W-:-:S04]  /*27a0*/  IMAD.WIDE.U32 R24, R41, UR24, RZ ;  /* 0x0000001829187c25 */ /* 0x000fc8000f8e00ff */
[----:B------:R-:W-:Y:S02]  /*27b0*/  VIADD R13, R19, UR77 ;  /* 0x0000004d130d7c36 */ /* 0x000fe40008000000 */
[----:B------:R-:W-:-:S03]  /*27c0*/  IMAD.WIDE.U32 R14, R15, UR29, R28 ;  /* 0x0000001d0f0e7c25 */ /* 0x000fc6000f8e001c */
[----:B------:R-:W-:Y:S01]  /*27d0*/  IADD3 R50, P4, P5, R24, R13, R20 ;  /* 0x0000000d18327210 */ /* 0x000fe20007d9e014 */
[----:B------:R-:W-:Y:S01]  /*27e0*/  VIADD R29, R15, UR6 ;  /* 0x000000060f1d7c36 */ /* 0x000fe20008000000 */
[----:B------:R-:W-:Y:S01]  /*27f0*/  SEL R13, RZ, 0x1, !P1 ;  /* 0x00000001ff0d7807 */ /* 0x000fe20004800000 */
[----:B------:R-:W-:Y:S01]  /*2800*/  VIADD R26, R21, UR76 ;  /* 0x0000004c151a7c36 */ /* 0x000fe20008000000 */
[----:B------:R-:W-:Y:S01]  /*2810*/  IADD3 R28, P1, P6, R27, R14, R31 ;  /* 0x0000000e1b1c7210 */ /* 0x000fe20007e3e01f */
[----:B------:R-:W-:Y:S02]  /*2820*/  IMAD.MOV.U32 R27, RZ, RZ, RZ ;  /* 0x000000ffff1b7224 */ /* 0x000fe400078e00ff */
[----:B------:R-:W-:Y:S01]  /*2830*/  IMAD.X R50, R50, 0x1, R37, P0 ;  /* 0x0000000132327824 */ /* 0x000fe200000e0625 */
[----:B------:R-:W-:Y:S01]  /*2840*/  ISETP.GE.U32.AND P0, PT, R48, R35, PT ;  /* 0x000000233000720c */ /* 0x000fe20003f06070 */
[----:B------:R-:W-:Y:S01]  /*2850*/  IMAD.WIDE.U32 R14, R41, UR25, R26 ;  /* 0x00000019290e7c25 */ /* 0x000fe2000f8e001a */
[----:B------:R-:W-:-:S02]  /*2860*/  IADD3.X R29, PT, PT, R30, R29, RZ, P1, P6 ;  /* 0x0000001d1e1d7210 */ /* 0x000fc40000fec4ff */
[----:B------:R-:W-:Y:S01]  /*2870*/  IADD3 R28, P1, P6, R13, R28, R10 ;  /* 0x0000001c0d1c7210 */ /* 0x000fe20007e3e00a */
[----:B------:R-:W-:Y:S01]  /*2880*/  VIADD R25, R25, UR77 ;  /* 0x0000004d19197c36 */ /* 0x000fe20008000000 */
[----:B------:R-:W-:Y:S01]  /*2890*/  ISETP.GE.U32.AND.EX P0, PT, R50, R37, PT, P0 ;  /* 0x000000253200720c */ /* 0x000fe20003f06100 */
[----:B------:R-:W-:Y:S01]  /*28a0*/  VIADD R13, R15, UR76 ;  /* 0x0000004c0f0d7c36 */ /* 0x000fe20008000000 */
[----:B------:R-:W-:Y:S01]  /*28b0*/  IADD3.X R29, PT, PT, RZ, R29, RZ, P1, P6 ;  /* 0x0000001dff1d7210 */ /* 0x000fe20000fec4ff */
[----:B------:R-:W-:Y:S01]  /*28c0*/  IMAD.WIDE.U32 R20, R41, UR26, RZ ;  /* 0x0000001a29147c25 */ /* 0x000fe2000f8e00ff */
[----:B------:R-:W-:Y:S02]  /*28d0*/  IADD3 R10, P1, P6, R16, R14, R25 ;  /* 0x0000000e100a7210 */ /* 0x000fe40007e3e019 */
[----:B------:R-:W-:Y:S01]  /*28e0*/  SEL R25, RZ, 0x1, P0 ;  /* 0x00000001ff197807 */ /* 0x000fe20000000000 */
[----:B------:R-:W-:Y:S01]  /*28f0*/  IMAD.WIDE.U32 R14, R40, UR26, RZ ;  /* 0x0000001a280e7c25 */ /* 0x000fe2000f8e00ff */
[----:B------:R-:W-:-:S02]  /*2900*/  IADD3.X R13, PT, PT, R34, R13, RZ, P1, P6 ;  /* 0x0000000d220d7210 */ /* 0x000fc40000fec4ff */
[----:B------:R-:W-:Y:S01]  /*2910*/  IADD3 R27, P0, PT, R25, R32, RZ ;  /* 0x00000020191b7210 */ /* 0x000fe20007f1e0ff */
[----:B------:R-:W-:-:S03]  /*2920*/  IMAD.WIDE.U32 R18, R40, UR27, RZ ;  /* 0x0000001b28127c25 */ /* 0x000fc6000f8e00ff */
[----:B------:R-:W-:Y:S01]  /*2930*/  IADD3 R16, P1, PT, R27, R14, RZ ;  /* 0x0000000e1b107210 */ /* 0x000fe20007f3e0ff */
[----:B------:R-:W-:Y:S02]  /*2940*/  VIADD R15, R15, UR5 ;  /* 0x000000050f0f7c36 */ /* 0x000fe40008000000 */
[----:B------:R-:W-:Y:S02]  /*2950*/  IMAD.X R26, RZ, RZ, R33, P0 ;  /* 0x000000ffff1a7224 */ /* 0x000fe400000e0621 */
[----:B------:R-:W-:Y:S01]  /*2960*/  VIADD R14, R19, UR4 ;  /* 0x00000004130e7c36 */ /* 0x000fe20008000000 */
[----:B------:R-:W-:Y:S01]  /*2970*/  IADD3 R15, P0, P6, R20, R15, R18 ;  /* 0x0000000f140f7210 */ /* 0x000fe20007e1e012 */
[----:B------:R-:W-:Y:S02]  /*2980*/  VIADD R21, R21, UR5 ;  /* 0x0000000515157c36 */ /* 0x000fe40008000000 */
[----:B0-----:R-:W-:-:S04]  /*2990*/  IMAD.WIDE.U32 R30, R38, UR25, RZ ;  /* 0x00000019261e7c25 */ /* 0x001fc8000f8e00ff */
[----:B------:R-:W-:Y:S01]  /*29a0*/  IMAD.X R24, R26, 0x1, R15, P1 ;  /* 0x000000011a187824 */ /* 0x000fe200008e060f */
[----:B------:R-:W-:Y:S01]  /*29b0*/  ISETP.GT.U32.AND P1, PT, R32, R27, PT ;  /* 0x0000001b2000720c */ /* 0x000fe20003f24070 */
[----:B------:R-:W-:-:S03]  /*29c0*/  IMAD.WIDE.U32 R34, R39, UR24, RZ ;  /* 0x0000001827227c25 */ /* 0x000fc6000f8e00ff */
[----:B------:R-:W-:Y:S01]  /*29d0*/  ISETP.GT.U32.AND.EX P1, PT, R33, R26, PT, P1 ;  /* 0x0000001a2100720c */ /* 0x000fe20003f24110 */
[----:B------:R-:W-:-:S03]  /*29e0*/  IMAD.WIDE.U32 R42, R3, UR24, RZ ;  /* 0x00000018032a7c25 */ /* 0x000fc6000f8e00ff */
[----:B------:R-:W-:Y:S01]  /*29f0*/  SEL R15, R32, R27, P1 ;  /* 0x0000001b200f7207 */ /* 0x000fe20000800000 */
[----:B------:R-:W-:Y:S01]  /*2a00*/  IMAD.MOV.U32 R27, RZ, RZ, RZ ;  /* 0x000000ffff1b7224 */ /* 0x000fe200078e00ff */
[----:B------:R-:W-:Y:S01]  /*2a10*/  SEL R19, R33, R26, P1 ;  /* 0x0000001a21137207 */ /* 0x000fe20000800000 */
[----:B------:R-:W-:Y:S01]  /*2a20*/  VIADD R26, R31, UR76 ;  /* 0x0000004c1f1a7c36 */ /* 0x000fe20008000000 */
[----:B------:R-:W-:Y:S01]  /*2a30*/  ISETP.GT.U32.AND P1, PT, R15, R16, PT ;  /* 0x000000100f00720c */ /* 0x000fe20003f24070 */
[----:B------:R-:W-:Y:S02]  /*2a40*/  IMAD.MOV.U32 R15, RZ, RZ, RZ ;  /* 0x000000ffff0f7224 */ /* 0x000fe400078e00ff */
[----:B------:R-:W-:Y:S01]  /*2a50*/  IMAD.WIDE.U32 R26, R39, UR25, R26 ;  /* 0x00000019271a7c25 */ /* 0x000fe2000f8e001a */
[----:B------:R-:W-:Y:S02]  /*2a60*/  ISETP.GT.U32.AND.EX P1, PT, R19, R24, PT, P1 ;  /* 0x000000181300720c */ /* 0x000fe40003f24110 */
[----:B------:R-:W-:Y:S01]  /*2a70*/  IADD3.X R19, PT, PT, RZ, RZ, RZ, P0, P6 ;  /* 0x000000ffff137210 */ /* 0x000fe200007ec4ff */
[----:B------:R-:W-:-:S04]  /*2a80*/  IMAD.WIDE.U32 R14, R41, UR27, R14 ;  /* 0x0000001b290e7c25 */ /* 0x000fc8000f8e000e */
[----:B------:R-:W-:Y:S01]  /*2a90*/  VIADD R18, R15, UR4 ;  /* 0x000000040f127c36 */ /* 0x000fe20008000000 */
[----:B------:R-:W-:Y:S01]  /*2aa0*/  IADD3 R14, P0, P6, R28, R14, R21 ;  /* 0x0000000e1c0e7210 */ /* 0x000fe20007e1e015 */
[----:B------:R-:W-:Y:S01]  /*2ab0*/  VIADD R27, R27, UR76 ;  /* 0x0000004c1b1b7c36 */ /* 0x000fe20008000000 */
[----:B------:R-:W0:Y:S01]  /*2ac0*/  LDC.64 R20, c[0x3][0xe0] ;  /* 0x00c03800ff147b82 */ /* 0x000e220000000a00 */
[----:B------:R-:W-:Y:S01]  /*2ad0*/  SEL R15, RZ, 0x1, !P1 ;  /* 0x00000001ff0f7807 */ /* 0x000fe20004800000 */
[C---:B------:R-:W-:Y:S01]  /*2ae0*/  IMAD.WIDE.U32 R40, R2.reuse, UR25, RZ ;  /* 0x0000001902287c25 */ /* 0x040fe2000f8e00ff */
[----:B------:R-:W-:Y:S02]  /*2af0*/  IADD3.X R18, PT, PT, R29, R18, RZ, P0, P6 ;  /* 0x000000121d127210 */ /* 0x000fe400007ec4ff */
[----:B------:R-:W-:Y:S01]  /*2b00*/  IADD3 R14, P0, P1, R15, R14, R19 ;  /* 0x0000000e0f0e7210 */ /* 0x000fe2000791e013 */
[----:B------:R-:W-:Y:S02]  /*2b10*/  VIADD R15, R35, UR77 ;  /* 0x0000004d230f7c36 */ /* 0x000fe40008000000 */
[----:B------:R-:W-:Y:S01]  /*2b20*/  IMAD.WIDE.U32 R28, R2, UR24, RZ ;  /* 0x00000018021c7c25 */ /* 0x000fe2000f8e00ff */
[----:B------:R-:W-:-:S02]  /*2b30*/  IADD3.X R18, PT, PT, RZ, R18, RZ, P0, P1 ;  /* 0x00000012ff127210 */ /* 0x000fc400007e24ff */
[----:B------:R-:W-:Y:S01]  /*2b40*/  IADD3 R26, P0, P1, R14, R26, R15 ;  /* 0x0000001a0e1a7210 */ /* 0x000fe2000791e00f */
[----:B------:R-:W-:Y:S01]  /*2b50*/  VIADD R29, R29, UR77 ;  /* 0x0000004d1d1d7c36 */ /* 0x000fe20008000000 */
[----:B------:R-:W2:Y:S02]  /*2b60*/  LDC.64 R14, c[0x3][RZ] ;  /* 0x00c00000ff0e7b82 */ /* 0x000ea40000000a00 */
[----:B------:R-:W-:Y:S02]  /*2b70*/  IADD3.X R27, PT, PT, R18, R27, RZ, P0, P1 ;  /* 0x0000001b121b7210 */ /* 0x000fe400007e24ff */
[----:B------:R-:W-:Y:S01]  /*2b80*/  IADD3 R29, P1, P6, R42, R29, R40 ;  /* 0x0000001d2a1d7210 */ /* 0x000fe20007e3e028 */
[----:B------:R-:W-:Y:S02]  /*2b90*/  VIADD R40, R41, UR76 ;  /* 0x0000004c29287c36 */ /* 0x000fe40008000000 */
[----:B------:R-:W-:Y:S01]  /*2ba0*/  IMAD.MOV.U32 R41, RZ, RZ, RZ ;  /* 0x000000ffff297224 */ /* 0x000fe200078e00ff */
[----:B------:R-:W-:Y:S01]  /*2bb0*/  IADD3.X R49, PT, PT, RZ, RZ, RZ, P1, P6 ;  /* 0x000000ffff317210 */ /* 0x000fe20000fec4ff */
[----:B0-----:R-:W-:-:S02]  /*2bc0*/  IMAD R2, R29, R20, RZ ;  /* 0x000000141d027224 */ /* 0x001fc400078e02ff */
[----:B------:R-:W-:-:S04]  /*2bd0*/  IMAD.WIDE.U32 R32, R28, R20, RZ ;  /* 0x000000141c207225 */ /* 0x000fc800078e00ff */
[----:B------:R-:W-:-:S04]  /*2be0*/  IMAD R19, R28, R21, R2 ;  /* 0x000000151c137224 */ /* 0x000fc800078e0202 */
[----:B------:R-:W-:Y:S02]  /*2bf0*/  IMAD.IADD R33, R33, 0x1, R19 ;  /* 0x0000000121217824 */ /* 0x000fe400078e0213 */
[----:B------:R-:W0:Y:S02]  /*2c00*/  LDC.64 R18, c[0x3][0x8] ;  /* 0x00c00200ff127b82 */ /* 0x000e240000000a00 */
[----:B--2---:R-:W-:-:S04]  /*2c10*/  IMAD.WIDE.U32 R36, R33, R14, RZ ;  /* 0x0000000e21247225 */ /* 0x004fc800078e00ff */
[----:B------:R-:W-:-:S04]  /*2c20*/  IMAD.WIDE.U32 R44, P0, R32, R15, R36 ;  /* 0x0000000f202c7225 */ /* 0x000fc80007800024 */
[----:B------:R-:W-:-:S04]  /*2c30*/  IMAD.WIDE.U32 R36, R32, R14, RZ ;  /* 0x0000000e20247225 */ /* 0x000fc800078e00ff */
[----:B------:R-:W-:Y:S01]  /*2c40*/  IMAD.X R47, RZ, RZ, RZ, P0 ;  /* 0x000000ffff2f7224 */ /* 0x000fe200000e06ff */
[----:B------:R-:W-:Y:S01]  /*2c50*/  IADD3 R2, P0, PT, R37, R44, RZ ;  /* 0x0000002c25027210 */ /* 0x000fe20007f1e0ff */
[----:B------:R-:W-:-:S04]  /*2c60*/  IMAD.MOV.U32 R46, RZ, RZ, R45 ;  /* 0x000000ffff2e7224 */ /* 0x000fc800078e002d */
[----:B------:R-:W-:Y:S01]  /*2c70*/  IMAD.WIDE.U32.X R44, R33, R15, R46, P0 ;  /* 0x0000000f212c7225 */ /* 0x000fe200000e042e */
[----:B------:R-:W-:-:S04]  /*2c80*/  IADD3 RZ, P0, PT, R28, R36, RZ ;  /* 0x000000241cff7210 */ /* 0x000fc80007f1e0ff */
[----:B------:R-:W-:Y:S01]  /*2c90*/  IADD3.X RZ, P0, PT, R29, R2, RZ, P0, !PT ;  /* 0x000000021dff7210 */ /* 0x000fe2000071e4ff */
[----:B0-----:R-:W-:-:S03]  /*2ca0*/  IMAD.WIDE.U32 R28, R33, R18, RZ ;  /* 0x00000012211c7225 */ /* 0x001fc600078e00ff */
[----:B------:R-:W-:-:S05]  /*2cb0*/  IADD3.X R35, P0, PT, RZ, R44, RZ, P0, !PT ;  /* 0x0000002cff237210 */ /* 0x000fca000071e4ff */
[----:B------:R-:W-:Y:S01]  /*2cc0*/  IMAD.X R2, RZ, RZ, R45, P0 ;  /* 0x000000ffff027224 */ /* 0x000fe200000e062d */
[----:B------:R-:W-:Y:S01]  /*2cd0*/  IADD3 R35, P0, PT, R35, R22, RZ ;  /* 0x0000001623237210 */ /* 0x000fe20007f1e0ff */
[----:B------:R-:W-:-:S03]  /*2ce0*/  IMAD.WIDE.U32 R44, P1, R32, R19, R28 ;  /* 0x00000013202c7225 */ /* 0x000fc6000782001c */
[----:B------:R-:W-:Y:S01]  /*2cf0*/  IADD3.X R39, P0, PT, R2, R23, RZ, P0, !PT ;  /* 0x0000001702277210 */ /* 0x000fe2000071e4ff */
[----:B------:R-:W-:Y:S01]  /*2d00*/  IMAD.WIDE.U32 R28, R32, R18, RZ ;  /* 0x00000012201c7225 */ /* 0x000fe200078e00ff */
[----:B------:R-:W0:Y:S03]  /*2d10*/  LDC.64 R22, c[0x3][0x10] ;  /* 0x00c00400ff167b82 */ /* 0x000e260000000a00 */
[----:B------:R-:W-:Y:S01]  /*2d20*/  IMAD.X R47, RZ, RZ, RZ, P1 ;  /* 0x000000ffff2f7224 */ /* 0x000fe200008e06ff */
[----:B------:R-:W-:Y:S01]  /*2d30*/  IADD3 R2, P6, PT, R29, R44, RZ ;  /* 0x0000002c1d027210 */ /* 0x000fe20007fde0ff */
[----:B------:R-:W-:Y:S01]  /*2d40*/  IMAD.MOV.U32 R46, RZ, RZ, R45 ;  /* 0x000000ffff2e7224 */ /* 0x000fe200078e002d */
[----:B------:R-:W-:-:S03]  /*2d50*/  IADD3 R35, P1, PT, R35, R28, RZ ;  /* 0x0000001c23237210 */ /* 0x000fc60007f3e0ff */
[----:B------:R-:W-:Y:S01]  /*2d60*/  IMAD.WIDE.U32.X R28, R33, R19, R46, P6 ;  /* 0x00000013211c7225 */ /* 0x000fe200030e042e */
[----:B------:R-:W-:-:S03]  /*2d70*/  IADD3.X R39, P1, PT, R39, R2, RZ, P1, !PT ;  /* 0x0000000227277210 */ /* 0x000fc60000f3e4ff */
[-C--:B------:R-:W-:Y:S01]  /*2d80*/  IMAD.WIDE.U32 R36, R35, R20.reuse, RZ ;  /* 0x0000001423247225 */ /* 0x080fe200078e00ff */
[----:B------:R-:W-:Y:S02]  /*2d90*/  IADD3.X R31, P1, P6, R28, RZ, RZ, P1, P0 ;  /* 0x000000ff1c1f7210 */ /* 0x000fe40000e204ff */
[----:B------:R-:W-:Y:S01]  /*2da0*/  IADD3.X R28, PT, PT, RZ, RZ, RZ, P4, P5 ;  /* 0x000000ffff1c7210 */ /* 0x000fe200027ea4ff */
[----:B------:R-:W-:Y:S02]  /*2db0*/  IMAD R2, R39, R20, RZ ;  /* 0x0000001427027224 */ /* 0x000fe400078e02ff */
[----:B------:R-:W-:Y:S02]  /*2dc0*/  VIADD R46, R43, UR77 ;  /* 0x0000004d2b2e7c36 */ /* 0x000fe40008000000 */
[----:B------:R-:W-:Y:S02]  /*2dd0*/  IMAD R61, R35, R21, R2 ;  /* 0x00000015233d7224 */ /* 0x000fe400078e0202 */
[----:B------:R-:W-:-:S04]  /*2de0*/  IMAD.WIDE.U32 R42, R36, R14, RZ ;  /* 0x0000000e242a7225 */ /* 0x000fc800078e00ff */
[----:B------:R-:W-:Y:S01]  /*2df0*/  IMAD.IADD R61, R37, 0x1, R61 ;  /* 0x00000001253d7824 */ /* 0x000fe200078e023d */
[----:B------:R-:W-:Y:S01]  /*2e00*/  IADD3.X R37, PT, PT, R29, RZ, RZ, P1, P6 ;  /* 0x000000ff1d257210 */ /* 0x000fe20000fec4ff */
[----:B------:R-:W-:Y:S01]  /*2e10*/  IMAD.WIDE.U32 R2, R3, UR25, R40 ;  /* 0x0000001903027c25 */ /* 0x000fe2000f8e0028 */
[----:B------:R-:W-:Y:S02]  /*2e20*/  IADD3 RZ, P1, PT, R35, R42, RZ ;  /* 0x0000002a23ff7210 */ /* 0x000fe40007f3e0ff */
[----:B------:R-:W-:Y:S01]  /*2e30*/  IADD3.X R35, PT, PT, RZ, RZ, RZ, P2, P3 ;  /* 0x000000ffff237210 */ /* 0x000fe200017e64ff */
[----:B------:R-:W-:Y:S01]  /*2e40*/  IMAD.WIDE.U32 R44, R61, R14, RZ ;  /* 0x0000000e3d2c7225 */ /* 0x000fe200078e00ff */
[----:B------:R-:W-:-:S03]  /*2e50*/  IADD3 R29, P2, P3, R49, R2, R46 ;  /* 0x00000002311d7210 */ /* 0x000fc60007b5e02e */
[----:B0-----:R-:W-:-:S04]  /*2e60*/  IMAD.WIDE.U32 R40, R33, R22, RZ ;  /* 0x0000001621287225 */ /* 0x001fc800078e00ff */
[----:B------:R-:W-:-:S04]  /*2e70*/  IMAD.WIDE.U32 R44, P0, R36, R15, R44 ;  /* 0x0000000f242c7225 */ /* 0x000fc8000780002c */
[----:B------:R-:W-:Y:S01]  /*2e80*/  IMAD.X R47, RZ, RZ, RZ, P0 ;  /* 0x000000ffff2f7224 */ /* 0x000fe200000e06ff */
[----:B------:R-:W-:Y:S01]  /*2e90*/  IADD3 R42, P6, PT, R43, R44, RZ ;  /* 0x0000002c2b2a7210 */ /* 0x000fe20007fde0ff */
[----:B------:R-:W-:Y:S01]  /*2ea0*/  IMAD.MOV.U32 R46, RZ, RZ, R45 ;  /* 0x000000ffff2e7224 */ /* 0x000fe200078e002d */
[----:B------:R-:W-:Y:S01]  /*2eb0*/  IADD3 R31, P0, PT, R31, R48, RZ ;  /* 0x000000301f1f7210 */ /* 0x000fe20007f1e0ff */
[----:B------:R-:W-:Y:S01]  /*2ec0*/  VIADD R60, R3, UR76 ;  /* 0x0000004c033c7c36 */ /* 0x000fe20008000000 */
[----:B------:R-:W-:Y:S01]  /*2ed0*/  IADD3.X RZ, P1, PT, R39, R42, RZ, P1, !PT ;  /* 0x0000002a27ff7210 */ /* 0x000fe20000f3e4ff */
[----:B------:R-:W-:Y:S01]  /*2ee0*/  IMAD.WIDE.U32.X R46, R61, R15, R46, P6 ;  /* 0x0000000f3d2e7225 */ /* 0x000fe200030e042e */
[----:B------:R-:W0:Y:S01]  /*2ef0*/  LDC.64 R2, c[0x3][0x18] ;  /* 0x00c00600ff027b82 */ /* 0x000e220000000a00 */
[----:B------:R-:W-:Y:S02]  /*2f00*/  IADD3.X R37, P0, PT, R37, R50, RZ, P0, !PT ;  /* 0x0000003225257210 */ /* 0x000fe4000071e4ff */
[----:B------:R-:W-:Y:S01]  /*2f10*/  IMAD.WIDE.U32 R42, P6, R32, R23, R40 ;  /* 0x00000017202a7225 */ /* 0x000fe200078c0028 */
[----:B------:R-:W-:-:S02]  /*2f20*/  IADD3.X R57, P1, PT, RZ, R46, RZ, P1, !PT ;  /* 0x0000002eff397210 */ /* 0x000fc40000f3e4ff */
[----:B------:R-:W-:Y:S01]  /*2f30*/  IADD3.X R60, PT, PT, RZ, R60, RZ, P2, P3 ;  /* 0x0000003cff3c7210 */ /* 0x000fe200017e64ff */
[----:B------:R-:W-:-:S04]  /*2f40*/  IMAD.WIDE.U32 R40, R32, R22, RZ ;  /* 0x0000001620287225 */ /* 0x000fc800078e00ff */
[----:B------:R-:W-:-:S04]  /*2f50*/  IMAD.WIDE.U32 R48, R61, R18, RZ ;  /* 0x000000123d307225 */ /* 0x000fc800078e00ff */
[----:B------:R-:W-:Y:S01]  /*2f60*/  IMAD.X R59, RZ, RZ, R47, P1 ;  /* 0x000000ffff3b7224 */ /* 0x000fe200008e062f */
[----:B------:R-:W-:Y:S01]  /*2f70*/  IADD3 R50, P1, PT, R41, R42, RZ ;  /* 0x0000002a29327210 */ /* 0x000fe20007f3e0ff */
[----:B------:R-:W-:Y:S01]  /*2f80*/  IMAD.X R45, RZ, RZ, RZ, P6 ;  /* 0x000000ffff2d7224 */ /* 0x000fe200030e06ff */
[----:B------:R-:W-:Y:S01]  /*2f90*/  IADD3 R46, P6, PT, R31, R40, RZ ;  /* 0x000000281f2e7210 */ /* 0x000fe20007fde0ff */
[----:B------:R-:W-:Y:S02]  /*2fa0*/  IMAD.MOV.U32 R44, RZ, RZ, R43 ;  /* 0x000000ffff2c7224 */ /* 0x000fe400078e002b */
[----:B------:R-:W-:Y:S01]  /*2fb0*/  IMAD.WIDE.U32 R48, P4, R36, R19, R48 ;  /* 0x0000001324307225 */ /* 0x000fe20007880030 */
[----:B------:R-:W-:-:S03]  /*2fc0*/  IADD3 R57, P5, PT, R57, R46, RZ ;  /* 0x0000002e39397210 */ /* 0x000fc60007fbe0ff */
[----:B------:R-:W-:-:S04]  /*2fd0*/  IMAD.WIDE.U32 R42, R36, R18, RZ ;  /* 0x00000012242a7225 */ /* 0x000fc800078e00ff */
[----:B------:R-:W-:Y:S01]  /*2fe0*/  IMAD.WIDE.U32.X R40, R33, R23, R44, P1 ;  /* 0x0000001721287225 */ /* 0x000fe200008e042c */
[----:B------:R-:W-:Y:S02]  /*2ff0*/  IADD3.X R44, P1, PT, R37, R50, RZ, P6, !PT ;  /* 0x00000032252c7210 */ /* 0x000fe4000373e4ff */
[----:B------:R-:W-:Y:S01]  /*3000*/  IADD3 R48, P6, PT, R43, R48, RZ ;  /* 0x000000302b307210 */ /* 0x000fe20007fde0ff */
[----:B------:R-:W-:Y:S01]  /*3010*/  IMAD.X R45, RZ, RZ, RZ, P4 ;  /* 0x000000ffff2d7224 */ /* 0x000fe200020e06ff */
[----:B------:R-:W-:Y:S01]  /*3020*/  IADD3.X R59, P5, PT, R59, R44, RZ, P5, !PT ;  /* 0x0000002c3b3b7210 */ /* 0x000fe20002fbe4ff */
[----:B------:R-:W-:Y:S01]  /*3030*/  IMAD.MOV.U32 R44, RZ, RZ, R49 ;  /* 0x000000ffff2c7224 */ /* 0x000fe200078e0031 */
[----:B------:R-:W-:Y:S01]  /*3040*/  IADD3.X R52, P0, P1, R40, RZ, RZ, P1, P0 ;  /* 0x000000ff28347210 */ /* 0x000fe200009004ff */
[----:B------:R-:W-:Y:S01]  /*3050*/  IMAD.WIDE.U32 R46, R61, R22, RZ ;  /* 0x000000163d2e7225 */ /* 0x000fe200078e00ff */
[----:B------:R-:W-:Y:S02]  /*3060*/  IADD3 R57, P4, PT, R57, R42, RZ ;  /* 0x0000002a39397210 */ /* 0x000fe40007f9e0ff */
[----:B------:R-:W-:Y:S01]  /*3070*/  IADD3.X R58, PT, PT, R41, RZ, RZ, P0, P1 ;  /* 0x000000ff293a7210 */ /* 0x000fe200007e24ff */
[----:B------:R-:W-:Y:S01]  /*3080*/  IMAD.WIDE.U32 R38, R38, UR24, RZ ;  /* 0x0000001826267c25 */ /* 0x000fe2000f8e00ff */
[----:B------:R-:W-:-:S03]  /*3090*/  IADD3.X R59, P0, PT, R59, R48, RZ, P4, !PT ;  /* 0x000000303b3b7210 */ /* 0x000fc6000271e4ff */
[----:B------:R-:W-:-:S04]  /*30a0*/  IMAD.WIDE.U32.X R42, R61, R19, R44, P6 ;  /* 0x000000133d2a7225 */ /* 0x000fc800030e042c */
[----:B------:R-:W-:Y:S01]  /*30b0*/  VIADD R63, R39, UR77 ;  /* 0x0000004d273f7c36 */ /* 0x000fe20008000000 */
[----:B------:R-:W-:Y:S01]  /*30c0*/  IADD3.X R56, P0, P6, R42, RZ, RZ, P0, P5 ;  /* 0x000000ff2a387210 */ /* 0x000fe2000060a4ff */
[----:B------:R-:W-:-:S03]  /*30d0*/  IMAD.WIDE.U32 R46, P1, R36, R23, R46 ;  /* 0x00000017242e7225 */ /* 0x000fc6000782002e */
[----:B------:R-:W-:Y:S01]  /*30e0*/  IADD3 R63, P4, P5, R34, R63, R30 ;  /* 0x0000003f223f7210 */ /* 0x000fe20007d9e01e */
[----:B------:R-:W-:Y:S01]  /*30f0*/  IMAD.WIDE.U32 R44, R36, R22, RZ ;  /* 0x00000016242c7225 */ /* 0x000fe200078e00ff */
[----:B------:R-:W-:-:S03]  /*3100*/  IADD3.X R34, PT, PT, R43, RZ, RZ, P0, P6 ;  /* 0x000000ff2b227210 */ /* 0x000fc600007ec4ff */
[----:B0-----:R-:W-:Y:S01]  /*3110*/  IMAD.WIDE.U32 R40, R33, R2, RZ ;  /* 0x0000000221287225 */ /* 0x001fe200078e00ff */
[----:B------:R-:W-:-:S03]  /*3120*/  IADD3 R65, P0, PT, R45, R46, RZ ;  /* 0x0000002e2d417210 */ /* 0x000fc60007f1e0ff */
[-C--:B------:R-:W-:Y:S02]  /*3130*/  IMAD R42, R59, R20.reuse, RZ ;  /* 0x000000143b2a7224 */ /* 0x080fe400078e02ff */
[----:B------:R-:W-:Y:S02]  /*3140*/  IMAD.MOV.U32 R48, RZ, RZ, R47 ;  /* 0x000000ffff307224 */ /* 0x000fe400078e002f */
[----:B------:R-:W-:-:S04]  /*3150*/  IMAD.WIDE.U32 R30, R57, R20, RZ ;  /* 0x00000014391e7225 */ /* 0x000fc800078e00ff */
[----:B------:R-:W-:Y:S02]  /*3160*/  IMAD R45, R57, R21, R42 ;  /* 0x00000015392d7224 */ /* 0x000fe400078e022a */
[----:B------:R-:W-:-:S04]  /*3170*/  IMAD.WIDE.U32 R46, R61, R2, RZ ;  /* 0x000000023d2e7225 */ /* 0x000fc800078e00ff */
[----:B------:R-:W-:-:S04]  /*3180*/  IMAD.WIDE.U32 R40, P6, R32, R3, R40 ;  /* 0x0000000320287225 */ /* 0x000fc800078c0028 */
[----:B------:R-:W-:Y:S01]  /*3190*/  IMAD.X R49, RZ, RZ, RZ, P1 ;  /* 0x000000ffff317224 */ /* 0x000fe200008e06ff */
[----:B------:R-:W-:Y:S01]  /*31a0*/  IADD3 R37, P1, PT, R16, R38, RZ ;  /* 0x0000002610257210 */ /* 0x000fe20007f3e0ff */
[----:B------:R-:W-:Y:S02]  /*31b0*/  IMAD.IADD R31, R31, 0x1, R45 ;  /* 0x000000011f1f7824 */ /* 0x000fe400078e022d */
[----:B------:R-:W-:Y:S01]  /*31c0*/  IMAD.WIDE.U32 R38, R32, R2, RZ ;  /* 0x0000000220267225 */ /* 0x000fe200078e00ff */
[----:B------:R-:W-:-:S03]  /*31d0*/  IADD3 R45, P2, PT, R52, R37, RZ ;  /* 0x00000025342d7210 */ /* 0x000fc60007f5e0ff */
[----:B------:R-:W-:Y:S01]  /*31e0*/  IMAD.X R43, RZ, RZ, RZ, P6 ;  /* 0x000000ffff2b7224 */ /* 0x000fe200030e06ff */
[----:B------:R-:W-:Y:S01]  /*31f0*/  IADD3 R62, P3, PT, R39, R40, RZ ;  /* 0x00000028273e7210 */ /* 0x000fe20007f7e0ff */
[----:B------:R-:W-:-:S04]  /*3200*/  IMAD.WIDE.U32 R50, P6, R36, R3, R46 ;  /* 0x0000000324327225 */ /* 0x000fc800078c002e */
[----:B------:R-:W-:-:S04]  /*3210*/  IMAD.WIDE.U32 R46, R36, R2, RZ ;  /* 0x00000002242e7225 */ /* 0x000fc800078e00ff */
[----:B------:R-:W-:-:S04]  /*3220*/  IMAD.WIDE.U32 R54, R31, R14, RZ ;  /* 0x0000000e1f367225 */ /* 0x000fc800078e00ff */
[----:B------:R-:W-:Y:S02]  /*3230*/  IMAD.MOV.U32 R42, RZ, RZ, R41 ;  /* 0x000000ffff2a7224 */ /* 0x000fe400078e0029 */
[----:B------:R-:W-:Y:S02]  /*3240*/  IMAD.X R39, R63, 0x1, R24, P1 ;  /* 0x000000013f277824 */ /* 0x000fe400008e0618 */
[----:B------:R-:W-:Y:S01]  /*3250*/  IMAD.X R53, RZ, RZ, RZ, P6 ;  /* 0x000000ffff357224 */ /* 0x000fe200030e06ff */
[----:B------:R-:W-:Y:S01]  /*3260*/  IADD3 R64, P6, PT, R47, R50, RZ ;  /* 0x000000322f407210 */ /* 0x000fe20007fde0ff */
[----:B------:R-:W-:Y:S01]  /*3270*/  IMAD.MOV.U32 R52, RZ, RZ, R51 ;  /* 0x000000ffff347224 */ /* 0x000fe200078e0033 */
[----:B------:R-:W-:Y:S01]  /*3280*/  IADD3.X R47, P2, PT, R58, R39, RZ, P2, !PT ;  /* 0x000000273a2f7210 */ /* 0x000fe2000175e4ff */
[----:B------:R-:W-:-:S04]  /*3290*/  IMAD.WIDE.U32 R54, P1, R30, R15, R54 ;  /* 0x0000000f1e367225 */ /* 0x000fc80007820036 */
[----:B------:R-:W-:-:S04]  /*32a0*/  IMAD.WIDE.U32 R50, R30, R14, RZ ;  /* 0x0000000e1e327225 */ /* 0x000fc800078e00ff */
[----:B------:R-:W-:Y:S01]  /*32b0*/  IMAD.WIDE.U32.X R40, R33, R3, R42, P3 ;  /* 0x0000000321287225 */ /* 0x000fe200018e042a */
[----:B------:R-:W-:-:S03]  /*32c0*/  IADD3 R45, P3, PT, R45, R38, RZ ;  /* 0x000000262d2d7210 */ /* 0x000fc60007f7e0ff */
[----:B------:R-:W-:Y:S01]  /*32d0*/  IMAD.WIDE.U32.X R42, R61, R23, R48, P0 ;  /* 0x000000173d2a7225 */ /* 0x000fe200000e0430 */
[----:B------:R-:W-:Y:S02]  /*32e0*/  IADD3.X R47, P3, PT, R47, R62, RZ, P3, !PT ;  /* 0x0000003e2f2f7210 */ /* 0x000fe40001f7e4ff */
[----:B------:R-:W-:Y:S01]  /*32f0*/  IADD3 R45, P0, PT, R56, R45, RZ ;  /* 0x0000002d382d7210 */ /* 0x000fe20007f1e0ff */
[----:B------:R-:W-:Y:S01]  /*3300*/  IMAD.WIDE.U32.X R32, R61, R3, R52, P6 ;  /* 0x000000033d207225 */ /* 0x000fe200030e0434 */
[----:B------:R-:W-:Y:S02]  /*3310*/  IADD3 RZ, P6, PT, R57, R50, RZ ;  /* 0x0000003239ff7210 */ /* 0x000fe40007fde0ff */
[----:B------:R-:W-:Y:S01]  /*3320*/  IADD3.X R38, P2, P3, R40, RZ, RZ, P3, P2 ;  /* 0x000000ff28267210 */ /* 0x000fe20001b444ff */
[----:B------:R-:W-:Y:S01]  /*3330*/  IMAD.X R49, RZ, RZ, RZ, P1 ;  /* 0x000000ffff317224 */ /* 0x000fe200008e06ff */
[----:B------:R-:W-:Y:S01]  /*3340*/  IADD3 R52, P1, PT, R51, R54, RZ ;  /* 0x0000003633347210 */ /* 0x000fe20007f3e0ff */
[----:B------:R-:W-:Y:S01]  /*3350*/  IMAD.MOV.U32 R48, RZ, RZ, R55 ;  /* 0x000000ffff307224 */ /* 0x000fe200078e0037 */
[----:B------:R-:W-:-:S02]  /*3360*/  IADD3.X R36, P0, PT, R34, R47, RZ, P0, !PT ;  /* 0x0000002f22247210 */ /* 0x000fc4000071e4ff */
[----:B------:R-:W-:Y:S01]  /*3370*/  IADD3.X RZ, P6, PT, R59, R52, RZ, P6, !PT ;  /* 0x000000343bff7210 */ /* 0x000fe200037de4ff */
[----:B------:R-:W-:Y:S01]  /*3380*/  IMAD.WIDE.U32.X R48, R31, R15, R48, P1 ;  /* 0x0000000f1f307225 */ /* 0x000fe200008e0430 */
[----:B------:R-:W-:Y:S02]  /*3390*/  IADD3 R44, P1, PT, R45, R44, RZ ;  /* 0x0000002c2d2c7210 */ /* 0x000fe40007f3e0ff */
[----:B------:R-:W-:Y:S01]  /*33a0*/  IADD3.X R45, PT, PT, R41, RZ, RZ, P2, P3 ;  /* 0x000000ff292d7210 */ /* 0x000fe200017e64ff */
[----:B------:R-:W-:Y:S01]  /*33b0*/  IMAD.WIDE.U32 R40, R31, R18, RZ ;  /* 0x000000121f287225 */ /* 0x000fe200078e00ff */
[----:B------:R-:W-:Y:S02]  /*33c0*/  IADD3.X R47, P2, PT, RZ, R48, RZ, P6, !PT ;  /* 0x00000030ff2f7210 */ /* 0x000fe4000375e4ff */
[----:B------:R-:W-:Y:S02]  /*33d0*/  IADD3.X R36, P1, PT, R36, R65, RZ, P1, !PT ;  /* 0x0000004124247210 */ /* 0x000fe40000f3e4ff */
[----:B------:R-:W-:Y:S01]  /*33e0*/  IADD3 R50, P3, P6, R0, R11, R35 ;  /* 0x0000000b00327210 */ /* 0x000fe20007e7e023 */
[----:B------:R-:W-:Y:S01]  /*33f0*/  IMAD.X R49, RZ, RZ, R49, P2 ;  /* 0x000000ffff317224 */ /* 0x000fe200010e0631 */
[----:B------:R-:W-:-:S02]  /*3400*/  IADD3.X R34, P0, P1, R42, RZ, RZ, P1, P0 ;  /* 0x000000ff2a227210 */ /* 0x000fc400009004ff */
[----:B------:R-:W-:Y:S02]  /*3410*/  IADD3 R0, P2, PT, R38, R29, RZ ;  /* 0x0000001d26007210 */ /* 0x000fe40007f5e0ff */
[----:B------:R-:W-:Y:S02]  /*3420*/  IADD3.X R51, PT, PT, R43, RZ, RZ, P0, P1 ;  /* 0x000000ff2b337210 */ /* 0x000fe400007e24ff */
[----:B------:R-:W-:Y:S01]  /*3430*/  IADD3.X R52, PT, PT, RZ, R4, RZ, P3, P6 ;  /* 0x00000004ff347210 */ /* 0x000fe20001fec4ff */
[----:B------:R-:W-:Y:S01]  /*3440*/  IMAD.WIDE.U32 R40, P3, R30, R19, R40 ;  /* 0x000000131e287225 */ /* 0x000fe20007860028 */
[----:B------:R-:W-:Y:S02]  /*3450*/  IADD3 R11, P0, PT, R34, R0, RZ ;  /* 0x00000000220b7210 */ /* 0x000fe40007f1e0ff */
[----:B------:R-:W-:Y:S01]  /*3460*/  IADD3 R47, P1, PT, R47, R44, RZ ;  /* 0x0000002c2f2f7210 */ /* 0x000fe20007f3e0ff */
[----:B------:R-:W-:-:S03]  /*3470*/  IMAD.WIDE.U32 R34, R30, R18, RZ ;  /* 0x000000121e227225 */ /* 0x000fc600078e00ff */
[----:B------:R-:W-:Y:S01]  /*3480*/  IADD3.X R49, P1, PT, R49, R36, RZ, P1, !PT ;  /* 0x0000002431317210 */ /* 0x000fe20000f3e4ff */
[----:B------:R-:W-:Y:S01]  /*3490*/  IMAD.X R48, R45, 0x1, R60, P2 ;  /* 0x000000012d307824 */ /* 0x000fe200010e063c */
[----:B------:R-:W-:Y:S01]  /*34a0*/  IADD3 R4, P6, PT, R35, R40, RZ ;  /* 0x0000002823047210 */ /* 0x000fe20007fde0ff */
[----:B------:R-:W-:Y:S01]  /*34b0*/  IMAD.X R43, RZ, RZ, RZ, P3 ;  /* 0x000000ffff2b7224 */ /* 0x000fe200018e06ff */
[----:B------:R-:W-:Y:S01]  /*34c0*/  IADD3 R46, P2, PT, R11, R46, RZ ;  /* 0x0000002e0b2e7210 */ /* 0x000fe20007f5e0ff */
[----:B------:R-:W-:Y:S01]  /*34d0*/  IMAD.WIDE.U32 R44, R31, R22, RZ ;  /* 0x000000161f2c7225 */ /* 0x000fe200078e00ff */
[----:B------:R-:W-:Y:S02]  /*34e0*/  IADD3.X R51, P0, PT, R51, R48, RZ, P0, !PT ;  /* 0x0000003033337210 */ /* 0x000fe4000071e4ff */
[----:B------:R-:W-:Y:S01]  /*34f0*/  IADD3 R47, P3, PT, R47, R34, RZ ;  /* 0x000000222f2f7210 */ /* 0x000fe20007f7e0ff */
[----:B------:R-:W-:Y:S01]  /*3500*/  IMAD.MOV.U32 R42, RZ, RZ, R41 ;  /* 0x000000ffff2a7224 */ /* 0x000fe200078e0029 */
[----:B------:R-:W-:Y:S01]  /*3510*/  IADD3.X R51, P2, PT, R51, R64, RZ, P2, !PT ;  /* 0x0000004033337210 */ /* 0x000fe2000175e4ff */
[----:B------:R-:W-:Y:S01]  /*3520*/  IMAD.WIDE.U32 R40, R30, R22, RZ ;  /* 0x000000161e287225 */ /* 0x000fe200078e00ff */
[----:B------:R-:W-:-:S02]  /*3530*/  IADD3.X R49, P3, PT, R49, R4, RZ, P3, !PT ;  /* 0x0000000431317210 */ /* 0x000fc40001f7e4ff */
[----:B------:R-:W-:Y:S01]  /*3540*/  IADD3.X R38, P2, P0, R32, RZ, RZ, P2, P0 ;  /* 0x000000ff20267210 */ /* 0x000fe200010404ff */
[----:B------:R-:W-:-:S03]  /*3550*/  IMAD.WIDE.U32.X R34, R31, R19, R42, P6 ;  /* 0x000000131f227225 */ /* 0x000fc600030e042a */
[----:B------:R-:W-:Y:S01]  /*3560*/  IADD3.X R4, PT, PT, R33, RZ, RZ, P2, P0 ;  /* 0x000000ff21047210 */ /* 0x000fe200017e04ff */
[----:B------:R-:W-:Y:S01]  /*3570*/  IMAD.WIDE.U32 R44, P6, R30, R23, R44 ;  /* 0x000000171e2c7225 */ /* 0x000fe200078c002c */
[----:B------:R-:W-:-:S03]  /*3580*/  IADD3.X R11, P3, P1, R34, RZ, RZ, P3, P1 ;  /* 0x000000ff220b7210 */ /* 0x000fc600019624ff */
[----:B------:R-:W-:Y:S01]  /*3590*/  IMAD.X R43, RZ, RZ, RZ, P6 ;  /* 0x000000ffff2b7224 */ /* 0x000fe200030e06ff */
[----:B------:R-:W-:Y:S01]  /*35a0*/  ISETP.GE.U32.AND P6, PT, R0, R29, PT ;  /* 0x0000001d0000720c */ /* 0x000fe20003fc6070 */
[----:B------:R-:W-:Y:S01]  /*35b0*/  IMAD R36, R49, R20, RZ ;  /* 0x0000001431247224 */ /* 0x000fe200078e02ff */
[----:B------:R-:W-:Y:S01]  /*35c0*/  IADD3 R11, P0, PT, R11, R46, RZ ;  /* 0x0000002e0b0b7210 */ /* 0x000fe20007f1e0ff */
[----:B------:R-:W-:Y:S01]  /*35d0*/  IMAD.WIDE.U32 R32, R31, R2, RZ ;  /* 0x000000021f207225 */ /* 0x000fe200078e00ff */
[----:B------:R-:W-:Y:S02]  /*35e0*/  IADD3.X R34, PT, PT, R35, RZ, RZ, P3, P1 ;  /* 0x000000ff23227210 */ /* 0x000fe40001fe24ff */
[----:B------:R-:W-:Y:S01]  /*35f0*/  ISETP.GE.U32.AND.EX P6, PT, R48, R60, PT, P6 ;  /* 0x0000003c3000720c */ /* 0x000fe20003fc6160 */
[----:B------:R-:W-:Y:S01]  /*3600*/  IMAD.MOV.U32 R42, RZ, RZ, R45 ;  /* 0x000000ffff2a7224 */ /* 0x000fe200078e002d */
[----:B------:R-:W-:Y:S01]  /*3610*/  IADD3 R44, P2, PT, R41, R44, RZ ;  /* 0x0000002c292c7210 */ /* 0x000fe20007f5e0ff */
[----:B------:R-:W-:Y:S01]  /*3620*/  IMAD R45, R47, R21, R36 ;  /* 0x000000152f2d7224 */ /* 0x000fe200078e0224 */
[----:B------:R-:W-:Y:S01]  /*3630*/  IADD3 R0, P3, PT, R11, R40, RZ ;  /* 0x000000280b007210 */ /* 0x000fe20007f7e0ff */
[----:B------:R-:W-:Y:S01]  /*3640*/  IMAD.WIDE.U32 R20, R47, R20, RZ ;  /* 0x000000142f147225 */ /* 0x000fe200078e00ff */
[----:B------:R-:W-:-:S02]  /*3650*/  IADD3.X R11, P1, PT, R34, R51, RZ, P0, !PT ;  /* 0x00000033220b7210 */ /* 0x000fc4000073e4ff */
[----:B------:R-:W-:Y:S01]  /*3660*/  SEL R51, RZ, 0x1, P6 ;  /* 0x00000001ff337807 */ /* 0x000fe20003000000 */
[----:B------:R-:W-:Y:S01]  /*3670*/  IMAD.WIDE.U32 R40, P6, R30, R3, R32 ;  /* 0x000000031e287225 */ /* 0x000fe200078c0020 */
[----:B------:R-:W-:Y:S02]  /*3680*/  IADD3.X R11, P3, PT, R11, R44, RZ, P3, !PT ;  /* 0x0000002c0b0b7210 */ /* 0x000fe40001f7e4ff */
[----:B------:R-:W-:Y:S01]  /*3690*/  IADD3 R51, P0, PT, R51, R50, RZ ;  /* 0x0000003233337210 */ /* 0x000fe20007f1e0ff */
[----:B------:R-:W-:Y:S02]  /*36a0*/  IMAD.IADD R45, R21, 0x1, R45 ;  /* 0x00000001152d7824 */ /* 0x000fe400078e022d */
[----:B------:R-:W-:Y:S01]  /*36b0*/  IMAD.WIDE.U32.X R32, R31, R23, R42, P2 ;  /* 0x000000171f207225 */ /* 0x000fe200010e042a */
[----:B------:R-:W-:-:S03]  /*36c0*/  IADD3 R38, P2, PT, R38, R51, RZ ;  /* 0x0000003326267210 */ /* 0x000fc60007f5e0ff */
[----:B------:R-:W-:Y:S01]  /*36d0*/  IMAD.WIDE.U32 R34, R30, R2, RZ ;  /* 0x000000021e227225 */ /* 0x000fe200078e00ff */
[----:B------:R-:W-:-:S03]  /*36e0*/  IADD3.X R21, P1, P3, R32, RZ, RZ, P3, P1 ;  /* 0x000000ff20157210 */ /* 0x000fc60001b224ff */
[----:B------:R-:W-:Y:S01]  /*36f0*/  IMAD.WIDE.U32 R42, R45, R14, RZ ;  /* 0x0000000e2d2a7225 */ /* 0x000fe200078e00ff */
[----:B------:R-:W-:-:S03]  /*3700*/  IADD3.X R29, PT, PT, R33, RZ, RZ, P1, P3 ;  /* 0x000000ff211d7210 */ /* 0x000fc60000fe64ff */
[----:B------:R-:W-:Y:S01]  /*3710*/  IMAD.X R53, RZ, RZ, R52, P0 ;  /* 0x000000ffff357224 */ /* 0x000fe200000e0634 */
[----:B------:R-:W-:Y:S01]  /*3720*/  ISETP.GE.U32.AND P0, PT, R37, R16, PT ;  /* 0x000000102500720c */ /* 0x000fe20003f06070 */
[----:B------:R-:W-:Y:S01]  /*3730*/  IMAD.X R37, RZ, RZ, RZ, P6 ;  /* 0x000000ffff257224 */ /* 0x000fe200030e06ff */
[----:B------:R-:W-:Y:S01]  /*3740*/  IADD3 R16, P6, PT, R35, R40, RZ ;  /* 0x0000002823107210 */ /* 0x000fe20007fde0ff */
[----:B------:R-:W-:Y:S01]  /*3750*/  IMAD.MOV.U32 R36, RZ, RZ, R41 ;  /* 0x000000ffff247224 */ /* 0x000fe200078e0029 */
[----:B------:R-:W-:Y:S01]  /*3760*/  ISETP.GE.U32.AND.EX P0, PT, R39, R24, PT, P0 ;  /* 0x000000182700720c */ /* 0x000fe20003f06100 */
[----:B------:R-:W-:-:S04]  /*3770*/  IMAD.WIDE.U32 R42, P1, R20, R15, R42 ;  /* 0x0000000f142a7225 */ /* 0x000fc8000782002a */
[----:B------:R-:W-:Y:S01]  /*3780*/  IMAD.X R40, R4, 0x1, R53, P2 ;  /* 0x0000000104287824 */ /* 0x000fe200010e0635 */
[----:B------:R-:W-:Y:S01]  /*3790*/  IADD3 R21, P2, PT, R21, R38, RZ ;  /* 0x0000002615157210 */ /* 0x000fe20007f5e0ff */
        /* <DEDUP_REMOVED lines=14> */
[C---:B------:R-:W-:Y:S01]  /*3880*/  IMAD.WIDE.U32 R36, P3, R20.reuse, R19, R36 ;  /* 0x0000001314247225 */ /* 0x040fe20007860024 */
[----:B------:R-:W-:Y:S02]  /*3890*/  IADD3.X R133, P1, PT, RZ, R32, RZ, P1, !PT ;  /* 0x00000020ff857210 */ /* 0x000fe40000f3e4ff */
[----:B------:R-:W-:Y:S01]  /*38a0*/  IADD3.X R32, PT, PT, RZ, RZ, RZ, P4, P5 ;  /* 0x000000ffff207210 */ /* 0x000fe200027ea4ff */
        /* <DEDUP_REMOVED lines=12> */
[----:B------:R-:W-:Y:S02]  /*3970*/  IADD3.X R0, P2, P3, R30, RZ, RZ, P3, P2 ;  /* 0x000000ff1e007210 */ /* 0x000fe40001b444ff */
[----:B------:R-:W-:Y:S01]  /*3980*/  IADD3 R33, P5, P6, R25, R10, R28 ;  /* 0x0000000a19217210 */ /* 0x000fe20007ebe01c */
[----:B------:R-:W-:Y:S01]  /*3990*/  IMAD.WIDE.U32 R24, R45, R22, RZ ;  /* 0x000000162d187225 */ /* 0x000fe200078e00ff */
[----:B------:R-:W-:Y:S02]  /*39a0*/  ISETP.GE.U32.AND.EX P1, PT, R53, R52, PT, P1 ;  /* 0x000000343500720c */ /* 0x000fe40003f26110 */
[----:B------:R-:W-:Y:S02]  /*39b0*/  ISETP.GE.U32.AND P0, PT, R38, R51, PT ;  /* 0x000000332600720c */ /* 0x000fe40003f06070 */
[----:B------:R-:W-:Y:S01]  /*39c0*/  IADD3.X R134, PT, PT, R31, RZ, RZ, P2, P3 ;  /* 0x000000ff1f867210 */ /* 0x000fe200017e64ff */
[----:B------:R-:W-:Y:S01]  /*39d0*/  IMAD.WIDE.U32 R24, P4, R20, R23, R24 ;  /* 0x0000001714187225 */ /* 0x000fe20007880018 */
[----:B------:R-:W-:-:S02]  /*39e0*/  IADD3 R30, P2, P3, R11, R26, R32 ;  /* 0x0000001a0b1e7210 */ /* 0x000fc40007b5e020 */
[----:B------:R-:W-:Y:S01]  /*39f0*/  SEL R26, RZ, 0x1, P1 ;  /* 0x00000001ff1a7807 */ /* 0x000fe20000800000 */
[----:B------:R-:W-:Y:S01]  /*3a00*/  IMAD.WIDE.U32 R10, R20, R22, RZ ;  /* 0x00000016140a7225 */ /* 0x000fe200078e00ff */
        /* <DEDUP_REMOVED lines=12> */
[----:B------:R-:W-:Y:S01]  /*3ad0*/  IADD3.X R134, P0, PT, R134, R31, RZ, P0, !PT ;  /* 0x0000001f86867210 */ /* 0x000fe2000071e4ff */
[----:B------:R-:W-:Y:S01]  /*3ae0*/  IMAD.MOV.U32 R10, RZ, RZ, R25 ;  /* 0x000000ffff0a7224 */ /* 0x000fe200078e0019 */
[----:B------:R-:W-:Y:S01]  /*3af0*/  ISETP.GE.U32.AND P4, PT, R21, R33, PT ;  /* 0x000000211500720c */ /* 0x000fe20003f86070 */
[----:B------:R-:W-:Y:S01]  /*3b00*/  IMAD.X R31, RZ, RZ, R24, P5 ;  /* 0x000000ffff1f7224 */ /* 0x000fe200028e0618 */
[----:B------:R-:W-:Y:S01]  /*3b10*/  IADD3.X R27, PT, PT, RZ, R27, RZ, P2, P3 ;  /* 0x0000001bff1b7210 */ /* 0x000fe200017e64ff */
        /* <DEDUP_REMOVED lines=31> */
[----:B-1----:R-:W-:Y:S05]  /*3d10*/  @P0 BRA `(.L_x_316) ;  /* 0x0000000000440947 */ /* 0x002fea0003800000 */
[----:B------:R-:W-:-:S04]  /*3d20*/  ISETP.GE.U32.AND P0, PT, R138, R2, PT ;  /* 0x000000028a00720c */ /* 0x000fc80003f06070 */
        /* <DEDUP_REMOVED lines=16> */
.L_x_316:
        /* <DEDUP_REMOVED lines=21> */
.L_x_317:
[----:B------:R-:W0:Y:S02]  /*3f80*/  LDC.64 R2, c[0x0][0x388] ;  /* 0x0000e200ff027b82 */ /* 0x000e240000000a00 */
        /* <DEDUP_REMOVED lines=13> */
[----:B------:R-:W-:Y:S02]  /*4060*/  PLOP3.LUT P0, PT, PT, PT, PT, 0x80, 0x8 ;  /* 0x000000000008781c */ /* 0x000fe40003f0f070 */
[----:B--2---:R-:W-:-:S04]  /*4070*/  ISETP.NE.U32.AND P1, PT, R10, RZ, PT ;  /* 0x000000ff0a00720c */ /* 0x004fc80003f25070 */
[----:B------:R-:W-:-:S13]  /*4080*/  ISETP.NE.AND.EX P1, PT, R11, RZ, PT, P1 ;  /* 0x000000ff0b00720c */ /* 0x000fda0003f25310 */
[----:B------:R-:W-:Y:S05]  /*4090*/  @!P1 BRA `(.L_x_319) ;  /* 0x000008ac006c9947 */ /* 0x000fea0003800000 */
.L_x_318:
[----:B------:R-:W0:Y:S01]  /*40a0*/  LDCU.128 UR4, c[0x3][0x190] ;  /* 0x00c03200ff0477ac */ /* 0x000e220008000c00 */
[----:B------:R-:W-:Y:S01]  /*40b0*/  PLOP3.LUT P0, PT, PT, PT, PT, 0x80, 0x8 ;  /* 0x000000000008781c */ /* 0x000fe20003f0f070 */
[----:B------:R-:W0:Y:S02]  /*40c0*/  LDCU.128 UR8, c[0x3][0x1a0] ;  /* 0x00c03400ff0877ac */ /* 0x000e240008000c00 */
[----:B0-----:R-:W-:Y:S02]  /*40d0*/  ULOP3.LUT UR4, UR8, UR4, UR6, 0xfe, !UPT ;  /* 0x0000000408047292 */ /* 0x001fe4000f8efe06 */
[----:B------:R-:W-:Y:S02]  /*40e0*/  ULOP3.LUT UR5, UR9, UR5, UR7, 0xfe, !UPT ;  /* 0x0000000509057292 */ /* 0x000fe4000f8efe07 */
[----:B------:R-:W-:-:S04]  /*40f0*/  ULOP3.LUT UP0, URZ, UR4, UR10, URZ, 0xfc, !UPT ;  /* 0x0000000a04ff7292 */ /* 0x000fc8000f80fcff */
[----:B------:R-:W-:-:S09]  /*4100*/  ULOP3.LUT UP0, URZ, UR5, UR11, URZ, 0xfc, UP0 ;  /* 0x0000000b05ff7292 */ /* 0x000fd2000800fcff */
[----:B------:R-:W-:Y:S05]  /*4110*/  BRA.U !UP0, `(.L_x_319) ;  /* 0x000008ad084c7547 */ /* 0x000fea000b800000 */
[----:B------:R-:W2:Y:S01]  /*4120*/  LDG.E.64 R22, desc[UR12][R2.64+0x8] ;  /* 0x0000080c02167981 */ /* 0x000ea2000c1e1b00 */
[----:B------:R-:W0:Y:S03]  /*4130*/  LDC.64 R30, c[0x3][0x20] ;  /* 0x00c00800ff1e7b82 */ /* 0x000e260000000a00 */
[----:B------:R-:W3:Y:S04]  /*4140*/  LDG.E.64 R24, desc[UR12][R2.64+0x10] ;  /* 0x0000100c02187981 */ /* 0x000ee8000c1e1b00 */
[----:B------:R1:W4:Y:S01]  /*4150*/  LDG.E.64 R26, desc[UR12][R2.64+0x18] ;  /* 0x0000180c021a7981 */ /* 0x000322000c1e1b00 */
[----:B------:R-:W5:Y:S01]  /*4160*/  LDC.64 R28, c[0x3][0x28] ;  /* 0x00c00a00ff1c7b82 */ /* 0x000f620000000a00 */
[----:B------:R-:W-:-:S07]  /*4170*/  UMOV UR4, 0xff ;  /* 0x000000ff00047882 */ /* 0x000fce0000000000 */
[----:B------:R-:W1:Y:S01]  /*4180*/  LDC.64 R14, c[0x3][0x30] ;  /* 0x00c00c00ff0e7b82 */ /* 0x000e620000000a00 */
[----:B0-----:R-:W-:-:S07]  /*4190*/  ISETP.GE.U32.AND P1, PT, R20, R30, PT ;  /* 0x0000001e1400720c */ /* 0x001fce0003f26070 */
[----:B------:R-:W0:Y:S01]  /*41a0*/  LDC.64 R10, c[0x3][0x38] ;  /* 0x00c00e00ff0a7b82 */ /* 0x000e220000000a00 */
[----:B------:R-:W-:-:S04]  /*41b0*/  ISETP.GE.U32.AND.EX P1, PT, R21, R31, PT, P1 ;  /* 0x0000001f1500720c */ /* 0x000fc80003f26110 */
[----:B------:R-:W-:-:S04]  /*41c0*/  SEL R19, RZ, 0x1, P1 ;  /* 0x00000001ff137807 */ /* 0x000fc80000800000 */
[----:B-----5:R-:W-:-:S05]  /*41d0*/  IADD3 R19, P1, PT, R19, R28, RZ ;  /* 0x0000001c13137210 */ /* 0x020fca0007f3e0ff */
[----:B------:R-:W-:Y:S01]  /*41e0*/  IMAD.X R29, RZ, RZ, R29, P1 ;  /* 0x000000ffff1d7224 */ /* 0x000fe200008e061d */
[CC--:B--2---:R-:W-:Y:S02]  /*41f0*/  ISETP.GE.U32.AND P1, PT, R22.reuse, R19.reuse, PT ;  /* 0x000000131600720c */ /* 0x0c4fe40003f26070 */
[----:B------:R-:W-:Y:S02]  /*4200*/  IADD3 R4, P3, PT, R22, -R19, RZ ;  /* 0x8000001316047210 */ /* 0x000fe40007f7e0ff */
[----:B------:R-:W-:-:S03]  /*4210*/  ISETP.GE.U32.AND.EX P1, PT, R23, R29, PT, P1 ;  /* 0x0000001d1700720c */ /* 0x000fc60003f26110 */
[----:B------:R-:W-:Y:S01]  /*4220*/  IMAD.X R19, R23, 0x1, ~R29, P3 ;  /* 0x0000000117137824 */ /* 0x000fe200018e0e1d */
[----:B------:R-:W-:-:S04]  /*4230*/  SEL R13, RZ, 0x1, P1 ;  /* 0x00000001ff0d7807 */ /* 0x000fc80000800000 */
[----:B-1----:R-:W-:-:S05]  /*4240*/  IADD3 R13, P1, PT, R13, R14, RZ ;  /* 0x0000000e0d0d7210 */ /* 0x002fca0007f3e0ff */
[----:B------:R-:W-:Y:S01]  /*4250*/  IMAD.X R15, RZ, RZ, R15, P1 ;  /* 0x000000ffff0f7224 */ /* 0x000fe200008e060f */
[----:B---3--:R-:W-:-:S04]  /*4260*/  ISETP.GE.U32.AND P1, PT, R24, R13, PT ;  /* 0x0000000d1800720c */ /* 0x008fc80003f26070 */
[----:B------:R-:W-:-:S04]  /*4270*/  ISETP.GE.U32.AND.EX P1, PT, R25, R15, PT, P1 ;  /* 0x0000000f1900720c */ /* 0x000fc80003f26110 */
[----:B------:R-:W-:-:S04]  /*4280*/  SEL R3, RZ, 0x1, P1 ;  /* 0x00000001ff037807 */ /* 0x000fc80000800000 */
[----:B0-----:R-:W-:Y:S02]  /*4290*/  IADD3 R3, P1, PT, R3, R10, RZ ;  /* 0x0000000a03037210 */ /* 0x001fe40007f3e0ff */
[----:B------:R-:W-:Y:S02]  /*42a0*/  IADD3 R10, P2, PT, R20, -R30, RZ ;  /* 0x8000001e140a7210 */ /* 0x000fe40007f5e0ff */
[CC--:B----4-:R-:W-:Y:S01]  /*42b0*/  IADD3 R0, P3, PT, R26.reuse, -R3.reuse, RZ ;  /* 0x800000031a007210 */ /* 0x0d0fe20007f7e0ff */
[----:B------:R-:W-:Y:S01]  /*42c0*/  IMAD.X R11, RZ, RZ, R11, P1 ;  /* 0x000000ffff0b7224 */ /* 0x000fe200008e060b */
[----:B------:R-:W-:Y:S01]  /*42d0*/  ISETP.GE.U32.AND P1, PT, R26, R3, PT ;  /* 0x000000031a00720c */ /* 0x000fe20003f26070 */
[----:B------:R-:W-:Y:S01]  /*42e0*/  IMAD.X R31, R21, 0x1, ~R31, P2 ;  /* 0x00000001151f7824 */ /* 0x000fe200010e0e1f */
[----:B------:R-:W-:Y:S01]  /*42f0*/  IADD3 R2, P2, PT, R24, -R13, RZ ;  /* 0x8000000d18027210 */ /* 0x000fe20007f5e0ff */
[C---:B------:R-:W-:Y:S01]  /*4300*/  IMAD.X R3, R27.reuse, 0x1, ~R11, P3 ;  /* 0x000000011b037824 */ /* 0x040fe200018e0e0b */
        /* <DEDUP_REMOVED lines=12> */
.L_x_321:
[----:B------:R-:W-:-:S06]  /*43d0*/  USHF.R.U32.HI UR5, URZ, 0x6, UR4 ;  /* 0x00000006ff057899 */ /* 0x000fcc0008011604 */
[----:B------:R-:W-:-:S04]  /*43e0*/  IMAD.U32 R0, RZ, RZ, UR5 ;  /* 0x00000005ff007e24 */ /* 0x000fc8000f8e00ff */
[----:B------:R-:W-:-:S06]  /*43f0*/  IMAD R2, R0, -0x8, R1 ;  /* 0xfffffff800027824 */ /* 0x000fcc00078e0201 */
[----:B------:R-:W2:Y:S01]  /*4400*/  LDL.64 R2, [R2+0x18] ;  /* 0x0000180002027983 */ /* 0x000ea20000100a00 */
[----:B------:R-:W-:Y:S02]  /*4410*/  ULOP3.LUT UR5, UR4, 0x3f, URZ, 0xc, !UPT ;  /* 0x0000003f04057892 */ /* 0x000fe4000f8e0cff */
[----:B------:R-:W-:-:S04]  /*4420*/  UMOV UR6, UR4 ;  /* 0x0000000400067c82 */ /* 0x000fc80008000000 */
        /* <DEDUP_REMOVED lines=86> */
.L_x_320:
[----:B------:R-:W-:-:S09]  /*4990*/  UISETP.GE.AND UP0, UPT, UR6, URZ, UPT ;  /* 0x000000ff0600728c */ /* 0x000fd2000bf06270 */
[----:B------:R-:W-:Y:S05]  /*49a0*/  BRA.U !UP0, `(.L_x_319) ;  /* 0x000008a508287547 */ /* 0x000fea000b800000 */
[----:B------:R-:W1:Y:S01]  /*49b0*/  LDC R85, c[0x3][0x1a8] ;  /* 0x00c06a00ff557b82 */ /* 0x000e620000000800 */
[----:B------:R-:W-:Y:S01]  /*49c0*/  IMAD.MOV.U32 R36, RZ, RZ, RZ ;  /* 0x000000ffff247224 */ /* 0x000fe200078e00ff */
[----:B------:R-:W-:Y:S02]  /*49d0*/  CS2R R34, SRZ ;  /* 0x0000000000227805 */ /* 0x000fe4000001ff00 */
[----:B------:R-:W-:Y:S02]  /*49e0*/  CS2R R32, SRZ ;  /* 0x0000000000207805 */ /* 0x000fe4000001ff00 */
[----:B------:R-:W-:Y:S01]  /*49f0*/  CS2R R30, SRZ ;  /* 0x00000000001e7805 */ /* 0x000fe2000001ff00 */
[----:B------:R-:W-:Y:S01]  /*4a00*/  IMAD.MOV.U32 R29, RZ, RZ, RZ ;  /* 0x000000ffff1d7224 */ /* 0x000fe200078e00ff */
[----:B------:R-:W2:Y:S01]  /*4a10*/  LDCU.64 UR8, c[0x3][0x108] ;  /* 0x00c02100ff0877ac */ /* 0x000ea20008000a00 */
[----:B0-----:R-:W0:Y:S01]  /*4a20*/  LDC R26, c[0x3][0x1ac] ;  /* 0x00c06b00ff1a7b82 */ /* 0x001e220000000800 */
[----:B------:R-:W3:Y:S01]  /*4a30*/  LDCU.64 UR10, c[0x3][0x100] ;  /* 0x00c02000ff0a77ac */ /* 0x000ee20008000a00 */
[----:B------:R-:W4:Y:S06]  /*4a40*/  LDCU.128 UR16, c[0x3][0xf0] ;  /* 0x00c01e00ff1077ac */ /* 0x000f2c0008000c00 */
[----:B------:R-:W5:Y:S01]  /*4a50*/  LDC R87, c[0x3][0x1a0] ;  /* 0x00c06800ff577b82 */ /* 0x000f620000000800 */
[----:B------:R-:W-:Y:S01]  /*4a60*/  UMOV UR4, URZ ;  /* 0x000000ff00047c82 */ /* 0x000fe20008000000 */
[----:B------:R-:W-:-:S06]  /*4a70*/  UMOV UR5, 0x1 ;  /* 0x0000000100057882 */ /* 0x000fcc0000000000 */
[----:B------:R-:W2:Y:S01]  /*4a80*/  LDC R84, c[0x3][0x1a4] ;  /* 0x00c06900ff547b82 */ /* 0x000ea20000000800 */
[--C-:B-1----:R-:W-:Y:S02]  /*4a90*/  IMAD.MOV.U32 R16, RZ, RZ, R85.reuse ;  /* 0x000000ffff107224 */ /* 0x102fe400078e0055 */
[----:B------:R-:W-:-:S05]  /*4aa0*/  IMAD.MOV.U32 R131, RZ, RZ, R85 ;  /* 0x000000ffff837224 */ /* 0x000fca00078e0055 */
[----:B------:R-:W1:Y:S01]  /*4ab0*/  LDC R83, c[0x3][0x198] ;  /* 0x00c06600ff537b82 */ /* 0x000e620000000800 */
[--C-:B0-----:R-:W-:Y:S02]  /*4ac0*/  IMAD.MOV.U32 R15, RZ, RZ, R26.reuse ;  /* 0x000000ffff0f7224 */ /* 0x101fe400078e001a */
[----:B------:R-:W-:-:S05]  /*4ad0*/  IMAD.MOV.U32 R130, RZ, RZ, R26 ;  /* 0x000000ffff827224 */ /* 0x000fca00078e001a */
[----:B------:R-:W0:Y:S01]  /*4ae0*/  LDC R86, c[0x3][0x19c] ;  /* 0x00c06700ff567b82 */ /* 0x000e220000000800 */
[--C-:B-----5:R-:W-:Y:S02]  /*4af0*/  IMAD.MOV.U32 R14, RZ, RZ, R87.reuse ;  /* 0x000000ffff0e7224 */ /* 0x120fe400078e0057 */
[----:B------:R-:W-:-:S05]  /*4b00*/  IMAD.MOV.U32 R129, RZ, RZ, R87 ;  /* 0x000000ffff817224 */ /* 0x000fca00078e0057 */
[----:B------:R-:W5:Y:S01]  /*4b10*/  LDC R27, c[0x3][0x190] ;  /* 0x00c06400ff1b7b82 */ /* 0x000f620000000800 */
[--C-:B--2---:R-:W-:Y:S02]  /*4b20*/  IMAD.MOV.U32 R13, RZ, RZ, R84.reuse ;  /* 0x000000ffff0d7224 */ /* 0x104fe400078e0054 */
[----:B------:R-:W-:-:S05]  /*4b30*/  IMAD.MOV.U32 R128, RZ, RZ, R84 ;  /* 0x000000ffff807224 */ /* 0x000fca00078e0054 */
[----:B------:R-:W2:Y:S01]  /*4b40*/  LDC R28, c[0x3][0x194] ;  /* 0x00c06500ff1c7b82 */ /* 0x000ea20000000800 */
[--C-:B-1----:R-:W-:Y:S02]  /*4b50*/  IMAD.MOV.U32 R4, RZ, RZ, R83.reuse ;  /* 0x000000ffff047224 */ /* 0x102fe400078e0053 */
[----:B------:R-:W-:Y:S02]  /*4b60*/  IMAD.MOV.U32 R127, RZ, RZ, R83 ;  /* 0x000000ffff7f7224 */ /* 0x000fe400078e0053 */
[--C-:B0-----:R-:W-:Y:S02]  /*4b70*/  IMAD.MOV.U32 R3, RZ, RZ, R86.reuse ;  /* 0x000000ffff037224 */ /* 0x101fe400078e0056 */
[----:B------:R-:W-:Y:S02]  /*4b80*/  IMAD.MOV.U32 R126, RZ, RZ, R86 ;  /* 0x000000ffff7e7224 */ /* 0x000fe400078e0056 */
[--C-:B-----5:R-:W-:Y:S02]  /*4b90*/  IMAD.MOV.U32 R2, RZ, RZ, R27.reuse ;  /* 0x000000ffff027224 */ /* 0x120fe400078e001b */
[----:B------:R-:W-:-:S02]  /*4ba0*/  IMAD.MOV.U32 R125, RZ, RZ, R27 ;  /* 0x000000ffff7d7224 */ /* 0x000fc400078e001b */
[--C-:B--2---:R-:W-:Y:S02]  /*4bb0*/  IMAD.MOV.U32 R0, RZ, RZ, R28.reuse ;  /* 0x000000ffff007224 */ /* 0x104fe400078e001c */
[----:B---34-:R-:W-:-:S07]  /*4bc0*/  IMAD.MOV.U32 R124, RZ, RZ, R28 ;  /* 0x000000ffff7c7224 */ /* 0x018fce00078e001c */
.L_x_556:
        /* <DEDUP_REMOVED lines=173> */
[C---:B------:R-:W-:Y:S01]  /*56a0*/  IMAD.WIDE.U32 R46, R57.reuse, R55, RZ ;  /* 0x00000037392e7225 */ /* 0x040fe200078e00ff */
[----:B------:R-:W-:Y:S02]  /*56b0*/  CS2R R40, SRZ ;  /* 0x0000000000287805 */ /* 0x000fe4000001ff00 */
[----:B------:R-:W-:Y:S01]  /*56c0*/  CS2R R38, SRZ ;  /* 0x0000000000267805 */ /* 0x000fe2000001ff00 */
[----:B------:R-:W-:-:S04]  /*56d0*/  IMAD.WIDE.U32 R6, R57, R57, RZ ;  /* 0x0000003939067225 */ /* 0x000fc800078e00ff */
        /* <DEDUP_REMOVED lines=8> */
[----:B------:R-:W-:Y:S02]  /*5760*/  SHF.R.U32.HI R92, RZ, 0x1f, R37 ;  /* 0x0000001fff5c7819 */ /* 0x000fe40000011625 */
[----:B------:R-:W-:Y:S01]  /*5770*/  IADD3.X R93, PT, PT, RZ, RZ, RZ, P2, P3 ;  /* 0x000000ffff5d7210 */ /* 0x000fe200017e64ff */
[----:B------:R-:W-:-:S04]  /*5780*/  IMAD.WIDE.U32 R10, R59, R54, RZ ;  /* 0x000000363b0a7225 */ /* 0x000fc800078e00ff */
[----:B------:R-:W-:Y:S02]  /*5790*/  IMAD.IADD R5, R7, 0x1, R43 ;  /* 0x0000000107057824 */ /* 0x000fe400078e022b */
[----:B------:R-:W-:Y:S02]  /*57a0*/  IMAD.IADD R50, R43, 0x1, R11 ;  /* 0x000000012b327824 */ /* 0x000fe400078e020b */
[----:B------:R-:W-:Y:S01]  /*57b0*/  IMAD.WIDE.U32 R18, R55, R55, RZ ;  /* 0x0000003737127225 */ /* 0x000fe200078e00ff */
[----:B------:R-:W-:Y:S02]  /*57c0*/  IADD3 R126, P6, P4, R10, R5, R8 ;  /* 0x000000050a7e7210 */ /* 0x000fe40007cde008 */
[----:B------:R-:W-:Y:S01]  /*57d0*/  IADD3 R5, P5, PT, R92, R6, RZ ;  /* 0x000000065c057210 */ /* 0x000fe20007fbe0ff */
[----:B------:R-:W-:Y:S01]  /*57e0*/  IMAD.WIDE.U32 R10, R56, R57, RZ ;  /* 0x00000039380a7225 */ /* 0x000fe200078e00ff */
[----:B------:R-:W-:Y:S02]  /*57f0*/  LOP3.LUT R7, R18, 0xfffffffd, RZ, 0xc0, !PT ;  /* 0xfffffffd12077812 */ /* 0x000fe400078ec0ff */
[----:B------:R-:W-:Y:S01]  /*5800*/  IADD3.X R49, PT, PT, RZ, RZ, RZ, P6, P4 ;  /* 0x000000ffff317210 */ /* 0x000fe200037e84ff */
[----:B------:R-:W-:-:S04]  /*5810*/  IMAD.WIDE.U32 R76, R61, R55, RZ ;  /* 0x000000373d4c7225 */ /* 0x000fc800078e00ff */
[----:B------:R-:W-:Y:S02]  /*5820*/  IMAD.IADD R21, R40, 0x1, R11 ;  /* 0x0000000128157824 */ /* 0x000fe400078e020b */
[----:B------:R-:W-:Y:S02]  /*5830*/  IMAD.SHL.U32 R22, R10, 0x2, RZ ;  /* 0x000000020a167824 */ /* 0x000fe400078e00ff */
[----:B------:R-:W-:Y:S01]  /*5840*/  IMAD.X R11, RZ, RZ, R126, P5 ;  /* 0x000000ffff0b7224 */ /* 0x000fe200028e067e */
[----:B------:R-:W-:Y:S01]  /*5850*/  ISETP.GT.U32.AND P5, PT, R6, R5, PT ;  /* 0x000000050600720c */ /* 0x000fe20003fa4070 */
[----:B------:R-:W-:Y:S01]  /*5860*/  IMAD.IADD R18, R9, 0x1, R42 ;  /* 0x0000000109127824 */ /* 0x000fe200078e022a */
[----:B------:R-:W-:Y:S01]  /*5870*/  LOP3.LUT R22, R22, 0xfffffffe, RZ, 0xc0, !PT ;  /* 0xfffffffe16167812 */ /* 0x000fe200078ec0ff */
[----:B------:R-:W-:Y:S01]  /*5880*/  IMAD.WIDE.U32 R24, R60, R55, RZ ;  /* 0x000000373c187225 */ /* 0x000fe200078e00ff */
[----:B------:R-:W-:Y:S02]  /*5890*/  ISETP.GT.U32.AND.EX P5, PT, R126, R11, PT, P5 ;  /* 0x0000000b7e00720c */ /* 0x000fe40003fa4150 */
[C-C-:B------:R-:W-:Y:S01]  /*58a0*/  SHF.L.U64.HI R89, R10.reuse, 0x1, R21.reuse ;  /* 0x000000010a597819 */ /* 0x140fe20000010215 */
[----:B------:R-:W-:Y:S01]  /*58b0*/  IMAD.WIDE.U32 R8, R61, R54, RZ ;  /* 0x000000363d087225 */ /* 0x000fe200078e00ff */
[----:B------:R-:W-:-:S02]  /*58c0*/  SHF.R.U64 R17, R10, 0x1f, R21 ;  /* 0x0000001f0a117819 */ /* 0x000fc40000001215 */
[----:B------:R-:W-:Y:S01]  /*58d0*/  IADD3 R22, P4, PT, R22, R45, RZ ;  /* 0x0000002d16167210 */ /* 0x000fe20007f9e0ff */
[----:B------:R-:W-:Y:S01]  /*58e0*/  IMAD.IADD R125, R77, 0x1, R39 ;  /* 0x000000014d7d7824 */ /* 0x000fe200078e0227 */
[----:B------:R-:W-:Y:S01]  /*58f0*/  IADD3 R45, P6, PT, R5, R12, RZ ;  /* 0x0000000c052d7210 */ /* 0x000fe20007fde0ff */
[----:B------:R-:W-:Y:S01]  /*5900*/  IMAD.IADD R52, R19, 0x1, R41 ;  /* 0x0000000113347824 */ /* 0x000fe200078e0229 */
[----:B------:R-:W-:Y:S01]  /*5910*/  SEL R10, R6, R5, P5 ;  /* 0x00000005060a7207 */ /* 0x000fe20002800000 */
[----:B------:R-:W-:Y:S01]  /*5920*/  IMAD.IADD R20, R25, 0x1, R38 ;  /* 0x0000000119147824 */ /* 0x000fe200078e0226 */
[----:B------:R-:W-:Y:S01]  /*5930*/  IADD3 R125, P0, P1, R8, R125, R24 ;  /* 0x0000007d087d7210 */ /* 0x000fe2000791e018 */
[----:B------:R-:W-:Y:S01]  /*5940*/  IMAD.MOV.U32 R19, RZ, RZ, RZ ;  /* 0x000000ffff137224 */ /* 0x000fe200078e00ff */
[----:B------:R-:W-:Y:S01]  /*5950*/  LOP3.LUT R89, R89, 0x1, RZ, 0xc0, !PT ;  /* 0x0000000159597812 */ /* 0x000fe200078ec0ff */
[----:B------:R-:W-:Y:S01]  /*5960*/  IMAD.X R5, R11, 0x1, R22, P6 ;  /* 0x000000010b057824 */ /* 0x000fe200030e0616 */
[----:B------:R-:W-:Y:S01]  /*5970*/  IADD3.X R25, PT, PT, RZ, RZ, RZ, P0, P1 ;  /* 0x000000ffff197210 */ /* 0x000fe200007e24ff */
[----:B------:R-:W-:Y:S01]  /*5980*/  IMAD.WIDE.U32 R18, R58, R54, R18 ;  /* 0x000000363a127225 */ /* 0x000fe200078e0012 */
[----:B------:R-:W-:-:S02]  /*5990*/  ISETP.GT.U32.AND P0, PT, R10, R45, PT ;  /* 0x0000002d0a00720c */ /* 0x000fc40003f04070 */
[----:B------:R-:W-:Y:S01]  /*59a0*/  SEL R10, R126, R11, P5 ;  /* 0x0000000b7e0a7207 */ /* 0x000fe20002800000 */
[----:B------:R-:W-:Y:S01]  /*59b0*/  IMAD.IADD R75, R42, 0x1, R19 ;  /* 0x000000012a4b7824 */ /* 0x000fe200078e0213 */
[----:B------:R-:W-:Y:S01]  /*59c0*/  SHF.R.U32.HI R11, RZ, 0x1f, R21 ;  /* 0x0000001fff0b7819 */ /* 0x000fe20000011615 */
[----:B------:R-:W-:Y:S01]  /*59d0*/  IMAD.IADD R48, R39, 0x1, R9 ;  /* 0x0000000127307824 */ /* 0x000fe200078e0209 */
[----:B------:R-:W-:Y:S01]  /*59e0*/  ISETP.GT.U32.AND.EX P0, PT, R10, R5, PT, P0 ;  /* 0x000000050a00720c */ /* 0x000fe20003f04100 */
[----:B------:R-:W-:Y:S01]  /*59f0*/  IMAD.MOV.U32 R21, RZ, RZ, RZ ;  /* 0x000000ffff157224 */ /* 0x000fe200078e00ff */
[----:B------:R-:W-:Y:S01]  /*5a00*/  LOP3.LUT R19, R11, 0x1, RZ, 0xc0, !PT ;  /* 0x000000010b137812 */ /* 0x000fe200078ec0ff */
[----:B------:R-:W-:Y:S01]  /*5a10*/  IMAD.WIDE.U32 R8, R54, R55, RZ ;  /* 0x0000003736087225 */ /* 0x000fe200078e00ff */
[----:B------:R-:W0:Y:S01]  /*5a20*/  LDC.64 R10, c[0x3][0xe0] ;  /* 0x00c03800ff0a7b82 */ /* 0x000e220000000a00 */
[----:B------:R-:W-:Y:S02]  /*5a30*/  IADD3 R12, P5, P6, R49, R18, R50 ;  /* 0x00000012310c7210 */ /* 0x000fe40007ebe032 */
[----:B------:R-:W-:Y:S01]  /*5a40*/  LOP3.LUT R18, R17, 0xfffffffe, RZ, 0xc0, !PT ;  /* 0xfffffffe11127812 */ /* 0x000fe200078ec0ff */
[----:B------:R-:W-:Y:S01]  /*5a50*/  IMAD.X R89, RZ, RZ, R89, P4 ;  /* 0x000000ffff597224 */ /* 0x000fe200020e0659 */
[----:B------:R-:W-:Y:S01]  /*5a60*/  IADD3.X R75, PT, PT, RZ, R75, RZ, P5, P6 ;  /* 0x0000004bff4b7210 */ /* 0x000fe20002fec4ff */
[----:B------:R-:W-:Y:S01]  /*5a70*/  IMAD.WIDE.U32 R20, R60, R54, R20 ;  /* 0x000000363c147225 */ /* 0x000fe200078e0014 */
[----:B------:R-:W-:-:S03]  /*5a80*/  SEL R73, RZ, 0x1, !P0 ;  /* 0x00000001ff497807 */ /* 0x000fc60004000000 */
[----:B------:R-:W-:Y:S01]  /*5a90*/  IMAD.WIDE.U32 R18, R56, R56, R18 ;  /* 0x0000003838127225 */ /* 0x000fe200078e0012 */
[----:B------:R-:W-:-:S03]  /*5aa0*/  IADD3 R17, P5, P4, R25, R20, R48 ;  /* 0x0000001419117210 */ /* 0x000fc60007cbe030 */
[----:B------:R-:W-:Y:S01]  /*5ab0*/  IMAD.SHL.U32 R47, R8, 0x2, RZ ;  /* 0x00000002082f7824 */ /* 0x000fe200078e00ff */
[----:B------:R-:W-:Y:S01]  /*5ac0*/  IADD3 R89, P0, P6, R89, R18, R12 ;  /* 0x0000001259597210 */ /* 0x000fe20007e1e00c */
[----:B------:R-:W-:Y:S02]  /*5ad0*/  IMAD.IADD R88, R40, 0x1, R19 ;  /* 0x0000000128587824 */ /* 0x000fe400078e0213 */
[----:B------:R-:W-:Y:S01]  /*5ae0*/  IMAD.IADD R82, R38, 0x1, R21 ;  /* 0x0000000126527824 */ /* 0x000fe200078e0215 */
[----:B------:R-:W1:Y:S01]  /*5af0*/  LDC.64 R18, c[0x3][RZ] ;  /* 0x00c00000ff127b82 */ /* 0x000e620000000a00 */
[----:B------:R-:W-:Y:S01]  /*5b00*/  LOP3.LUT R47, R47, 0xfffffffe, RZ, 0xc0, !PT ;  /* 0xfffffffe2f2f7812 */ /* 0x000fe200078ec0ff */
[-C--:B------:R-:W-:Y:S01]  /*5b10*/  IMAD.WIDE.U32 R50, R59, R57.reuse, RZ ;  /* 0x000000393b327225 */ /* 0x080fe200078e00ff */
[----:B------:R-:W-:Y:S02]  /*5b20*/  IADD3.X R88, PT, PT, RZ, R88, R75, P0, P6 ;  /* 0x00000058ff587210 */ /* 0x000fe400007ec44b */
[----:B------:R-:W-:Y:S01]  /*5b30*/  IADD3.X R82, PT, PT, RZ, R82, RZ, P5, P4 ;  /* 0x00000052ff527210 */ /* 0x000fe20002fe84ff */
[----:B------:R-:W-:Y:S01]  /*5b40*/  IMAD.WIDE.U32 R48, R58, R57, RZ ;  /* 0x000000393a307225 */ /* 0x000fe200078e00ff */
[----:B------:R-:W-:-:S02]  /*5b50*/  IADD3 R47, P1, PT, R47, R52, RZ ;  /* 0x000000342f2f7210 */ /* 0x000fc40007f3e0ff */
[----:B------:R-:W-:Y:S01]  /*5b60*/  IADD3 R89, P4, P5, R12, R89, R73 ;  /* 0x000000590c597210 */ /* 0x000fe20007d9e049 */
[----:B------:R-:W-:-:S03]  /*5b70*/  IMAD.WIDE.U32 R20, R59, R56, RZ ;  /* 0x000000383b147225 */ /* 0x000fc600078e00ff */
[----:B------:R-:W-:Y:S01]  /*5b80*/  IADD3.X R88, PT, PT, R75, R88, RZ, P4, P5 ;  /* 0x000000584b587210 */ /* 0x000fe200027ea4ff */
[----:B0-----:R-:W-:Y:S01]  /*5b90*/  IMAD R12, R47, R10, RZ ;  /* 0x0000000a2f0c7224 */ /* 0x001fe200078e02ff */
[----:B------:R-:W-:Y:S01]  /*5ba0*/  IADD3 R73, P5, PT, R73, R76, RZ ;  /* 0x0000004c49497210 */ /* 0x000fe20007fbe0ff */
[C---:B------:R-:W-:Y:S02]  /*5bb0*/  IMAD.IADD R51, R43.reuse, 0x1, R51 ;  /* 0x000000012b337824 */ /* 0x040fe400078e0233 */
[----:B------:R-:W-:Y:S01]  /*5bc0*/  IMAD.IADD R24, R42, 0x1, R49 ;  /* 0x000000012a187824 */ /* 0x000fe200078e0231 */
[----:B------:R-:W-:Y:S01]  /*5bd0*/  ISETP.GT.U32.AND P4, PT, R76, R73, PT ;  /* 0x000000494c00720c */ /* 0x000fe20003f84070 */
[----:B------:R-:W-:Y:S01]  /*5be0*/  IMAD.IADD R49, R43, 0x1, R21 ;  /* 0x000000012b317824 */ /* 0x000fe200078e0215 */
[----:B------:R-:W-:Y:S01]  /*5bf0*/  IADD3 R51, P0, P6, R20, R51, R48 ;  /* 0x0000003314337210 */ /* 0x000fe20007e1e030 */
[----:B------:R-:W-:Y:S02]  /*5c00*/  IMAD.MOV.U32 R25, RZ, RZ, RZ ;  /* 0x000000ffff197224 */ /* 0x000fe400078e00ff */
[----:B------:R-:W-:-:S02]  /*5c10*/  IMAD R21, R7, R11, R12 ;  /* 0x0000000b07157224 */ /* 0x000fc400078e020c */
[----:B------:R-:W-:-:S04]  /*5c20*/  IMAD.WIDE.U32 R74, R7, R10, RZ ;  /* 0x0000000a074a7225 */ /* 0x000fc800078e00ff */
[----:B------:R-:W-:Y:S01]  /*5c30*/  IMAD.X R12, RZ, RZ, R125, P5 ;  /* 0x000000ffff0c7224 */ /* 0x000fe200028e067d */
[----:B------:R-:W-:Y:S01]  /*5c40*/  IADD3 R80, P5, PT, R73, R50, RZ ;  /* 0x0000003249507210 */ /* 0x000fe20007fbe0ff */
[----:B------:R-:W-:-:S03]  /*5c50*/  IMAD.WIDE.U32 R24, R58, R56, R24 ;  /* 0x000000383a187225 */ /* 0x000fc600078e0018 */
[----:B------:R-:W-:Y:S01]  /*5c60*/  ISETP.GT.U32.AND.EX P4, PT, R125, R12, PT, P4 ;  /* 0x0000000c7d00720c */ /* 0x000fe20003f84140 */
[----:B------:R-:W-:Y:S02]  /*5c70*/  IMAD.IADD R124, R75, 0x1, R21 ;  /* 0x000000014b7c7824 */ /* 0x000fe400078e0215 */
[----:B------:R-:W0:Y:S01]  /*5c80*/  LDC.64 R20, c[0x3][0x8] ;  /* 0x00c00200ff147b82 */ /* 0x000e220000000a00 */
[----:B------:R-:W-:Y:S01]  /*5c90*/  IMAD.X R75, R12, 0x1, R51, P5 ;  /* 0x000000010c4b7824 */ /* 0x000fe200028e0633 */
[----:B------:R-:W-:Y:S01]  /*5ca0*/  IADD3 R22, P5, PT, R49, R24, RZ ;  /* 0x0000001831167210 */ /* 0x000fe20007fbe0ff */
[----:B-1----:R-:W-:Y:S01]  /*5cb0*/  IMAD.WIDE.U32 R48, R124, R18, RZ ;  /* 0x000000127c307225 */ /* 0x002fe200078e00ff */
[----:B------:R-:W-:Y:S02]  /*5cc0*/  SEL R73, R76, R73, P4 ;  /* 0x000000494c497207 */ /* 0x000fe40002000000 */
[----:B------:R-:W-:Y:S01]  /*5cd0*/  SEL R12, R125, R12, P4 ;  /* 0x0000000c7d0c7207 */ /* 0x000fe20002000000 */
[----:B------:R-:W-:Y:S01]  /*5ce0*/  IMAD.X R77, R42, 0x1, R25, P5 ;  /* 0x000000012a4d7824 */ /* 0x000fe200028e0619 */
[----:B------:R-:W-:Y:S01]  /*5cf0*/  ISETP.GT.U32.AND P4, PT, R73, R80, PT ;  /* 0x000000504900720c */ /* 0x000fe20003f84070 */
[----:B------:R-:W-:-:S03]  /*5d00*/  IMAD.WIDE.U32 R48, P5, R74, R19, R48 ;  /* 0x000000134a307225 */ /* 0x000fc600078a0030 */
[----:B------:R-:W-:Y:S01]  /*5d10*/  ISETP.GT.U32.AND.EX P4, PT, R12, R75, PT, P4 ;  /* 0x0000004b0c00720c */ /* 0x000fe20003f84140 */
[----:B------:R-:W-:Y:S01]  /*5d20*/  IMAD.WIDE.U32 R72, R74, R18, RZ ;  /* 0x000000124a487225 */ /* 0x000fe200078e00ff */
[----:B------:R-:W-:-:S03]  /*5d30*/  IADD3.X R12, PT, PT, RZ, RZ, RZ, P0, P6 ;  /* 0x000000ffff0c7210 */ /* 0x000fc600007ec4ff */
[----:B------:R-:W-:Y:S01]  /*5d40*/  IMAD.X R25, RZ, RZ, RZ, P5 ;  /* 0x000000ffff197224 */ /* 0x000fe200028e06ff */
[----:B------:R-:W-:Y:S01]  /*5d50*/  IADD3 R48, P5, PT, R73, R48, RZ ;  /* 0x0000003049307210 */ /* 0x000fe20007fbe0ff */
[----:B------:R-:W-:Y:S01]  /*5d60*/  IMAD.MOV.U32 R24, RZ, RZ, R49 ;  /* 0x000000ffff187224 */ /* 0x000fe200078e0031 */
[----:B------:R-:W-:Y:S01]  /*5d70*/  IADD3 RZ, P0, PT, R7, R72, RZ ;  /* 0x0000004807ff7210 */ /* 0x000fe20007f1e0ff */
[----:B------:R-:W-:Y:S01]  /*5d80*/  IMAD.IADD R128, R44, 0x1, R23 ;  /* 0x000000012c807824 */ /* 0x000fe200078e0217 */
[----:B------:R-:W-:Y:S01]  /*5d90*/  SEL R7, RZ, 0x1, !P4 ;  /* 0x00000001ff077807 */ /* 0x000fe20006000000 */
[----:B------:R-:W-:Y:S01]  /*5da0*/  IMAD.WIDE.U32.X R24, R124, R19, R24, P5 ;  /* 0x000000137c187225 */ /* 0x000fe200028e0418 */
[----:B------:R-:W-:Y:S02]  /*5db0*/  IADD3 R52, P4, P6, R12, R22, R17 ;  /* 0x000000160c347210 */ /* 0x000fe40007e9e011 */
[----:B------:R-:W-:Y:S01]  /*5dc0*/  IADD3.X RZ, P0, PT, R47, R48, RZ, P0, !PT ;  /* 0x000000302fff7210 */ /* 0x000fe2000071e4ff */
[----:B------:R-:W-:Y:S01]  /*5dd0*/  IMAD.IADD R78, R79, 0x1, R40 ;  /* 0x000000014f4e7824 */ /* 0x000fe200078e0228 */
[----:B------:R-:W-:Y:S01]  /*5de0*/  IADD3.X R90, PT, PT, RZ, R77, R82, P4, P6 ;  /* 0x0000004dff5a7210 */ /* 0x000fe200027ec452 */
[----:B------:R-:W-:Y:S01]  /*5df0*/  IMAD.MOV.U32 R79, RZ, RZ, RZ ;  /* 0x000000ffff4f7224 */ /* 0x000fe200078e00ff */
[----:B------:R-:W-:-:S02]  /*5e00*/  IADD3 R52, P5, P6, R22, R52, R7 ;  /* 0x0000003416347210 */ /* 0x000fc40007ebe007 */
[----:B------:R-:W-:Y:S01]  /*5e10*/  IADD3 R72, P4, PT, R45, R6, RZ ;  /* 0x000000062d487210 */ /* 0x000fe20007f9e0ff */
[----:B0-----:R-:W-:Y:S01]  /*5e20*/  IMAD.WIDE.U32 R6, R124, R20, RZ ;  /* 0x000000147c067225 */ /* 0x001fe200078e00ff */
[----:B------:R-:W-:Y:S02]  /*5e30*/  IADD3.X R91, P0, PT, RZ, R24, RZ, P0, !PT ;  /* 0x00000018ff5b7210 */ /* 0x000fe4000071e4ff */
        /* <DEDUP_REMOVED lines=8> */
[----:B------:R-:W-:Y:S01]  /*5ec0*/  IADD3 R91, P4, PT, R91, R24, RZ ;  /* 0x000000185b5b7210 */ /* 0x000fe20007f9e0ff */
[----:B------:R-:W0:Y:S02]  /*5ed0*/  LDC.64 R22, c[0x3][0x10] ;  /* 0x00c00400ff167b82 */ /* 0x000e240000000a00 */
[----:B------:R-:W-:Y:S01]  /*5ee0*/  IMAD.X R47, RZ, RZ, RZ, P5 ;  /* 0x000000ffff2f7224 */ /* 0x000fe200028e06ff */
[----:B------:R-:W-:Y:S01]  /*5ef0*/  IADD3 R6, P6, PT, R25, R6, RZ ;  /* 0x0000000619067210 */ /* 0x000fe20007fde0ff */
[----:B------:R-:W-:Y:S01]  /*5f00*/  IMAD.MOV.U32 R46, RZ, RZ, R7 ;  /* 0x000000ffff2e7224 */ /* 0x000fe200078e0007 */
[----:B------:R-:W-:Y:S01]  /*5f10*/  ISETP.GE.U32.AND P5, PT, R72, R45, PT ;  /* 0x0000002d4800720c */ /* 0x000fe20003fa6070 */
[----:B------:R-:W-:Y:S01]  /*5f20*/  IMAD.WIDE.U32 R48, R91, R10, RZ ;  /* 0x0000000a5b307225 */ /* 0x000fe200078e00ff */
[----:B------:R-:W-:Y:S01]  /*5f30*/  IADD3.X R133, P4, PT, R133, R6, RZ, P4, !PT ;  /* 0x0000000685857210 */ /* 0x000fe2000279e4ff */
[----:B------:R-:W1:Y:S01]  /*5f40*/  LDC.64 R24, c[0x3][0x18] ;  /* 0x00c00600ff187b82 */ /* 0x000e620000000a00 */
[----:B------:R-:W-:Y:S01]  /*5f50*/  ISETP.GE.U32.AND.EX P5, PT, R126, R5, PT, P5 ;  /* 0x000000057e00720c */ /* 0x000fe20003fa6150 */
[----:B------:R-:W-:-:S02]  /*5f60*/  IMAD.MOV.U32 R37, RZ, RZ, RZ ;  /* 0x000000ffff257224 */ /* 0x000fc400078e00ff */
[----:B------:R-:W-:Y:S01]  /*5f70*/  IMAD R6, R133, R10, RZ ;  /* 0x0000000a85067224 */ /* 0x000fe200078e02ff */
[----:B------:R-:W-:Y:S01]  /*5f80*/  SEL R5, RZ, 0x1, P5 ;  /* 0x00000001ff057807 */ /* 0x000fe20002800000 */
[----:B------:R-:W-:-:S04]  /*5f90*/  IMAD.WIDE.U32.X R46, R124, R21, R46, P6 ;  /* 0x000000157c2e7225 */ /* 0x000fc800030e042e */
[----:B------:R-:W-:Y:S01]  /*5fa0*/  IMAD R77, R91, R11, R6 ;  /* 0x0000000b5b4d7224 */ /* 0x000fe200078e0206 */
[----:B------:R-:W-:Y:S01]  /*5fb0*/  IADD3.X R131, P0, P2, R46, RZ, RZ, P4, P0 ;  /* 0x000000ff2e837210 */ /* 0x000fe200022004ff */
[----:B------:R-:W-:Y:S02]  /*5fc0*/  IMAD.IADD R127, R9, 0x1, R37 ;  /* 0x00000001097f7824 */ /* 0x000fe400078e0225 */
[----:B------:R-:W-:Y:S01]  /*5fd0*/  IMAD.IADD R77, R49, 0x1, R77 ;  /* 0x00000001314d7824 */ /* 0x000fe200078e024d */
[----:B------:R-:W-:Y:S01]  /*5fe0*/  IADD3.X R129, PT, PT, R47, RZ, RZ, P0, P2 ;  /* 0x000000ff2f817210 */ /* 0x000fe200007e44ff */
[----:B------:R-:W-:Y:S01]  /*5ff0*/  IMAD.WIDE.U32 R78, R56, R54, R78 ;  /* 0x00000036384e7225 */ /* 0x000fe200078e004e */
[C-C-:B------:R-:W-:Y:S02]  /*6000*/  SHF.L.U64.HI R73, R8.reuse, 0x1, R127.reuse ;  /* 0x0000000108497819 */ /* 0x140fe4000001027f */
[----:B------:R-:W-:Y:S01]  /*6010*/  SHF.R.U64 R81, R8, 0x1f, R127 ;  /* 0x0000001f08517819 */ /* 0x000fe2000000127f */
[----:B------:R-:W-:Y:S01]  /*6020*/  IMAD.WIDE.U32 R6, R77, R18, RZ ;  /* 0x000000124d067225 */ /* 0x000fe200078e00ff */
[----:B------:R-:W-:-:S02]  /*6030*/  IADD3 R49, P0, PT, R5, R80, RZ ;  /* 0x0000005005317210 */ /* 0x000fc40007f1e0ff */
[----:B------:R-:W-:Y:S01]  /*6040*/  IADD3 R93, P5, P4, R93, R78, R128 ;  /* 0x0000004e5d5d7210 */ /* 0x000fe20007cbe080 */
[----:B------:R-:W-:-:S04]  /*6050*/  IMAD.WIDE.U32 R8, R48, R18, RZ ;  /* 0x0000001230087225 */ /* 0x000fc800078e00ff */
[----:B------:R-:W-:Y:S01]  /*6060*/  IMAD.WIDE.U32 R6, P6, R48, R19, R6 ;  /* 0x0000001330067225 */ /* 0x000fe200078c0006 */
[----:B------:R-:W-:-:S03]  /*6070*/  IADD3 RZ, P2, PT, R91, R8, RZ ;  /* 0x000000085bff7210 */ /* 0x000fc60007f5e0ff */
[----:B------:R-:W-:Y:S01]  /*6080*/  IMAD.X R8, RZ, RZ, R75, P0 ;  /* 0x000000ffff087224 */ /* 0x000fe200000e064b */
[----:B------:R-:W-:Y:S01]  /*6090*/  IADD3 R6, P3, PT, R9, R6, RZ ;  /* 0x0000000609067210 */ /* 0x000fe20007f7e0ff */
[----:B------:R-:W-:Y:S01]  /*60a0*/  IMAD.X R47, RZ, RZ, RZ, P6 ;  /* 0x000000ffff2f7224 */ /* 0x000fe200030e06ff */
[----:B------:R-:W-:Y:S01]  /*60b0*/  ISETP.GT.U32.AND P0, PT, R80, R49, PT ;  /* 0x000000315000720c */ /* 0x000fe20003f04070 */
[----:B------:R-:W-:Y:S01]  /*60c0*/  IMAD.MOV.U32 R46, RZ, RZ, R7 ;  /* 0x000000ffff2e7224 */ /* 0x000fe200078e0007 */
[----:B------:R-:W-:Y:S01]  /*60d0*/  IADD3.X RZ, P2, PT, R133, R6, RZ, P2, !PT ;  /* 0x0000000685ff7210 */ /* 0x000fe2000175e4ff */
[----:B0-----:R-:W-:Y:S01]  /*60e0*/  IMAD.WIDE.U32 R6, R124, R22, RZ ;  /* 0x000000167c067225 */ /* 0x001fe200078e00ff */
[----:B------:R-:W-:Y:S02]  /*60f0*/  ISETP.GT.U32.AND.EX P0, PT, R75, R8, PT, P0 ;  /* 0x000000084b00720c */ /* 0x000fe40003f04100 */
[----:B------:R-:W-:Y:S01]  /*6100*/  IADD3 R45, P6, PT, R49, R50, RZ ;  /* 0x00000032312d7210 */ /* 0x000fe20007fde0ff */
[----:B------:R-:W-:Y:S01]  /*6110*/  IMAD.WIDE.U32.X R46, R77, R19, R46, P3 ;  /* 0x000000134d2e7225 */ /* 0x000fe200018e042e */
[----:B------:R-:W-:-:S02]  /*6120*/  IADD3 R131, P3, PT, R131, R72, RZ ;  /* 0x0000004883837210 */ /* 0x000fc40007f7e0ff */
[----:B------:R-:W-:Y:S01]  /*6130*/  SEL R91, R80, R49, P0 ;  /* 0x00000031505b7207 */ /* 0x000fe20000000000 */
[----:B------:R-:W-:Y:S01]  /*6140*/  IMAD.X R78, R8, 0x1, R51, P6 ;  /* 0x00000001084e7824 */ /* 0x000fe200030e0633 */
[----:B------:R-:W-:Y:S01]  /*6150*/  SEL R49, R75, R8, P0 ;  /* 0x000000084b317207 */ /* 0x000fe20000000000 */
[C---:B------:R-:W-:Y:S01]  /*6160*/  IMAD.WIDE.U32 R8, R74.reuse, R22, RZ ;  /* 0x000000164a087225 */ /* 0x040fe200078e00ff */
[----:B------:R-:W-:Y:S02]  /*6170*/  IADD3.X R80, P2, PT, RZ, R46, RZ, P2, !PT ;  /* 0x0000002eff507210 */ /* 0x000fe4000175e4ff */
[----:B------:R-:W-:Y:S01]  /*6180*/  IADD3.X R126, P0, PT, R129, R126, RZ, P3, !PT ;  /* 0x0000007e817e7210 */ /* 0x000fe20001f1e4ff */
[----:B------:R-:W-:Y:S01]  /*6190*/  IMAD.WIDE.U32 R6, P3, R74, R23, R6 ;  /* 0x000000174a067225 */ /* 0x000fe20007860006 */
[----:B------:R-:W-:-:S03]  /*61a0*/  LOP3.LUT R133, R73, 0x1, RZ, 0xc0, !PT ;  /* 0x0000000149857812 */ /* 0x000fc600078ec0ff */
[----:B-1----:R-:W-:-:S04]  /*61b0*/  IMAD.WIDE.U32 R50, R124, R24, RZ ;  /* 0x000000187c327225 */ /* 0x002fc800078e00ff */
[----:B------:R-:W-:Y:S01]  /*61c0*/  IMAD.X R129, RZ, RZ, R47, P2 ;  /* 0x000000ffff817224 */ /* 0x000fe200010e062f */
[----:B------:R-:W-:Y:S01]  /*61d0*/  IADD3 R47, P2, PT, R9, R6, RZ ;  /* 0x00000006092f7210 */ /* 0x000fe20007f5e0ff */
[----:B------:R-:W-:Y:S01]  /*61e0*/  IMAD.X R73, RZ, RZ, RZ, P3 ;  /* 0x000000ffff497224 */ /* 0x000fe200018e06ff */
[----:B------:R-:W-:Y:S01]  /*61f0*/  IADD3 R131, P3, PT, R131, R8, RZ ;  /* 0x0000000883837210 */ /* 0x000fe20007f7e0ff */
[----:B------:R-:W-:Y:S02]  /*6200*/  IMAD.X R133, RZ, RZ, R133, P1 ;  /* 0x000000ffff857224 */ /* 0x000fe400008e0685 */
[----:B------:R-:W-:Y:S01]  /*6210*/  IMAD.WIDE.U32 R50, P1, R74, R25, R50 ;  /* 0x000000194a327225 */ /* 0x000fe20007820032 */
[----:B------:R-:W-:-:S03]  /*6220*/  IADD3.X R6, P3, PT, R126, R47, RZ, P3, !PT ;  /* 0x0000002f7e067210 */ /* 0x000fc60001f7e4ff */
[----:B------:R-:W-:-:S04]  /*6230*/  IMAD.WIDE.U32 R8, R77, R20, RZ ;  /* 0x000000144d087225 */ /* 0x000fc800078e00ff */
[----:B------:R-:W-:Y:S01]  /*6240*/  IMAD.MOV.U32 R72, RZ, RZ, R7 ;  /* 0x000000ffff487224 */ /* 0x000fe200078e0007 */
[----:B------:R-:W-:Y:S01]  /*6250*/  SHF.R.U32.HI R7, RZ, 0x1f, R127 ;  /* 0x0000001fff077819 */ /* 0x000fe2000001167f */
[----:B------:R-:W-:Y:S01]  /*6260*/  IMAD.X R75, RZ, RZ, RZ, P1 ;  /* 0x000000ffff4b7224 */ /* 0x000fe200008e06ff */
[----:B------:R-:W-:Y:S01]  /*6270*/  IADD3 R127, P1, PT, R80, R131, RZ ;  /* 0x00000083507f7210 */ /* 0x000fe20007f3e0ff */
[----:B------:R-:W-:Y:S01]  /*6280*/  IMAD.WIDE.U32.X R72, R124, R23, R72, P2 ;  /* 0x000000177c487225 */ /* 0x000fe200010e0448 */
[----:B------:R-:W-:Y:S02]  /*6290*/  LOP3.LUT R80, R81, 0xfffffffe, RZ, 0xc0, !PT ;  /* 0xfffffffe51507812 */ /* 0x000fe400078ec0ff */
[----:B------:R-:W-:Y:S01]  /*62a0*/  LOP3.LUT R81, R7, 0x1, RZ, 0xc0, !PT ;  /* 0x0000000107517812 */ /* 0x000fe200078ec0ff */
[----:B------:R-:W-:Y:S01]  /*62b0*/  IMAD.WIDE.U32 R8, P2, R48, R21, R8 ;  /* 0x0000001530087225 */ /* 0x000fe20007840008 */
[----:B------:R-:W-:-:S03]  /*62c0*/  IADD3.X R129, P1, PT, R129, R6, RZ, P1, !PT ;  /* 0x0000000681817210 */ /* 0x000fc60000f3e4ff */
[----:B------:R-:W-:-:S04]  /*62d0*/  IMAD.WIDE.U32 R46, R48, R20, RZ ;  /* 0x00000014302e7225 */ /* 0x000fc800078e00ff */
[----:B------:R-:W-:Y:S01]  /*62e0*/  IMAD.X R7, RZ, RZ, RZ, P2 ;  /* 0x000000ffff077224 */ /* 0x000fe200010e06ff */
[----:B------:R-:W-:Y:S01]  /*62f0*/  IADD3 R8, P6, PT, R47, R8, RZ ;  /* 0x000000082f087210 */ /* 0x000fe20007fde0ff */
[----:B------:R-:W-:Y:S01]  /*6300*/  IMAD.WIDE.U32 R80, R54, R54, R80 ;  /* 0x0000003636507225 */ /* 0x000fe200078e0050 */
[----:B------:R-:W-:Y:S02]  /*6310*/  IADD3 R127, P2, PT, R127, R46, RZ ;  /* 0x0000002e7f7f7210 */ /* 0x000fe40007f5e0ff */
[----:B------:R-:W-:Y:S01]  /*6320*/  IADD3.X R47, P3, P0, R72, RZ, RZ, P3, P0 ;  /* 0x000000ff482f7210 */ /* 0x000fe200018604ff */
[----:B------:R-:W-:Y:S01]  /*6330*/  IMAD.MOV.U32 R6, RZ, RZ, R9 ;  /* 0x000000ffff067224 */ /* 0x000fe200078e0009 */
[----:B------:R-:W-:Y:S01]  /*6340*/  IADD3.X R129, P2, PT, R129, R8, RZ, P2, !PT ;  /* 0x0000000881817210 */ /* 0x000fe2000175e4ff */
[----:B------:R-:W-:Y:S01]  /*6350*/  IMAD.IADD R130, R40, 0x1, R79 ;  /* 0x0000000128827824 */ /* 0x000fe200078e024f */
[----:B------:R-:W-:Y:S01]  /*6360*/  IADD3.X R72, PT, PT, R73, RZ, RZ, P3, P0 ;  /* 0x000000ff49487210 */ /* 0x000fe20001fe04ff */
[----:B------:R-:W-:Y:S01]  /*6370*/  IMAD.WIDE.U32.X R6, R77, R21, R6, P6 ;  /* 0x000000154d067225 */ /* 0x000fe200030e0406 */
[----:B------:R-:W-:-:S03]  /*6380*/  IADD3 R79, P6, PT, R133, R80, RZ ;  /* 0x00000050854f7210 */ /* 0x000fc60007fde0ff */
[----:B------:R-:W-:Y:S01]  /*6390*/  IMAD.WIDE.U32 R8, R74, R24, RZ ;  /* 0x000000184a087225 */ /* 0x000fe200078e00ff */
[----:B------:R-:W-:-:S03]  /*63a0*/  IADD3.X R80, P1, P2, R6, RZ, RZ, P2, P1 ;  /* 0x000000ff06507210 */ /* 0x000fc600012224ff */
[----:B------:R-:W-:Y:S01]  /*63b0*/  IMAD.X R126, R37, 0x1, R81, P6 ;  /* 0x00000001257e7824 */ /* 0x000fe200030e0651 */
        /* <DEDUP_REMOVED lines=13> */
[----:B------:R-:W-:Y:S01]  /*6490*/  IMAD.WIDE.U32.X R74, R124, R25, R74, P0 ;  /* 0x000000197c4a7225 */ /* 0x000fe200000e044a */
[----:B------:R-:W-:Y:S02]  /*64a0*/  IADD3 R81, P0, PT, R80, R81, RZ ;  /* 0x0000005150517210 */ /* 0x000fe40007f1e0ff */
[----:B------:R-:W-:Y:S01]  /*64b0*/  IADD3.X R124, PT, PT, RZ, R130, RZ, P5, P4 ;  /* 0x00000082ff7c7210 */ /* 0x000fe20002fe84ff */
        /* <DEDUP_REMOVED lines=16> */
[----:B------:R-:W-:Y:S01]  /*65c0*/  IMAD.WIDE.U32 R8, P4, R48, R25, R8 ;  /* 0x0000001930087225 */ /* 0x000fe20007880008 */
[----:B------:R-:W-:-:S03]  /*65d0*/  IADD3 R72, P5, PT, R73, R46, RZ ;  /* 0x0000002e49487210 */ /* 0x000fc60007fbe0ff */
[----:B------:R-:W-:Y:S01]  /*65e0*/  IMAD.WIDE.U32.X R50, R77, R23, R50, P3 ;  /* 0x000000174d327225 */ /* 0x000fe200018e0432 */
[----:B------:R-:W-:-:S03]  /*65f0*/  IADD3.X RZ, P1, PT, R129, R72, RZ, P1, !PT ;  /* 0x0000004881ff7210 */ /* 0x000fc60000f3e4ff */
[----:B------:R-:W-:Y:S01]  /*6600*/  IMAD.X R73, RZ, RZ, RZ, P4 ;  /* 0x000000ffff497224 */ /* 0x000fe200020e06ff */
[----:B------:R-:W-:Y:S01]  /*6610*/  IADD3 R92, P4, P3, R92, R93, R93 ;  /* 0x0000005d5c5c7210 */ /* 0x000fe20007b9e05d */
        /* <DEDUP_REMOVED lines=12> */
[----:B------:R-:W-:Y:S02]  /*66e0*/  IMAD.MOV.U32 R72, RZ, RZ, R9 ;  /* 0x000000ffff487224 */ /* 0x000fe400078e0009 */
[----:B------:R-:W-:Y:S01]  /*66f0*/  IMAD.WIDE.U32 R8, R7, R20, RZ ;  /* 0x0000001407087225 */ /* 0x000fe200078e00ff */
[----:B------:R-:W-:Y:S02]  /*6700*/  IADD3.X R130, P6, PT, R130, R51, RZ, P6, !PT ;  /* 0x0000003382827210 */ /* 0x000fe400037de4ff */
[----:B------:R-:W-:Y:S01]  /*6710*/  IADD3.X R51, P1, PT, RZ, R74, RZ, P1, !PT ;  /* 0x0000004aff337210 */ /* 0x000fe20000f3e4ff */
[----:B------:R-:W-:Y:S01]  /*6720*/  IMAD.WIDE.U32.X R72, R77, R25, R72, P2 ;  /* 0x000000194d487225 */ /* 0x000fe200010e0448 */
[----:B------:R-:W-:-:S03]  /*6730*/  ISETP.GT.U32.AND P2, PT, R91, R45, PT ;  /* 0x0000002d5b00720c */ /* 0x000fc60003f44070 */
[----:B------:R-:W-:Y:S01]  /*6740*/  IMAD.WIDE.U32 R46, R6, R20, RZ ;  /* 0x00000014062e7225 */ /* 0x000fe200078e00ff */
[----:B------:R-:W-:Y:S02]  /*6750*/  IADD3.X R74, P0, P6, R72, RZ, RZ, P6, P0 ;  /* 0x000000ff484a7210 */ /* 0x000fe400036004ff */
[----:B------:R-:W-:Y:S01]  /*6760*/  ISETP.GT.U32.AND.EX P2, PT, R49, R78, PT, P2 ;  /* 0x0000004e3100720c */ /* 0x000fe20003f44120 */
[----:B------:R-:W-:Y:S01]  /*6770*/  IMAD.WIDE.U32 R8, P5, R6, R21, R8 ;  /* 0x0000001506087225 */ /* 0x000fe200078a0008 */
[----:B------:R-:W-:Y:S02]  /*6780*/  IADD3.X R77, PT, PT, R73, RZ, RZ, P0, P6 ;  /* 0x000000ff494d7210 */ /* 0x000fe400007ec4ff */
[----:B------:R-:W-:Y:S01]  /*6790*/  SEL R49, RZ, 0x1, !P2 ;  /* 0x00000001ff317807 */ /* 0x000fe20005000000 */
[----:B------:R-:W-:Y:S01]  /*67a0*/  IMAD.X R91, RZ, RZ, R75, P1 ;  /* 0x000000ffff5b7224 */ /* 0x000fe200008e064b */
[----:B------:R-:W-:Y:S02]  /*67b0*/  IADD3 R75, P1, PT, R51, R128, RZ ;  /* 0x00000080334b7210 */ /* 0x000fe40007f3e0ff */
[----:B------:R-:W-:Y:S01]  /*67c0*/  IADD3 R8, P6, PT, R47, R8, RZ ;  /* 0x000000082f087210 */ /* 0x000fe20007fde0ff */
[----:B------:R-:W-:Y:S01]  /*67d0*/  IMAD.X R47, RZ, RZ, RZ, P5 ;  /* 0x000000ffff2f7224 */ /* 0x000fe200028e06ff */
[----:B------:R-:W-:Y:S01]  /*67e0*/  IADD3 R75, P0, PT, R75, R46, RZ ;  /* 0x0000002e4b4b7210 */ /* 0x000fe20007f1e0ff */
[----:B------:R-:W-:Y:S01]  /*67f0*/  IMAD.MOV.U32 R46, RZ, RZ, R9 ;  /* 0x000000ffff2e7224 */ /* 0x000fe200078e0009 */
[----:B------:R-:W-:-:S02]  /*6800*/  IADD3.X R91, P1, PT, R91, R132, RZ, P1, !PT ;  /* 0x000000845b5b7210 */ /* 0x000fc40000f3e4ff */
[----:B------:R-:W-:Y:S01]  /*6810*/  ISETP.GE.U32.AND P2, PT, R76, R45, PT ;  /* 0x0000002d4c00720c */ /* 0x000fe20003f46070 */
[----:B------:R-:W-:Y:S01]  /*6820*/  IMAD.WIDE.U32.X R46, R7, R21, R46, P6 ;  /* 0x00000015072e7225 */ /* 0x000fe200030e042e */
[----:B------:R-:W-:Y:S02]  /*6830*/  IADD3.X R91, P0, PT, R91, R8, RZ, P0, !PT ;  /* 0x000000085b5b7210 */ /* 0x000fe4000071e4ff */
[----:B------:R-:W-:Y:S01]  /*6840*/  IADD3.X R76, PT, PT, RZ, R124, R124, P4, P3 ;  /* 0x0000007cff4c7210 */ /* 0x000fe200027e647c */
[----:B------:R-:W-:Y:S01]  /*6850*/  IMAD.WIDE.U32 R8, R7, R22, RZ ;  /* 0x0000001607087225 */ /* 0x000fe200078e00ff */
[----:B------:R-:W-:Y:S02]  /*6860*/  IADD3 R52, P4, P3, R49, R52, R12 ;  /* 0x0000003431347210 */ /* 0x000fe40007b9e00c */
[----:B------:R-:W-:Y:S01]  /*6870*/  IADD3 R89, P5, PT, R89, R5, RZ ;  /* 0x0000000559597210 */ /* 0x000fe20007fbe0ff */
[-C--:B------:R-:W-:Y:S01]  /*6880*/  IMAD R72, R91, R10.reuse, RZ ;  /* 0x0000000a5b487224 */ /* 0x080fe200078e02ff */
[----:B------:R-:W-:Y:S01]  /*6890*/  IADD3.X R5, P0, P6, R46, RZ, RZ, P0, P1 ;  /* 0x000000ff2e057210 */ /* 0x000fe200006024ff */
[----:B------:R-:W-:Y:S01]  /*68a0*/  IMAD.WIDE.U32 R48, R75, R10, RZ ;  /* 0x0000000a4b307225 */ /* 0x000fe200078e00ff */
[----:B------:R-:W-:-:S02]  /*68b0*/  ISETP.GE.U32.AND.EX P2, PT, R125, R78, PT, P2 ;  /* 0x0000004e7d00720c */ /* 0x000fc40003f46120 */
[----:B------:R-:W-:Y:S01]  /*68c0*/  IADD3.X R81, PT, PT, R47, RZ, RZ, P0, P6 ;  /* 0x000000ff2f517210 */ /* 0x000fe200007ec4ff */
[----:B------:R-:W-:Y:S01]  /*68d0*/  IMAD R45, R75, R11, R72 ;  /* 0x0000000b4b2d7224 */ /* 0x000fe200078e0248 */
[----:B------:R-:W-:Y:S01]  /*68e0*/  ISETP.GE.U32.AND P0, PT, R50, R79, PT ;  /* 0x0000004f3200720c */ /* 0x000fe20003f06070 */
[----:B------:R-:W-:-:S03]  /*68f0*/  IMAD.WIDE.U32 R8, P1, R6, R23, R8 ;  /* 0x0000001706087225 */ /* 0x000fc60007820008 */
[----:B------:R-:W-:Y:S01]  /*6900*/  ISETP.GE.U32.AND.EX P0, PT, R93, R126, PT, P0 ;  /* 0x0000007e5d00720c */ /* 0x000fe20003f06100 */
[----:B------:R-:W-:Y:S02]  /*6910*/  IMAD.IADD R45, R49, 0x1, R45 ;  /* 0x00000001312d7824 */ /* 0x000fe400078e022d */
[----:B------:R-:W-:Y:S01]  /*6920*/  IMAD.WIDE.U32 R50, R6, R22, RZ ;  /* 0x0000001606327225 */ /* 0x000fe200078e00ff */
[----:B------:R-:W-:-:S03]  /*6930*/  SEL R93, RZ, 0x1, P0 ;  /* 0x00000001ff5d7807 */ /* 0x000fc60000000000 */
[----:B------:R-:W-:-:S04]  /*6940*/  IMAD.WIDE.U32 R72, R45, R18, RZ ;  /* 0x000000122d487225 */ /* 0x000fc800078e00ff */
[----:B------:R-:W-:Y:S01]  /*6950*/  IMAD.X R47, RZ, RZ, RZ, P1 ;  /* 0x000000ffff2f7224 */ /* 0x000fe200008e06ff */
[----:B------:R-:W-:Y:S01]  /*6960*/  IADD3 R79, P1, PT, R5, R80, RZ ;  /* 0x00000050054f7210 */ /* 0x000fe20007f3e0ff */
[----:B------:R-:W-:Y:S01]  /*6970*/  IMAD.MOV.U32 R46, RZ, RZ, R9 ;  /* 0x000000ffff2e7224 */ /* 0x000fe200078e0009 */
[----:B------:R-:W-:Y:S01]  /*6980*/  IADD3.X R5, PT, PT, RZ, R90, RZ, P4, P3 ;  /* 0x0000005aff057210 */ /* 0x000fe200027e64ff */
[C---:B------:R-:W-:Y:S01]  /*6990*/  IMAD.WIDE.U32 R72, P6, R48.reuse, R19, R72 ;  /* 0x0000001330487225 */ /* 0x040fe200078c0048 */
[----:B------:R-:W-:Y:S02]  /*69a0*/  IADD3 R12, P4, PT, R51, R8, RZ ;  /* 0x00000008330c7210 */ /* 0x000fe40007f9e0ff */
[----:B------:R-:W-:Y:S01]  /*69b0*/  IADD3 R79, P3, PT, R79, R50, RZ ;  /* 0x000000324f4f7210 */ /* 0x000fe20007f7e0ff */
[----:B------:R-:W-:Y:S01]  /*69c0*/  IMAD.WIDE.U32 R8, R48, R18, RZ ;  /* 0x0000001230087225 */ /* 0x000fe200078e00ff */
[----:B------:R-:W-:-:S03]  /*69d0*/  IADD3.X R81, P1, PT, R81, R130, RZ, P1, !PT ;  /* 0x0000008251517210 */ /* 0x000fc60000f3e4ff */
[----:B------:R-:W-:Y:S01]  /*69e0*/  IMAD.WIDE.U32.X R46, R7, R23, R46, P4 ;  /* 0x00000017072e7225 */ /* 0x000fe200020e042e */
[----:B------:R-:W-:Y:S02]  /*69f0*/  IADD3.X R81, P3, PT, R81, R12, RZ, P3, !PT ;  /* 0x0000000c51517210 */ /* 0x000fe40001f7e4ff */
[----:B------:R-:W-:Y:S01]  /*6a00*/  IADD3 RZ, P4, PT, R75, R8, RZ ;  /* 0x000000084bff7210 */ /* 0x000fe20007f9e0ff */
[----:B------:R-:W-:Y:S01]  /*6a10*/  IMAD.WIDE.U32 R50, R7, R24, RZ ;  /* 0x0000001807327225 */ /* 0x000fe200078e00ff */
[----:B------:R-:W-:Y:S02]  /*6a20*/  IADD3 R8, P0, PT, R9, R72, RZ ;  /* 0x0000004809087210 */ /* 0x000fe40007f1e0ff */
[----:B------:R-:W-:Y:S01]  /*6a30*/  IADD3.X R49, P1, P3, R46, RZ, RZ, P3, P1 ;  /* 0x000000ff2e317210 */ /* 0x000fe20001b224ff */
[----:B------:R-:W-:Y:S01]  /*6a40*/  IMAD.X R9, RZ, RZ, RZ, P6 ;  /* 0x000000ffff097224 */ /* 0x000fe200030e06ff */
[----:B------:R-:W-:Y:S01]  /*6a50*/  IADD3.X RZ, P4, PT, R91, R8, RZ, P4, !PT ;  /* 0x000000085bff7210 */ /* 0x000fe2000279e4ff */
[----:B------:R-:W-:Y:S01]  /*6a60*/  IMAD.MOV.U32 R8, RZ, RZ, R73 ;  /* 0x000000ffff087224 */ /* 0x000fe200078e0049 */
[----:B------:R-:W-:-:S02]  /*6a70*/  IADD3 R93, P6, PT, R93, R92, RZ ;  /* 0x0000005c5d5d7210 */ /* 0x000fc40007fde0ff */
        /* <DEDUP_REMOVED lines=12> */
[----:B------:R-:W-:Y:S01]  /*6b40*/  IMAD.MOV.U32 R74, RZ, RZ, R51 ;  /* 0x000000ffff4a7224 */ /* 0x000fe200078e0033 */
[----:B------:R-:W-:Y:S01]  /*6b50*/  SEL R51, RZ, 0x1, P2 ;  /* 0x00000001ff337807 */ /* 0x000fe20001000000 */
[----:B------:R-:W-:Y:S02]  /*6b60*/  IMAD.X R77, R77, 0x1, R80, P6 ;  /* 0x000000014d4d7824 */ /* 0x000fe400030e0650 */
[----:B------:R-:W-:Y:S01]  /*6b70*/  IMAD.WIDE.U32.X R74, R7, R25, R74, P0 ;  /* 0x00000019074a7225 */ /* 0x000fe200000e044a */
[----:B------:R-:W-:Y:S02]  /*6b80*/  IADD3 R49, P0, PT, R49, R46, RZ ;  /* 0x0000002e31317210 */ /* 0x000fe40007f1e0ff */
[----:B------:R-:W-:Y:S01]  /*6b90*/  IADD3.X R12, P3, PT, R12, R77, RZ, P3, !PT ;  /* 0x0000004d0c0c7210 */ /* 0x000fe20001f7e4ff */
[----:B------:R-:W-:Y:S01]  /*6ba0*/  IMAD.X R72, RZ, RZ, R73, P4 ;  /* 0x000000ffff487224 */ /* 0x000fe200020e0649 */
[----:B------:R-:W-:Y:S01]  /*6bb0*/  IADD3 R73, P2, PT, R6, R79, RZ ;  /* 0x0000004f06497210 */ /* 0x000fe20007f5e0ff */
[----:B------:R-:W-:-:S03]  /*6bc0*/  IMAD.WIDE.U32 R8, P4, R48, R21, R8 ;  /* 0x0000001530087225 */ /* 0x000fc60007880008 */
[----:B------:R-:W-:Y:S01]  /*6bd0*/  IADD3.X R72, P2, PT, R72, R81, RZ, P2, !PT ;  /* 0x0000005148487210 */ /* 0x000fe2000175e4ff */
[----:B------:R-:W-:-:S04]  /*6be0*/  IMAD.WIDE.U32 R46, R48, R20, RZ ;  /* 0x00000014302e7225 */ /* 0x000fc800078e00ff */
[----:B------:R-:W-:Y:S01]  /*6bf0*/  IMAD.X R7, RZ, RZ, RZ, P4 ;  /* 0x000000ffff077224 */ /* 0x000fe200020e06ff */
[----:B------:R-:W-:Y:S01]  /*6c00*/  IADD3 R79, P4, PT, R47, R8, RZ ;  /* 0x000000082f4f7210 */ /* 0x000fe20007f9e0ff */
[----:B------:R-:W-:Y:S01]  /*6c10*/  IMAD.MOV.U32 R6, RZ, RZ, R9 ;  /* 0x000000ffff067224 */ /* 0x000fe200078e0009 */
[----:B------:R-:W-:Y:S01]  /*6c20*/  IADD3.X R47, P6, PT, R12, R91, RZ, P0, !PT ;  /* 0x0000005b0c2f7210 */ /* 0x000fe200007de4ff */
[----:B------:R-:W-:Y:S01]  /*6c30*/  IMAD.WIDE.U32 R8, R45, R22, RZ ;  /* 0x000000162d087225 */ /* 0x000fe200078e00ff */
[----:B------:R-:W-:Y:S02]  /*6c40*/  IADD3 R73, P0, PT, R73, R46, RZ ;  /* 0x0000002e49497210 */ /* 0x000fe40007f1e0ff */
[----:B------:R-:W-:Y:S01]  /*6c50*/  IADD3.X R50, P3, P6, R74, RZ, RZ, P6, P3 ;  /* 0x000000ff4a327210 */ /* 0x000fe200036664ff */
[----:B------:R-:W-:Y:S01]  /*6c60*/  IMAD.WIDE.U32.X R6, R45, R21, R6, P4 ;  /* 0x000000152d067225 */ /* 0x000fe200020e0406 */
[----:B------:R-:W-:Y:S02]  /*6c70*/  IADD3.X R72, P0, PT, R72, R79, RZ, P0, !PT ;  /* 0x0000004f48487210 */ /* 0x000fe4000071e4ff */
[----:B------:R-:W-:-:S02]  /*6c80*/  ISETP.GE.U32.AND.EX P4, PT, R80, R76, PT, P1 ;  /* 0x0000004c5000720c */ /* 0x000fc40003f86110 */
[----:B------:R-:W-:Y:S02]  /*6c90*/  ISETP.GE.U32.AND P1, PT, R78, R93, PT ;  /* 0x0000005d4e00720c */ /* 0x000fe40003f26070 */
[----:B------:R-:W-:Y:S02]  /*6ca0*/  IADD3.X R74, PT, PT, R75, RZ, RZ, P3, P6 ;  /* 0x000000ff4b4a7210 */ /* 0x000fe40001fec4ff */
[----:B------:R-:W-:Y:S02]  /*6cb0*/  IADD3.X R12, P0, P2, R6, RZ, RZ, P0, P2 ;  /* 0x000000ff060c7210 */ /* 0x000fe400002044ff */
[----:B------:R-:W-:Y:S02]  /*6cc0*/  IADD3 R75, P6, P3, R51, R17, R52 ;  /* 0x00000011334b7210 */ /* 0x000fe40007bde034 */
[----:B------:R-:W-:Y:S02]  /*6cd0*/  SEL R52, RZ, 0x1, P4 ;  /* 0x00000001ff347807 */ /* 0x000fe40002000000 */
[----:B------:R-:W-:Y:S01]  /*6ce0*/  ISETP.GE.U32.AND.EX P1, PT, R77, R80, PT, P1 ;  /* 0x000000504d00720c */ /* 0x000fe20003f26110 */
[----:B------:R-:W-:Y:S01]  /*6cf0*/  IMAD.X R77, RZ, RZ, R88, P5 ;  /* 0x000000ffff4d7224 */ /* 0x000fe200028e0658 */
[----:B------:R-:W-:Y:S01]  /*6d00*/  IADD3.X R46, PT, PT, R7, RZ, RZ, P0, P2 ;  /* 0x000000ff072e7210 */ /* 0x000fe200007e44ff */
[----:B------:R-:W-:Y:S01]  /*6d10*/  IMAD.WIDE.U32 R6, R48, R22, RZ ;  /* 0x0000001630067225 */ /* 0x000fe200078e00ff */
[----:B------:R-:W-:-:S02]  /*6d20*/  IADD3 R17, P0, PT, R12, R49, RZ ;  /* 0x000000310c117210 */ /* 0x000fc40007f1e0ff */
[----:B------:R-:W-:Y:S01]  /*6d30*/  IADD3 R49, P4, PT, R52, R89, RZ ;  /* 0x0000005934317210 */ /* 0x000fe20007f9e0ff */
[----:B------:R-:W-:Y:S01]  /*6d40*/  IMAD.WIDE.U32 R8, P2, R48, R23, R8 ;  /* 0x0000001730087225 */ /* 0x000fe20007840008 */
[----:B------:R-:W-:Y:S02]  /*6d50*/  SEL R12, RZ, 0x1, P1 ;  /* 0x00000001ff0c7807 */ /* 0x000fe40000800000 */
        /* <DEDUP_REMOVED lines=10> */
[----:B------:R-:W-:Y:S01]  /*6e00*/  IMAD.X R51, RZ, RZ, R52, P4 ;  /* 0x000000ffff337224 */ /* 0x000fe200020e0634 */
[----:B------:R-:W-:Y:S01]  /*6e10*/  IADD3.X R82, PT, PT, RZ, R82, R5, P6, P3 ;  /* 0x00000052ff527210 */ /* 0x000fe200037e6405 */
        /* <DEDUP_REMOVED lines=61> */
.L_x_324:
        /* <DEDUP_REMOVED lines=21> */
.L_x_325:
        /* <DEDUP_REMOVED lines=13> */
[----:B------:R-:W-:Y:S02]  /*7410*/  IMAD.MOV.U32 R45, RZ, RZ, RZ ;  /* 0x000000ffff2d7224 */ /* 0x000fe400078e00ff */
[----:B------:R-:W-:Y:S02]  /*7420*/  IMAD.IADD R92, R129, 0x1, R7 ;  /* 0x00000001815c7824 */ /* 0x000fe400078e0207 */
[----:B------:R-:W-:-:S04]  /*7430*/  IMAD.WIDE.U32 R6, R36, R30, RZ ;  /* 0x0000001e24067225 */ /* 0x000fc800078e00ff */
[----:B------:R-:W-:Y:S02]  /*7440*/  IMAD.MOV.U32 R17, RZ, RZ, RZ ;  /* 0x000000ffff117224 */ /* 0x000fe400078e00ff */
[----:B------:R-:W-:Y:S02]  /*7450*/  IMAD.IADD R131, R47, 0x1, R131 ;  /* 0x000000012f837824 */ /* 0x000fe400078e0283 */
[----:B------:R-:W-:Y:S02]  /*7460*/  IMAD.IADD R80, R9, 0x1, R45 ;  /* 0x0000000109507824 */ /* 0x000fe400078e022d */
        /* <DEDUP_REMOVED lines=8> */
[----:B------:R-:W-:-:S04]  /*74f0*/  IMAD.WIDE.U32 R88, R33, R32, RZ ;  /* 0x0000002021587225 */ /* 0x000fc800078e00ff */
[----:B------:R-:W-:Y:S01]  /*7500*/  IMAD.IADD R7, R129, 0x1, R49 ;  /* 0x0000000181077824 */ /* 0x000fe200078e0231 */
[----:B------:R-:W-:Y:S01]  /*7510*/  IADD3.X R49, PT, PT, RZ, RZ, RZ, P0, P2 ;  /* 0x000000ffff317210 */ /* 0x000fe200007e44ff */
[----:B------:R-:W-:Y:S02]  /*7520*/  IMAD.MOV.U32 R138, RZ, RZ, RZ ;  /* 0x000000ffff8a7224 */ /* 0x000fe400078e00ff */
[----:B------:R-:W-:Y:S01]  /*7530*/  IMAD.SHL.U32 R82, R8, 0x2, RZ ;  /* 0x0000000208527824 */ /* 0x000fe200078e00ff */
[----:B------:R-:W-:Y:S01]  /*7540*/  IADD3 R132, P3, P5, R132, R7, R88 ;  /* 0x0000000784847210 */ /* 0x000fe20007d7e058 */
[----:B------:R-:W-:Y:S02]  /*7550*/  IMAD.MOV.U32 R93, RZ, RZ, RZ ;  /* 0x000000ffff5d7224 */ /* 0x000fe400078e00ff */
[----:B------:R-:W-:Y:S01]  /*7560*/  IMAD.IADD R46, R45, 0x1, R89 ;  /* 0x000000012d2e7824 */ /* 0x000fe200078e0259 */
[----:B------:R-:W-:Y:S01]  /*7570*/  LOP3.LUT R82, R82, 0xfffffffe, RZ, 0xc0, !PT ;  /* 0xfffffffe52527812 */ /* 0x000fe200078ec0ff */
[----:B------:R-:W-:-:S02]  /*7580*/  IMAD.IADD R125, R138, 0x1, R9 ;  /* 0x000000018a7d7824 */ /* 0x000fc400078e0209 */
[----:B------:R-:W-:Y:S01]  /*7590*/  IMAD.WIDE.U32 R88, R29, R30, RZ ;  /* 0x0000001e1d587225 */ /* 0x000fe200078e00ff */
[----:B------:R-:W-:Y:S02]  /*75a0*/  IADD3 R82, P2, PT, R82, R51, RZ ;  /* 0x0000003352527210 */ /* 0x000fe40007f5e0ff */
[C-C-:B------:R-:W-:Y:S01]  /*75b0*/  SHF.L.U64.HI R91, R8.reuse, 0x1, R125.reuse ;  /* 0x00000001085b7819 */ /* 0x140fe2000001027d */
[----:B------:R-:W-:Y:S01]  /*75c0*/  IMAD.MOV.U32 R7, RZ, RZ, RZ ;  /* 0x000000ffff077224 */ /* 0x000fe200078e00ff */
[--C-:B------:R-:W-:Y:S01]  /*75d0*/  SHF.R.U64 R124, R8, 0x1f, R125.reuse ;  /* 0x0000001f087c7819 */ /* 0x100fe2000000127d */
[----:B------:R-:W-:Y:S01]  /*75e0*/  IMAD.MOV.U32 R81, RZ, RZ, RZ ;  /* 0x000000ffff517224 */ /* 0x000fe200078e00ff */
[----:B------:R-:W-:Y:S01]  /*75f0*/  SHF.R.U32.HI R125, RZ, 0x1f, R125 ;  /* 0x0000001fff7d7819 */ /* 0x000fe2000001167d */
[----:B------:R-:W-:Y:S01]  /*7600*/  IMAD.IADD R50, R47, 0x1, R93 ;  /* 0x000000012f327824 */ /* 0x000fe200078e025d */
[----:B------:R-:W-:Y:S01]  /*7610*/  LOP3.LUT R124, R124, 0xfffffffe, RZ, 0xc0, !PT ;  /* 0xfffffffe7c7c7812 */ /* 0x000fe200078ec0ff */
[----:B------:R-:W-:Y:S01]  /*7620*/  IMAD.MOV.U32 R47, RZ, RZ, RZ ;  /* 0x000000ffff2f7224 */ /* 0x000fe200078e00ff */
[----:B------:R-:W-:Y:S01]  /*7630*/  LOP3.LUT R125, R125, 0x1, RZ, 0xc0, !PT ;  /* 0x000000017d7d7812 */ /* 0x000fe200078ec0ff */
[----:B------:R-:W-:-:S02]  /*7640*/  IMAD.IADD R127, R89, 0x1, R7 ;  /* 0x00000001597f7824 */ /* 0x000fc400078e0207 */
[----:B------:R-:W-:-:S03]  /*7650*/  IMAD.WIDE.U32 R80, R33, R29, R80 ;  /* 0x0000001d21507225 */ /* 0x000fc600078e0050 */
[C-C-:B------:R-:W-:Y:S01]  /*7660*/  SHF.L.U64.HI R126, R88.reuse, 0x1, R127.reuse ;  /* 0x00000001587e7819 */ /* 0x140fe2000001027f */
[C---:B------:R-:W-:Y:S01]  /*7670*/  IMAD.SHL.U32 R8, R88.reuse, 0x2, RZ ;  /* 0x0000000258087824 */ /* 0x040fe200078e00ff */
[----:B------:R-:W-:Y:S01]  /*7680*/  SHF.R.U64 R130, R88, 0x1f, R127 ;  /* 0x0000001f58827819 */ /* 0x000fe2000000127f */
[----:B------:R-:W-:Y:S01]  /*7690*/  IMAD.MOV.U32 R51, RZ, RZ, RZ ;  /* 0x000000ffff337224 */ /* 0x000fe200078e00ff */
[----:B------:R-:W-:Y:S01]  /*76a0*/  IADD3 R49, P0, P4, R49, R80, R92 ;  /* 0x0000005031317210 */ /* 0x000fe20007c1e05c */
[----:B------:R-:W-:Y:S01]  /*76b0*/  IMAD.IADD R129, R129, 0x1, R133 ;  /* 0x0000000181817824 */ /* 0x000fe200078e0285 */
[----:B------:R-:W-:Y:S01]  /*76c0*/  LOP3.LUT R88, R8, 0xfffffffe, RZ, 0xc0, !PT ;  /* 0xfffffffe08587812 */ /* 0x000fe200078ec0ff */
[----:B------:R-:W-:Y:S01]  /*76d0*/  IMAD.WIDE.U32 R46, R33, R31, R46 ;  /* 0x0000001f212e7225 */ /* 0x000fe200078e002e */
[----:B------:R-:W-:Y:S02]  /*76e0*/  IADD3.X R80, PT, PT, RZ, RZ, RZ, P1, P6 ;  /* 0x000000ffff507210 */ /* 0x000fe40000fec4ff */
[----:B------:R-:W-:Y:S01]  /*76f0*/  SHF.R.U32.HI R127, RZ, 0x1f, R127 ;  /* 0x0000001fff7f7819 */ /* 0x000fe2000001167f */
[----:B------:R-:W-:Y:S01]  /*7700*/  IMAD.IADD R128, R45, 0x1, R81 ;  /* 0x000000012d807824 */ /* 0x000fe200078e0251 */
[----:B------:R-:W-:Y:S01]  /*7710*/  IADD3 R129, P1, PT, R129, R46, RZ ;  /* 0x0000002e81817210 */ /* 0x000fe20007f3e0ff */
[----:B------:R-:W-:Y:S01]  /*7720*/  IMAD.WIDE.U32 R50, R35, R29, R50 ;  /* 0x0000001d23327225 */ /* 0x000fe200078e0032 */
[----:B------:R-:W-:-:S02]  /*7730*/  LOP3.LUT R126, R126, 0x1, RZ, 0xc0, !PT ;  /* 0x000000017e7e7812 */ /* 0x000fc400078ec0ff */
[----:B------:R-:W-:Y:S01]  /*7740*/  IADD3.X R128, PT, PT, RZ, R128, RZ, P0, P4 ;  /* 0x00000080ff807210 */ /* 0x000fe200007e84ff */
[----:B------:R-:W-:Y:S01]  /*7750*/  IMAD.WIDE.U32 R8, R5, R10, RZ ;  /* 0x0000000a05087225 */ /* 0x000fe200078e00ff */
[----:B------:R-:W-:Y:S02]  /*7760*/  IADD3 R131, P0, PT, R88, R131, RZ ;  /* 0x0000008358837210 */ /* 0x000fe40007f1e0ff */
[----:B------:R-:W-:Y:S01]  /*7770*/  IADD3 R17, P4, P6, R80, R50, R17 ;  /* 0x0000003250117210 */ /* 0x000fe20007e9e011 */
[----:B------:R-:W-:Y:S01]  /*7780*/  IMAD.IADD R133, R93, 0x1, R51 ;  /* 0x000000015d857824 */ /* 0x000fe200078e0233 */
[----:B------:R-:W-:Y:S01]  /*7790*/  LOP3.LUT R81, R127, 0x1, RZ, 0xc0, !PT ;  /* 0x000000017f517812 */ /* 0x000fe200078ec0ff */
[----:B------:R-:W-:-:S03]  /*77a0*/  IMAD.WIDE.U32 R50, R32, R30, RZ ;  /* 0x0000001e20327225 */ /* 0x000fc600078e00ff */
[----:B------:R-:W-:Y:S01]  /*77b0*/  IADD3.X R127, PT, PT, RZ, R133, RZ, P4, P6 ;  /* 0x00000085ff7f7210 */ /* 0x000fe200027ec4ff */
[----:B------:R-:W-:Y:S02]  /*77c0*/  IMAD.X R45, R45, 0x1, R47, P1 ;  /* 0x000000012d2d7824 */ /* 0x000fe400008e062f */
[----:B------:R-:W-:-:S04]  /*77d0*/  IMAD.WIDE.U32 R46, R8, R18, RZ ;  /* 0x00000012082e7225 */ /* 0x000fc800078e00ff */
[----:B------:R-:W-:Y:S01]  /*77e0*/  IMAD R80, R131, R10, RZ ;  /* 0x0000000a83507224 */ /* 0x000fe200078e02ff */
[----:B------:R-:W-:Y:S01]  /*77f0*/  IADD3 RZ, P1, PT, R5, R46, RZ ;  /* 0x0000002e05ff7210 */ /* 0x000fe20007f3e0ff */
[----:B------:R-:W-:Y:S01]  /*7800*/  IMAD.WIDE.U32 R88, R31, R30, RZ ;  /* 0x0000001e1f587225 */ /* 0x000fe200078e00ff */
[----:B------:R-:W-:-:S03]  /*7810*/  LOP3.LUT R46, R91, 0x1, RZ, 0xc0, !PT ;  /* 0x000000015b2e7812 */ /* 0x000fc600078ec0ff */
[----:B------:R-:W-:-:S04]  /*7820*/  IMAD.WIDE.U32 R92, R32, R29, RZ ;  /* 0x0000001d205c7225 */ /* 0x000fc800078e00ff */
[----:B------:R-:W-:Y:S02]  /*7830*/  IMAD.IADD R51, R51, 0x1, R137 ;  /* 0x0000000133337824 */ /* 0x000fe400078e0289 */
[----:B------:R-:W-:Y:S01]  /*7840*/  IMAD R143, R5, R11, R80 ;  /* 0x0000000b058f7224 */ /* 0x000fe200078e0250 */
[----:B------:R-:W-:Y:S01]  /*7850*/  IADD3.X R5, PT, PT, RZ, RZ, RZ, P3, P5 ;  /* 0x000000ffff057210 */ /* 0x000fe20001fea4ff */
[----:B------:R-:W-:Y:S01]  /*7860*/  IMAD.X R46, RZ, RZ, R46, P2 ;  /* 0x000000ffff2e7224 */ /* 0x000fe200010e062e */
[----:B------:R-:W-:Y:S01]  /*7870*/  IADD3 R51, P5, P3, R92, R51, R88 ;  /* 0x000000335c337210 */ /* 0x000fe20007bbe058 */
[----:B------:R-:W-:Y:S01]  /*7880*/  IMAD.X R147, RZ, RZ, R126, P0 ;  /* 0x000000ffff937224 */ /* 0x000fe200000e067e */
[----:B------:R-:W-:Y:S01]  /*7890*/  LOP3.LUT R80, R130, 0xfffffffe, RZ, 0xc0, !PT ;  /* 0xfffffffe82507812 */ /* 0x000fe200078ec0ff */
[----:B------:R-:W-:Y:S01]  /*78a0*/  IMAD.WIDE.U32 R124, R31, R31, R124 ;  /* 0x0000001f1f7c7225 */ /* 0x000fe200078e007c */
[--C-:B------:R-:W-:Y:S02]  /*78b0*/  SHF.R.U32.HI R135, RZ, 0x1f, R51.reuse ;  /* 0x0000001fff877819 */ /* 0x100fe40000011633 */
[----:B------:R-:W-:Y:S01]  /*78c0*/  SHF.L.U64.HI R130, R50, 0x1, R51 ;  /* 0x0000000132827819 */ /* 0x000fe20000010233 */
[----:B------:R-:W-:Y:S01]  /*78d0*/  IMAD.WIDE.U32 R80, R29, R29, R80 ;  /* 0x0000001d1d507225 */ /* 0x000fe200078e0050 */
[----:B------:R-:W-:-:S03]  /*78e0*/  IADD3 R91, P2, PT, R135, R90, RZ ;  /* 0x0000005a875b7210 */ /* 0x000fc60007f5e0ff */
[----:B------:R-:W-:Y:S01]  /*78f0*/  IMAD.IADD R143, R9, 0x1, R143 ;  /* 0x00000001098f7824 */ /* 0x000fe200078e028f */
[----:B------:R-:W-:Y:S01]  /*7900*/  ISETP.GT.U32.AND P0, PT, R90, R91, PT ;  /* 0x0000005b5a00720c */ /* 0x000fe20003f04070 */
[----:B------:R-:W-:Y:S01]  /*7910*/  IMAD.X R141, RZ, RZ, R52, P2 ;  /* 0x000000ffff8d7224 */ /* 0x000fe200010e0634 */
[----:B------:R-:W-:Y:S01]  /*7920*/  IADD3 R133, P2, PT, R91, R12, RZ ;  /* 0x0000000c5b857210 */ /* 0x000fe20007f5e0ff */
[----:B------:R-:W-:Y:S02]  /*7930*/  IMAD.IADD R145, R138, 0x1, R125 ;  /* 0x000000018a917824 */ /* 0x000fe400078e027d */
[----:B------:R-:W-:Y:S01]  /*7940*/  IMAD.IADD R137, R137, 0x1, R93 ;  /* 0x0000000189897824 */ /* 0x000fe200078e025d */
[----:B------:R-:W-:Y:S01]  /*7950*/  ISETP.GT.U32.AND.EX P0, PT, R52, R141, PT, P0 ;  /* 0x0000008d3400720c */ /* 0x000fe20003f04100 */
[----:B------:R-:W-:Y:S01]  /*7960*/  IMAD.X R88, R141, 0x1, R82, P2 ;  /* 0x000000018d587824 */ /* 0x000fe200010e0652 */
[----:B------:R-:W-:Y:S01]  /*7970*/  IADD3 R12, P2, PT, R147, R80, RZ ;  /* 0x00000050930c7210 */ /* 0x000fe20007f5e0ff */
[----:B------:R-:W-:Y:S01]  /*7980*/  IMAD.MOV.U32 R93, RZ, RZ, RZ ;  /* 0x000000ffff5d7224 */ /* 0x000fe200078e00ff */
[----:B------:R-:W-:-:S02]  /*7990*/  SEL R9, R90, R91, P0 ;  /* 0x0000005b5a097207 */ /* 0x000fc40000000000 */
[----:B------:R-:W-:Y:S01]  /*79a0*/  SEL R91, R52, R141, P0 ;  /* 0x0000008d345b7207 */ /* 0x000fe20000000000 */
[----:B------:R-:W-:Y:S01]  /*79b0*/  IMAD.X R126, R7, 0x1, R81, P2 ;  /* 0x00000001077e7824 */ /* 0x000fe200010e0651 */
[----:B------:R-:W-:Y:S01]  /*79c0*/  IADD3 R82, P6, P4, R46, R124, R49 ;  /* 0x0000007c2e527210 */ /* 0x000fe20007cde031 */
[----:B------:R-:W-:Y:S01]  /*79d0*/  IMAD.WIDE.U32 R124, R143, R18, RZ ;  /* 0x000000128f7c7225 */ /* 0x000fe200078e00ff */
[----:B------:R-:W-:Y:S02]  /*79e0*/  ISETP.GT.U32.AND P0, PT, R9, R133, PT ;  /* 0x000000850900720c */ /* 0x000fe40003f04070 */
[----:B------:R-:W-:Y:S01]  /*79f0*/  IADD3.X R9, PT, PT, RZ, R145, R128, P6, P4 ;  /* 0x00000091ff097210 */ /* 0x000fe200037e8480 */
[----:B------:R-:W-:Y:S01]  /*7a00*/  IMAD.WIDE.U32 R80, R143, R20, RZ ;  /* 0x000000148f507225 */ /* 0x000fe200078e00ff */
[----:B------:R-:W-:Y:S02]  /*7a10*/  ISETP.GT.U32.AND.EX P0, PT, R91, R88, PT, P0 ;  /* 0x000000585b00720c */ /* 0x000fe40003f04100 */
[----:B------:R-:W-:Y:S01]  /*7a20*/  IADD3 R92, P2, PT, R133, R90, RZ ;  /* 0x0000005a855c7210 */ /* 0x000fe20007f5e0ff */
[----:B------:R-:W-:Y:S01]  /*7a30*/  IMAD.WIDE.U32 R124, P4, R8, R19, R124 ;  /* 0x00000013087c7225 */ /* 0x000fe2000788007c */
[----:B------:R-:W-:-:S02]  /*7a40*/  SEL R145, RZ, 0x1, !P0 ;  /* 0x00000001ff917807 */ /* 0x000fc40004000000 */
[----:B------:R-:W-:Y:S01]  /*7a50*/  ISETP.GE.U32.AND P0, PT, R92, R133, PT ;  /* 0x000000855c00720c */ /* 0x000fe20003f06070 */
[----:B------:R-:W-:-:S04]  /*7a60*/  IMAD.WIDE.U32 R80, P6, R8, R21, R80 ;  /* 0x0000001508507225 */ /* 0x000fc800078c0050 */
[----:B------:R-:W-:Y:S02]  /*7a70*/  IMAD.X R91, RZ, RZ, RZ, P4 ;  /* 0x000000ffff5b7224 */ /* 0x000fe400020e06ff */
[----:B------:R-:W-:Y:S01]  /*7a80*/  IMAD.X R141, RZ, RZ, RZ, P6 ;  /* 0x000000ffff8d7224 */ /* 0x000fe200030e06ff */
[----:B------:R-:W-:Y:S01]  /*7a90*/  IADD3 R82, P4, P6, R49, R82, R145 ;  /* 0x0000005231527210 */ /* 0x000fe20007e9e091 */
[----:B------:R-:W-:Y:S01]  /*7aa0*/  IMAD.X R7, R88, 0x1, R52, P2 ;  /* 0x0000000158077824 */ /* 0x000fe200010e0634 */
[----:B------:R-:W-:Y:S01]  /*7ab0*/  IADD3 R52, P2, PT, R47, R124, RZ ;  /* 0x0000007c2f347210 */ /* 0x000fe20007f5e0ff */
[----:B------:R-:W-:Y:S01]  /*7ac0*/  IMAD.MOV.U32 R90, RZ, RZ, R125 ;  /* 0x000000ffff5a7224 */ /* 0x000fe200078e007d */
[----:B------:R-:W-:Y:S01]  /*7ad0*/  IADD3.X R128, PT, PT, R128, R9, RZ, P4, P6 ;  /* 0x0000000980807210 */ /* 0x000fe200027ec4ff */
[----:B------:R-:W-:Y:S01]  /*7ae0*/  IMAD.WIDE.U32 R46, R8, R20, RZ ;  /* 0x00000014082e7225 */ /* 0x000fe200078e00ff */
[----:B------:R-:W-:Y:S02]  /*7af0*/  IADD3 R145, P6, PT, R145, R6, RZ ;  /* 0x0000000691917210 */ /* 0x000fe40007fde0ff */
[----:B------:R-:W-:Y:S01]  /*7b00*/  ISETP.GE.U32.AND.EX P0, PT, R7, R88, PT, P0 ;  /* 0x000000580700720c */ /* 0x000fe20003f06100 */
[----:B------:R-:W-:Y:S01]  /*7b10*/  IMAD.WIDE.U32.X R90, R143, R19, R90, P2 ;  /* 0x000000138f5a7225 */ /* 0x000fe200010e045a */
[----:B------:R-:W-:-:S02]  /*7b20*/  IADD3.X RZ, P1, PT, R131, R52, RZ, P1, !PT ;  /* 0x0000003483ff7210 */ /* 0x000fc40000f3e4ff */
[----:B------:R-:W-:Y:S01]  /*7b30*/  IADD3 R134, P2, PT, R145, R48, RZ ;  /* 0x0000003091867210 */ /* 0x000fe20007f5e0ff */
[----:B------:R-:W-:Y:S01]  /*7b40*/  IMAD.X R124, RZ, RZ, R139, P6 ;  /* 0x000000ffff7c7224 */ /* 0x000fe200030e068b */
[----:B------:R-:W-:Y:S01]  /*7b50*/  SEL R133, RZ, 0x1, P0 ;  /* 0x00000001ff857807 */ /* 0x000fe20000000000 */
[----:B------:R-:W-:Y:S01]  /*7b60*/  IMAD.MOV.U32 R140, RZ, RZ, R81 ;  /* 0x000000ffff8c7224 */ /* 0x000fe200078e0051 */
[----:B------:R-:W-:Y:S02]  /*7b70*/  IADD3.X R51, P1, PT, RZ, R90, RZ, P1, !PT ;  /* 0x0000005aff337210 */ /* 0x000fe40000f3e4ff */
[----:B------:R-:W-:Y:S01]  /*7b80*/  IADD3 R88, P4, PT, R47, R80, RZ ;  /* 0x000000502f587210 */ /* 0x000fe20007f9e0ff */
[----:B------:R-:W-:Y:S01]  /*7b90*/  IMAD.X R80, R124, 0x1, R132, P2 ;  /* 0x000000017c507824 */ /* 0x000fe200010e0684 */
[----:B------:R-:W-:Y:S01]  /*7ba0*/  IADD3 R131, P2, PT, R133, R134, RZ ;  /* 0x0000008685837210 */ /* 0x000fe20007f5e0ff */
[----:B------:R-:W-:Y:S01]  /*7bb0*/  IMAD.X R9, RZ, RZ, R91, P1 ;  /* 0x000000ffff097224 */ /* 0x000fe200008e065b */
[----:B------:R-:W-:Y:S01]  /*7bc0*/  LEA R51, P0, R50, R51, 0x1 ;  /* 0x0000003332337211 */ /* 0x000fe200078008ff */
[----:B------:R-:W-:Y:S01]  /*7bd0*/  IMAD.WIDE.U32.X R140, R143, R21, R140, P4 ;  /* 0x000000158f8c7225 */ /* 0x000fe200020e048c */
[----:B------:R-:W-:-:S02]  /*7be0*/  ISETP.GT.U32.AND P6, PT, R6, R145, PT ;  /* 0x000000910600720c */ /* 0x000fc40003fc4070 */
[----:B------:R-:W-:Y:S01]  /*7bf0*/  IADD3 R52, P1, PT, R131, R48, RZ ;  /* 0x0000003083347210 */ /* 0x000fe20007f3e0ff */
[----:B------:R-:W-:Y:S01]  /*7c00*/  IMAD.X R91, RZ, RZ, R80, P2 ;  /* 0x000000ffff5b7224 */ /* 0x000fe200010e0650 */
[----:B------:R-:W-:Y:S01]  /*7c10*/  IADD3 R142, P2, PT, R51, R46, RZ ;  /* 0x0000002e338e7210 */ /* 0x000fe20007f5e0ff */
[----:B------:R-:W-:Y:S01]  /*7c20*/  IMAD.WIDE.U32 R48, R143, R22, RZ ;  /* 0x000000168f307225 */ /* 0x000fe200078e00ff */
[----:B------:R-:W-:Y:S02]  /*7c30*/  IADD3.X R9, P0, PT, R9, R130, RZ, P0, !PT ;  /* 0x0000008209097210 */ /* 0x000fe4000071e4ff */
[----:B------:R-:W-:Y:S01]  /*7c40*/  ISETP.GT.U32.AND.EX P6, PT, R139, R124, PT, P6 ;  /* 0x0000007c8b00720c */ /* 0x000fe20003fc4160 */
[----:B------:R-:W-:Y:S01]  /*7c50*/  IMAD.X R132, R91, 0x1, R132, P1 ;  /* 0x000000015b847824 */ /* 0x000fe200008e0684 */
[----:B------:R-:W-:Y:S01]  /*7c60*/  ISETP.GT.U32.AND P1, PT, R134, R131, PT ;  /* 0x000000838600720c */ /* 0x000fe20003f24070 */
[----:B------:R-:W-:Y:S01]  /*7c70*/  IMAD.WIDE.U32 R46, R143, R24, RZ ;  /* 0x000000188f2e7225 */ /* 0x000fe200078e00ff */
[----:B------:R-:W-:-:S02]  /*7c80*/  IADD3.X R88, P2, PT, R9, R88, RZ, P2, !PT ;  /* 0x0000005809587210 */ /* 0x000fc4000175e4ff */
[----:B------:R-:W-:Y:S02]  /*7c90*/  SEL R145, R6, R145, P6 ;  /* 0x0000009106917207 */ /* 0x000fe40003000000 */
[----:B------:R-:W-:Y:S01]  /*7ca0*/  SEL R81, R139, R124, P6 ;  /* 0x0000007c8b517207 */ /* 0x000fe20003000000 */
[----:B------:R-:W-:Y:S01]  /*7cb0*/  IMAD.WIDE.U32 R48, P6, R8, R23, R48 ;  /* 0x0000001708307225 */ /* 0x000fe200078c0030 */
[----:B------:R-:W-:Y:S02]  /*7cc0*/  ISETP.GT.U32.AND.EX P1, PT, R80, R91, PT, P1 ;  /* 0x0000005b5000720c */ /* 0x000fe40003f24110 */
[----:B------:R-:W-:Y:S01]  /*7cd0*/  ISETP.GT.U32.AND P4, PT, R145, R134, PT ;  /* 0x000000869100720c */ /* 0x000fe20003f84070 */
[----:B------:R-:W-:Y:S01]  /*7ce0*/  IMAD.WIDE.U32 R124, R8, R22, RZ ;  /* 0x00000016087c7225 */ /* 0x000fe200078e00ff */
[----:B------:R-:W-:Y:S02]  /*7cf0*/  SEL R130, R134, R131, P1 ;  /* 0x0000008386827207 */ /* 0x000fe40000800000 */
[----:B------:R-:W-:Y:S01]  /*7d00*/  SEL R136, R80, R91, P1 ;  /* 0x0000005b50887207 */ /* 0x000fe20000800000 */
[----:B------:R-:W-:Y:S01]  /*7d10*/  IMAD R90, R88, R10, RZ ;  /* 0x0000000a585a7224 */ /* 0x000fe200078e02ff */
[----:B------:R-:W-:Y:S01]  /*7d20*/  IADD3 R125, P1, PT, R125, R48, RZ ;  /* 0x000000307d7d7210 */ /* 0x000fe20007f3e0ff */
[----:B------:R-:W-:Y:S01]  /*7d30*/  IMAD.X R51, RZ, RZ, RZ, P6 ;  /* 0x000000ffff337224 */ /* 0x000fe200030e06ff */
[----:B------:R-:W-:Y:S01]  /*7d40*/  ISETP.GT.U32.AND.EX P4, PT, R81, R80, PT, P4 ;  /* 0x000000505100720c */ /* 0x000fe20003f84140 */
[----:B------:R-:W-:-:S04]  /*7d50*/  IMAD.WIDE.U32 R46, P6, R8, R25, R46 ;  /* 0x00000019082e7225 */ /* 0x000fc800078c002e */
[----:B------:R-:W-:Y:S02]  /*7d60*/  IMAD.MOV.U32 R50, RZ, RZ, R49 ;  /* 0x000000ffff327224 */ /* 0x000fe400078e0031 */
[----:B------:R-:W-:-:S04]  /*7d70*/  IMAD.WIDE.U32 R8, R8, R24, RZ ;  /* 0x0000001808087225 */ /* 0x000fc800078e00ff */
[----:B------:R-:W-:-:S04]  /*7d80*/  IMAD.WIDE.U32 R48, R142, R10, RZ ;  /* 0x0000000a8e307225 */ /* 0x000fc800078e00ff */
[----:B------:R-:W-:Y:S02]  /*7d90*/  IMAD R131, R142, R11, R90 ;  /* 0x0000000b8e837224 */ /* 0x000fe400078e025a */
[----:B------:R-:W-:Y:S01]  /*7da0*/  IMAD.X R91, RZ, RZ, RZ, P6 ;  /* 0x000000ffff5b7224 */ /* 0x000fe200030e06ff */
[----:B------:R-:W-:Y:S01]  /*7db0*/  IADD3 R134, P6, PT, R9, R46, RZ ;  /* 0x0000002e09867210 */ /* 0x000fe20007fde0ff */
[----:B------:R-:W-:Y:S01]  /*7dc0*/  IMAD.MOV.U32 R90, RZ, RZ, R47 ;  /* 0x000000ffff5a7224 */ /* 0x000fe200078e002f */
[----:B------:R-:W-:Y:S01]  /*7dd0*/  IADD3.X R9, P2, P0, R140, RZ, RZ, P2, P0 ;  /* 0x000000ff8c097210 */ /* 0x000fe200010404ff */
[----:B------:R-:W-:Y:S01]  /*7de0*/  IMAD.IADD R131, R49, 0x1, R131 ;  /* 0x0000000131837824 */ /* 0x000fe200078e0283 */
[----:B------:R-:W-:Y:S01]  /*7df0*/  SEL R49, RZ, 0x1, !P4 ;  /* 0x00000001ff317807 */ /* 0x000fe20006000000 */
[----:B------:R-:W-:Y:S01]  /*7e00*/  IMAD.WIDE.U32.X R46, R143, R23, R50, P1 ;  /* 0x000000178f2e7225 */ /* 0x000fe200008e0432 */
[----:B------:R-:W-:Y:S02]  /*7e10*/  IADD3 R50, P1, P4, R5, R129, R17 ;  /* 0x0000008105327210 */ /* 0x000fe40007c3e011 */
[----:B------:R-:W-:Y:S01]  /*7e20*/  IADD3.X R140, PT, PT, R141, RZ, RZ, P2, P0 ;  /* 0x000000ff8d8c7210 */ /* 0x000fe200017e04ff */
[----:B------:R-:W-:Y:S01]  /*7e30*/  IMAD.WIDE.U32 R80, R131, R18, RZ ;  /* 0x0000001283507225 */ /* 0x000fe200078e00ff */
[----:B------:R-:W-:-:S02]  /*7e40*/  IADD3.X R144, PT, PT, RZ, R45, R127, P1, P4 ;  /* 0x0000002dff907210 */ /* 0x000fc40000fe847f */
[----:B------:R-:W-:Y:S01]  /*7e50*/  IADD3 R129, P1, P4, R129, R50, R49 ;  /* 0x0000003281817210 */ /* 0x000fe20007c3e031 */
[C---:B------:R-:W-:Y:S01]  /*7e60*/  IMAD.WIDE.U32 R50, R48.reuse, R18, RZ ;  /* 0x0000001230327225 */ /* 0x040fe200078e00ff */
[----:B------:R-:W-:Y:S02]  /*7e70*/  IADD3 R9, P0, PT, R9, R92, RZ ;  /* 0x0000005c09097210 */ /* 0x000fe40007f1e0ff */
[----:B------:R-:W-:Y:S01]  /*7e80*/  IADD3.X R45, PT, PT, R45, R144, RZ, P1, P4 ;  /* 0x000000902d2d7210 */ /* 0x000fe20000fe84ff */
[----:B------:R-:W-:Y:S01]  /*7e90*/  IMAD.WIDE.U32 R80, P2, R48, R19, R80 ;  /* 0x0000001330507225 */ /* 0x000fe20007840050 */
[----:B------:R-:W-:Y:S02]  /*7ea0*/  IADD3 RZ, P1, PT, R142, R50, RZ ;  /* 0x000000328eff7210 */ /* 0x000fe40007f3e0ff */
[----:B------:R-:W-:Y:S01]  /*7eb0*/  IADD3 R144, P4, PT, R9, R124, RZ ;  /* 0x0000007c09907210 */ /* 0x000fe20007f9e0ff */
[----:B------:R-:W-:Y:S01]  /*7ec0*/  IMAD.WIDE.U32.X R90, R143, R25, R90, P6 ;  /* 0x000000198f5a7225 */ /* 0x000fe200030e045a */
[----:B------:R-:W-:-:S02]  /*7ed0*/  IADD3.X R50, P0, PT, R140, R7, RZ, P0, !PT ;  /* 0x000000078c327210 */ /* 0x000fc4000071e4ff */
[----:B------:R-:W-:Y:S01]  /*7ee0*/  IADD3 R7, P6, PT, R51, R80, RZ ;  /* 0x0000005033077210 */ /* 0x000fe20007fde0ff */
[----:B------:R-:W-:Y:S01]  /*7ef0*/  IMAD.X R51, RZ, RZ, RZ, P2 ;  /* 0x000000ffff337224 */ /* 0x000fe200010e06ff */
[----:B------:R-:W-:Y:S01]  /*7f00*/  IADD3.X R80, P4, PT, R50, R125, RZ, P4, !PT ;  /* 0x0000007d32507210 */ /* 0x000fe2000279e4ff */
[----:B------:R-:W-:Y:S01]  /*7f10*/  IMAD.MOV.U32 R50, RZ, RZ, R81 ;  /* 0x000000ffff327224 */ /* 0x000fe200078e0051 */
[----:B------:R-:W-:Y:S01]  /*7f20*/  IADD3.X RZ, P2, PT, R88, R7, RZ, P1, !PT ;  /* 0x0000000758ff7210 */ /* 0x000fe20000f5e4ff */
[C---:B------:R-:W-:Y:S01]  /*7f30*/  IMAD.WIDE.U32 R124, R131.reuse, R20, RZ ;  /* 0x00000014837c7225 */ /* 0x040fe200078e00ff */
[----:B------:R-:W-:Y:S02]  /*7f40*/  IADD3.X R9, P0, P4, R46, RZ, RZ, P4, P0 ;  /* 0x000000ff2e097210 */ /* 0x000fe400024004ff */
[----:B------:R-:W-:Y:S01]  /*7f50*/  IADD3 R140, P1, PT, R52, R6, RZ ;  /* 0x00000006348c7210 */ /* 0x000fe20007f3e0ff */
[----:B------:R-:W-:Y:S01]  /*7f60*/  IMAD.WIDE.U32.X R50, R131, R19, R50, P6 ;  /* 0x0000001383327225 */ /* 0x000fe200030e0432 */
[----:B------:R-:W-:-:S03]  /*7f70*/  IADD3.X R142, PT, PT, R47, RZ, RZ, P0, P4 ;  /* 0x000000ff2f8e7210 */ /* 0x000fc600007e84ff */
[----:B------:R-:W-:Y:S01]  /*7f80*/  IMAD.WIDE.U32 R124, P0, R48, R21, R124 ;  /* 0x00000015307c7225 */ /* 0x000fe2000780007c */
[----:B------:R-:W-:-:S03]  /*7f90*/  IADD3.X R141, P2, PT, RZ, R50, RZ, P2, !PT ;  /* 0x00000032ff8d7210 */ /* 0x000fc6000175e4ff */
[----:B------:R-:W-:Y:S01]  /*7fa0*/  IMAD.WIDE.U32 R46, R48, R20, RZ ;  /* 0x00000014302e7225 */ /* 0x000fe200078e00ff */
[----:B------:R-:W-:-:S03]  /*7fb0*/  IADD3 R141, P4, PT, R141, R144, RZ ;  /* 0x000000908d8d7210 */ /* 0x000fc60007f9e0ff */
[----:B------:R-:W-:Y:S01]  /*7fc0*/  IMAD.X R143, RZ, RZ, R51, P2 ;  /* 0x000000ffff8f7224 */ /* 0x000fe200010e0633 */
[----:B------:R-:W-:Y:S01]  /*7fd0*/  IADD3 R141, P2, PT, R141, R46, RZ ;  /* 0x0000002e8d8d7210 */ /* 0x000fe20007f5e0ff */
[----:B------:R-:W-:Y:S02]  /*7fe0*/  IMAD.IADD R92, R89, 0x1, R138 ;  /* 0x00000001595c7824 */ /* 0x000fe400078e028a */
        /* <DEDUP_REMOVED lines=16> */
[----:B------:R-:W-:Y:S01]  /*80f0*/  IMAD.WIDE.U32 R46, P6, R48, R25, R46 ;  /* 0x00000019302e7225 */ /* 0x000fe200078c002e */
[----:B------:R-:W-:-:S03]  /*8100*/  IADD3.X R145, P0, PT, R142, R139, RZ, P0, !PT ;  /* 0x0000008b8e917210 */ /* 0x000fc6000071e4ff */
[----:B------:R-:W-:-:S04]  /*8110*/  IMAD.WIDE.U32 R6, R141, R10, RZ ;  /* 0x0000000a8d067225 */ /* 0x000fc800078e00ff */
        /* <DEDUP_REMOVED lines=18> */
[----:B------:R-:W-:Y:S02]  /*8240*/  IADD3 RZ, P0, PT, R141, R8, RZ ;  /* 0x000000088dff7210 */ /* 0x000fe40007f1e0ff */
[----:B------:R-:W-:Y:S01]  /*8250*/  IADD3 R88, P6, PT, R49, R80, RZ ;  /* 0x0000005031587210 */ /* 0x000fe20007fde0ff */
[----:B------:R-:W-:Y:S01]  /*8260*/  IMAD.WIDE.U32 R92, R31, R29, R92 ;  /* 0x0000001d1f5c7225 */ /* 0x000fe200078e005c */
[----:B------:R-:W-:-:S02]  /*8270*/  IADD3.X R90, P2, PT, R90, R145, RZ, P2, !PT ;  /* 0x000000915a5a7210 */ /* 0x000fc4000175e4ff */
[----:B------:R-:W-:Y:S01]  /*8280*/  IADD3 R8, P1, PT, R9, R46, RZ ;  /* 0x0000002e09087210 */ /* 0x000fe20007f3e0ff */
[----:B------:R-:W-:Y:S01]  /*8290*/  IMAD.X R9, RZ, RZ, RZ, P4 ;  /* 0x000000ffff097224 */ /* 0x000fe200020e06ff */
        /* <DEDUP_REMOVED lines=22> */
[----:B------:R-:W-:Y:S01]  /*8400*/  IMAD.WIDE.U32 R8, R7, R22, RZ ;  /* 0x0000001607087225 */ /* 0x000fe200078e00ff */
[----:B------:R-:W-:Y:S02]  /*8410*/  IADD3 R89, P2, PT, R89, R48, RZ ;  /* 0x0000003059597210 */ /* 0x000fe40007f5e0ff */
[----:B------:R-:W-:Y:S01]  /*8420*/  IADD3.X R142, P6, PT, R49, R142, RZ, P6, !PT ;  /* 0x0000008e318e7210 */ /* 0x000fe200037de4ff */
[----:B------:R-:W-:Y:S01]  /*8430*/  IMAD.IADD R48, R138, 0x1, R93 ;  /* 0x000000018a307824 */ /* 0x000fe200078e025d */
[----:B------:R-:W-:Y:S01]  /*8440*/  IADD3.X R90, P0, PT, R131, R90, RZ, P0, !PT ;  /* 0x0000005a835a7210 */ /* 0x000fe2000071e4ff */
[----:B------:R-:W-:Y:S01]  /*8450*/  IMAD.WIDE.U32.X R46, R7, R21, R46, P5 ;  /* 0x00000015072e7225 */ /* 0x000fe200028e042e */
[----:B------:R-:W-:-:S02]  /*8460*/  IADD3.X R88, P3, P6, R124, RZ, RZ, P6, P3 ;  /* 0x000000ff7c587210 */ /* 0x000fc400036664ff */
[----:B------:R-:W-:Y:S02]  /*8470*/  IADD3.X R48, PT, PT, RZ, R48, RZ, P4, P1 ;  /* 0x00000030ff307210 */ /* 0x000fe400027e24ff */
[----:B------:R-:W-:Y:S02]  /*8480*/  IADD3.X R91, P2, PT, R90, R91, RZ, P2, !PT ;  /* 0x0000005b5a5b7210 */ /* 0x000fe4000175e4ff */
[----:B------:R-:W-:Y:S02]  /*8490*/  ISETP.GT.U32.AND P1, PT, R130, R52, PT ;  /* 0x000000348200720c */ /* 0x000fe40003f24070 */
[----:B------:R-:W-:Y:S01]  /*84a0*/  IADD3.X R124, PT, PT, R125, RZ, RZ, P3, P6 ;  /* 0x000000ff7d7c7210 */ /* 0x000fe20001fec4ff */
[----:B------:R-:W-:Y:S01]  /*84b0*/  IMAD R50, R91, R10, RZ ;  /* 0x0000000a5b327224 */ /* 0x000fe200078e02ff */
[----:B------:R-:W-:Y:S02]  /*84c0*/  IADD3.X R93, P2, P6, R46, RZ, RZ, P2, P0 ;  /* 0x000000ff2e5d7210 */ /* 0x000fe400016404ff */
[----:B------:R-:W-:Y:S01]  /*84d0*/  ISETP.GT.U32.AND.EX P1, PT, R136, R132, PT, P1 ;  /* 0x000000848800720c */ /* 0x000fe20003f24110 */
[----:B------:R-:W-:Y:S01]  /*84e0*/  IMAD R49, R89, R11, R50 ;  /* 0x0000000b59317224 */ /* 0x000fe200078e0232 */
[----:B------:R-:W-:-:S02]  /*84f0*/  IADD3 R135, P4, P5, R135, R92, R92 ;  /* 0x0000005c87877210 */ /* 0x000fc40007d9e05c */
[----:B------:R-:W-:Y:S02]  /*8500*/  ISETP.GE.U32.AND P0, PT, R140, R52, PT ;  /* 0x000000348c00720c */ /* 0x000fe40003f06070 */
[----:B------:R-:W-:Y:S01]  /*8510*/  IADD3.X R125, PT, PT, R47, RZ, RZ, P2, P6 ;  /* 0x000000ff2f7d7210 */ /* 0x000fe200017ec4ff */
[----:B------:R-:W-:Y:S01]  /*8520*/  IMAD.WIDE.U32 R46, R89, R10, RZ ;  /* 0x0000000a592e7225 */ /* 0x000fe200078e00ff */
[----:B------:R-:W-:Y:S02]  /*8530*/  SEL R52, RZ, 0x1, !P1 ;  /* 0x00000001ff347807 */ /* 0x000fe40004800000 */
[----:B------:R-:W-:Y:S01]  /*8540*/  ISETP.GE.U32.AND P2, PT, R81, R12, PT ;  /* 0x0000000c5100720c */ /* 0x000fe20003f46070 */
[----:B------:R-:W-:Y:S01]  /*8550*/  IMAD.WIDE.U32 R8, P6, R6, R23, R8 ;  /* 0x0000001706087225 */ /* 0x000fe200078c0008 */
[----:B------:R-:W-:Y:S02]  /*8560*/  IADD3.X R12, PT, PT, RZ, R48, R48, P4, P5 ;  /* 0x00000030ff0c7210 */ /* 0x000fe400027ea430 */
[----:B------:R-:W-:Y:S01]  /*8570*/  IADD3 R52, P4, P5, R52, R129, R5 ;  /* 0x0000008134347210 */ /* 0x000fe20007d9e005 */
[----:B------:R-:W-:Y:S01]  /*8580*/  IMAD.IADD R5, R47, 0x1, R49 ;  /* 0x000000012f057824 */ /* 0x000fe200078e0231 */
[----:B------:R-:W-:Y:S01]  /*8590*/  ISETP.GE.U32.AND.EX P1, PT, R51, R126, PT, P2 ;  /* 0x0000007e3300720c */ /* 0x000fe20003f26120 */
        /* <DEDUP_REMOVED lines=8> */
[----:B------:R-:W-:Y:S01]  /*8620*/  IMAD.X R49, RZ, RZ, RZ, P6 ;  /* 0x000000ffff317224 */ /* 0x000fe200030e06ff */
[----:B------:R-:W-:Y:S01]  /*8630*/  IADD3 R47, P6, PT, R47, R50, RZ ;  /* 0x000000322f2f7210 */ /* 0x000fe20007fde0ff */
[----:B------:R-:W-:Y:S01]  /*8640*/  IMAD.WIDE.U32 R8, R46, R18, RZ ;  /* 0x000000122e087225 */ /* 0x000fe200078e00ff */
[----:B------:R-:W-:-:S02]  /*8650*/  ISETP.GE.U32.AND.EX P0, PT, R139, R132, PT, P0 ;  /* 0x000000848b00720c */ /* 0x000fc40003f06100 */
[----:B------:R-:W-:Y:S01]  /*8660*/  IADD3.X R92, P6, PT, R92, R51, RZ, P6, !PT ;  /* 0x000000335c5c7210 */ /* 0x000fe200037de4ff */
[----:B------:R-:W-:Y:S01]  /*8670*/  IMAD.WIDE.U32 R80, P5, R46, R19, R80 ;  /* 0x000000132e507225 */ /* 0x000fe200078a0050 */
[----:B------:R-:W-:Y:S02]  /*8680*/  IADD3 RZ, P1, PT, R89, R8, RZ ;  /* 0x0000000859ff7210 */ /* 0x000fe40007f3e0ff */
[----:B------:R-:W-:Y:S01]  /*8690*/  IADD3 R82, P3, PT, R82, R133, RZ ;  /* 0x0000008552527210 */ /* 0x000fe20007f7e0ff */
        /* <DEDUP_REMOVED lines=22> */
[----:B------:R-:W-:Y:S01]  /*8800*/  IMAD.X R51, RZ, RZ, R81, P1 ;  /* 0x000000ffff337224 */ /* 0x000fe200008e0651 */
[----:B------:R-:W-:Y:S01]  /*8810*/  IADD3 R47, P0, PT, R6, R47, RZ ;  /* 0x0000002f062f7210 */ /* 0x000fe20007f1e0ff */
[----:B------:R-:W-:Y:S01]  /*8820*/  IMAD.WIDE.U32.X R88, R7, R25, R88, P6 ;  /* 0x0000001907587225 */ /* 0x000fe200030e0458 */
[----:B------:R-:W-:-:S02]  /*8830*/  IADD3 R91, P6, PT, R91, R48, RZ ;  /* 0x000000305b5b7210 */ /* 0x000fc40007fde0ff */
[----:B------:R-:W-:Y:S01]  /*8840*/  IADD3.X R80, P0, PT, R51, R92, RZ, P0, !PT ;  /* 0x0000005c33507210 */ /* 0x000fe2000071e4ff */
[----:B------:R-:W-:-:S04]  /*8850*/  IMAD.WIDE.U32 R8, P1, R46, R21, R8 ;  /* 0x000000152e087225 */ /* 0x000fc80007820008 */
[----:B------:R-:W-:-:S04]  /*8860*/  IMAD.WIDE.U32 R48, R46, R20, RZ ;  /* 0x000000142e307225 */ /* 0x000fc800078e00ff */
[----:B------:R-:W-:Y:S01]  /*8870*/  IMAD.X R124, R124, 0x1, R129, P5 ;  /* 0x000000017c7c7824 */ /* 0x000fe200028e0681 */
[----:B------:R-:W-:Y:S01]  /*8880*/  IADD3 R49, P5, PT, R49, R8, RZ ;  /* 0x0000000831317210 */ /* 0x000fe20007fbe0ff */
[----:B------:R-:W-:Y:S01]  /*8890*/  IMAD.X R7, RZ, RZ, RZ, P1 ;  /* 0x000000ffff077224 */ /* 0x000fe200008e06ff */
[----:B------:R-:W-:Y:S01]  /*88a0*/  IADD3 R81, P1, PT, R47, R48, RZ ;  /* 0x000000302f517210 */ /* 0x000fe20007f3e0ff */
[----:B------:R-:W-:Y:S01]  /*88b0*/  IMAD.MOV.U32 R6, RZ, RZ, R9 ;  /* 0x000000ffff067224 */ /* 0x000fe200078e0009 */
[----:B------:R-:W-:Y:S01]  /*88c0*/  IADD3.X R50, P4, PT, R125, R124, RZ, P4, !PT ;  /* 0x0000007c7d327210 */ /* 0x000fe2000279e4ff */
[C---:B------:R-:W-:Y:S01]  /*88d0*/  IMAD.WIDE.U32 R8, R5.reuse, R22, RZ ;  /* 0x0000001605087225 */ /* 0x040fe200078e00ff */
[----:B------:R-:W-:Y:S02]  /*88e0*/  IADD3.X R80, P1, PT, R80, R49, RZ, P1, !PT ;  /* 0x0000003150507210 */ /* 0x000fe40000f3e4ff */
[----:B------:R-:W-:Y:S01]  /*88f0*/  IADD3.X R50, P6, PT, R50, R131, RZ, P6, !PT ;  /* 0x0000008332327210 */ /* 0x000fe200037de4ff */
[----:B------:R-:W-:Y:S01]  /*8900*/  IMAD.WIDE.U32.X R6, R5, R21, R6, P5 ;  /* 0x0000001505067225 */ /* 0x000fe200028e0406 */
[----:B------:R-:W-:-:S02]  /*8910*/  ISETP.GE.U32.AND.EX P5, PT, R129, R12, PT, P2 ;  /* 0x0000000c8100720c */ /* 0x000fc40003fa6120 */
[----:B------:R-:W-:Y:S01]  /*8920*/  IADD3.X R51, P4, P6, R88, RZ, RZ, P6, P4 ;  /* 0x000000ff58337210 */ /* 0x000fe200036884ff */
[----:B------:R-:W-:Y:S01]  /*8930*/  IMAD.X R128, RZ, RZ, R128, P3 ;  /* 0x000000ffff807224 */ /* 0x000fe200018e0680 */
[----:B------:R-:W-:Y:S02]  /*8940*/  IADD3.X R12, P0, P1, R6, RZ, RZ, P1, P0 ;  /* 0x000000ff060c7210 */ /* 0x000fe400009004ff */
[----:B------:R-:W-:Y:S02]  /*8950*/  ISETP.GE.U32.AND P2, PT, R126, R90, PT ;  /* 0x0000005a7e00720c */ /* 0x000fe40003f46070 */
[----:B------:R-:W-:Y:S02]  /*8960*/  IADD3.X R88, PT, PT, R89, RZ, RZ, P4, P6 ;  /* 0x000000ff59587210 */ /* 0x000fe400027ec4ff */
        /* <DEDUP_REMOVED lines=8> */
[----:B------:R-:W-:Y:S01]  /*89f0*/  SEL R12, RZ, 0x1, P2 ;  /* 0x00000001ff0c7807 */ /* 0x000fe20001000000 */
[----:B------:R-:W-:Y:S01]  /*8a00*/  IMAD.MOV.U32 R48, RZ, RZ, R9 ;  /* 0x000000ffff307224 */ /* 0x000fe200078e0009 */
[----:B------:R-:W-:Y:S02]  /*8a10*/  IADD3 R89, P3, PT, R89, R82, RZ ;  /* 0x0000005259597210 */ /* 0x000fe40007f7e0ff */
[----:B------:R-:W-:-:S02]  /*8a20*/  IADD3 R93, P2, PT, R7, R8, RZ ;  /* 0x00000008075d7210 */ /* 0x000fc40007f5e0ff */
[----:B------:R-:W-:Y:S01]  /*8a30*/  IADD3 R17, P1, PT, R17, R6, RZ ;  /* 0x0000000611117210 */ /* 0x000fe20007f3e0ff */
[----:B------:R-:W-:Y:S01]  /*8a40*/  IMAD.WIDE.U32 R6, R5, R24, RZ ;  /* 0x0000001805067225 */ /* 0x000fe200078e00ff */
[----:B------:R-:W-:Y:S02]  /*8a50*/  IADD3.X R8, P0, PT, R47, R50, RZ, P0, !PT ;  /* 0x000000322f087210 */ /* 0x000fe4000071e4ff */
[----:B------:R-:W-:Y:S01]  /*8a60*/  IADD3 R50, P5, PT, R12, R89, RZ ;  /* 0x000000590c327210 */ /* 0x000fe20007fbe0ff */
[----:B------:R-:W-:Y:S01]  /*8a70*/  IMAD.X R91, RZ, RZ, R128, P3 ;  /* 0x000000ffff5b7224 */ /* 0x000fe200018e0680 */
[----:B------:R-:W-:Y:S01]  /*8a80*/  ISETP.GE.U32.AND P3, PT, R89, R82, PT ;  /* 0x000000525900720c */ /* 0x000fe20003f66070 */
[----:B------:R-:W-:Y:S01]  /*8a90*/  IMAD.WIDE.U32.X R48, R5, R23, R48, P2 ;  /* 0x0000001705307225 */ /* 0x000fe200010e0430 */
[----:B------:R-:W-:Y:S02]  /*8aa0*/  IADD3.X R82, P1, PT, R8, R93, RZ, P1, !PT ;  /* 0x0000005d08527210 */ /* 0x000fe40000f3e4ff */
[----:B------:R-:W-:Y:S01]  /*8ab0*/  ISETP.GE.U32.AND.EX P3, PT, R91, R128, PT, P3 ;  /* 0x000000805b00720c */ /* 0x000fe20003f66130 */
[----:B------:R-:W-:Y:S01]  /*8ac0*/  IMAD.WIDE.U32 R6, P2, R46, R25, R6 ;  /* 0x000000192e067225 */ /* 0x000fe20007840006 */
[----:B------:R-:W-:-:S02]  /*8ad0*/  IADD3.X R12, P1, P0, R48, RZ, RZ, P1, P0 ;  /* 0x000000ff300c7210 */ /* 0x000fc400008204ff */
[----:B------:R-:W-:Y:S01]  /*8ae0*/  IADD3.X R45, PT, PT, RZ, R127, R45, P6, P4 ;  /* 0x0000007fff2d7210 */ /* 0x000fe200037e842d */
[----:B------:R-:W-:Y:S01]  /*8af0*/  IMAD.WIDE.U32 R46, R46, R24, RZ ;  /* 0x000000182e2e7225 */ /* 0x000fe200078e00ff */
[----:B------:R-:W-:-:S03]  /*8b00*/  IADD3.X R48, PT, PT, R49, RZ, RZ, P1, P0 ;  /* 0x000000ff31307210 */ /* 0x000fc60000fe04ff */
[----:B------:R-:W-:Y:S01]  /*8b10*/  IMAD.X R9, RZ, RZ, RZ, P2 ;  /* 0x000000ffff097224 */ /* 0x000fe200010e06ff */
[----:B------:R-:W-:Y:S01]  /*8b20*/  IADD3 R51, P2, PT, R51, R50, RZ ;  /* 0x0000003233337210 */ /* 0x000fe20007f5e0ff */
[----:B------:R-:W-:Y:S01]  /*8b30*/  IMAD.X R52, RZ, RZ, R91, P5 ;  /* 0x000000ffff347224 */ /* 0x000fe200028e065b */
[----:B------:R-:W-:Y:S01]  /*8b40*/  IADD3 R49, P1, PT, R47, R6, RZ ;  /* 0x000000062f317210 */ /* 0x000fe20007f3e0ff */
[----:B------:R-:W-:Y:S01]  /*8b50*/  IMAD.MOV.U32 R8, RZ, RZ, R7 ;  /* 0x000000ffff087224 */ /* 0x000fe200078e0007 */
[----:B------:R-:W-:Y:S01]  /*8b60*/  ISETP.GE.U32.AND P5, PT, R50, R89, PT ;  /* 0x000000593200720c */ /* 0x000fe20003fa6070 */
[----:B------:R-:W-:Y:S01]  /*8b70*/  IMAD.X R47, R88, 0x1, R52, P2 ;  /* 0x00000001582f7824 */ /* 0x000fe200010e0634 */
[----:B------:R-:W-:Y:S01]  /*8b80*/  IADD3 R7, P0, PT, R12, R51, RZ ;  /* 0x000000330c077210 */ /* 0x000fe20007f1e0ff */
[----:B------:R-:W-:Y:S01]  /*8b90*/  IMAD.WIDE.U32.X R8, R5, R25, R8, P1 ;  /* 0x0000001905087225 */ /* 0x000fe200008e0408 */
[----:B------:R-:W-:Y:S02]  /*8ba0*/  ISETP.GE.U32.AND.EX P5, PT, R52, R91, PT, P5 ;  /* 0x0000005b3400720c */ /* 0x000fe40003fa6150 */
[----:B------:R-:W-:-:S02]  /*8bb0*/  SEL R12, RZ, 0x1, P3 ;  /* 0x00000001ff0c7807 */ /* 0x000fc40001800000 */
[----:B------:R-:W-:Y:S02]  /*8bc0*/  ISETP.GE.U32.AND P3, PT, R51, R50, PT ;  /* 0x000000323300720c */ /* 0x000fe40003f66070 */
        /* <DEDUP_REMOVED lines=50> */
.L_x_326:
        /* <DEDUP_REMOVED lines=21> */
.L_x_327:
        /* <DEDUP_REMOVED lines=14> */
[----:B------:R-:W-:-:S04]  /*9120*/  IMAD.WIDE.U32 R6, R50, R117, RZ ;  /* 0x0000007532067225 */ /* 0x000fc800078e00ff */
        /* <DEDUP_REMOVED lines=8> */
[----:B------:R-:W-:Y:S01]  /*91b0*/  IMAD.MOV.U32 R81, RZ, RZ, RZ ;  /* 0x000000ffff517224 */ /* 0x000fe200078e00ff */
[----:B------:R-:W-:Y:S01]  /*91c0*/  IADD3 R17, P6, P4, R128, R17, R130 ;  /* 0x0000001180117210 */ /* 0x000fe20007cde082 */
[----:B------:R-:W-:Y:S02]  /*91d0*/  IMAD.IADD R135, R125, 0x1, R9 ;  /* 0x000000017d877824 */ /* 0x000fe400078e0209 */
[----:B------:R-:W-:Y:S01]  /*91e0*/  IMAD.IADD R8, R92, 0x1, R131 ;  /* 0x000000015c087824 */ /* 0x000fe200078e0283 */
[----:B------:R-:W-:Y:S01]  /*91f0*/  P2R R143, PR, RZ, 0x10 ;  /* 0x00000010ff8f7803 */ /* 0x000fe20000000000 */
[----:B------:R-:W-:-:S04]  /*9200*/  IMAD.WIDE.U32 R80, R116, R47, R80 ;  /* 0x0000002f74507225 */ /* 0x000fc800078e0050 */
[----:B------:R-:W-:Y:S01]  /*9210*/  IMAD.MOV.U32 R9, RZ, RZ, RZ ;  /* 0x000000ffff097224 */ /* 0x000fe200078e00ff */
[----:B------:R-:W-:Y:S01]  /*9220*/  IADD3 R82, P2, P3, R5, R80, R82 ;  /* 0x0000005005527210 */ /* 0x000fe20007b5e052 */
[----:B------:R-:W-:Y:S02]  /*9230*/  IMAD.IADD R89, R93, 0x1, R129 ;  /* 0x000000015d597824 */ /* 0x000fe400078e0281 */
[----:B------:R-:W-:Y:S01]  /*9240*/  IMAD.MOV.U32 R144, RZ, RZ, RZ ;  /* 0x000000ffff907224 */ /* 0x000fe200078e00ff */
[----:B------:R-:W-:Y:S01]  /*9250*/  @P6 LOP3.LUT R53, R53, 0x1, RZ, 0xfc, !PT ;  /* 0x0000000135356812 */ /* 0x000fe200078efcff */
[----:B------:R-:W-:-:S03]  /*9260*/  IMAD.WIDE.U32 R128, R52, R117, RZ ;  /* 0x0000007534807225 */ /* 0x000fc600078e00ff */
[----:B------:R-:W-:Y:S01]  /*9270*/  LOP3.LUT R53, R53, 0xfffffffb, RZ, 0xc0, !PT ;  /* 0xfffffffb35357812 */ /* 0x000fe200078ec0ff */
[----:B------:R-:W-:-:S04]  /*9280*/  IMAD.WIDE.U32 R8, R118, R45, R8 ;  /* 0x0000002d76087225 */ /* 0x000fc800078e0008 */
[----:B------:R-:W-:Y:S02]  /*9290*/  IMAD.IADD R88, R133, 0x1, R124 ;  /* 0x0000000185587824 */ /* 0x000fe400078e027c */
[----:B------:R-:W-:Y:S01]  /*92a0*/  IMAD.IADD R134, R148, 0x1, R81 ;  /* 0x0000000194867824 */ /* 0x000fe200078e0251 */
[----:B------:R-:W-:Y:S01]  /*92b0*/  IADD3.X R81, PT, PT, RZ, RZ, RZ, P1, P5 ;  /* 0x000000ffff517210 */ /* 0x000fe20000fea4ff */
[----:B------:R-:W-:Y:S01]  /*92c0*/  IMAD.WIDE.U32 R132, R51, R117, RZ ;  /* 0x0000007533847225 */ /* 0x000fe200078e00ff */
[----:B------:R-:W-:Y:S02]  /*92d0*/  IADD3 R82, P1, P5, R82, R8, R89 ;  /* 0x0000000852527210 */ /* 0x000fe40007d3e059 */
[----:B------:R-:W-:Y:S01]  /*92e0*/  IADD3.X R134, PT, PT, RZ, R134, RZ, P2, P3 ;  /* 0x00000086ff867210 */ /* 0x000fe200017e64ff */
[----:B------:R-:W-:-:S04]  /*92f0*/  IMAD.WIDE.U32 R130, R52, R116, RZ ;  /* 0x0000007434827225 */ /* 0x000fc800078e00ff */
[----:B------:R-:W-:Y:S02]  /*9300*/  IMAD.IADD R129, R129, 0x1, R144 ;  /* 0x0000000181817824 */ /* 0x000fe400078e0290 */
[----:B------:R-:W-:Y:S01]  /*9310*/  IMAD.X R17, R17, 0x1, R12, P0 ;  /* 0x0000000111117824 */ /* 0x000fe200000e060c */
[----:B------:R-:W-:Y:S01]  /*9320*/  ISETP.GE.U32.AND P0, PT, R141, R90, PT ;  /* 0x0000005a8d00720c */ /* 0x000fe20003f06070 */
[----:B------:R-:W-:Y:S01]  /*9330*/  IMAD.WIDE.U32 R90, R48, R119, RZ ;  /* 0x00000077305a7225 */ /* 0x000fe200078e00ff */
[----:B------:R-:W-:Y:S02]  /*9340*/  IADD3 R129, P2, P3, R130, R129, R132 ;  /* 0x0000008182817210 */ /* 0x000fe40007b5e084 */
[----:B------:R-:W-:Y:S01]  /*9350*/  ISETP.GE.U32.AND.EX P0, PT, R17, R12, PT, P0 ;  /* 0x0000000c1100720c */ /* 0x000fe20003f06100 */
[----:B------:R-:W-:Y:S02]  /*9360*/  IMAD.MOV.U32 R89, RZ, RZ, RZ ;  /* 0x000000ffff597224 */ /* 0x000fe400078e00ff */
[----:B------:R-:W-:Y:S01]  /*9370*/  IMAD.IADD R80, R133, 0x1, R127 ;  /* 0x0000000185507824 */ /* 0x000fe200078e027f */
[----:B------:R-:W-:Y:S01]  /*9380*/  SEL R140, RZ, 0x1, P0 ;  /* 0x00000001ff8c7807 */ /* 0x000fe20000000000 */
[----:B------:R-:W-:-:S02]  /*9390*/  IMAD.IADD R5, R144, 0x1, R131 ;  /* 0x0000000190057824 */ /* 0x000fc400078e0283 */
[----:B------:R-:W-:Y:S02]  /*93a0*/  IMAD.IADD R139, R92, 0x1, R9 ;  /* 0x000000015c8b7824 */ /* 0x000fe400078e0209 */
[----:B------:R-:W-:-:S03]  /*93b0*/  IMAD.WIDE.U32 R132, R47, R119, RZ ;  /* 0x000000772f847225 */ /* 0x000fc600078e00ff */
[----:B------:R-:W-:Y:S01]  /*93c0*/  IADD3.X R139, PT, PT, R134, R139, RZ, P1, P5 ;  /* 0x0000008b868b7210 */ /* 0x000fe20000fea4ff */
[----:B------:R-:W-:-:S04]  /*93d0*/  IMAD.WIDE.U32 R130, R48, R118, RZ ;  /* 0x0000007630827225 */ /* 0x000fc800078e00ff */
[----:B------:R-:W-:Y:S02]  /*93e0*/  IMAD.IADD R91, R126, 0x1, R91 ;  /* 0x000000017e5b7824 */ /* 0x000fe400078e025b */
[----:B------:R-:W-:-:S03]  /*93f0*/  IMAD.WIDE.U32 R88, R116, R49, R88 ;  /* 0x0000003174587225 */ /* 0x000fc600078e0058 */
[----:B------:R-:W-:Y:S01]  /*9400*/  IADD3 R91, P0, P1, R130, R91, R132 ;  /* 0x0000005b825b7210 */ /* 0x000fe2000791e084 */
[----:B------:R-:W-:Y:S01]  /*9410*/  IMAD.IADD R8, R148, 0x1, R133 ;  /* 0x0000000194087824 */ /* 0x000fe200078e0285 */
[----:B------:R-:W-:Y:S01]  /*9420*/  IADD3.X R130, PT, PT, RZ, RZ, RZ, P2, P3 ;  /* 0x000000ffff827210 */ /* 0x000fe200017e64ff */
        /* <DEDUP_REMOVED lines=8> */
[----:B------:R-:W-:Y:S01]  /*94b0*/  ISETP.GT.U32.AND P0, PT, R6, R81, PT ;  /* 0x000000510600720c */ /* 0x000fe20003f04070 */
[----:B------:R-:W-:-:S02]  /*94c0*/  IMAD.IADD R90, R124, 0x1, R89 ;  /* 0x000000017c5a7824 */ /* 0x000fc400078e0259 */
[----:B------:R-:W-:Y:S01]  /*94d0*/  IMAD.X R138, R132, 0x1, R91, P1 ;  /* 0x00000001848a7824 */ /* 0x000fe200008e065b */
[----:B------:R-:W-:Y:S01]  /*94e0*/  ISETP.GT.U32.AND.EX P0, PT, R7, R132, PT, P0 ;  /* 0x000000840700720c */ /* 0x000fe20003f04100 */
[----:B------:R-:W-:Y:S01]  /*94f0*/  IMAD.IADD R133, R148, 0x1, R9 ;  /* 0x0000000194857824 */ /* 0x000fe200078e0209 */
[----:B------:R-:W-:Y:S01]  /*9500*/  IADD3 R145, P1, P2, R135, R8, R145 ;  /* 0x0000000887917210 */ /* 0x000fe20007a3e091 */
[----:B------:R-:W-:Y:S01]  /*9510*/  IMAD.WIDE.U32 R134, R46, R117, RZ ;  /* 0x000000752e867225 */ /* 0x000fe200078e00ff */
[----:B------:R-:W-:Y:S02]  /*9520*/  SEL R88, R6, R81, P0 ;  /* 0x0000005106587207 */ /* 0x000fe40000000000 */
        /* <DEDUP_REMOVED lines=12> */
[----:B------:R-:W-:Y:S01]  /*95f0*/  IMAD.WIDE.U32 R88, R134, R10, RZ ;  /* 0x0000000a86587225 */ /* 0x000fe200078e00ff */
[----:B------:R-:W-:-:S03]  /*9600*/  IADD3 R8, P1, P2, R130, R80, R5 ;  /* 0x0000005082087210 */ /* 0x000fc60007a3e005 */
[----:B------:R-:W-:Y:S02]  /*9610*/  IMAD R5, R135, R10, RZ ;  /* 0x0000000a87057224 */ /* 0x000fe400078e02ff */
[----:B------:R-:W-:Y:S01]  /*9620*/  IMAD.IADD R136, R127, 0x1, R81 ;  /* 0x000000017f887824 */ /* 0x000fe200078e0251 */
[----:B------:R-:W-:Y:S01]  /*9630*/  @P3 LOP3.LUT R53, R53, 0x4, RZ, 0xfc, !PT ;  /* 0x0000000435353812 */ /* 0x000fe200078efcff */
[----:B------:R-:W-:Y:S02]  /*9640*/  IMAD R5, R134, R11, R5 ;  /* 0x0000000b86057224 */ /* 0x000fe400078e0205 */
        /* <DEDUP_REMOVED lines=22> */
[----:B------:R-:W-:Y:S02]  /*97b0*/  IMAD.X R133, RZ, RZ, RZ, P0 ;  /* 0x000000ffff857224 */ /* 0x000fe400000e06ff */
[----:B------:R-:W-:Y:S02]  /*97c0*/  IMAD.MOV.U32 R137, RZ, RZ, RZ ;  /* 0x000000ffff897224 */ /* 0x000fe400078e00ff */
        /* <DEDUP_REMOVED lines=27> */
[----:B------:R-:W-:Y:S01]  /*9980*/  IMAD.WIDE.U32 R134, R88, R22, RZ ;  /* 0x0000001658867225 */ /* 0x000fe200078e00ff */
[----:B------:R-:W-:-:S03]  /*9990*/  IADD3 R17, P2, PT, R17, R150, RZ ;  /* 0x0000009611117210 */ /* 0x000fc60007f5e0ff */
[----:B------:R-:W-:Y:S02]  /*99a0*/  IMAD.X R137, R137, 0x1, R138, P0 ;  /* 0x0000000189897824 */ /* 0x000fe400000e068a */
[----:B------:R-:W-:-:S03]  /*99b0*/  IMAD.WIDE.U32 R146, P0, R88, R23, R146 ;  /* 0x0000001758927225 */ /* 0x000fc60007800092 */
[----:B------:R-:W-:Y:S01]  /*99c0*/  IADD3.X R6, P2, PT, R6, R137, RZ, P2, !PT ;  /* 0x0000008906067210 */ /* 0x000fe2000175e4ff */
[----:B------:R-:W-:Y:S01]  /*99d0*/  IMAD.X R133, RZ, RZ, RZ, P0 ;  /* 0x000000ffff857224 */ /* 0x000fe200000e06ff */
[----:B------:R-:W-:Y:S01]  /*99e0*/  IADD3 R135, P0, PT, R135, R146, RZ ;  /* 0x0000009287877210 */ /* 0x000fe20007f1e0ff */
[----:B------:R-:W-:Y:S02]  /*99f0*/  IMAD.MOV.U32 R132, RZ, RZ, R147 ;  /* 0x000000ffff847224 */ /* 0x000fe400078e0093 */
[----:B------:R-:W-:-:S04]  /*9a00*/  IMAD.WIDE.U32 R146, R46, R123, RZ ;  /* 0x0000007b2e927225 */ /* 0x000fc800078e00ff */
        /* <DEDUP_REMOVED lines=20> */
[----:B------:R-:W-:-:S04]  /*9b50*/  SEL R80, RZ, 0x1, !P0 ;  /* 0x00000001ff507807 */ /* 0x000fc80004000000 */
[----:B------:R-:W-:Y:S01]  /*9b60*/  IADD3 R133, P0, P2, R80, R89, R90 ;  /* 0x0000005950857210 */ /* 0x000fe20007a1e05a */
[----:B------:R-:W-:Y:S02]  /*9b70*/  IMAD.IADD R80, R148, 0x1, R129 ;  /* 0x0000000194507824 */ /* 0x000fe400078e0281 */
[----:B------:R-:W-:Y:S01]  /*9b80*/  IMAD.WIDE.U32 R90, R48, R120, RZ ;  /* 0x00000078305a7225 */ /* 0x000fe200078e00ff */
[----:B------:R-:W-:-:S03]  /*9b90*/  IADD3.X R142, PT, PT, RZ, R81, RZ, P0, P2 ;  /* 0x00000051ff8e7210 */ /* 0x000fc600007e44ff */
        /* <DEDUP_REMOVED lines=22> */
[----:B------:R-:W-:Y:S01]  /*9d00*/  IMAD.MOV.U32 R81, RZ, RZ, RZ ;  /* 0x000000ffff517224 */ /* 0x000fe200078e00ff */
        /* <DEDUP_REMOVED lines=11> */
[----:B------:R-:W-:-:S04]  /*9dc0*/  IADD3 R137, P0, P2, R89, R80, R137 ;  /* 0x0000005059897210 */ /* 0x000fc80007a1e089 */
[----:B------:R-:W-:Y:S01]  /*9dd0*/  IADD3.X R131, PT, PT, R132, R131, RZ, P0, P2 ;  /* 0x0000008384837210 */ /* 0x000fe200007e44ff */
[----:B------:R-:W-:Y:S01]  /*9de0*/  IMAD.WIDE.U32 R150, P0, R88, R25, R150 ;  /* 0x0000001958967225 */ /* 0x000fe20007800096 */
[----:B------:R-:W-:-:S03]  /*9df0*/  IADD3 R132, P5, PT, R133, R146, RZ ;  /* 0x0000009285847210 */ /* 0x000fc60007fbe0ff */
[----:B------:R-:W-:-:S04]  /*9e00*/  IMAD.WIDE.U32 R88, R88, R24, RZ ;  /* 0x0000001858587225 */ /* 0x000fc800078e00ff */
[----:B------:R-:W-:Y:S01]  /*9e10*/  IMAD.X R81, RZ, RZ, RZ, P0 ;  /* 0x000000ffff517224 */ /* 0x000fe200000e06ff */
[----:B------:R-:W-:Y:S01]  /*9e20*/  IADD3 R91, P0, PT, R89, R150, RZ ;  /* 0x00000096595b7210 */ /* 0x000fe20007f1e0ff */
[----:B------:R-:W-:Y:S02]  /*9e30*/  IMAD.IADD R89, R93, 0x1, R147 ;  /* 0x000000015d597824 */ /* 0x000fe400078e0293 */
[----:B------:R-:W-:-:S04]  /*9e40*/  IMAD.MOV.U32 R80, RZ, RZ, R151 ;  /* 0x000000ffff507224 */ /* 0x000fc800078e0097 */
[----:B------:R-:W-:Y:S01]  /*9e50*/  IMAD.WIDE.U32.X R80, R5, R25, R80, P0 ;  /* 0x0000001905507225 */ /* 0x000fe200000e0450 */
[----:B------:R-:W-:-:S03]  /*9e60*/  IADD3 R90, P0, P2, R90, R89, R128 ;  /* 0x000000595a5a7210 */ /* 0x000fc60007a1e080 */
[----:B------:R-:W-:-:S04]  /*9e70*/  IMAD.WIDE.U32 R128, R136, R10, RZ ;  /* 0x0000000a88807225 */ /* 0x000fc800078e00ff */
[----:B------:R-:W-:Y:S01]  /*9e80*/  IMAD.X R5, R90, 0x1, R135, P5 ;  /* 0x000000015a057824 */ /* 0x000fe200028e0687 */
[----:B------:R-:W-:-:S04]  /*9e90*/  IADD3 R89, P5, PT, R6, R132, RZ ;  /* 0x0000008406597210 */ /* 0x000fc80007fbe0ff */
[----:B------:R-:W-:Y:S02]  /*9ea0*/  IADD3.X R6, P5, PT, R8, R5, RZ, P5, !PT ;  /* 0x0000000508067210 */ /* 0x000fe40002fbe4ff */
[----:B------:R-:W-:-:S04]  /*9eb0*/  IADD3 R8, P6, PT, R89, R88, RZ ;  /* 0x0000005859087210 */ /* 0x000fc80007fde0ff */
        /* <DEDUP_REMOVED lines=41> */
[----:B------:R-:W-:Y:S02]  /*a150*/  IMAD R91, R89, R11, R8 ;  /* 0x0000000b595b7224 */ /* 0x000fe400078e0208 */
[----:B------:R-:W-:Y:S01]  /*a160*/  IMAD.IADD R8, R93, 0x1, R9 ;  /* 0x000000015d087824 */ /* 0x000fe200078e0209 */
[----:B------:R-:W-:Y:S01]  /*a170*/  IADD3.X R136, P6, PT, R6, R151, RZ, P6, !PT ;  /* 0x0000009706887210 */ /* 0x000fe200037de4ff */
[----:B------:R-:W-:Y:S02]  /*a180*/  IMAD.IADD R6, R7, 0x1, R92 ;  /* 0x0000000107067824 */ /* 0x000fe400078e025c */
[----:B------:R-:W-:Y:S01]  /*a190*/  IMAD.MOV.U32 R7, RZ, RZ, RZ ;  /* 0x000000ffff077224 */ /* 0x000fe200078e00ff */
[----:B------:R-:W-:Y:S01]  /*a1a0*/  IADD3.X R88, P5, P6, R80, RZ, RZ, P6, P5 ;  /* 0x000000ff50587210 */ /* 0x000fe200036aa4ff */
[----:B------:R-:W-:-:S03]  /*a1b0*/  IMAD.WIDE.U32 R6, R116, R45, R6 ;  /* 0x0000002d74067225 */ /* 0x000fc600078e0006 */
[----:B------:R-:W-:Y:S02]  /*a1c0*/  IADD3.X R134, PT, PT, R81, RZ, RZ, P5, P6 ;  /* 0x000000ff51867210 */ /* 0x000fe40002fec4ff */
[----:B------:R-:W-:Y:S01]  /*a1d0*/  LOP3.LUT P5, RZ, R53, 0x4, RZ, 0xc0, !PT ;  /* 0x0000000435ff7812 */ /* 0x000fe200078ac0ff */
[----:B------:R-:W-:Y:S01]  /*a1e0*/  IMAD.WIDE.U32 R80, R89, R10, RZ ;  /* 0x0000000a59507225 */ /* 0x000fe200078e00ff */
[----:B------:R-:W-:Y:S02]  /*a1f0*/  LOP3.LUT P6, RZ, R53, 0x1, RZ, 0xc0, !PT ;  /* 0x0000000135ff7812 */ /* 0x000fe400078cc0ff */
        /* <DEDUP_REMOVED lines=41> */
[C---:B------:R-:W-:Y:S01]  /*a490*/  IMAD.WIDE.U32 R128, R81.reuse, R22, RZ ;  /* 0x0000001651807225 */ /* 0x040fe200078e00ff */
        /* <DEDUP_REMOVED lines=13> */
[----:B------:R-:W-:Y:S01]  /*a570*/  IMAD R90, R136, R10, RZ ;  /* 0x0000000a885a7224 */ /* 0x000fe200078e02ff */
[----:B------:R-:W-:Y:S01]  /*a580*/  IADD3.X R139, PT, PT, RZ, R139, RZ, P6, P5 ;  /* 0x0000008bff8b7210 */ /* 0x000fe200037ea4ff */
[----:B------:R-:W-:Y:S01]  /*a590*/  IMAD.MOV.U32 R6, RZ, RZ, R129 ;  /* 0x000000ffff067224 */ /* 0x000fe200078e0081 */
[----:B------:R-:W-:Y:S01]  /*a5a0*/  IADD3 R91, P5, PT, R89, R128, RZ ;  /* 0x00000080595b7210 */ /* 0x000fe20007fbe0ff */
[----:B------:R-:W-:Y:S01]  /*a5b0*/  IMAD.WIDE.U32 R8, R17, R10, RZ ;  /* 0x0000000a11087225 */ /* 0x000fe200078e00ff */
[----:B------:R-:W-:-:S02]  /*a5c0*/  IADD3 R142, P6, PT, R147, R88, RZ ;  /* 0x00000058938e7210 */ /* 0x000fc40007fde0ff */
[----:B------:R-:W-:Y:S01]  /*a5d0*/  SEL R143, RZ, 0x1, P4 ;  /* 0x00000001ff8f7807 */ /* 0x000fe20002000000 */
[----:B------:R-:W-:Y:S01]  /*a5e0*/  IMAD.WIDE.U32 R88, R81, R24, RZ ;  /* 0x0000001851587225 */ /* 0x000fe200078e00ff */
[----:B------:R-:W-:Y:S02]  /*a5f0*/  IADD3.X R140, P3, PT, R140, R151, RZ, P1, !PT ;  /* 0x000000978c8c7210 */ /* 0x000fe40000f7e4ff */
[----:B------:R-:W-:Y:S01]  /*a600*/  IADD3 R143, P1, PT, R143, R82, RZ ;  /* 0x000000528f8f7210 */ /* 0x000fe20007f3e0ff */
[----:B------:R-:W-:Y:S01]  /*a610*/  IMAD R129, R17, R11, R90 ;  /* 0x0000000b11817224 */ /* 0x000fe200078e025a */
[----:B------:R-:W-:Y:S01]  /*a620*/  IADD3.X R140, P4, PT, R140, R91, RZ, P6, !PT ;  /* 0x0000005b8c8c7210 */ /* 0x000fe2000379e4ff */
[----:B------:R-:W-:-:S04]  /*a630*/  IMAD.WIDE.U32.X R6, R81, R23, R6, P5 ;  /* 0x0000001751067225 */ /* 0x000fc800028e0406 */
        /* <DEDUP_REMOVED lines=45> */
[----:B------:R-:W-:Y:S02]  /*a910*/  IADD3.X R82, PT, PT, RZ, RZ, RZ, P0, P2 ;  /* 0x000000ffff527210 */ /* 0x000fe400007e44ff */
[----:B------:R-:W-:Y:S02]  /*a920*/  IADD3.X R129, P3, P4, R80, RZ, RZ, P4, P3 ;  /* 0x000000ff50817210 */ /* 0x000fe400024664ff */
[----:B------:R-:W-:Y:S02]  /*a930*/  SEL R80, RZ, 0x1, P1 ;  /* 0x00000001ff507807 */ /* 0x000fe40000800000 */
[----:B------:R-:W-:Y:S02]  /*a940*/  ISETP.GE.U32.AND P1, PT, R141, R143, PT ;  /* 0x0000008f8d00720c */ /* 0x000fe40003f26070 */
[----:B------:R-:W-:Y:S02]  /*a950*/  IADD3 R134, P2, P0, R138, R12, R134 ;  /* 0x0000000c8a867210 */ /* 0x000fe4000785e086 */
[----:B------:R-:W-:-:S02]  /*a960*/  IADD3.X R12, PT, PT, R81, RZ, RZ, P3, P4 ;  /* 0x000000ff510c7210 */ /* 0x000fc40001fe84ff */
[----:B------:R-:W-:Y:S02]  /*a970*/  ISETP.GE.U32.AND.EX P1, PT, R150, R145, PT, P1 ;  /* 0x000000919600720c */ /* 0x000fe40003f26110 */
        /* <DEDUP_REMOVED lines=20> */
[----:B------:R-:W-:Y:S01]  /*aac0*/  ISETP.GE.U32.AND.EX P2, PT, R135, R136, PT, P2 ;  /* 0x000000888700720c */ /* 0x000fe20003f46120 */
[----:B------:R-:W-:Y:S01]  /*aad0*/  IMAD.WIDE.U32 R80, P5, R8, R25, R80 ;  /* 0x0000001908507225 */ /* 0x000fe200078a0050 */
[----:B------:R-:W-:Y:S02]  /*aae0*/  IADD3.X R6, P1, P0, R6, RZ, RZ, P1, P0 ;  /* 0x000000ff06067210 */ /* 0x000fe400008204ff */
[----:B------:R-:W-:Y:S01]  /*aaf0*/  ISETP.GE.U32.AND P6, PT, R82, R133, PT ;  /* 0x000000855200720c */ /* 0x000fe20003fc6070 */
        /* <DEDUP_REMOVED lines=63> */
.L_x_328:
        /* <DEDUP_REMOVED lines=21> */
.L_x_329:
        /* <DEDUP_REMOVED lines=10> */
[----:B------:R-:W-:-:S04]  /*b0e0*/  IMAD.WIDE.U32 R158, R73, R4, RZ ;  /* 0x00000004499e7225 */ /* 0x000fc800078e00ff */
[----:B------:R-:W-:Y:S01]  /*b0f0*/  IMAD.IADD R8, R129, 0x1, R138 ;  /* 0x0000000181087824 */ /* 0x000fe200078e028a */
[----:B------:R-:W-:Y:S01]  /*b100*/  IADD3 R158, P3, PT, R130, R158, RZ ;  /* 0x0000009e829e7210 */ /* 0x000fe20007f7e0ff */
        /* <DEDUP_REMOVED lines=9> */
[----:B------:R-:W-:Y:S01]  /*b1a0*/  IMAD.MOV.U32 R9, RZ, RZ, RZ ;  /* 0x000000ffff097224 */ /* 0x000fe200078e00ff */
[----:B------:R-:W-:Y:S01]  /*b1b0*/  IADD3.X R134, PT, PT, RZ, RZ, RZ, P2, P5 ;  /* 0x000000ffff867210 */ /* 0x000fe200017ea4ff */
[----:B------:R-:W-:Y:S01]  /*b1c0*/  IMAD.IADD R6, R147, 0x1, R141 ;  /* 0x0000000193067824 */ /* 0x000fe200078e028d */
[----:B------:R-:W-:Y:S01]  /*b1d0*/  ISETP.GE.U32.AND P2, PT, R158, R130, PT ;  /* 0x000000829e00720c */ /* 0x000fe20003f46070 */
[----:B------:R-:W-:Y:S01]  /*b1e0*/  IMAD.MOV.U32 R7, RZ, RZ, RZ ;  /* 0x000000ffff077224 */ /* 0x000fe200078e00ff */
[----:B------:R-:W-:Y:S01]  /*b1f0*/  IADD3.X R130, PT, PT, RZ, RZ, RZ, P0, P1 ;  /* 0x000000ffff827210 */ /* 0x000fe200007e24ff */
[----:B------:R-:W-:Y:S01]  /*b200*/  IMAD.WIDE.U32 R8, R0, R74, R8 ;  /* 0x0000004a00087225 */ /* 0x000fe200078e0008 */
[----:B------:R-:W-:-:S03]  /*b210*/  P2R R131, PR, RZ, 0x10 ;  /* 0x00000010ff837803 */ /* 0x000fc60000000000 */
[----:B------:R-:W-:Y:S01]  /*b220*/  IMAD.IADD R129, R140, 0x1, R129 ;  /* 0x000000018c817824 */ /* 0x000fe200078e0281 */
[----:B------:R-:W-:Y:S01]  /*b230*/  IADD3 R8, P0, P1, R134, R8, R145 ;  /* 0x0000000886087210 */ /* 0x000fe2000791e091 */
[----:B------:R-:W-:Y:S01]  /*b240*/  IMAD.WIDE.U32 R6, R0, R76, R6 ;  /* 0x0000004c00067225 */ /* 0x000fe200078e0006 */
[----:B------:R-:W-:-:S03]  /*b250*/  @P6 LOP3.LUT R53, R53, 0x1, RZ, 0xfc, !PT ;  /* 0x0000000135356812 */ /* 0x000fc600078efcff */
[----:B------:R-:W-:Y:S01]  /*b260*/  IMAD.X R157, R157, 0x1, R12, P3 ;  /* 0x000000019d9d7824 */ /* 0x000fe200018e060c */
[----:B------:R-:W-:Y:S01]  /*b270*/  IADD3 R145, P3, P5, R130, R6, R129 ;  /* 0x0000000682917210 */ /* 0x000fe20007d7e081 */
[----:B------:R-:W-:Y:S01]  /*b280*/  IMAD.IADD R128, R139, 0x1, R143 ;  /* 0x000000018b807824 */ /* 0x000fe200078e028f */
[----:B------:R-:W-:Y:S01]  /*b290*/  LOP3.LUT R53, R53, 0xfffffffb, RZ, 0xc0, !PT ;  /* 0xfffffffb35357812 */ /* 0x000fe200078ec0ff */
[----:B------:R-:W-:Y:S01]  /*b2a0*/  IMAD.MOV.U32 R129, RZ, RZ, RZ ;  /* 0x000000ffff817224 */ /* 0x000fe200078e00ff */
[----:B------:R-:W-:Y:S01]  /*b2b0*/  ISETP.GE.U32.AND.EX P2, PT, R157, R12, PT, P2 ;  /* 0x0000000c9d00720c */ /* 0x000fe20003f46120 */
[----:B------:R-:W-:Y:S02]  /*b2c0*/  IMAD.IADD R133, R136, 0x1, R135 ;  /* 0x0000000188857824 */ /* 0x000fe400078e0287 */
[----:B------:R-:W-:-:S04]  /*b2d0*/  IMAD.WIDE.U32 R134, R74, R4, RZ ;  /* 0x000000044a867225 */ /* 0x000fc800078e00ff */
[----:B------:R-:W-:Y:S02]  /*b2e0*/  IMAD.IADD R9, R138, 0x1, R9 ;  /* 0x000000018a097824 */ /* 0x000fe400078e0209 */
[----:B------:R-:W-:-:S03]  /*b2f0*/  IMAD.WIDE.U32 R128, R3, R72, R128 ;  /* 0x0000004803807225 */ /* 0x000fc600078e0080 */
[----:B------:R-:W-:Y:S01]  /*b300*/  IADD3.X R12, PT, PT, RZ, R9, RZ, P0, P1 ;  /* 0x00000009ff0c7210 */ /* 0x000fe200007e24ff */
[----:B------:R-:W-:Y:S01]  /*b310*/  IMAD.IADD R146, R141, 0x1, R7 ;  /* 0x000000018d927824 */ /* 0x000fe200078e0207 */
[----:B------:R-:W-:Y:S01]  /*b320*/  IADD3 R130, P0, P1, R8, R128, R133 ;  /* 0x0000008008827210 */ /* 0x000fe2000791e085 */
[----:B------:R-:W-:Y:S01]  /*b330*/  IMAD.IADD R142, R138, 0x1, R135 ;  /* 0x000000018a8e7824 */ /* 0x000fe200078e0287 */
[----:B------:R-:W-:Y:S01]  /*b340*/  SEL R128, RZ, 0x1, P2 ;  /* 0x00000001ff807807 */ /* 0x000fe20001000000 */
[----:B------:R-:W-:Y:S01]  /*b350*/  IMAD.WIDE.U32 R6, R75, R3, RZ ;  /* 0x000000034b067225 */ /* 0x000fe200078e00ff */
[----:B------:R-:W-:Y:S02]  /*b360*/  IADD3.X R135, PT, PT, RZ, R146, RZ, P3, P5 ;  /* 0x00000092ff877210 */ /* 0x000fe40001fea4ff */
[----:B------:R-:W-:Y:S01]  /*b370*/  IADD3 R133, P5, PT, R128, R132, RZ ;  /* 0x0000008480857210 */ /* 0x000fe20007fbe0ff */
[----:B------:R-:W-:Y:S02]  /*b380*/  IMAD.MOV.U32 R143, RZ, RZ, RZ ;  /* 0x000000ffff8f7224 */ /* 0x000fe400078e00ff */
[----:B------:R-:W-:-:S02]  /*b390*/  IMAD.IADD R149, R137, 0x1, R7 ;  /* 0x0000000189957824 */ /* 0x000fc400078e0207 */
[----:B------:R-:W-:-:S04]  /*b3a0*/  IMAD.WIDE.U32 R142, R3, R74, R142 ;  /* 0x0000004a038e7225 */ /* 0x000fc800078e008e */
[----:B------:R-:W-:Y:S01]  /*b3b0*/  IMAD.IADD R146, R138, 0x1, R143 ;  /* 0x000000018a927824 */ /* 0x000fe200078e028f */
[----:B------:R-:W-:Y:S01]  /*b3c0*/  IADD3 R149, P2, P3, R145, R142, R149 ;  /* 0x0000008e91957210 */ /* 0x000fe20007b5e095 */
[----:B------:R-:W-:-:S03]  /*b3d0*/  IMAD.WIDE.U32 R8, R75, R4, RZ ;  /* 0x000000044b087225 */ /* 0x000fc600078e00ff */
[----:B------:R-:W-:Y:S01]  /*b3e0*/  IADD3.X R146, PT, PT, R135, R146, RZ, P2, P3 ;  /* 0x0000009287927210 */ /* 0x000fe200017e64ff */
[----:B------:R-:W-:Y:S01]  /*b3f0*/  IMAD.IADD R129, R139, 0x1, R129 ;  /* 0x000000018b817824 */ /* 0x000fe200078e0281 */
[----:B------:R-:W-:Y:S01]  /*b400*/  ISETP.GT.U32.AND P3, PT, R132, R133, PT ;  /* 0x000000858400720c */ /* 0x000fe20003f64070 */
[----:B------:R-:W-:Y:S01]  /*b410*/  IMAD.X R150, RZ, RZ, R5, P5 ;  /* 0x000000ffff967224 */ /* 0x000fe200028e0605 */
[----:B------:R-:W-:Y:S01]  /*b420*/  IADD3 R145, P2, PT, R133, R8, RZ ;  /* 0x0000000885917210 */ /* 0x000fe20007f5e0ff */
[----:B------:R-:W-:Y:S01]  /*b430*/  IMAD.IADD R7, R137, 0x1, R9 ;  /* 0x0000000189077824 */ /* 0x000fe200078e0209 */
[----:B------:R-:W-:Y:S01]  /*b440*/  IADD3.X R129, PT, PT, R12, R129, RZ, P0, P1 ;  /* 0x000000810c817210 */ /* 0x000fe200007e24ff */
[----:B------:R-:W-:Y:S01]  /*b450*/  IMAD.MOV.U32 R142, RZ, RZ, RZ ;  /* 0x000000ffff8e7224 */ /* 0x000fe200078e00ff */
[----:B------:R-:W-:Y:S01]  /*b460*/  ISETP.GT.U32.AND.EX P5, PT, R5, R150, PT, P3 ;  /* 0x000000960500720c */ /* 0x000fe20003fa4130 */
[----:B------:R-:W-:Y:S01]  /*b470*/  IMAD.WIDE.U32 R8, R79, R2, RZ ;  /* 0x000000024f087225 */ /* 0x000fe200078e00ff */
[----:B------:R-:W-:-:S02]  /*b480*/  IADD3 R143, P0, P1, R6, R7, R134 ;  /* 0x00000007068f7210 */ /* 0x000fc4000791e086 */
[----:B------:R-:W-:Y:S01]  /*b490*/  SEL R132, R132, R133, P5 ;  /* 0x0000008584847207 */ /* 0x000fe20002800000 */
[----:B------:R-:W-:Y:S01]  /*b4a0*/  IMAD.WIDE.U32 R134, R78, R2, RZ ;  /* 0x000000024e867225 */ /* 0x000fe200078e00ff */
[----:B------:R-:W-:-:S03]  /*b4b0*/  IADD3.X R152, PT, PT, RZ, RZ, RZ, P0, P1 ;  /* 0x000000ffff987210 */ /* 0x000fc600007e24ff */
[----:B------:R-:W-:-:S04]  /*b4c0*/  IMAD.WIDE.U32 R6, R79, R0, RZ ;  /* 0x000000004f067225 */ /* 0x000fc800078e00ff */
[----:B------:R-:W-:Y:S02]  /*b4d0*/  IMAD.IADD R147, R9, 0x1, R142 ;  /* 0x0000000109937824 */ /* 0x000fe400078e028e */
[----:B------:R-:W-:Y:S01]  /*b4e0*/  IMAD.X R12, R150, 0x1, R143, P2 ;  /* 0x00000001960c7824 */ /* 0x000fe200010e068f */
[----:B------:R-:W-:Y:S01]  /*b4f0*/  SEL R143, R5, R150, P5 ;  /* 0x00000096058f7207 */ /* 0x000fe20002800000 */
[----:B------:R-:W-:Y:S01]  /*b500*/  IMAD.IADD R9, R142, 0x1, R7 ;  /* 0x000000018e097824 */ /* 0x000fe200078e0207 */
[----:B------:R-:W-:Y:S01]  /*b510*/  IADD3 R147, P2, P3, R6, R147, R134 ;  /* 0x0000009306937210 */ /* 0x000fe20007b5e086 */
[----:B------:R-:W-:Y:S01]  /*b520*/  IMAD.WIDE.U32 R6, R77, R4, RZ ;  /* 0x000000044d067225 */ /* 0x000fe200078e00ff */
[----:B------:R-:W-:-:S03]  /*b530*/  ISETP.GT.U32.AND P5, PT, R132, R145, PT ;  /* 0x000000918400720c */ /* 0x000fc60003fa4070 */
[----:B------:R-:W-:Y:S01]  /*b540*/  IMAD.WIDE.U32 R4, R76, R4, RZ ;  /* 0x000000044c047225 */ /* 0x000fe200078e00ff */
[----:B------:R-:W-:-:S03]  /*b550*/  ISETP.GT.U32.AND.EX P5, PT, R143, R12, PT, P5 ;  /* 0x0000000c8f00720c */ /* 0x000fc60003fa4150 */
        /* <DEDUP_REMOVED lines=9> */
[----:B------:R-:W-:Y:S01]  /*b5f0*/  IADD3 R132, P2, P3, R7, R149, R152 ;  /* 0x0000009507847210 */ /* 0x000fe20007b5e098 */
[----:B------:R-:W-:Y:S02]  /*b600*/  IMAD.IADD R133, R140, 0x1, R133 ;  /* 0x000000018c857824 */ /* 0x000fe400078e0285 */
[----:B------:R-:W-:Y:S01]  /*b610*/  IMAD.WIDE.U32 R134, R0, R78, R134 ;  /* 0x0000004e00867225 */ /* 0x000fe200078e0086 */
[----:B------:R-:W-:-:S02]  /*b620*/  IADD3.X R146, PT, PT, RZ, R146, RZ, P2, P3 ;  /* 0x00000092ff927210 */ /* 0x000fc400017e64ff */
[----:B------:R-:W-:Y:S01]  /*b630*/  IADD3 R7, P2, PT, R7, R8, RZ ;  /* 0x0000000807077210 */ /* 0x000fe20007f5e0ff */
[----:B------:R-:W-:Y:S01]  /*b640*/  IMAD.IADD R154, R143, 0x1, R135 ;  /* 0x000000018f9a7824 */ /* 0x000fe200078e0287 */
[----:B------:R-:W-:Y:S01]  /*b650*/  IADD3 R9, P3, P5, R5, R134, R9 ;  /* 0x0000008605097210 */ /* 0x000fe20007d7e009 */
[----:B------:R-:W-:Y:S02]  /*b660*/  IMAD.MOV.U32 R5, RZ, RZ, RZ ;  /* 0x000000ffff057224 */ /* 0x000fe400078e00ff */
[----:B------:R-:W-:Y:S01]  /*b670*/  IMAD.X R152, RZ, RZ, R147, P2 ;  /* 0x000000ffff987224 */ /* 0x000fe200010e0693 */
[----:B------:R-:W-:Y:S01]  /*b680*/  ISETP.GT.U32.AND P2, PT, R8, R7, PT ;  /* 0x000000070800720c */ /* 0x000fe20003f44070 */
[----:B------:R-:W-:Y:S01]  /*b690*/  IMAD.WIDE.U32 R4, R3, R76, R4 ;  /* 0x0000004c03047225 */ /* 0x000fe200078e0004 */
[----:B------:R-:W-:Y:S02]  /*b6a0*/  IADD3.X R154, PT, PT, RZ, R154, RZ, P3, P5 ;  /* 0x0000009aff9a7210 */ /* 0x000fe40001fea4ff */
[----:B------:R-:W-:Y:S01]  /*b6b0*/  ISETP.GT.U32.AND.EX P2, PT, R147, R152, PT, P2 ;  /* 0x000000989300720c */ /* 0x000fe20003f44120 */
[----:B------:R-:W-:Y:S01]  /*b6c0*/  IMAD.IADD R135, R141, 0x1, R5 ;  /* 0x000000018d877824 */ /* 0x000fe200078e0205 */
[----:B------:R-:W-:Y:S01]  /*b6d0*/  IADD3 R134, P5, P3, R9, R4, R133 ;  /* 0x0000000409867210 */ /* 0x000fe20007bbe085 */
[----:B------:R-:W-:Y:S01]  /*b6e0*/  IMAD.WIDE.U32 R4, R73, R14, RZ ;  /* 0x0000000e49047225 */ /* 0x000fe200078e00ff */
[----:B------:R-:W-:-:S02]  /*b6f0*/  SEL R147, R147, R152, P2 ;  /* 0x0000009893937207 */ /* 0x000fc40001000000 */
[----:B------:R-:W-:Y:S01]  /*b700*/  IADD3.X R135, PT, PT, R154, R135, RZ, P5, P3 ;  /* 0x000000879a877210 */ /* 0x000fe20002fe64ff */
[----:B------:R-:W-:Y:S01]  /*b710*/  IMAD.IADD R151, R136, 0x1, R5 ;  /* 0x0000000188977824 */ /* 0x000fe200078e0205 */
[----:B------:R-:W-:Y:S02]  /*b720*/  IADD3 R3, P3, PT, R7, R6, RZ ;  /* 0x0000000607037210 */ /* 0x000fe40007f7e0ff */
[----:B------:R-:W-:Y:S01]  /*b730*/  SEL R154, R8, R7, P2 ;  /* 0x00000007089a7207 */ /* 0x000fe20001000000 */
[----:B------:R-:W-:Y:S01]  /*b740*/  IMAD.WIDE.U32 R6, R72, R14, RZ ;  /* 0x0000000e48067225 */ /* 0x000fe200078e00ff */
[----:B------:R-:W-:Y:S02]  /*b750*/  IADD3.X R5, PT, PT, RZ, RZ, RZ, P0, P1 ;  /* 0x000000ffff057210 */ /* 0x000fe400007e24ff */
[----:B------:R-:W-:Y:S01]  /*b760*/  IADD3 R149, P5, PT, R145, R4, RZ ;  /* 0x0000000491957210 */ /* 0x000fe20007fbe0ff */
[----:B------:R-:W-:-:S03]  /*b770*/  IMAD.WIDE.U32 R8, R73, R13, RZ ;  /* 0x0000000d49087225 */ /* 0x000fc600078e00ff */
[----:B------:R-:W-:Y:S01]  /*b780*/  ISETP.GE.U32.AND P2, PT, R149, R145, PT ;  /* 0x000000919500720c */ /* 0x000fe20003f46070 */
[----:B------:R-:W-:Y:S01]  /*b790*/  IMAD.X R150, R152, 0x1, R150, P3 ;  /* 0x0000000198967824 */ /* 0x000fe200018e0696 */
[----:B------:R-:W-:Y:S01]  /*b7a0*/  IADD3 R151, P1, P0, R8, R151, R6 ;  /* 0x0000009708977210 */ /* 0x000fe2000783e006 */
[----:B------:R-:W-:Y:S01]  /*b7b0*/  IMAD.IADD R6, R139, 0x1, R7 ;  /* 0x000000018b067824 */ /* 0x000fe200078e0207 */
[----:B------:R-:W-:Y:S01]  /*b7c0*/  ISETP.GT.U32.AND P3, PT, R154, R3, PT ;  /* 0x000000039a00720c */ /* 0x000fe20003f64070 */
[----:B------:R-:W-:Y:S02]  /*b7d0*/  IMAD.MOV.U32 R7, RZ, RZ, RZ ;  /* 0x000000ffff077224 */ /* 0x000fe400078e00ff */
[----:B------:R-:W-:Y:S01]  /*b7e0*/  IMAD.IADD R9, R136, 0x1, R9 ;  /* 0x0000000188097824 */ /* 0x000fe200078e0209 */
[----:B------:R-:W-:Y:S01]  /*b7f0*/  ISETP.GT.U32.AND.EX P3, PT, R147, R150, PT, P3 ;  /* 0x000000969300720c */ /* 0x000fe20003f64130 */
[----:B------:R-:W-:-:S03]  /*b800*/  IMAD.WIDE.U32 R6, R13, R72, R6 ;  /* 0x000000480d067225 */ /* 0x000fc600078e0006 */
[----:B------:R-:W-:Y:S01]  /*b810*/  SEL R147, RZ, 0x1, !P3 ;  /* 0x00000001ff937807 */ /* 0x000fe20005800000 */
[----:B------:R-:W-:Y:S01]  /*b820*/  IMAD.X R156, R151, 0x1, R12, P5 ;  /* 0x00000001979c7824 */ /* 0x000fe200028e060c */
[----:B------:R-:W-:Y:S01]  /*b830*/  IADD3 R132, P3, P5, R132, R6, R9 ;  /* 0x0000000684847210 */ /* 0x000fe20007d7e009 */
[----:B------:R-:W-:Y:S02]  /*b840*/  IMAD.IADD R133, R139, 0x1, R7 ;  /* 0x000000018b857824 */ /* 0x000fe400078e0207 */
        /* <DEDUP_REMOVED lines=20> */
[----:B------:R-:W-:Y:S02]  /*b990*/  IMAD.IADD R7, R138, 0x1, R7 ;  /* 0x000000018a077824 */ /* 0x000fe400078e0207 */
[----:B------:R-:W-:Y:S01]  /*b9a0*/  IMAD.MOV.U32 R5, RZ, RZ, RZ ;  /* 0x000000ffff057224 */ /* 0x000fe200078e00ff */
[----:B------:R-:W-:Y:S01]  /*b9b0*/  SEL R4, R3, R12, P2 ;  /* 0x0000000c03047207 */ /* 0x000fe20001000000 */
[----:B------:R-:W-:Y:S01]  /*b9c0*/  IMAD.WIDE.U32 R12, R73, R15, RZ ;  /* 0x0000000f490c7225 */ /* 0x000fe200078e00ff */
[----:B------:R-:W-:Y:S02]  /*b9d0*/  SEL R150, R150, R9, P2 ;  /* 0x0000000996967207 */ /* 0x000fe40001000000 */
[----:B------:R-:W-:Y:S01]  /*b9e0*/  ISETP.GT.U32.AND P2, PT, R4, R145, PT ;  /* 0x000000910400720c */ /* 0x000fe20003f44070 */
[----:B------:R-:W-:-:S03]  /*b9f0*/  IMAD.WIDE.U32 R8, R72, R16, RZ ;  /* 0x0000001048087225 */ /* 0x000fc600078e00ff */
[----:B------:R-:W-:Y:S01]  /*ba00*/  ISETP.GT.U32.AND.EX P2, PT, R150, R135, PT, P2 ;  /* 0x000000879600720c */ /* 0x000fe20003f44120 */
[----:B------:R-:W-:Y:S01]  /*ba10*/  IMAD.IADD R4, R139, 0x1, R9 ;  /* 0x000000018b047824 */ /* 0x000fe200078e0209 */
[----:B------:R-:W-:Y:S02]  /*ba20*/  IADD3.X R9, PT, PT, RZ, RZ, RZ, P5, P3 ;  /* 0x000000ffff097210 */ /* 0x000fe40002fe64ff */
[----:B------:R-:W-:Y:S01]  /*ba30*/  IADD3 R146, P3, P5, R147, R6, R146 ;  /* 0x0000000693927210 */ /* 0x000fe20007d7e092 */
[----:B------:R-:W-:Y:S01]  /*ba40*/  IMAD.WIDE.U32 R4, R15, R72, R4 ;  /* 0x000000480f047225 */ /* 0x000fe200078e0004 */
[----:B------:R-:W-:Y:S02]  /*ba50*/  SEL R3, RZ, 0x1, !P2 ;  /* 0x00000001ff037807 */ /* 0x000fe40005000000 */
[----:B------:R-:W-:Y:S01]  /*ba60*/  IADD3.X R14, PT, PT, R14, R7, RZ, P3, P5 ;  /* 0x000000070e0e7210 */ /* 0x000fe20001fea4ff */
[----:B------:R-:W-:Y:S01]  /*ba70*/  IMAD.WIDE.U32 R6, R73, R2, RZ ;  /* 0x0000000249067225 */ /* 0x000fe200078e00ff */
        /* <DEDUP_REMOVED lines=10> */
[----:B------:R-:W-:-:S05]  /*bb20*/  IADD3 R7, P2, P4, R2, R7, R4 ;  /* 0x0000000702077210 */ /* 0x000fca0007c5e004 */
[----:B------:R-:W-:Y:S02]  /*bb30*/  IMAD R2, R7, R10, RZ ;  /* 0x0000000a07027224 */ /* 0x000fe400078e02ff */
[----:B------:R-:W-:-:S04]  /*bb40*/  IMAD.WIDE.U32 R154, R14, R18, RZ ;  /* 0x000000120e9a7225 */ /* 0x000fc800078e00ff */
        /* <DEDUP_REMOVED lines=15> */
[----:B------:R-:W-:-:S04]  /*bc40*/  IMAD.WIDE.U32 R150, R9, R20, RZ ;  /* 0x0000001409967225 */ /* 0x000fc800078e00ff */
        /* <DEDUP_REMOVED lines=18> */
[----:B------:R-:W-:Y:S02]  /*bd70*/  IADD3 R149, P2, PT, R2, R149, RZ ;  /* 0x0000009502957210 */ /* 0x000fe40007f5e0ff */
[----:B------:R-:W-:Y:S02]  /*bd80*/  IADD3 R152, P5, PT, R145, R152, RZ ;  /* 0x0000009891987210 */ /* 0x000fe40007fbe0ff */
        /* <DEDUP_REMOVED lines=12> */
[----:B------:R-:W-:-:S05]  /*be50*/  IMAD.IADD R9, R136, 0x1, R153 ;  /* 0x0000000188097824 */ /* 0x000fca00078e0299 */
        /* <DEDUP_REMOVED lines=44> */
[----:B------:R-:W-:Y:S01]  /*c120*/  IMAD.IADD R4, R5, 0x1, R139 ;  /* 0x0000000105047824 */ /* 0x000fe200078e028b */
[----:B------:R-:W-:Y:S01]  /*c130*/  IADD3.X R149, P5, PT, R156, R149, RZ, P5, !PT ;  /* 0x000000959c957210 */ /* 0x000fe20002fbe4ff */
[----:B------:R-:W-:Y:S01]  /*c140*/  IMAD.MOV.U32 R5, RZ, RZ, RZ ;  /* 0x000000ffff057224 */ /* 0x000fe200078e00ff */
[----:B------:R-:W-:Y:S01]  /*c150*/  IADD3 R12, P6, PT, R153, R12, RZ ;  /* 0x0000000c990c7210 */ /* 0x000fe20007fde0ff */
[----:B------:R-:W-:-:S03]  /*c160*/  IMAD.WIDE.U32 R4, R0, R72, R4 ;  /* 0x0000004800047225 */ /* 0x000fc600078e0004 */
[----:B------:R-:W-:Y:S01]  /*c170*/  IADD3.X R149, P6, PT, R149, R8, RZ, P6, !PT ;  /* 0x0000000895957210 */ /* 0x000fe200037de4ff */
[----:B------:R-:W-:-:S03]  /*c180*/  IMAD.IADD R0, R136, 0x1, R3 ;  /* 0x0000000188007824 */ /* 0x000fc600078e0203 */
[----:B------:R-:W-:Y:S01]  /*c190*/  IADD3.X R13, P5, P6, R6, RZ, RZ, P6, P5 ;  /* 0x000000ff060d7210 */ /* 0x000fe200036aa4ff */
[----:B------:R-:W-:Y:S02]  /*c1a0*/  IMAD.IADD R3, R139, 0x1, R5 ;  /* 0x000000018b037824 */ /* 0x000fe400078e0205 */
[----:B------:R-:W-:Y:S01]  /*c1b0*/  IMAD R6, R154, R10, RZ ;  /* 0x0000000a9a067224 */ /* 0x000fe200078e02ff */
[----:B------:R-:W-:Y:S02]  /*c1c0*/  IADD3.X R153, PT, PT, R7, RZ, RZ, P5, P6 ;  /* 0x000000ff07997210 */ /* 0x000fe40002fec4ff */
[C---:B------:R-:W-:Y:S02]  /*c1d0*/  LOP3.LUT P5, RZ, R53.reuse, 0x4, RZ, 0xc0, !PT ;  /* 0x0000000435ff7812 */ /* 0x040fe400078ac0ff */
[----:B------:R-:W-:Y:S02]  /*c1e0*/  LOP3.LUT P6, RZ, R53, 0x1, RZ, 0xc0, !PT ;  /* 0x0000000135ff7812 */ /* 0x000fe400078cc0ff */
[----:B------:R-:W-:-:S02]  /*c1f0*/  IADD3.X R9, PT, PT, RZ, RZ, RZ, P5, P4 ;  /* 0x000000ffff097210 */ /* 0x000fc40002fe84ff */
[----:B------:R-:W-:-:S04]  /*c200*/  ISETP.NE.AND P4, PT, R131, RZ, PT ;  /* 0x000000ff8300720c */ /* 0x000fc80003f85270 */
[----:B------:R-:W-:Y:S02]  /*c210*/  IADD3.X R7, PT, PT, RZ, RZ, RZ, P6, P4 ;  /* 0x000000ffff077210 */ /* 0x000fe400037e84ff */
[----:B------:R-:W-:Y:S01]  /*c220*/  IADD3 R0, P4, P5, R9, R4, R0 ;  /* 0x0000000409007210 */ /* 0x000fe20007d9e000 */
[----:B------:R-:W-:-:S03]  /*c230*/  IMAD.WIDE.U32 R4, R15, R24, RZ ;  /* 0x000000180f047225 */ /* 0x000fc600078e00ff */
[----:B------:R-:W-:Y:S01]  /*c240*/  IADD3.X R3, PT, PT, RZ, R3, RZ, P4, P5 ;  /* 0x00000003ff037210 */ /* 0x000fe200027ea4ff */
[----:B------:R-:W-:Y:S01]  /*c250*/  IMAD R9, R2, R11, R6 ;  /* 0x0000000b02097224 */ /* 0x000fe200078e0206 */
[----:B------:R-:W-:Y:S01]  /*c260*/  IADD3 R128, P4, P5, R128, R130, R7 ;  /* 0x0000008280807210 */ /* 0x000fe20007d9e007 */
[----:B------:R-:W-:-:S03]  /*c270*/  IMAD.WIDE.U32 R6, R2, R10, RZ ;  /* 0x0000000a02067225 */ /* 0x000fc600078e00ff */
[----:B------:R-:W-:Y:S01]  /*c280*/  IADD3.X R129, PT, PT, RZ, R129, RZ, P4, P5 ;  /* 0x00000081ff817210 */ /* 0x000fe200027ea4ff */
[----:B------:R-:W-:Y:S01]  /*c290*/  IMAD.WIDE.U32 R4, P6, R14, R25, R4 ;  /* 0x000000190e047225 */ /* 0x000fe200078c0004 */
[----:B------:R-:W-:-:S03]  /*c2a0*/  IADD3 R151, P5, PT, R151, R0, RZ ;  /* 0x0000000097977210 */ /* 0x000fc60007fbe0ff */
[----:B------:R-:W-:-:S04]  /*c2b0*/  IMAD.WIDE.U32 R130, R14, R24, RZ ;  /* 0x000000180e827225 */ /* 0x000fc800078e00ff */
[----:B------:R-:W-:Y:S02]  /*c2c0*/  IMAD.IADD R7, R7, 0x1, R9 ;  /* 0x0000000107077824 */ /* 0x000fe400078e0209 */
[----:B------:R-:W-:Y:S01]  /*c2d0*/  IMAD.X R9, RZ, RZ, RZ, P6 ;  /* 0x000000ffff097224 */ /* 0x000fe200030e06ff */
[----:B------:R-:W-:Y:S01]  /*c2e0*/  IADD3 R131, P6, PT, R131, R4, RZ ;  /* 0x0000000483837210 */ /* 0x000fe20007fde0ff */
[----:B------:R-:W-:Y:S02]  /*c2f0*/  IMAD.MOV.U32 R8, RZ, RZ, R5 ;  /* 0x000000ffff087224 */ /* 0x000fe400078e0005 */
[----:B------:R-:W-:-:S04]  /*c300*/  IMAD.WIDE.U32 R4, R7, R18, RZ ;  /* 0x0000001207047225 */ /* 0x000fc800078e00ff */
[----:B------:R-:W-:-:S04]  /*c310*/  IMAD.WIDE.U32.X R8, R15, R25, R8, P6 ;  /* 0x000000190f087225 */ /* 0x000fc800030e0408 */
[----:B------:R-:W-:-:S04]  /*c320*/  IMAD.WIDE.U32 R4, P4, R6, R19, R4 ;  /* 0x0000001306047225 */ /* 0x000fc80007880004 */
[----:B------:R-:W-:-:S04]  /*c330*/  IMAD.WIDE.U32 R14, R6, R18, RZ ;  /* 0x00000012060e7225 */ /* 0x000fc800078e00ff */
[----:B------:R-:W-:Y:S01]  /*c340*/  IMAD.X R150, R150, 0x1, R3, P5 ;  /* 0x0000000196967824 */ /* 0x000fe200028e0603 */
[----:B------:R-:W-:Y:S01]  /*c350*/  IADD3 RZ, P5, PT, R2, R14, RZ ;  /* 0x0000000e02ff7210 */ /* 0x000fe20007fbe0ff */
[----:B------:R-:W-:Y:S01]  /*c360*/  IMAD.MOV.U32 R14, RZ, RZ, R5 ;  /* 0x000000ffff0e7224 */ /* 0x000fe200078e0005 */
[----:B------:R-:W-:Y:S01]  /*c370*/  IADD3 R15, P6, PT, R15, R4, RZ ;  /* 0x000000040f0f7210 */ /* 0x000fe20007fde0ff */
[----:B------:R-:W-:-:S03]  /*c380*/  IMAD.WIDE.U32 R4, R7, R20, RZ ;  /* 0x0000001407047225 */ /* 0x000fc600078e00ff */
[----:B------:R-:W-:Y:S01]  /*c390*/  IADD3.X RZ, P5, PT, R154, R15, RZ, P5, !PT ;  /* 0x0000000f9aff7210 */ /* 0x000fe20002fbe4ff */
[----:B------:R-:W-:Y:S01]  /*c3a0*/  IMAD.X R15, RZ, RZ, RZ, P4 ;  /* 0x000000ffff0f7224 */ /* 0x000fe200020e06ff */
[----:B------:R-:W-:Y:S01]  /*c3b0*/  IADD3 R13, P4, PT, R13, R151, RZ ;  /* 0x000000970d0d7210 */ /* 0x000fe20007f9e0ff */
[----:B------:R-:W-:-:S03]  /*c3c0*/  IMAD.WIDE.U32.X R14, R7, R19, R14, P6 ;  /* 0x00000013070e7225 */ /* 0x000fc600030e040e */
[----:B------:R-:W-:Y:S02]  /*c3d0*/  IADD3 R130, P6, PT, R13, R130, RZ ;  /* 0x000000820d827210 */ /* 0x000fe40007fde0ff */
[----:B------:R-:W-:Y:S02]  /*c3e0*/  IADD3.X R2, P4, PT, R153, R150, RZ, P4, !PT ;  /* 0x0000009699027210 */ /* 0x000fe4000279e4ff */
[----:B------:R-:W-:Y:S02]  /*c3f0*/  IADD3.X R153, P5, PT, RZ, R14, RZ, P5, !PT ;  /* 0x0000000eff997210 */ /* 0x000fe40002fbe4ff */
[----:B------:R-:W-:-:S03]  /*c400*/  IADD3.X R131, P6, PT, R2, R131, RZ, P6, !PT ;  /* 0x0000008302837210 */ /* 0x000fc600037de4ff */
[----:B------:R-:W-:Y:S01]  /*c410*/  IMAD.X R2, RZ, RZ, R15, P5 ;  /* 0x000000ffff027224 */ /* 0x000fe200028e060f */
[----:B------:R-:W-:Y:S02]  /*c420*/  IADD3.X R14, P4, P6, R8, RZ, RZ, P6, P4 ;  /* 0x000000ff080e7210 */ /* 0x000fe400036884ff */
[----:B------:R-:W-:Y:S01]  /*c430*/  IADD3 R153, P5, PT, R153, R12, RZ ;  /* 0x0000000c99997210 */ /* 0x000fe20007fbe0ff */
[----:B------:R-:W-:Y:S01]  /*c440*/  IMAD.WIDE.U32 R12, R6, R20, RZ ;  /* 0x00000014060c7225 */ /* 0x000fe200078e00ff */
[----:B------:R-:W-:-:S03]  /*c450*/  IADD3.X R15, PT, PT, R9, RZ, RZ, P4, P6 ;  /* 0x000000ff090f7210 */ /* 0x000fc600027ec4ff */
[----:B------:R-:W-:Y:S01]  /*c460*/  IMAD.WIDE.U32 R8, P6, R6, R21, R4 ;  /* 0x0000001506087225 */ /* 0x000fe200078c0004 */
[----:B------:R-:W-:Y:S02]  /*c470*/  IADD3 R12, P4, PT, R153, R12, RZ ;  /* 0x0000000c990c7210 */ /* 0x000fe40007f9e0ff */
[----:B------:R-:W-:Y:S01]  /*c480*/  IADD3.X R153, PT, PT, RZ, RZ, RZ, P1, P0 ;  /* 0x000000ffff997210 */ /* 0x000fe20000fe04ff */
[----:B------:R-:W-:Y:S01]  /*c490*/  IMAD.X R5, RZ, RZ, RZ, P6 ;  /* 0x000000ffff057224 */ /* 0x000fe200030e06ff */
[----:B------:R-:W-:Y:S01]  /*c4a0*/  IADD3 R8, P6, PT, R13, R8, RZ ;  /* 0x000000080d087210 */ /* 0x000fe20007fde0ff */
[----:B------:R-:W-:Y:S01]  /*c4b0*/  IMAD.MOV.U32 R4, RZ, RZ, R9 ;  /* 0x000000ffff047224 */ /* 0x000fe200078e0009 */
[----:B------:R-:W-:-:S03]  /*c4c0*/  IADD3.X R13, P5, PT, R2, R149, RZ, P5, !PT ;  /* 0x00000095020d7210 */ /* 0x000fc60002fbe4ff */
[----:B------:R-:W-:Y:S01]  /*c4d0*/  IMAD.WIDE.U32.X R4, R7, R21, R4, P6 ;  /* 0x0000001507047225 */ /* 0x000fe200030e0404 */
[----:B------:R-:W-:Y:S02]  /*c4e0*/  IADD3.X R13, P6, PT, R13, R8, RZ, P4, !PT ;  /* 0x000000080d0d7210 */ /* 0x000fe400027de4ff */
[----:B------:R-:W-:Y:S01]  /*c4f0*/  ISETP.GE.U32.AND P4, PT, R151, R0, PT ;  /* 0x000000009700720c */ /* 0x000fe20003f86070 */
[-C--:B------:R-:W-:Y:S01]  /*c500*/  IMAD.WIDE.U32 R8, R7, R22.reuse, RZ ;  /* 0x0000001607087225 */ /* 0x080fe200078e00ff */
[----:B------:R-:W-:Y:S02]  /*c510*/  IADD3.X R149, P5, P6, R4, RZ, RZ, P6, P5 ;  /* 0x000000ff04957210 */ /* 0x000fe400036aa4ff */
[----:B------:R-:W-:Y:S01]  /*c520*/  ISETP.GE.U32.AND.EX P4, PT, R150, R3, PT, P4 ;  /* 0x000000039600720c */ /* 0x000fe20003f86140 */
[C---:B------:R-:W-:Y:S01]  /*c530*/  IMAD.WIDE.U32 R2, R6.reuse, R22, RZ ;  /* 0x0000001606027225 */ /* 0x040fe200078e00ff */
[----:B------:R-:W-:Y:S02]  /*c540*/  IADD3.X R4, PT, PT, R5, RZ, RZ, P5, P6 ;  /* 0x000000ff05047210 */ /* 0x000fe40002fec4ff */
[----:B------:R-:W-:Y:S01]  /*c550*/  IADD3 R149, P5, PT, R149, R130, RZ ;  /* 0x0000008295957210 */ /* 0x000fe20007fbe0ff */
[----:B------:R-:W-:Y:S01]  /*c560*/  IMAD.WIDE.U32 R8, P6, R6, R23, R8 ;  /* 0x0000001706087225 */ /* 0x000fe200078c0008 */
[----:B------:R-:W-:-:S02]  /*c570*/  SEL R151, RZ, 0x1, P4 ;  /* 0x00000001ff977807 */ /* 0x000fc40002000000 */
[----:B------:R-:W-:Y:S01]  /*c580*/  IADD3.X R130, P5, PT, R4, R131, RZ, P5, !PT ;  /* 0x0000008304827210 */ /* 0x000fe20002fbe4ff */
[----:B------:R-:W-:Y:S01]  /*c590*/  IMAD.X R5, RZ, RZ, RZ, P6 ;  /* 0x000000ffff057224 */ /* 0x000fe200030e06ff */
[----:B------:R-:W-:Y:S01]  /*c5a0*/  IADD3 R3, P6, PT, R3, R8, RZ ;  /* 0x0000000803037210 */ /* 0x000fe20007fde0ff */
[----:B------:R-:W-:Y:S01]  /*c5b0*/  IMAD.MOV.U32 R4, RZ, RZ, R9 ;  /* 0x000000ffff047224 */ /* 0x000fe200078e0009 */
[----:B------:R-:W-:Y:S01]  /*c5c0*/  IADD3 R0, P4, PT, R149, R2, RZ ;  /* 0x0000000295007210 */ /* 0x000fe20007f9e0ff */
[----:B------:R-:W-:-:S03]  /*c5d0*/  IMAD.WIDE.U32 R8, R6, R24, RZ ;  /* 0x0000001806087225 */ /* 0x000fc600078e00ff */
[----:B------:R-:W-:Y:S01]  /*c5e0*/  IADD3.X R130, P4, PT, R130, R3, RZ, P4, !PT ;  /* 0x0000000382827210 */ /* 0x000fe2000279e4ff */
        /* <DEDUP_REMOVED lines=34> */
[----:B------:R-:W-:-:S02]  /*c810*/  IADD3.X R16, PT, PT, RZ, RZ, RZ, P3, P2 ;  /* 0x000000ffff107210 */ /* 0x000fc40001fe44ff */
[----:B------:R-:W-:Y:S01]  /*c820*/  IADD3 R132, P3, P2, R134, R132, R153 ;  /* 0x0000008486847210 */ /* 0x000fe20007a7e099 */
[----:B------:R-:W-:-:S03]  /*c830*/  IMAD.WIDE.U32.X R6, R150, R19, R6, P6 ;  /* 0x0000001396067225 */ /* 0x000fc600030e0406 */
[----:B------:R-:W-:Y:S01]  /*c840*/  IADD3.X R134, PT, PT, RZ, R133, RZ, P3, P2 ;  /* 0x00000085ff867210 */ /* 0x000fe20001fe44ff */
        /* <DEDUP_REMOVED lines=19> */
[C---:B------:R-:W-:Y:S01]  /*c980*/  IMAD.WIDE.U32 R6, R2.reuse, R22, RZ ;  /* 0x0000001602067225 */ /* 0x040fe200078e00ff */
[----:B------:R-:W-:Y:S02]  /*c990*/  ISETP.GE.U32.AND.EX P0, PT, R15, R14, PT, P0 ;  /* 0x0000000e0f00720c */ /* 0x000fe40003f06100 */
[----:B------:R-:W-:Y:S01]  /*c9a0*/  SEL R15, RZ, 0x1, P5 ;  /* 0x00000001ff0f7807 */ /* 0x000fe20002800000 */
[----:B------:R-:W-:Y:S01]  /*c9b0*/  IMAD.WIDE.U32 R4, P5, R2, R23, R4 ;  /* 0x0000001702047225 */ /* 0x000fe200078a0004 */
[----:B------:R-:W-:-:S02]  /*c9c0*/  IADD3 R131, P1, PT, R13, R8, RZ ;  /* 0x000000080d837210 */ /* 0x000fc40007f3e0ff */
[----:B------:R-:W-:Y:S01]  /*c9d0*/  SEL R14, RZ, 0x1, P0 ;  /* 0x00000001ff0e7807 */ /* 0x000fe20000000000 */
[----:B------:R-:W-:Y:S01]  /*c9e0*/  IMAD.X R13, RZ, RZ, RZ, P5 ;  /* 0x000000ffff0d7224 */ /* 0x000fe200028e06ff */
[----:B------:R-:W-:Y:S02]  /*c9f0*/  IADD3 R130, P3, PT, R7, R4, RZ ;  /* 0x0000000407827210 */ /* 0x000fe40007f7e0ff */
[----:B------:R-:W-:Y:S01]  /*ca00*/  IADD3 R131, P0, PT, R131, R6, RZ ;  /* 0x0000000683837210 */ /* 0x000fe20007f1e0ff */
[----:B------:R-:W-:Y:S01]  /*ca10*/  IMAD.WIDE.U32 R6, R150, R24, RZ ;  /* 0x0000001896067225 */ /* 0x000fe200078e00ff */
[----:B------:R-:W-:Y:S02]  /*ca20*/  IADD3.X R3, P1, PT, R12, R3, RZ, P1, !PT ;  /* 0x000000030c037210 */ /* 0x000fe40000f3e4ff */
[----:B------:R-:W-:Y:S01]  /*ca30*/  IADD3 R15, P2, PT, R15, R132, RZ ;  /* 0x000000840f0f7210 */ /* 0x000fe20007f5e0ff */
[----:B------:R-:W-:Y:S01]  /*ca40*/  IMAD.MOV.U32 R12, RZ, RZ, R5 ;  /* 0x000000ffff0c7224 */ /* 0x000fe200078e0005 */
[----:B------:R-:W-:-:S02]  /*ca50*/  IADD3 R146, P6, P4, R129, R146, R16 ;  /* 0x0000009281927210 */ /* 0x000fc40007cde010 */
[----:B------:R-:W-:Y:S01]  /*ca60*/  IADD3 R14, P5, PT, R14, R15, RZ ;  /* 0x0000000f0e0e7210 */ /* 0x000fe20007fbe0ff */
[----:B------:R-:W-:Y:S01]  /*ca70*/  IMAD.WIDE.U32.X R4, R150, R23, R12, P3 ;  /* 0x0000001796047225 */ /* 0x000fe200018e040c */
[----:B------:R-:W-:-:S03]  /*ca80*/  IADD3.X R130, P0, PT, R3, R130, RZ, P0, !PT ;  /* 0x0000008203827210 */ /* 0x000fc6000071e4ff */
[----:B------:R-:W-:Y:S01]  /*ca90*/  IMAD.WIDE.U32 R6, P3, R2, R25, R6 ;  /* 0x0000001902067225 */ /* 0x000fe20007860006 */
[----:B------:R-:W-:-:S03]  /*caa0*/  IADD3.X R4, P1, P0, R4, RZ, RZ, P0, P1 ;  /* 0x000000ff04047210 */ /* 0x000fc600000224ff */
[----:B------:R-:W-:Y:S01]  /*cab0*/  IMAD.X R129, RZ, RZ, R134, P2 ;  /* 0x000000ffff817224 */ /* 0x000fe200010e0686 */
[----:B------:R-:W-:Y:S01]  /*cac0*/  ISETP.GE.U32.AND P2, PT, R15, R132, PT ;  /* 0x000000840f00720c */ /* 0x000fe20003f46070 */
[----:B------:R-:W-:Y:S01]  /*cad0*/  IMAD.X R3, RZ, RZ, RZ, P3 ;  /* 0x000000ffff037224 */ /* 0x000fe200018e06ff */
[----:B------:R-:W-:Y:S01]  /*cae0*/  IADD3 R9, P3, PT, R9, R14, RZ ;  /* 0x0000000e09097210 */ /* 0x000fe20007f7e0ff */
[----:B------:R-:W-:Y:S01]  /*caf0*/  IMAD.X R16, RZ, RZ, R129, P5 ;  /* 0x000000ffff107224 */ /* 0x000fe200028e0681 */
[----:B------:R-:W-:Y:S01]  /*cb00*/  ISETP.GE.U32.AND P5, PT, R14, R15, PT ;  /* 0x0000000f0e00720c */ /* 0x000fe20003fa6070 */
[----:B------:R-:W-:Y:S01]  /*cb10*/  IMAD.WIDE.U32 R12, R2, R24, RZ ;  /* 0x00000018020c7225 */ /* 0x000fe200078e00ff */
[----:B------:R-:W-:Y:S02]  /*cb20*/  ISETP.GE.U32.AND.EX P2, PT, R129, R134, PT, P2 ;  /* 0x000000868100720c */ /* 0x000fe40003f46120 */
[----:B------:R-:W-:Y:S01]  /*cb30*/  IADD3.X R8, PT, PT, R5, RZ, RZ, P1, P0 ;  /* 0x000000ff05087210 */ /* 0x000fe20000fe04ff */
[----:B------:R-:W-:Y:S01]  /*cb40*/  IMAD.X R151, R151, 0x1, R16, P3 ;  /* 0x0000000197977824 */ /* 0x000fe200018e0610 */
[----:B------:R-:W-:Y:S01]  /*cb50*/  IADD3 R5, P0, PT, R4, R9, RZ ;  /* 0x0000000904057210 */ /* 0x000fe20007f1e0ff */
[----:B------:R-:W-:Y:S01]  /*cb60*/  IMAD.MOV.U32 R2, RZ, RZ, R7 ;  /* 0x000000ffff027224 */ /* 0x000fe200078e0007 */
[----:B------:R-:W-:-:S02]  /*cb70*/  ISETP.GE.U32.AND.EX P5, PT, R16, R129, PT, P5 ;  /* 0x000000811000720c */ /* 0x000fc40003fa6150 */
        /* <DEDUP_REMOVED lines=10> */
[----:B------:R-:W-:Y:S02]  /*cc20*/  IADD3.X R5, PT, PT, RZ, R147, RZ, P6, P4 ;  /* 0x00000093ff057210 */ /* 0x000fe400037e84ff */
        /* <DEDUP_REMOVED lines=35> */
.L_x_330:
        /* <DEDUP_REMOVED lines=21> */
.L_x_331:
        /* <DEDUP_REMOVED lines=19> */
[----:B------:R-:W-:Y:S01]  /*d0e0*/  IMAD.WIDE.U32 R2, R50, R30, RZ ;  /* 0x0000001e32027225 */ /* 0x000fe200078e00ff */
[----:B------:R-:W-:Y:S02]  /*d0f0*/  LOP3.LUT R53, R53, 0xfffffffb, RZ, 0xc0, !PT ;  /* 0xfffffffb35357812 */ /* 0x000fe400078ec0ff */
[----:B------:R-:W-:Y:S01]  /*d100*/  ISETP.GE.U32.AND.EX P0, PT, R152, R145, PT, P0 ;  /* 0x000000919800720c */ /* 0x000fe20003f06100 */
[----:B------:R-:W-:-:S03]  /*d110*/  IMAD.WIDE.U32 R6, R50, R29, RZ ;  /* 0x0000001d32067225 */ /* 0x000fc600078e00ff */
[----:B------:R-:W-:Y:S01]  /*d120*/  SEL R153, RZ, 0x1, P0 ;  /* 0x00000001ff997807 */ /* 0x000fe20000000000 */
[----:B------:R-:W-:Y:S01]  /*d130*/  IMAD.IADD R145, R125, 0x1, R3 ;  /* 0x000000017d917824 */ /* 0x000fe200078e0203 */
[----:B------:R-:W-:Y:S01]  /*d140*/  IADD3.X R3, PT, PT, RZ, RZ, RZ, P1, P2 ;  /* 0x000000ffff037210 */ /* 0x000fe20000fe44ff */
[----:B------:R-:W-:Y:S01]  /*d150*/  IMAD.MOV.U32 R13, RZ, RZ, RZ ;  /* 0x000000ffff0d7224 */ /* 0x000fe200078e00ff */
[----:B------:R-:W-:Y:S01]  /*d160*/  IADD3 R151, P2, PT, R153, R2, RZ ;  /* 0x0000000299977210 */ /* 0x000fe20007f5e0ff */
[----:B------:R-:W-:Y:S01]  /*d170*/  IMAD.IADD R16, R126, 0x1, R9 ;  /* 0x000000017e107824 */ /* 0x000fe200078e0209 */
[----:B------:R-:W-:Y:S01]  /*d180*/  IADD3 R145, P0, P3, R6, R145, R14 ;  /* 0x0000009106917210 */ /* 0x000fe20007b1e00e */
[----:B------:R-:W-:-:S04]  /*d190*/  IMAD.WIDE.U32 R12, R29, R47, R12 ;  /* 0x0000002f1d0c7225 */ /* 0x000fc800078e000c */
[----:B------:R-:W-:Y:S01]  /*d1a0*/  IMAD.IADD R8, R124, 0x1, R15 ;  /* 0x000000017c087824 */ /* 0x000fe200078e020f */
[----:B------:R-:W-:Y:S01]  /*d1b0*/  IADD3 R16, P1, P5, R3, R12, R16 ;  /* 0x0000000c03107210 */ /* 0x000fe20007d3e010 */
[----:B------:R-:W-:Y:S01]  /*d1c0*/  IMAD.MOV.U32 R9, RZ, RZ, RZ ;  /* 0x000000ffff097224 */ /* 0x000fe200078e00ff */
[----:B------:R-:W-:Y:S01]  /*d1d0*/  IADD3.X R3, PT, PT, RZ, RZ, RZ, P0, P3 ;  /* 0x000000ffff037210 */ /* 0x000fe200007e64ff */
[----:B------:R-:W-:Y:S01]  /*d1e0*/  IMAD.X R149, RZ, RZ, R145, P2 ;  /* 0x000000ffff957224 */ /* 0x000fe200010e0691 */
[----:B------:R-:W-:Y:S01]  /*d1f0*/  ISETP.GT.U32.AND P0, PT, R2, R151, PT ;  /* 0x000000970200720c */ /* 0x000fe20003f04070 */
        /* <DEDUP_REMOVED lines=8> */
[----:B------:R-:W-:Y:S01]  /*d280*/  IMAD.IADD R15, R126, 0x1, R7 ;  /* 0x000000017e0f7824 */ /* 0x000fe200078e0207 */
[----:B------:R-:W-:Y:S01]  /*d290*/  IADD3 R146, P2, P3, R3, R8, R146 ;  /* 0x0000000803927210 */ /* 0x000fe20007b5e092 */
[----:B------:R-:W-:-:S04]  /*d2a0*/  IMAD.WIDE.U32 R2, R52, R30, RZ ;  /* 0x0000001e34027225 */ /* 0x000fc800078e00ff */
[----:B------:R-:W-:-:S04]  /*d2b0*/  IMAD.WIDE.U32 R6, R52, R29, RZ ;  /* 0x0000001d34067225 */ /* 0x000fc800078e00ff */
[----:B------:R-:W-:Y:S02]  /*d2c0*/  IMAD.IADD R14, R124, 0x1, R9 ;  /* 0x000000017c0e7824 */ /* 0x000fe400078e0209 */
[----:B------:R-:W-:-:S04]  /*d2d0*/  IMAD.WIDE.U32 R12, R47, R32, RZ ;  /* 0x000000202f0c7225 */ /* 0x000fc800078e00ff */
[----:B------:R-:W-:-:S04]  /*d2e0*/  IMAD.WIDE.U32 R8, R48, R31, RZ ;  /* 0x0000001f30087225 */ /* 0x000fc800078e00ff */
[C---:B------:R-:W-:Y:S02]  /*d2f0*/  IMAD.IADD R155, R144.reuse, 0x1, R3 ;  /* 0x00000001909b7824 */ /* 0x040fe400078e0203 */
[----:B------:R-:W-:Y:S01]  /*d300*/  IMAD.IADD R144, R144, 0x1, R7 ;  /* 0x0000000190907824 */ /* 0x000fe200078e0207 */
[----:B------:R-:W-:Y:S01]  /*d310*/  IADD3.X R7, PT, PT, RZ, R14, RZ, P2, P3 ;  /* 0x0000000eff077210 */ /* 0x000fe200017e64ff */
[----:B------:R-:W-:Y:S01]  /*d320*/  IMAD.WIDE.U32 R158, R46, R30, RZ ;  /* 0x0000001e2e9e7225 */ /* 0x000fe200078e00ff */
[----:B------:R-:W-:-:S03]  /*d330*/  IADD3 R8, P2, P3, R8, R15, R12 ;  /* 0x0000000f08087210 */ /* 0x000fc60007b5e00c */
[----:B------:R-:W-:-:S04]  /*d340*/  IMAD.WIDE.U32 R14, R51, R30, RZ ;  /* 0x0000001e330e7225 */ /* 0x000fc800078e00ff */
[----:B------:R-:W-:Y:S01]  /*d350*/  IMAD.X R3, R149, 0x1, R8, P1 ;  /* 0x0000000195037824 */ /* 0x000fe200008e0608 */
[----:B------:R-:W-:Y:S01]  /*d360*/  IADD3 R6, P1, P5, R6, R155, R14 ;  /* 0x0000009b06067210 */ /* 0x000fe20007d3e00e */
[----:B------:R-:W-:Y:S01]  /*d370*/  IMAD.IADD R14, R127, 0x1, R15 ;  /* 0x000000017f0e7824 */ /* 0x000fe200078e020f */
[----:B------:R-:W-:Y:S01]  /*d380*/  IADD3.X R8, PT, PT, RZ, RZ, RZ, P2, P3 ;  /* 0x000000ffff087210 */ /* 0x000fe200017e64ff */
[----:B------:R-:W-:Y:S02]  /*d390*/  IMAD.IADD R15, R93, 0x1, R5 ;  /* 0x000000015d0f7824 */ /* 0x000fe400078e0205 */
[----:B------:R-:W-:Y:S02]  /*d3a0*/  IMAD.MOV.U32 R5, RZ, RZ, RZ ;  /* 0x000000ffff057224 */ /* 0x000fe400078e00ff */
[----:B------:R-:W-:Y:S02]  /*d3b0*/  IMAD.IADD R12, R148, 0x1, R13 ;  /* 0x00000001940c7824 */ /* 0x000fe400078e020d */
[----:B------:R-:W-:-:S04]  /*d3c0*/  IMAD.WIDE.U32 R4, R31, R45, R4 ;  /* 0x0000002d1f047225 */ /* 0x000fc800078e0004 */
[----:B------:R-:W-:Y:S01]  /*d3d0*/  IMAD.IADD R155, R126, 0x1, R9 ;  /* 0x000000017e9b7824 */ /* 0x000fe200078e0209 */
[----:B------:R-:W-:Y:S01]  /*d3e0*/  IADD3.X R9, PT, PT, RZ, RZ, RZ, P1, P5 ;  /* 0x000000ffff097210 */ /* 0x000fe20000fea4ff */
[----:B------:R-:W-:Y:S01]  /*d3f0*/  IMAD.MOV.U32 R13, RZ, RZ, RZ ;  /* 0x000000ffff0d7224 */ /* 0x000fe200078e00ff */
[----:B------:R-:W-:Y:S01]  /*d400*/  IADD3 R16, P1, P5, R16, R4, R15 ;  /* 0x0000000410107210 */ /* 0x000fe20007d3e00f */
[----:B------:R-:W-:Y:S01]  /*d410*/  IMAD.IADD R5, R92, 0x1, R5 ;  /* 0x000000015c057824 */ /* 0x000fe200078e0205 */
[----:B------:R-:W-:Y:S01]  /*d420*/  SEL R4, R145, R149, P0 ;  /* 0x0000009591047207 */ /* 0x000fe20000000000 */
[----:B------:R-:W-:Y:S01]  /*d430*/  IMAD.MOV.U32 R15, RZ, RZ, RZ ;  /* 0x000000ffff0f7224 */ /* 0x000fe200078e00ff */
[----:B------:R-:W-:Y:S01]  /*d440*/  ISETP.GT.U32.AND P0, PT, R151, R0, PT ;  /* 0x000000009700720c */ /* 0x000fe20003f04070 */
[----:B------:R-:W-:Y:S01]  /*d450*/  IMAD.WIDE.U32 R12, R31, R47, R12 ;  /* 0x0000002f1f0c7225 */ /* 0x000fe200078e000c */
[----:B------:R-:W-:Y:S02]  /*d460*/  IADD3.X R145, PT, PT, R150, R5, RZ, P1, P5 ;  /* 0x0000000596917210 */ /* 0x000fe40000fea4ff */
[----:B------:R-:W-:Y:S01]  /*d470*/  ISETP.GT.U32.AND.EX P0, PT, R4, R3, PT, P0 ;  /* 0x000000030400720c */ /* 0x000fe20003f04100 */
[----:B------:R-:W-:Y:S01]  /*d480*/  IMAD.WIDE.U32 R14, R29, R51, R14 ;  /* 0x000000331d0e7225 */ /* 0x000fe200078e000e */
[----:B------:R-:W-:-:S02]  /*d490*/  IADD3 R146, P1, P5, R146, R12, R155 ;  /* 0x0000000c92927210 */ /* 0x000fc40007d3e09b */
[----:B------:R-:W-:Y:S01]  /*d4a0*/  SEL R149, RZ, 0x1, !P0 ;  /* 0x00000001ff957807 */ /* 0x000fe20004000000 */
[----:B------:R-:W-:Y:S01]  /*d4b0*/  IMAD.IADD R4, R148, 0x1, R13 ;  /* 0x0000000194047824 */ /* 0x000fe200078e020d */
[----:B------:R-:W-:Y:S01]  /*d4c0*/  IADD3 R144, P2, P3, R9, R14, R144 ;  /* 0x0000000e09907210 */ /* 0x000fe20007b5e090 */
[----:B------:R-:W-:Y:S02]  /*d4d0*/  IMAD.IADD R15, R127, 0x1, R15 ;  /* 0x000000017f0f7824 */ /* 0x000fe400078e020f */
[----:B------:R-:W-:Y:S01]  /*d4e0*/  IMAD.WIDE.U32 R12, R49, R32, RZ ;  /* 0x00000020310c7225 */ /* 0x000fe200078e00ff */
[----:B------:R-:W-:Y:S02]  /*d4f0*/  IADD3.X R14, PT, PT, R7, R4, RZ, P1, P5 ;  /* 0x00000004070e7210 */ /* 0x000fe40000fea4ff */
[----:B------:R-:W-:Y:S01]  /*d500*/  IADD3.X R7, PT, PT, RZ, R15, RZ, P2, P3 ;  /* 0x0000000fff077210 */ /* 0x000fe200017e64ff */
[----:B------:R-:W-:Y:S01]  /*d510*/  IMAD.WIDE.U32 R4, R50, R32, RZ ;  /* 0x0000002032047225 */ /* 0x000fe200078e00ff */
[----:B------:R-:W-:-:S03]  /*d520*/  IADD3 R146, P0, P1, R149, R146, R8 ;  /* 0x0000009295927210 */ /* 0x000fc6000791e008 */
[----:B------:R-:W-:Y:S01]  /*d530*/  IMAD.IADD R15, R125, 0x1, R5 ;  /* 0x000000017d0f7824 */ /* 0x000fe200078e0205 */
[----:B------:R-:W-:Y:S01]  /*d540*/  IADD3 R5, P2, PT, R149, R2, RZ ;  /* 0x0000000295057210 */ /* 0x000fe20007f5e0ff */
[----:B------:R-:W-:-:S04]  /*d550*/  IMAD.WIDE.U32 R8, R50, R31, RZ ;  /* 0x0000001f32087225 */ /* 0x000fc800078e00ff */
[----:B------:R-:W-:Y:S01]  /*d560*/  IMAD.X R127, RZ, RZ, R6, P2 ;  /* 0x000000ffff7f7224 */ /* 0x000fe200010e0606 */
[----:B------:R-:W-:Y:S01]  /*d570*/  ISETP.GT.U32.AND P2, PT, R2, R5, PT ;  /* 0x000000050200720c */ /* 0x000fe20003f44070 */
[----:B------:R-:W-:Y:S01]  /*d580*/  IMAD.IADD R151, R125, 0x1, R9 ;  /* 0x000000017d977824 */ /* 0x000fe200078e0209 */
[----:B------:R-:W-:Y:S01]  /*d590*/  IADD3 R156, P3, P5, R8, R15, R12 ;  /* 0x0000000f089c7210 */ /* 0x000fe20007d7e00c */
[----:B------:R-:W-:Y:S01]  /*d5a0*/  IMAD.WIDE.U32 R8, R46, R34, RZ ;  /* 0x000000222e087225 */ /* 0x000fe200078e00ff */
[----:B------:R-:W-:Y:S02]  /*d5b0*/  ISETP.GT.U32.AND.EX P2, PT, R6, R127, PT, P2 ;  /* 0x0000007f0600720c */ /* 0x000fe40003f44120 */
[----:B------:R-:W-:Y:S01]  /*d5c0*/  IADD3.X R125, PT, PT, RZ, R14, RZ, P0, P1 ;  /* 0x0000000eff7d7210 */ /* 0x000fe200007e24ff */
[----:B------:R-:W-:Y:S01]  /*d5d0*/  IMAD.IADD R12, R124, 0x1, R13 ;  /* 0x000000017c0c7824 */ /* 0x000fe200078e020d */
[----:B------:R-:W-:Y:S01]  /*d5e0*/  IADD3 R149, P0, PT, R5, R4, RZ ;  /* 0x0000000405957210 */ /* 0x000fe20007f1e0ff */
[----:B------:R-:W-:Y:S01]  /*d5f0*/  IMAD.WIDE.U32 R14, R45, R34, RZ ;  /* 0x000000222d0e7225 */ /* 0x000fe200078e00ff */
[----:B------:R-:W-:-:S02]  /*d600*/  SEL R150, R2, R5, P2 ;  /* 0x0000000502967207 */ /* 0x000fc40001000000 */
[----:B------:R-:W-:Y:S01]  /*d610*/  SEL R6, R6, R127, P2 ;  /* 0x0000007f06067207 */ /* 0x000fe20001000000 */
[----:B------:R-:W-:Y:S01]  /*d620*/  IMAD.IADD R13, R93, 0x1, R9 ;  /* 0x000000015d0d7824 */ /* 0x000fe200078e0209 */
[----:B------:R-:W-:Y:S01]  /*d630*/  ISETP.GT.U32.AND P2, PT, R150, R149, PT ;  /* 0x000000959600720c */ /* 0x000fe20003f44070 */
        /* <DEDUP_REMOVED lines=29> */
[----:B------:R-:W-:Y:S01]  /*d810*/  IMAD.IADD R7, R126, 0x1, R7 ;  /* 0x000000017e077824 */ /* 0x000fe200078e0207 */
        /* <DEDUP_REMOVED lines=22> */
[----:B------:R-:W-:Y:S02]  /*d980*/  SEL R150, RZ, 0x1, !P2 ;  /* 0x00000001ff967807 */ /* 0x000fe40005000000 */
[----:B------:R-:W-:Y:S01]  /*d990*/  IADD3.X R12, PT, PT, R12, R5, RZ, P3, P5 ;  /* 0x000000050c0c7210 */ /* 0x000fe20001fea4ff */
[----:B------:R-:W-:Y:S01]  /*d9a0*/  IMAD.WIDE.U32 R2, R35, R45, R2 ;  /* 0x0000002d23027225 */ /* 0x000fe200078e0002 */
[----:B------:R-:W-:-:S03]  /*d9b0*/  IADD3 R150, P2, P3, R150, R13, R9 ;  /* 0x0000000d96967210 */ /* 0x000fc60007b5e009 */
        /* <DEDUP_REMOVED lines=117> */
[----:B------:R-:W-:Y:S02]  /*e110*/  IMAD.IADD R15, R92, 0x1, R3 ;  /* 0x000000015c0f7824 */ /* 0x000fe400078e0203 */
[----:B------:R-:W-:Y:S01]  /*e120*/  IMAD.WIDE.U32 R154, R8, R24, RZ ;  /* 0x00000018089a7225 */ /* 0x000fe200078e00ff */
[----:B------:R-:W-:-:S02]  /*e130*/  IADD3.X R4, PT, PT, RZ, RZ, RZ, P6, P4 ;  /* 0x000000ffff047210 */ /* 0x000fc400037e84ff */
        /* <DEDUP_REMOVED lines=31> */
[----:B------:R-:W-:Y:S01]  /*e330*/  IADD3.X R12, P4, P6, R92, RZ, RZ, P6, P4 ;  /* 0x000000ff5c0c7210 */ /* 0x000fe200036884ff */
[----:B------:R-:W-:Y:S01]  /*e340*/  IMAD.WIDE.U32 R8, R5, R20, RZ ;  /* 0x0000001405087225 */ /* 0x000fe200078e00ff */
[----:B------:R-:W-:Y:S02]  /*e350*/  IADD3 R3, P5, PT, R3, R6, RZ ;  /* 0x0000000603037210 */ /* 0x000fe40007fbe0ff */
[----:B------:R-:W-:Y:S01]  /*e360*/  IADD3.X R127, PT, PT, R93, RZ, RZ, P4, P6 ;  /* 0x000000ff5d7f7210 */ /* 0x000fe200027ec4ff */
[----:B------:R-:W-:Y:S01]  /*e370*/  IMAD.WIDE.U32 R92, R4, R20, RZ ;  /* 0x00000014045c7225 */ /* 0x000fe200078e00ff */
[----:B------:R-:W-:-:S03]  /*e380*/  IADD3.X R7, P5, PT, R2, R7, RZ, P5, !PT ;  /* 0x0000000702077210 */ /* 0x000fc60002fbe4ff */
        /* <DEDUP_REMOVED lines=61> */
[----:B------:R-:W-:Y:S01]  /*e760*/  IMAD.WIDE.U32 R92, R2, R20, RZ ;  /* 0x00000014025c7225 */ /* 0x000fe200078e00ff */
[----:B------:R-:W-:-:S03]  /*e770*/  IADD3 R13, P0, PT, R6, R13, RZ ;  /* 0x0000000d060d7210 */ /* 0x000fc60007f1e0ff */
[----:B------:R-:W-:Y:S01]  /*e780*/  IMAD.X R6, RZ, RZ, R7, P5 ;  /* 0x000000ffff067224 */ /* 0x000fe200028e0607 */
[----:B------:R-:W-:Y:S01]  /*e790*/  ISETP.GE.U32.AND P5, PT, R144, R16, PT ;  /* 0x000000109000720c */ /* 0x000fe20003fa6070 */
[----:B------:R-:W-:Y:S01]  /*e7a0*/  IMAD.X R7, RZ, RZ, RZ, P1 ;  /* 0x000000ffff077224 */ /* 0x000fe200008e06ff */
[----:B------:R-:W-:Y:S02]  /*e7b0*/  IADD3 R13, P1, PT, R13, R92, RZ ;  /* 0x0000005c0d0d7210 */ /* 0x000fe40007f3e0ff */
[----:B------:R-:W-:Y:S02]  /*e7c0*/  IADD3 R92, P6, PT, R93, R4, RZ ;  /* 0x000000045d5c7210 */ /* 0x000fe40007fde0ff */
[----:B------:R-:W-:Y:S01]  /*e7d0*/  IADD3.X R15, P0, PT, R6, R15, RZ, P0, !PT ;  /* 0x0000000f060f7210 */ /* 0x000fe2000071e4ff */
[----:B------:R-:W-:Y:S01]  /*e7e0*/  IMAD.MOV.U32 R6, RZ, RZ, R5 ;  /* 0x000000ffff067224 */ /* 0x000fe200078e0005 */
[----:B------:R-:W-:Y:S01]  /*e7f0*/  IADD3.X R16, PT, PT, RZ, RZ, RZ, P3, P2 ;  /* 0x000000ffff107210 */ /* 0x000fe20001fe44ff */
[----:B------:R-:W-:Y:S01]  /*e800*/  IMAD.WIDE.U32 R4, R149, R22, RZ ;  /* 0x0000001695047225 */ /* 0x000fe200078e00ff */
[----:B------:R-:W-:-:S02]  /*e810*/  IADD3.X R153, P1, PT, R15, R92, RZ, P1, !PT ;  /* 0x0000005c0f997210 */ /* 0x000fc40000f3e4ff */
[----:B------:R-:W-:Y:S01]  /*e820*/  SEL R93, RZ, 0x1, P4 ;  /* 0x00000001ff5d7807 */ /* 0x000fe20002000000 */
[----:B------:R-:W-:Y:S01]  /*e830*/  IMAD.WIDE.U32.X R6, R149, R21, R6, P6 ;  /* 0x0000001595067225 */ /* 0x000fe200030e0406 */
[----:B------:R-:W-:Y:S02]  /*e840*/  ISETP.GE.U32.AND.EX P5, PT, R12, R145, PT, P5 ;  /* 0x000000910c00720c */ /* 0x000fe40003fa6150 */
[----:B------:R-:W-:Y:S02]  /*e850*/  IADD3 R0, P3, P2, R151, R0, R14 ;  /* 0x0000000097007210 */ /* 0x000fe40007a7e00e */
[----:B------:R-:W-:Y:S02]  /*e860*/  IADD3.X R15, P1, P6, R6, RZ, RZ, P1, P0 ;  /* 0x000000ff060f7210 */ /* 0x000fe40000e204ff */
        /* <DEDUP_REMOVED lines=81> */
.L_x_332:
        /* <DEDUP_REMOVED lines=21> */
.L_x_333:
        /* <DEDUP_REMOVED lines=13> */
[----:B------:R-:W-:Y:S01]  /*efa0*/  IMAD.WIDE.U32 R8, R15, R109, RZ ;  /* 0x0000006d0f087225 */ /* 0x000fe200078e00ff */
[----:B------:R-:W-:-:S03]  /*efb0*/  ISETP.GE.U32.AND P0, PT, R159, R12, PT ;  /* 0x0000000c9f00720c */ /* 0x000fc60003f06070 */
[----:B------:R-:W-:Y:S02]  /*efc0*/  IMAD.IADD R13, R144, 0x1, R127 ;  /* 0x00000001900d7824 */ /* 0x000fe400078e027f */
[----:B------:R-:W-:-:S04]  /*efd0*/  IMAD.WIDE.U32 R4, R108, R124, R4 ;  /* 0x0000007c6c047225 */ /* 0x000fc800078e0004 */
[----:B------:R-:W-:Y:S01]  /*efe0*/  IMAD.WIDE.U32 R14, R15, R108, RZ ;  /* 0x0000006c0f0e7225 */ /* 0x000fe200078e00ff */
[----:B------:R-:W-:-:S03]  /*eff0*/  IADD3 R151, P4, P5, R151, R4, R13 ;  /* 0x0000000497977210 */ /* 0x000fc60007d9e00d */
[----:B------:R-:W-:-:S04]  /*f000*/  IMAD.WIDE.U32 R6, R150, R109, RZ ;  /* 0x0000006d96067225 */ /* 0x000fc800078e00ff */
[----:B------:R-:W-:Y:S02]  /*f010*/  IMAD.IADD R9, R9, 0x1, R155 ;  /* 0x0000000109097824 */ /* 0x000fe400078e029b */
[----:B------:R-:W-:-:S03]  /*f020*/  IMAD.WIDE.U32 R12, R93, R109, RZ ;  /* 0x0000006d5d0c7225 */ /* 0x000fc600078e00ff */
[----:B------:R-:W-:Y:S01]  /*f030*/  IADD3 R9, P3, P2, R14, R9, R6 ;  /* 0x000000090e097210 */ /* 0x000fe20007a7e006 */
        /* <DEDUP_REMOVED lines=16> */
[----:B------:R-:W-:Y:S02]  /*f140*/  IMAD.MOV.U32 R16, RZ, RZ, RZ ;  /* 0x000000ffff107224 */ /* 0x000fe400078e00ff */
[----:B------:R-:W-:Y:S01]  /*f150*/  IMAD.IADD R4, R5, 0x1, R146 ;  /* 0x0000000105047824 */ /* 0x000fe200078e0292 */
[----:B------:R-:W-:Y:S01]  /*f160*/  P2R R152, PR, RZ, 0x10 ;  /* 0x00000010ff987803 */ /* 0x000fe20000000000 */
[----:B------:R-:W-:Y:S02]  /*f170*/  IMAD.MOV.U32 R5, RZ, RZ, RZ ;  /* 0x000000ffff057224 */ /* 0x000fe400078e00ff */
[----:B------:R-:W-:Y:S02]  /*f180*/  IMAD.X R160, R157, 0x1, R126, P1 ;  /* 0x000000019da07824 */ /* 0x000fe400008e067e */
[----:B------:R-:W-:-:S03]  /*f190*/  IMAD.WIDE.U32 R4, R108, R0, R4 ;  /* 0x000000006c047225 */ /* 0x000fc600078e0004 */
[----:B------:R-:W-:Y:S01]  /*f1a0*/  ISETP.GE.U32.AND.EX P0, PT, R160, R126, PT, P0 ;  /* 0x0000007ea000720c */ /* 0x000fe20003f06100 */
[----:B------:R-:W-:Y:S01]  /*f1b0*/  IMAD.IADD R2, R16, 0x1, R15 ;  /* 0x0000000110027824 */ /* 0x000fe200078e020f */
[----:B------:R-:W-:Y:S01]  /*f1c0*/  @P5 LOP3.LUT R53, R53, 0x1, RZ, 0xfc, !PT ;  /* 0x0000000135355812 */ /* 0x000fe200078efcff */
[----:B------:R-:W-:Y:S01]  /*f1d0*/  IMAD.WIDE.U32 R14, R124, R111, RZ ;  /* 0x0000006f7c0e7225 */ /* 0x000fe200078e00ff */
[----:B------:R-:W-:Y:S02]  /*f1e0*/  IADD3 R147, P1, P5, R148, R4, R147 ;  /* 0x0000000494937210 */ /* 0x000fe40007d3e093 */
[----:B------:R-:W-:Y:S01]  /*f1f0*/  LOP3.LUT R53, R53, 0xfffffffb, RZ, 0xc0, !PT ;  /* 0xfffffffb35357812 */ /* 0x000fe200078ec0ff */
[----:B------:R-:W-:Y:S02]  /*f200*/  IMAD.IADD R4, R149, 0x1, R3 ;  /* 0x0000000195047824 */ /* 0x000fe400078e0203 */
[----:B------:R-:W-:Y:S02]  /*f210*/  IMAD.MOV.U32 R3, RZ, RZ, RZ ;  /* 0x000000ffff037224 */ /* 0x000fe400078e00ff */
[----:B------:R-:W-:-:S02]  /*f220*/  IMAD.IADD R148, R146, 0x1, R5 ;  /* 0x0000000192947824 */ /* 0x000fc400078e0205 */
[----:B------:R-:W-:-:S03]  /*f230*/  IMAD.WIDE.U32 R2, R110, R153, R2 ;  /* 0x000000996e027225 */ /* 0x000fc600078e0002 */
[----:B------:R-:W-:Y:S01]  /*f240*/  IADD3.X R148, PT, PT, RZ, R148, RZ, P1, P5 ;  /* 0x00000094ff947210 */ /* 0x000fe20000fea4ff */
[----:B------:R-:W-:Y:S01]  /*f250*/  IMAD.IADD R3, R16, 0x1, R3 ;  /* 0x0000000110037824 */ /* 0x000fe200078e0203 */
[----:B------:R-:W-:Y:S01]  /*f260*/  IADD3 R151, P1, P5, R151, R2, R4 ;  /* 0x0000000297977210 */ /* 0x000fe20007d3e004 */
[----:B------:R-:W-:-:S03]  /*f270*/  IMAD.WIDE.U32 R4, R92, R111, RZ ;  /* 0x0000006f5c047225 */ /* 0x000fc600078e00ff */
[----:B------:R-:W-:Y:S01]  /*f280*/  IADD3.X R126, PT, PT, R6, R3, RZ, P1, P5 ;  /* 0x00000003067e7210 */ /* 0x000fe20000fea4ff */
[----:B------:R-:W-:Y:S02]  /*f290*/  IMAD.IADD R6, R7, 0x1, R154 ;  /* 0x0000000107067824 */ /* 0x000fe400078e029a */
[----:B------:R-:W-:Y:S02]  /*f2a0*/  IMAD.MOV.U32 R7, RZ, RZ, RZ ;  /* 0x000000ffff077224 */ /* 0x000fe400078e00ff */
[----:B------:R-:W-:Y:S02]  /*f2b0*/  IMAD.IADD R5, R144, 0x1, R5 ;  /* 0x0000000190057824 */ /* 0x000fe400078e0205 */
[----:B------:R-:W-:-:S04]  /*f2c0*/  IMAD.WIDE.U32 R2, R92, R110, RZ ;  /* 0x0000006e5c027225 */ /* 0x000fc800078e00ff */
[----:B------:R-:W-:Y:S01]  /*f2d0*/  IMAD.WIDE.U32 R6, R108, R150, R6 ;  /* 0x000000966c067225 */ /* 0x000fe200078e0006 */
[----:B------:R-:W-:Y:S02]  /*f2e0*/  SEL R150, RZ, 0x1, P0 ;  /* 0x00000001ff967807 */ /* 0x000fe40000000000 */
[----:B------:R-:W-:Y:S01]  /*f2f0*/  IADD3 R5, P5, P1, R2, R5, R14 ;  /* 0x0000000502057210 */ /* 0x000fe200079be00e */
[----:B------:R-:W-:Y:S01]  /*f300*/  IMAD.IADD R2, R145, 0x1, R15 ;  /* 0x0000000191027824 */ /* 0x000fe200078e020f */
[----:B------:R-:W-:Y:S02]  /*f310*/  IADD3.X R14, PT, PT, RZ, RZ, RZ, P3, P2 ;  /* 0x000000ffff0e7210 */ /* 0x000fe40001fe44ff */
[----:B------:R-:W-:-:S04]  /*f320*/  IADD3 R157, P3, PT, R150, R12, RZ ;  /* 0x0000000c969d7210 */ /* 0x000fc80007f7e0ff */
[----:B------:R-:W-:Y:S01]  /*f330*/  IADD3 R4, P2, PT, R157, R4, RZ ;  /* 0x000000049d047210 */ /* 0x000fe20007f5e0ff */
[----:B------:R-:W-:Y:S01]  /*f340*/  IMAD.X R15, RZ, RZ, R13, P3 ;  /* 0x000000ffff0f7224 */ /* 0x000fe200018e060d */
[----:B------:R-:W-:-:S03]  /*f350*/  ISETP.GT.U32.AND P0, PT, R12, R157, PT ;  /* 0x0000009d0c00720c */ /* 0x000fc60003f04070 */
[----:B------:R-:W-:Y:S01]  /*f360*/  IMAD.X R5, R15, 0x1, R5, P2 ;  /* 0x000000010f057824 */ /* 0x000fe200010e0605 */
[----:B------:R-:W-:Y:S01]  /*f370*/  IADD3 R155, P2, P3, R14, R6, R155 ;  /* 0x000000060e9b7210 */ /* 0x000fe20007b5e09b */
[----:B------:R-:W-:Y:S01]  /*f380*/  IMAD.IADD R6, R144, 0x1, R3 ;  /* 0x0000000190067824 */ /* 0x000fe200078e0203 */
[----:B------:R-:W-:Y:S01]  /*f390*/  ISETP.GT.U32.AND.EX P0, PT, R13, R15, PT, P0 ;  /* 0x0000000f0d00720c */ /* 0x000fe20003f04100 */
[----:B------:R-:W-:Y:S01]  /*f3a0*/  IMAD.MOV.U32 R3, RZ, RZ, RZ ;  /* 0x000000ffff037224 */ /* 0x000fe200078e00ff */
[----:B------:R-:W-:Y:S02]  /*f3b0*/  IADD3.X R14, PT, PT, RZ, RZ, RZ, P5, P1 ;  /* 0x000000ffff0e7210 */ /* 0x000fe40002fe24ff */
[----:B------:R-:W-:Y:S01]  /*f3c0*/  SEL R157, R12, R157, P0 ;  /* 0x0000009d0c9d7207 */ /* 0x000fe20000000000 */
[----:B------:R-:W-:-:S04]  /*f3d0*/  IMAD.WIDE.U32 R2, R110, R124, R2 ;  /* 0x0000007c6e027225 */ /* 0x000fc800078e0002 */
[----:B------:R-:W-:Y:S01]  /*f3e0*/  IMAD.IADD R3, R145, 0x1, R3 ;  /* 0x0000000191037824 */ /* 0x000fe200078e0203 */
[----:B------:R-:W-:Y:S02]  /*f3f0*/  IADD3 R147, P1, P5, R147, R2, R6 ;  /* 0x0000000293937210 */ /* 0x000fe40007d3e006 */
[----:B------:R-:W-:Y:S01]  /*f400*/  SEL R2, R13, R15, P0 ;  /* 0x0000000f0d027207 */ /* 0x000fe20000000000 */
[----:B------:R-:W-:Y:S01]  /*f410*/  IMAD.IADD R15, R154, 0x1, R7 ;  /* 0x000000019a0f7824 */ /* 0x000fe200078e0207 */
[----:B------:R-:W-:Y:S01]  /*f420*/  ISETP.GT.U32.AND P0, PT, R157, R4, PT ;  /* 0x000000049d00720c */ /* 0x000fe20003f04070 */
[C---:B------:R-:W-:Y:S01]  /*f430*/  IMAD.WIDE.U32 R6, R93.reuse, R110, RZ ;  /* 0x0000006e5d067225 */ /* 0x040fe200078e00ff */
[----:B------:R-:W-:Y:S02]  /*f440*/  IADD3.X R148, PT, PT, R148, R3, RZ, P1, P5 ;  /* 0x0000000394947210 */ /* 0x000fe40000fea4ff */
[----:B------:R-:W-:Y:S01]  /*f450*/  ISETP.GT.U32.AND.EX P5, PT, R2, R5, PT, P0 ;  /* 0x000000050200720c */ /* 0x000fe20003fa4100 */
[----:B------:R-:W-:Y:S01]  /*f460*/  IMAD.WIDE.U32 R2, R93, R111, RZ ;  /* 0x0000006f5d027225 */ /* 0x000fe200078e00ff */
[----:B------:R-:W-:-:S02]  /*f470*/  IADD3.X R15, PT, PT, RZ, R15, RZ, P2, P3 ;  /* 0x0000000fff0f7210 */ /* 0x000fc400017e64ff */
[----:B------:R-:W-:Y:S01]  /*f480*/  SEL R157, RZ, 0x1, !P5 ;  /* 0x00000001ff9d7807 */ /* 0x000fe20006800000 */
[----:B------:R-:W-:Y:S02]  /*f490*/  IMAD.IADD R93, R127, 0x1, R3 ;  /* 0x000000017f5d7824 */ /* 0x000fe400078e0203 */
[----:B------:R-:W-:-:S04]  /*f4a0*/  IMAD.WIDE.U32 R12, R0, R111, RZ ;  /* 0x0000006f000c7225 */ /* 0x000fc800078e00ff */
[----:B------:R-:W-:Y:S01]  /*f4b0*/  IMAD.IADD R3, R127, 0x1, R7 ;  /* 0x000000017f037824 */ /* 0x000fe200078e0207 */
[----:B------:R-:W-:Y:S01]  /*f4c0*/  IADD3 R6, P0, P1, R6, R93, R12 ;  /* 0x0000005d06067210 */ /* 0x000fe2000791e00c */
[----:B------:R-:W-:Y:S01]  /*f4d0*/  IMAD.IADD R12, R146, 0x1, R13 ;  /* 0x00000001920c7824 */ /* 0x000fe200078e020d */
[C---:B------:R-:W-:Y:S01]  /*f4e0*/  IADD3 R93, P2, P5, R157.reuse, R147, R14 ;  /* 0x000000939d5d7210 */ /* 0x040fe20007d5e00e */
[----:B------:R-:W-:Y:S01]  /*f4f0*/  IMAD.MOV.U32 R13, RZ, RZ, RZ ;  /* 0x000000ffff0d7224 */ /* 0x000fe200078e00ff */
[----:B------:R-:W-:Y:S02]  /*f500*/  IADD3 R157, P3, PT, R157, R8, RZ ;  /* 0x000000089d9d7210 */ /* 0x000fe40007f7e0ff */
[----:B------:R-:W-:Y:S01]  /*f510*/  IADD3.X R127, PT, PT, RZ, R148, RZ, P2, P5 ;  /* 0x00000094ff7f7210 */ /* 0x000fe200017ea4ff */
[----:B------:R-:W-:Y:S01]  /*f520*/  IMAD.WIDE.U32 R12, R110, R0, R12 ;  /* 0x000000006e0c7225 */ /* 0x000fe200078e000c */
[----:B------:R-:W-:-:S03]  /*f530*/  IADD3 R14, P2, PT, R157, R2, RZ ;  /* 0x000000029d0e7210 */ /* 0x000fc60007f5e0ff */
[----:B------:R-:W-:Y:S01]  /*f540*/  IMAD.X R0, RZ, RZ, R9, P3 ;  /* 0x000000ffff007224 */ /* 0x000fe200018e0609 */
[----:B------:R-:W-:Y:S01]  /*f550*/  IADD3 R155, P3, P5, R155, R12, R3 ;  /* 0x0000000c9b9b7210 */ /* 0x000fe20007d7e003 */
[----:B------:R-:W-:Y:S02]  /*f560*/  IMAD.IADD R148, R146, 0x1, R13 ;  /* 0x0000000192947824 */ /* 0x000fe400078e020d */
[----:B------:R-:W-:Y:S01]  /*f570*/  IMAD.X R12, R0, 0x1, R6, P2 ;  /* 0x00000001000c7824 */ /* 0x000fe200010e0606 */
[----:B------:R-:W-:Y:S01]  /*f580*/  ISETP.GT.U32.AND P2, PT, R8, R157, PT ;  /* 0x0000009d0800720c */ /* 0x000fe20003f44070 */
[----:B------:R-:W-:-:S03]  /*f590*/  IMAD.WIDE.U32 R146, R125, R113, RZ ;  /* 0x000000717d927225 */ /* 0x000fc600078e00ff */
[----:B------:R-:W-:Y:S01]  /*f5a0*/  ISETP.GT.U32.AND.EX P2, PT, R9, R0, PT, P2 ;  /* 0x000000000900720c */ /* 0x000fe20003f44120 */
[----:B------:R-:W-:Y:S02]  /*f5b0*/  IMAD.IADD R13, R149, 0x1, R147 ;  /* 0x00000001950d7824 */ /* 0x000fe400078e0293 */
[----:B------:R-:W-:Y:S01]  /*f5c0*/  IMAD.WIDE.U32 R6, R153, R113, RZ ;  /* 0x0000007199067225 */ /* 0x000fe200078e00ff */
[----:B------:R-:W-:Y:S02]  /*f5d0*/  SEL R157, R8, R157, P2 ;  /* 0x0000009d089d7207 */ /* 0x000fe40001000000 */
[----:B------:R-:W-:Y:S01]  /*f5e0*/  IADD3.X R8, PT, PT, RZ, RZ, RZ, P0, P1 ;  /* 0x000000ffff087210 */ /* 0x000fe200007e24ff */
[----:B------:R-:W-:Y:S01]  /*f5f0*/  IMAD.WIDE.U32 R2, R125, R112, RZ ;  /* 0x000000707d027225 */ /* 0x000fe200078e00ff */
[----:B------:R-:W-:Y:S02]  /*f600*/  SEL R9, R9, R0, P2 ;  /* 0x0000000009097207 */ /* 0x000fe40001000000 */
[----:B------:R-:W-:Y:S01]  /*f610*/  ISETP.GT.U32.AND P2, PT, R157, R14, PT ;  /* 0x0000000e9d00720c */ /* 0x000fe20003f44070 */
[----:B------:R-:W-:Y:S01]  /*f620*/  IMAD.IADD R0, R149, 0x1, R3 ;  /* 0x0000000195007824 */ /* 0x000fe200078e0203 */
[----:B------:R-:W-:Y:S01]  /*f630*/  IADD3 R158, P1, P0, R2, R13, R6 ;  /* 0x0000000d029e7210 */ /* 0x000fe2000783e006 */
[----:B------:R-:W-:Y:S01]  /*f640*/  IMAD.IADD R2, R16, 0x1, R7 ;  /* 0x0000000110027824 */ /* 0x000fe200078e0207 */
[----:B------:R-:W-:Y:S01]  /*f650*/  IADD3.X R13, PT, PT, R15, R148, RZ, P3, P5 ;  /* 0x000000940f0d7210 */ /* 0x000fe20001fea4ff */
[----:B------:R-:W-:Y:S01]  /*f660*/  IMAD.MOV.U32 R3, RZ, RZ, RZ ;  /* 0x000000ffff037224 */ /* 0x000fe200078e00ff */
[----:B------:R-:W-:Y:S01]  /*f670*/  IADD3 R146, P3, PT, R4, R146, RZ ;  /* 0x0000009204927210 */ /* 0x000fe20007f7e0ff */
[----:B------:R-:W-:Y:S01]  /*f680*/  IMAD.WIDE.U32 R6, R92, R113, RZ ;  /* 0x000000715c067225 */ /* 0x000fe200078e00ff */
[----:B------:R-:W-:-:S02]  /*f690*/  ISETP.GT.U32.AND.EX P5, PT, R9, R12, PT, P2 ;  /* 0x0000000c0900720c */ /* 0x000fc40003fa4120 */
[----:B------:R-:W-:Y:S01]  /*f6a0*/  ISETP.GE.U32.AND P2, PT, R146, R4, PT ;  /* 0x000000049200720c */ /* 0x000fe20003f46070 */
[----:B------:R-:W-:Y:S01]  /*f6b0*/  IMAD.WIDE.U32 R2, R112, R153, R2 ;  /* 0x0000009970027225 */ /* 0x000fe200078e0002 */
[----:B------:R-:W-:-:S03]  /*f6c0*/  SEL R4, RZ, 0x1, !P5 ;  /* 0x00000001ff047807 */ /* 0x000fc60006800000 */
[----:B------:R-:W-:Y:S01]  /*f6d0*/  IMAD.X R158, R158, 0x1, R5, P3 ;  /* 0x000000019e9e7824 */ /* 0x000fe200018e0605 */
[----:B------:R-:W-:Y:S01]  /*f6e0*/  IADD3 R0, P3, P5, R93, R2, R0 ;  /* 0x000000025d007210 */ /* 0x000fe20007d7e000 */
[----:B------:R-:W-:Y:S02]  /*f6f0*/  IMAD.IADD R2, R16, 0x1, R3 ;  /* 0x0000000110027824 */ /* 0x000fe400078e0203 */
[----:B------:R-:W-:Y:S01]  /*f700*/  IMAD.IADD R15, R144, 0x1, R7 ;  /* 0x00000001900f7824 */ /* 0x000fe200078e0207 */
        /* <DEDUP_REMOVED lines=9> */
[----:B------:R-:W-:Y:S01]  /*f7a0*/  IMAD.IADD R5, R144, 0x1, R5 ;  /* 0x0000000190057824 */ /* 0x000fe200078e0205 */
        /* <DEDUP_REMOVED lines=8> */
[----:B------:R-:W-:-:S04]  /*f830*/  ISETP.GT.U32.AND.EX P2, PT, R12, R7, PT, P2 ;  /* 0x000000070c00720c */ /* 0x000fc80003f44120 */
[----:B------:R-:W-:Y:S01]  /*f840*/  SEL R14, R14, R9, P2 ;  /* 0x000000090e0e7207 */ /* 0x000fe20001000000 */
[----:B------:R-:W-:Y:S01]  /*f850*/  IMAD.WIDE.U32 R8, R153, R115, RZ ;  /* 0x0000007399087225 */ /* 0x000fe200078e00ff */
[----:B------:R-:W-:Y:S02]  /*f860*/  SEL R7, R12, R7, P2 ;  /* 0x000000070c077207 */ /* 0x000fe40001000000 */
[----:B------:R-:W-:Y:S01]  /*f870*/  ISETP.GT.U32.AND P2, PT, R14, R127, PT ;  /* 0x0000007f0e00720c */ /* 0x000fe20003f44070 */
[----:B------:R-:W-:Y:S01]  /*f880*/  IMAD.IADD R12, R145, 0x1, R3 ;  /* 0x00000001910c7824 */ /* 0x000fe200078e0203 */
[----:B------:R-:W-:Y:S01]  /*f890*/  IADD3.X R14, PT, PT, RZ, RZ, RZ, P5, P3 ;  /* 0x000000ffff0e7210 */ /* 0x000fe20002fe64ff */
[----:B------:R-:W-:Y:S01]  /*f8a0*/  IMAD.IADD R4, R16, 0x1, R9 ;  /* 0x0000000110047824 */ /* 0x000fe200078e0209 */
        /* <DEDUP_REMOVED lines=85> */
[----:B------:R-:W-:Y:S02]  /*fe00*/  IMAD.X R3, RZ, RZ, RZ, P5 ;  /* 0x000000ffff037224 */ /* 0x000fe400028e06ff */
[----:B------:R-:W-:Y:S01]  /*fe10*/  IMAD.MOV.U32 R2, RZ, RZ, R5 ;  /* 0x000000ffff027224 */ /* 0x000fe200078e0005 */
[----:B------:R-:W-:-:S05]  /*fe20*/  IADD3 R5, P5, PT, R7, R4, RZ ;  /* 0x0000000407057210 */ /* 0x000fca0007fbe0ff */
        /* <DEDUP_REMOVED lines=40> */
[----:B------:R-:W-:Y:S01]  /*100b0*/  IADD3.X R3, PT, PT, RZ, RZ, RZ, P5, P4 ;  /* 0x000000ffff037210 */ /* 0x000fe20002fe84ff */
[----:B------:R-:W-:Y:S01]  /*100c0*/  IMAD.IADD R5, R5, 0x1, R7 ;  /* 0x0000000105057824 */ /* 0x000fe200078e0207 */
[----:B------:R-:W-:-:S04]  /*100d0*/  ISETP.NE.AND P4, PT, R152, RZ, PT ;  /* 0x000000ff9800720c */ /* 0x000fc80003f85270 */
[----:B------:R-:W-:Y:S02]  /*100e0*/  IADD3.X R2, PT, PT, RZ, RZ, RZ, P6, P4 ;  /* 0x000000ffff027210 */ /* 0x000fe400037e84ff */
        /* <DEDUP_REMOVED lines=24> */
[----:B------:R-:W-:Y:S01]  /*10270*/  IADD3.X R158, P4, PT, R158, R125, RZ, P4, !PT ;  /* 0x0000007d9e9e7210 */ /* 0x000fe2000279e4ff */
[----:B------:R-:W-:Y:S01]  /*10280*/  IMAD.WIDE.U32 R2, R5, R20, RZ ;  /* 0x0000001405027225 */ /* 0x000fe200078e00ff */
[----:B------:R-:W-:Y:S02]  /*10290*/  IADD3.X R153, P5, PT, RZ, R8, RZ, P5, !PT ;  /* 0x00000008ff997210 */ /* 0x000fe40002fbe4ff */
[----:B------:R-:W-:-:S03]  /*102a0*/  IADD3.X R15, P6, PT, R158, R15, RZ, P6, !PT ;  /* 0x0000000f9e0f7210 */ /* 0x000fc600037de4ff */
[----:B------:R-:W-:Y:S01]  /*102b0*/  IMAD.X R152, RZ, RZ, R9, P5 ;  /* 0x000000ffff987224 */ /* 0x000fe200028e0609 */
[----:B------:R-:W-:Y:S01]  /*102c0*/  IADD3 R153, P5, PT, R153, R146, RZ ;  /* 0x0000009299997210 */ /* 0x000fe20007fbe0ff */
[----:B------:R-:W-:Y:S01]  /*102d0*/  IMAD.WIDE.U32 R8, R4, R20, RZ ;  /* 0x0000001404087225 */ /* 0x000fe200078e00ff */
[----:B------:R-:W-:Y:S02]  /*102e0*/  IADD3.X R146, P4, P6, R6, RZ, RZ, P6, P4 ;  /* 0x000000ff06927210 */ /* 0x000fe400036884ff */
[----:B------:R-:W-:Y:S02]  /*102f0*/  IADD3.X R152, P5, PT, R152, R157, RZ, P5, !PT ;  /* 0x0000009d98987210 */ /* 0x000fe40002fbe4ff */
[----:B------:R-:W-:Y:S01]  /*10300*/  IADD3.X R149, PT, PT, R7, RZ, RZ, P4, P6 ;  /* 0x000000ff07957210 */ /* 0x000fe200027ec4ff */
[----:B------:R-:W-:Y:S01]  /*10310*/  IMAD.WIDE.U32 R6, P6, R4, R21, R2 ;  /* 0x0000001504067225 */ /* 0x000fe200078c0002 */
[----:B------:R-:W-:-:S03]  /*10320*/  IADD3 R150, P4, PT, R153, R8, RZ ;  /* 0x0000000899967210 */ /* 0x000fc60007f9e0ff */
        /* <DEDUP_REMOVED lines=45> */
[----:B------:R-:W-:-:S04]  /*10600*/  IMAD.WIDE.U32 R4, P4, R2, R19, R4 ;  /* 0x0000001302047225 */ /* 0x000fc80007880004 */
[----:B------:R-:W-:-:S03]  /*10610*/  IMAD.WIDE.U32 R6, R2, R18, RZ ;  /* 0x0000001202067225 */ /* 0x000fc600078e00ff */
[----:B------:R-:W-:Y:S01]  /*10620*/  IADD3 RZ, P5, PT, R150, R6, RZ ;  /* 0x0000000696ff7210 */ /* 0x000fe20007fbe0ff */
[----:B------:R-:W-:Y:S01]  /*10630*/  IMAD.MOV.U32 R6, RZ, RZ, R5 ;  /* 0x000000ffff067224 */ /* 0x000fe200078e0005 */
[----:B------:R-:W-:Y:S01]  /*10640*/  IADD3 R155, P6, PT, R7, R4, RZ ;  /* 0x00000004079b7210 */ /* 0x000fe20007fde0ff */
[----:B------:R-:W-:Y:S01]  /*10650*/  IMAD.X R7, RZ, RZ, RZ, P4 ;  /* 0x000000ffff077224 */ /* 0x000fe200020e06ff */
[----:B------:R-:W-:Y:S01]  /*10660*/  ISETP.GE.U32.AND P4, PT, R145, R127, PT ;  /* 0x0000007f9100720c */ /* 0x000fe20003f86070 */
[C---:B------:R-:W-:Y:S01]  /*10670*/  IMAD.WIDE.U32 R4, R125.reuse, R20, RZ ;  /* 0x000000147d047225 */ /* 0x040fe200078e00ff */
[----:B------:R-:W-:Y:S02]  /*10680*/  IADD3.X RZ, P5, PT, R152, R155, RZ, P5, !PT ;  /* 0x0000009b98ff7210 */ /* 0x000fe40002fbe4ff */
[----:B------:R-:W-:Y:S01]  /*10690*/  IADD3.X R155, PT, PT, RZ, RZ, RZ, P1, P0 ;  /* 0x000000ffff9b7210 */ /* 0x000fe20000fe04ff */
[----:B------:R-:W-:Y:S01]  /*106a0*/  IMAD.WIDE.U32.X R6, R125, R19, R6, P6 ;  /* 0x000000137d067225 */ /* 0x000fe200030e0406 */
[----:B------:R-:W-:-:S02]  /*106b0*/  ISETP.GE.U32.AND.EX P4, PT, R12, R92, PT, P4 ;  /* 0x0000005c0c00720c */ /* 0x000fc40003f86140 */
[----:B------:R-:W-:Y:S01]  /*106c0*/  IADD3.X R92, PT, PT, RZ, RZ, RZ, P3, P2 ;  /* 0x000000ffff5c7210 */ /* 0x000fe20001fe44ff */
[----:B------:R-:W-:Y:S01]  /*106d0*/  IMAD.WIDE.U32 R4, P1, R2, R21, R4 ;  /* 0x0000001502047225 */ /* 0x000fe20007820004 */
[----:B------:R-:W-:Y:S02]  /*106e0*/  IADD3.X R6, P5, PT, RZ, R6, RZ, P5, !PT ;  /* 0x00000006ff067210 */ /* 0x000fe40002fbe4ff */
[----:B------:R-:W-:Y:S01]  /*106f0*/  IADD3 R0, P3, P2, R148, R0, R155 ;  /* 0x0000000094007210 */ /* 0x000fe20007a7e09b */
        /* <DEDUP_REMOVED lines=13> */
[----:B------:R-:W-:Y:S02]  /*107d0*/  IADD3.X R126, PT, PT, RZ, R93, RZ, P3, P2 ;  /* 0x0000005dff7e7210 */ /* 0x000fe40001fe44ff */
        /* <DEDUP_REMOVED lines=9> */
[----:B------:R-:W-:Y:S02]  /*10870*/  IADD3 R13, P1, PT, R13, R8, RZ ;  /* 0x000000080d0d7210 */ /* 0x000fe40007f3e0ff */
[----:B------:R-:W-:Y:S02]  /*10880*/  SEL R16, RZ, 0x1, P0 ;  /* 0x00000001ff107807 */ /* 0x000fe40000000000 */
[----:B------:R-:W-:Y:S02]  /*10890*/  IADD3 R8, P3, PT, R7, R4, RZ ;  /* 0x0000000407087210 */ /* 0x000fe40007f7e0ff */
[----:B------:R-:W-:Y:S01]  /*108a0*/  IADD3 R13, P0, PT, R13, R6, RZ ;  /* 0x000000060d0d7210 */ /* 0x000fe20007f1e0ff */
[----:B------:R-:W-:Y:S01]  /*108b0*/  IMAD.WIDE.U32 R6, R125, R24, RZ ;  /* 0x000000187d067225 */ /* 0x000fe200078e00ff */
[----:B------:R-:W-:-:S02]  /*108c0*/  IADD3 R93, P2, PT, R15, R0, RZ ;  /* 0x000000000f5d7210 */ /* 0x000fc40007f5e0ff */
        /* <DEDUP_REMOVED lines=19> */
[----:B------:R-:W-:Y:S01]  /*10a00*/  IADD3 R15, P1, PT, R15, R6, RZ ;  /* 0x000000060f0f7210 */ /* 0x000fe20007f3e0ff */
[----:B------:R-:W-:Y:S01]  /*10a10*/  IMAD.MOV.U32 R2, RZ, RZ, R7 ;  /* 0x000000ffff027224 */ /* 0x000fe200078e0007 */
        /* <DEDUP_REMOVED lines=52> */
.L_x_334:
        /* <DEDUP_REMOVED lines=21> */
.L_x_335:
        /* <DEDUP_REMOVED lines=14> */
[----:B------:R-:W-:-:S03]  /*10f90*/  IMAD.WIDE.U32 R6, R76, R55, RZ ;  /* 0x000000374c067225 */ /* 0x000fc600078e00ff */
[----:B------:R-:W-:Y:S01]  /*10fa0*/  IADD3.X R153, PT, PT, RZ, RZ, RZ, P1, P2 ;  /* 0x000000ffff997210 */ /* 0x000fe20000fe44ff */
[----:B------:R-:W-:Y:S02]  /*10fb0*/  IMAD.X R158, R158, 0x1, R15, P3 ;  /* 0x000000019e9e7824 */ /* 0x000fe400018e060f */
[----:B------:R-:W-:Y:S01]  /*10fc0*/  @P0 LOP3.LUT R53, R53, 0x1, RZ, 0xfc, !PT ;  /* 0x0000000135350812 */ /* 0x000fe200078efcff */
[----:B------:R-:W-:Y:S01]  /*10fd0*/  IMAD.WIDE.U32 R146, R77, R54, RZ ;  /* 0x000000364d927225 */ /* 0x000fe200078e00ff */
[----:B------:R-:W-:Y:S02]  /*10fe0*/  ISETP.GE.U32.AND P0, PT, R159, R2, PT ;  /* 0x000000029f00720c */ /* 0x000fe40003f06070 */
[----:B------:R-:W-:Y:S01]  /*10ff0*/  LOP3.LUT R53, R53, 0xfffffffb, RZ, 0xc0, !PT ;  /* 0xfffffffb35357812 */ /* 0x000fe200078ec0ff */
[----:B------:R-:W-:Y:S01]  /*11000*/  IMAD.WIDE.U32 R2, R77, R55, RZ ;  /* 0x000000374d027225 */ /* 0x000fe200078e00ff */
[----:B------:R-:W-:-:S03]  /*11010*/  ISETP.GE.U32.AND.EX P0, PT, R158, R15, PT, P0 ;  /* 0x0000000f9e00720c */ /* 0x000fc60003f06100 */
[----:B------:R-:W-:Y:S01]  /*11020*/  IMAD.IADD R3, R140, 0x1, R3 ;  /* 0x000000018c037824 */ /* 0x000fe200078e0203 */
[----:B------:R-:W-:Y:S01]  /*11030*/  SEL R145, RZ, 0x1, P0 ;  /* 0x00000001ff917807 */ /* 0x000fe20000000000 */
[----:B------:R-:W-:Y:S02]  /*11040*/  IMAD.IADD R12, R138, 0x1, R13 ;  /* 0x000000018a0c7824 */ /* 0x000fe400078e020d */
[----:B------:R-:W-:Y:S01]  /*11050*/  IMAD.MOV.U32 R13, RZ, RZ, RZ ;  /* 0x000000ffff0d7224 */ /* 0x000fe200078e00ff */
[----:B------:R-:W-:Y:S01]  /*11060*/  IADD3 R146, P0, P3, R146, R3, R6 ;  /* 0x0000000392927210 */ /* 0x000fe20007b1e006 */
[----:B------:R-:W-:Y:S01]  /*11070*/  IMAD.IADD R4, R139, 0x1, R9 ;  /* 0x000000018b047824 */ /* 0x000fe200078e0209 */
[----:B------:R-:W-:Y:S01]  /*11080*/  IADD3 R151, P2, PT, R145, R2, RZ ;  /* 0x0000000291977210 */ /* 0x000fe20007f5e0ff */
        /* <DEDUP_REMOVED lines=8> */
[----:B------:R-:W-:Y:S01]  /*11110*/  IMAD.IADD R148, R140, 0x1, R147 ;  /* 0x000000018c947824 */ /* 0x000fe200078e0293 */
[----:B------:R-:W-:Y:S01]  /*11120*/  ISETP.GT.U32.AND.EX P0, PT, R146, R149, PT, P0 ;  /* 0x000000959200720c */ /* 0x000fe20003f04100 */
[----:B------:R-:W-:Y:S01]  /*11130*/  IMAD.WIDE.U32 R6, R75, R57, RZ ;  /* 0x000000394b067225 */ /* 0x000fe200078e00ff */
[----:B------:R-:W-:-:S03]  /*11140*/  IADD3.X R150, PT, PT, RZ, R150, RZ, P1, P5 ;  /* 0x00000096ff967210 */ /* 0x000fc60000fea4ff */
[----:B------:R-:W-:Y:S01]  /*11150*/  IMAD.WIDE.U32 R8, R54, R76, R8 ;  /* 0x0000004c36087225 */ /* 0x000fe200078e0008 */
[----:B------:R-:W-:Y:S02]  /*11160*/  IADD3 R147, P1, PT, R151, R6, RZ ;  /* 0x0000000697937210 */ /* 0x000fe40007f3e0ff */
[----:B------:R-:W-:Y:S01]  /*11170*/  SEL R151, R2, R151, P0 ;  /* 0x0000009702977207 */ /* 0x000fe20000000000 */
[----:B------:R-:W-:Y:S01]  /*11180*/  IMAD.IADD R152, R141, 0x1, R9 ;  /* 0x000000018d987824 */ /* 0x000fe200078e0209 */
[----:B------:R-:W-:Y:S01]  /*11190*/  IADD3 R148, P2, P3, R3, R8, R148 ;  /* 0x0000000803947210 */ /* 0x000fe20007b5e094 */
[----:B------:R-:W-:Y:S02]  /*111a0*/  IMAD.IADD R15, R137, 0x1, R7 ;  /* 0x00000001890f7824 */ /* 0x000fe400078e0207 */
[----:B------:R-:W-:Y:S01]  /*111b0*/  IMAD.WIDE.U32 R12, R74, R57, RZ ;  /* 0x000000394a0c7225 */ /* 0x000fe200078e00ff */
[----:B------:R-:W-:-:S03]  /*111c0*/  IADD3.X R152, PT, PT, RZ, R152, RZ, P2, P3 ;  /* 0x00000098ff987210 */ /* 0x000fc600017e64ff */
[----:B------:R-:W-:-:S04]  /*111d0*/  IMAD.WIDE.U32 R8, R75, R56, RZ ;  /* 0x000000384b087225 */ /* 0x000fc800078e00ff */
[----:B------:R-:W-:Y:S01]  /*111e0*/  IMAD.WIDE.U32 R2, R79, R55, RZ ;  /* 0x000000374f027225 */ /* 0x000fe200078e00ff */
[----:B------:R-:W-:-:S03]  /*111f0*/  IADD3 R8, P2, P3, R8, R15, R12 ;  /* 0x0000000f08087210 */ /* 0x000fc60007b5e00c */
[----:B------:R-:W-:-:S04]  /*11200*/  IMAD.WIDE.U32 R6, R79, R54, RZ ;  /* 0x000000364f067225 */ /* 0x000fc800078e00ff */
[C---:B------:R-:W-:Y:S02]  /*11210*/  IMAD.IADD R155, R142.reuse, 0x1, R3 ;  /* 0x000000018e9b7824 */ /* 0x040fe400078e0203 */
[----:B------:R-:W-:Y:S02]  /*11220*/  IMAD.IADD R7, R142, 0x1, R7 ;  /* 0x000000018e077824 */ /* 0x000fe400078e0207 */
[----:B------:R-:W-:-:S04]  /*11230*/  IMAD.WIDE.U32 R14, R78, R55, RZ ;  /* 0x000000374e0e7225 */ /* 0x000fc800078e00ff */
[----:B------:R-:W-:Y:S02]  /*11240*/  IMAD.IADD R142, R136, 0x1, R5 ;  /* 0x00000001888e7824 */ /* 0x000fe400078e0205 */
[----:B------:R-:W-:Y:S02]  /*11250*/  IMAD.MOV.U32 R5, RZ, RZ, RZ ;  /* 0x000000ffff057224 */ /* 0x000fe400078e00ff */
[----:B------:R-:W-:Y:S01]  /*11260*/  IMAD.X R3, R149, 0x1, R8, P1 ;  /* 0x0000000195037824 */ /* 0x000fe200008e0608 */
[----:B------:R-:W-:Y:S01]  /*11270*/  IADD3 R6, P1, P5, R6, R155, R14 ;  /* 0x0000009b06067210 */ /* 0x000fe20007d3e00e */
[----:B------:R-:W-:-:S03]  /*11280*/  IMAD.WIDE.U32 R4, R56, R72, R4 ;  /* 0x0000004838047225 */ /* 0x000fc600078e0004 */
[----:B------:R-:W-:Y:S01]  /*11290*/  IADD3.X R8, PT, PT, RZ, RZ, RZ, P1, P5 ;  /* 0x000000ffff087210 */ /* 0x000fe20000fea4ff */
[----:B------:R-:W-:Y:S01]  /*112a0*/  IMAD.IADD R14, R143, 0x1, R15 ;  /* 0x000000018f0e7824 */ /* 0x000fe200078e020f */
[----:B------:R-:W-:Y:S01]  /*112b0*/  IADD3 R142, P1, P5, R153, R4, R142 ;  /* 0x00000004998e7210 */ /* 0x000fe20007d3e08e */
[----:B------:R-:W-:Y:S01]  /*112c0*/  IMAD.IADD R12, R138, 0x1, R13 ;  /* 0x000000018a0c7824 */ /* 0x000fe200078e020d */
[----:B------:R-:W-:Y:S01]  /*112d0*/  SEL R4, R146, R149, P0 ;  /* 0x0000009592047207 */ /* 0x000fe20000000000 */
[----:B------:R-:W-:Y:S01]  /*112e0*/  IMAD.MOV.U32 R13, RZ, RZ, RZ ;  /* 0x000000ffff0d7224 */ /* 0x000fe200078e00ff */
[----:B------:R-:W-:Y:S01]  /*112f0*/  ISETP.GT.U32.AND P0, PT, R151, R147, PT ;  /* 0x000000939700720c */ /* 0x000fe20003f04070 */
[----:B------:R-:W-:Y:S01]  /*11300*/  IMAD.MOV.U32 R15, RZ, RZ, RZ ;  /* 0x000000ffff0f7224 */ /* 0x000fe200078e00ff */
[----:B------:R-:W-:Y:S01]  /*11310*/  IADD3.X R151, PT, PT, RZ, RZ, RZ, P2, P3 ;  /* 0x000000ffff977210 */ /* 0x000fe200017e64ff */
[----:B------:R-:W-:Y:S01]  /*11320*/  IMAD.IADD R5, R139, 0x1, R5 ;  /* 0x000000018b057824 */ /* 0x000fe200078e0205 */
[----:B------:R-:W-:Y:S01]  /*11330*/  ISETP.GT.U32.AND.EX P0, PT, R4, R3, PT, P0 ;  /* 0x000000030400720c */ /* 0x000fe20003f04100 */
[----:B------:R-:W-:-:S02]  /*11340*/  IMAD.IADD R9, R137, 0x1, R9 ;  /* 0x0000000189097824 */ /* 0x000fc400078e0209 */
[----:B------:R-:W-:Y:S01]  /*11350*/  IMAD.WIDE.U32 R12, R56, R74, R12 ;  /* 0x0000004a380c7225 */ /* 0x000fe200078e000c */
[----:B------:R-:W-:Y:S02]  /*11360*/  IADD3.X R146, PT, PT, R150, R5, RZ, P1, P5 ;  /* 0x0000000596927210 */ /* 0x000fe40000fea4ff */
[----:B------:R-:W-:Y:S01]  /*11370*/  SEL R153, RZ, 0x1, !P0 ;  /* 0x00000001ff997807 */ /* 0x000fe20004000000 */
[----:B------:R-:W-:Y:S01]  /*11380*/  IMAD.WIDE.U32 R14, R54, R78, R14 ;  /* 0x0000004e360e7225 */ /* 0x000fe200078e000e */
[----:B------:R-:W-:-:S03]  /*11390*/  IADD3 R148, P1, P5, R148, R12, R9 ;  /* 0x0000000c94947210 */ /* 0x000fc60007d3e009 */
[----:B------:R-:W-:Y:S01]  /*113a0*/  IMAD.IADD R5, R138, 0x1, R13 ;  /* 0x000000018a057824 */ /* 0x000fe200078e020d */
[----:B------:R-:W-:Y:S01]  /*113b0*/  IADD3 R7, P2, P3, R8, R14, R7 ;  /* 0x0000000e08077210 */ /* 0x000fe20007b5e007 */
[----:B------:R-:W-:Y:S02]  /*113c0*/  IMAD.IADD R14, R143, 0x1, R15 ;  /* 0x000000018f0e7824 */ /* 0x000fe400078e020f */
[----:B------:R-:W-:Y:S01]  /*113d0*/  IMAD.WIDE.U32 R8, R77, R56, RZ ;  /* 0x000000384d087225 */ /* 0x000fe200078e00ff */
[----:B------:R-:W-:Y:S02]  /*113e0*/  IADD3.X R143, PT, PT, R152, R5, RZ, P1, P5 ;  /* 0x00000005988f7210 */ /* 0x000fe40000fea4ff */
[----:B------:R-:W-:Y:S01]  /*113f0*/  IADD3 R151, P0, P1, R153, R148, R151 ;  /* 0x0000009499977210 */ /* 0x000fe2000791e097 */
[-C--:B------:R-:W-:Y:S01]  /*11400*/  IMAD.WIDE.U32 R4, R77, R57.reuse, RZ ;  /* 0x000000394d047225 */ /* 0x080fe200078e00ff */
[----:B------:R-:W-:Y:S02]  /*11410*/  IADD3.X R148, PT, PT, RZ, R14, RZ, P2, P3 ;  /* 0x0000000eff947210 */ /* 0x000fe400017e64ff */
[----:B------:R-:W-:Y:S01]  /*11420*/  IADD3 R153, P2, PT, R153, R2, RZ ;  /* 0x0000000299997210 */ /* 0x000fe20007f5e0ff */
[----:B------:R-:W-:Y:S01]  /*11430*/  IMAD.WIDE.U32 R12, R76, R57, RZ ;  /* 0x000000394c0c7225 */ /* 0x000fe200078e00ff */
[----:B------:R-:W-:-:S02]  /*11440*/  IADD3.X R143, PT, PT, RZ, R143, RZ, P0, P1 ;  /* 0x0000008fff8f7210 */ /* 0x000fc400007e24ff */
[----:B------:R-:W-:Y:S01]  /*11450*/  IADD3 R150, P0, PT, R153, R4, RZ ;  /* 0x0000000499967210 */ /* 0x000fe20007f1e0ff */
[----:B------:R-:W-:Y:S02]  /*11460*/  IMAD.IADD R5, R140, 0x1, R5 ;  /* 0x000000018c057824 */ /* 0x000fe400078e0205 */
        /* <DEDUP_REMOVED lines=47> */
[----:B------:R-:W-:Y:S02]  /*11760*/  IMAD.MOV.U32 R7, RZ, RZ, RZ ;  /* 0x000000ffff077224 */ /* 0x000fe400078e00ff */
[----:B------:R-:W-:-:S04]  /*11770*/  IMAD.WIDE.U32 R4, R72, R61, RZ ;  /* 0x0000003d48047225 */ /* 0x000fc800078e00ff */
[----:B------:R-:W-:Y:S01]  /*11780*/  IMAD.X R141, R8, 0x1, R141, P2 ;  /* 0x00000001088d7824 */ /* 0x000fe200010e068d */
[----:B------:R-:W-:Y:S01]  /*11790*/  ISETP.GT.U32.AND P2, PT, R150, R15, PT ;  /* 0x0000000f9600720c */ /* 0x000fe20003f44070 */
[----:B------:R-:W-:-:S03]  /*117a0*/  IMAD.WIDE.U32 R6, R58, R74, R6 ;  /* 0x0000004a3a067225 */ /* 0x000fc600078e0006 */
[-C--:B------:R-:W-:Y:S01]  /*117b0*/  ISETP.GT.U32.AND.EX P2, PT, R9, R8.reuse, PT, P2 ;  /* 0x000000080900720c */ /* 0x080fe20003f44120 */
[----:B------:R-:W-:Y:S02]  /*117c0*/  IMAD.IADD R3, R137, 0x1, R3 ;  /* 0x0000000189037824 */ /* 0x000fe400078e0203 */
[----:B------:R-:W-:Y:S01]  /*117d0*/  IMAD.IADD R7, R138, 0x1, R7 ;  /* 0x000000018a077824 */ /* 0x000fe200078e0207 */
[----:B------:R-:W-:Y:S02]  /*117e0*/  SEL R150, R150, R15, P2 ;  /* 0x0000000f96967207 */ /* 0x000fe40001000000 */
[----:B------:R-:W-:Y:S01]  /*117f0*/  SEL R2, R9, R8, P2 ;  /* 0x0000000809027207 */ /* 0x000fe20001000000 */
[----:B------:R-:W-:Y:S01]  /*11800*/  IMAD.WIDE.U32 R8, R73, R60, RZ ;  /* 0x0000003c49087225 */ /* 0x000fe200078e00ff */
[----:B------:R-:W-:Y:S02]  /*11810*/  ISETP.GT.U32.AND P2, PT, R150, R147, PT ;  /* 0x000000939600720c */ /* 0x000fe40003f44070 */
[----:B------:R-:W-:Y:S01]  /*11820*/  IADD3.X R15, PT, PT, RZ, RZ, RZ, P5, P3 ;  /* 0x000000ffff0f7210 */ /* 0x000fe20002fe64ff */
[----:B------:R-:W-:Y:S01]  /*11830*/  IMAD.IADD R153, R136, 0x1, R9 ;  /* 0x0000000188997824 */ /* 0x000fe200078e0209 */
[----:B------:R-:W-:Y:S01]  /*11840*/  ISETP.GT.U32.AND.EX P2, PT, R2, R141, PT, P2 ;  /* 0x0000008d0200720c */ /* 0x000fe20003f44120 */
[----:B------:R-:W-:Y:S01]  /*11850*/  IMAD.IADD R2, R139, 0x1, R5 ;  /* 0x000000018b027824 */ /* 0x000fe200078e0205 */
        /* <DEDUP_REMOVED lines=13> */
[----:B------:R-:W-:Y:S01]  /*11930*/  IMAD.WIDE.U32 R6, R156, R10, RZ ;  /* 0x0000000a9c067225 */ /* 0x000fe200078e00ff */
[----:B------:R-:W-:-:S03]  /*11940*/  IADD3 R9, P2, P4, R12, R9, R14 ;  /* 0x000000090c097210 */ /* 0x000fc60007c5e00e */
[----:B------:R-:W-:Y:S02]  /*11950*/  IMAD.IADD R13, R136, 0x1, R13 ;  /* 0x00000001880d7824 */ /* 0x000fe400078e020d */
        /* <DEDUP_REMOVED lines=131> */
[----:B------:R-:W-:-:S04]  /*12190*/  IADD3 R9, P6, PT, R9, R2, RZ ;  /* 0x0000000209097210 */ /* 0x000fc80007fde0ff */
[----:B------:R-:W-:Y:S01]  /*121a0*/  IADD3.X RZ, P5, PT, R152, R9, RZ, P5, !PT ;  /* 0x0000000998ff7210 */ /* 0x000fe20002fbe4ff */
[----:B------:R-:W-:Y:S01]  /*121b0*/  IMAD.X R9, RZ, RZ, RZ, P4 ;  /* 0x000000ffff097224 */ /* 0x000fe200020e06ff */
[----:B------:R-:W-:Y:S01]  /*121c0*/  IADD3 R3, P4, PT, R138, R150, RZ ;  /* 0x000000968a037210 */ /* 0x000fe20007f9e0ff */
[----:B------:R-:W-:-:S03]  /*121d0*/  IMAD.WIDE.U32.X R8, R5, R19, R8, P6 ;  /* 0x0000001305087225 */ /* 0x000fc600030e0408 */
[----:B------:R-:W-:Y:S02]  /*121e0*/  IADD3 R156, P6, PT, R3, R156, RZ ;  /* 0x0000009c039c7210 */ /* 0x000fe40007fde0ff */
[----:B------:R-:W-:Y:S02]  /*121f0*/  IADD3.X R139, P4, PT, R154, R149, RZ, P4, !PT ;  /* 0x000000959a8b7210 */ /* 0x000fe4000279e4ff */
[----:B------:R-:W-:Y:S02]  /*12200*/  IADD3.X R3, P5, PT, RZ, R8, RZ, P5, !PT ;  /* 0x00000008ff037210 */ /* 0x000fe40002fbe4ff */
[----:B------:R-:W-:Y:S01]  /*12210*/  IADD3.X R136, P6, PT, R139, R136, RZ, P6, !PT ;  /* 0x000000888b887210 */ /* 0x000fe200037de4ff */
[----:B------:R-:W-:-:S03]  /*12220*/  IMAD.WIDE.U32 R138, R4, R20, RZ ;  /* 0x00000014048a7225 */ /* 0x000fc600078e00ff */
[----:B------:R-:W-:Y:S01]  /*12230*/  IADD3.X R12, P4, P6, R144, RZ, RZ, P6, P4 ;  /* 0x000000ff900c7210 */ /* 0x000fe200036884ff */
[----:B------:R-:W-:Y:S01]  /*12240*/  IMAD.X R2, RZ, RZ, R9, P5 ;  /* 0x000000ffff027224 */ /* 0x000fe200028e0609 */
[----:B------:R-:W-:Y:S01]  /*12250*/  IADD3 R3, P5, PT, R3, R6, RZ ;  /* 0x0000000603037210 */ /* 0x000fe20007fbe0ff */
[----:B------:R-:W-:Y:S01]  /*12260*/  IMAD.WIDE.U32 R8, R5, R20, RZ ;  /* 0x0000001405087225 */ /* 0x000fe200078e00ff */
[----:B------:R-:W-:Y:S02]  /*12270*/  IADD3.X R144, PT, PT, R145, RZ, RZ, P4, P6 ;  /* 0x000000ff91907210 */ /* 0x000fe400027ec4ff */
[----:B------:R-:W-:Y:S02]  /*12280*/  IADD3 R138, P4, PT, R3, R138, RZ ;  /* 0x0000008a038a7210 */ /* 0x000fe40007f9e0ff */
[----:B------:R-:W-:Y:S01]  /*12290*/  IADD3.X R7, P5, PT, R2, R7, RZ, P5, !PT ;  /* 0x0000000702077210 */ /* 0x000fe20002fbe4ff */
[----:B------:R-:W-:-:S04]  /*122a0*/  IMAD.WIDE.U32 R8, P6, R4, R21, R8 ;  /* 0x0000001504087225 */ /* 0x000fc800078c0008 */
        /* <DEDUP_REMOVED lines=86> */
[----:B------:R-:W-:Y:S01]  /*12810*/  SEL R12, RZ, 0x1, P0 ;  /* 0x00000001ff0c7807 */ /* 0x000fe20000000000 */
[----:B------:R-:W-:Y:S01]  /*12820*/  IMAD.MOV.U32 R138, RZ, RZ, R5 ;  /* 0x000000ffff8a7224 */ /* 0x000fe200078e0005 */
[----:B------:R-:W-:-:S02]  /*12830*/  IADD3 R8, P3, PT, R7, R4, RZ ;  /* 0x0000000407087210 */ /* 0x000fc40007f7e0ff */
[----:B------:R-:W-:Y:S01]  /*12840*/  IADD3 R15, P0, PT, R15, R6, RZ ;  /* 0x000000060f0f7210 */ /* 0x000fe20007f1e0ff */
[----:B------:R-:W-:Y:S01]  /*12850*/  IMAD.WIDE.U32 R6, R149, R24, RZ ;  /* 0x0000001895067225 */ /* 0x000fe200078e00ff */
[----:B------:R-:W-:Y:S02]  /*12860*/  IADD3 R141, P2, PT, R141, R140, RZ ;  /* 0x0000008c8d8d7210 */ /* 0x000fe40007f5e0ff */
[----:B------:R-:W-:Y:S01]  /*12870*/  IADD3.X R3, P1, PT, R136, R3, RZ, P1, !PT ;  /* 0x0000000388037210 */ /* 0x000fe20000f3e4ff */
[----:B------:R-:W-:Y:S01]  /*12880*/  IMAD.WIDE.U32.X R4, R149, R23, R138, P3 ;  /* 0x0000001795047225 */ /* 0x000fe200018e048a */
[----:B------:R-:W-:Y:S02]  /*12890*/  IADD3 R12, P5, PT, R12, R141, RZ ;  /* 0x0000008d0c0c7210 */ /* 0x000fe40007fbe0ff */
[----:B------:R-:W-:Y:S01]  /*128a0*/  IADD3.X R8, P0, PT, R3, R8, RZ, P0, !PT ;  /* 0x0000000803087210 */ /* 0x000fe2000071e4ff */
[----:B------:R-:W-:Y:S01]  /*128b0*/  IMAD.X R136, RZ, RZ, R145, P2 ;  /* 0x000000ffff887224 */ /* 0x000fe200010e0691 */
[----:B------:R-:W-:Y:S01]  /*128c0*/  ISETP.GE.U32.AND P2, PT, R141, R140, PT ;  /* 0x0000008c8d00720c */ /* 0x000fe20003f46070 */
[----:B------:R-:W-:Y:S01]  /*128d0*/  IMAD.WIDE.U32 R6, P3, R2, R25, R6 ;  /* 0x0000001902067225 */ /* 0x000fe20007860006 */
[----:B------:R-:W-:-:S02]  /*128e0*/  IADD3.X R4, P1, P0, R4, RZ, RZ, P0, P1 ;  /* 0x000000ff04047210 */ /* 0x000fc400000224ff */
        /* <DEDUP_REMOVED lines=66> */
.L_x_336:
        /* <DEDUP_REMOVED lines=21> */
.L_x_337:
[----:B------:R-:W-:Y:S01]  /*12e60*/  IMAD.MOV.U32 R141, RZ, RZ, RZ ;  /* 0x000000ffff8d7224 */ /* 0x000fe200078e00ff */
[----:B------:R-:W-:Y:S01]  /*12e70*/  CS2R R144, SRZ ;  /* 0x0000000000907805 */ /* 0x000fe2000001ff00 */
[-C--:B------:R-:W-:Y:S01]  /*12e80*/  IMAD.WIDE.U32 R8, R137, R27.reuse, RZ ;  /* 0x0000001b89087225 */ /* 0x080fe200078e00ff */
[----:B------:R-:W-:Y:S02]  /*12e90*/  CS2R R146, SRZ ;  /* 0x0000000000927805 */ /* 0x000fe4000001ff00 */
[----:B------:R-:W-:Y:S01]  /*12ea0*/  LOP3.LUT R53, R53, 0xfffffffe, RZ, 0xc0, !PT ;  /* 0xfffffffe35357812 */ /* 0x000fe200078ec0ff */
[----:B------:R-:W-:Y:S02]  /*12eb0*/  IMAD.MOV.U32 R142, RZ, RZ, RZ ;  /* 0x000000ffff8e7224 */ /* 0x000fe400078e00ff */
[----:B------:R-:W-:-:S04]  /*12ec0*/  IMAD.WIDE.U32 R14, R138, R27, RZ ;  /* 0x0000001b8a0e7225 */ /* 0x000fc800078e00ff */
[----:B------:R-:W-:-:S04]  /*12ed0*/  IMAD.WIDE.U32 R4, R137, R28, RZ ;  /* 0x0000001c89047225 */ /* 0x000fc800078e00ff */
[----:B------:R-:W-:Y:S02]  /*12ee0*/  IMAD.IADD R151, R9, 0x1, R141 ;  /* 0x0000000109977824 */ /* 0x000fe400078e028d */
[----:B------:R-:W-:Y:S02]  /*12ef0*/  IMAD.MOV.U32 R159, RZ, RZ, RZ ;  /* 0x000000ffff9f7224 */ /* 0x000fe400078e00ff */
[----:B------:R-:W-:Y:S01]  /*12f00*/  IMAD.WIDE.U32 R2, R143, R27, RZ ;  /* 0x0000001b8f027225 */ /* 0x000fe200078e00ff */
[----:B------:R-:W-:-:S03]  /*12f10*/  IADD3 R151, P0, P2, R4, R151, R14 ;  /* 0x0000009704977210 */ /* 0x000fc60007a1e00e */
[----:B------:R-:W-:Y:S01]  /*12f20*/  IMAD.WIDE.U32 R6, R139, R83, RZ ;  /* 0x000000538b067225 */ /* 0x000fe200078e00ff */
[----:B------:R-:W-:-:S03]  /*12f30*/  IADD3.X R9, PT, PT, RZ, RZ, RZ, P0, P2 ;  /* 0x000000ffff097210 */ /* 0x000fc600007e44ff */
[----:B------:R-:W-:Y:S02]  /*12f40*/  IMAD.IADD R12, R15, 0x1, R142 ;  /* 0x000000010f0c7824 */ /* 0x000fe400078e028e */
[----:B------:R-:W-:Y:S02]  /*12f50*/  IMAD.MOV.U32 R13, RZ, RZ, RZ ;  /* 0x000000ffff0d7224 */ /* 0x000fe400078e00ff */
[----:B------:R-:W-:-:S04]  /*12f60*/  IMAD.WIDE.U32 R14, R143, R28, RZ ;  /* 0x0000001c8f0e7225 */ /* 0x000fc800078e00ff */
[----:B------:R-:W-:Y:S02]  /*12f70*/  IMAD.IADD R150, R141, 0x1, R5 ;  /* 0x000000018d967824 */ /* 0x000fe400078e0205 */
[----:B------:R-:W-:Y:S01]  /*12f80*/  IMAD.IADD R143, R3, 0x1, R159 ;  /* 0x00000001038f7824 */ /* 0x000fe200078e029f */
[----:B------:R-:W-:Y:S01]  /*12f90*/  IADD3 R3, P1, PT, R8, R6, RZ ;  /* 0x0000000608037210 */ /* 0x000fe20007f3e0ff */
[----:B------:R-:W-:-:S03]  /*12fa0*/  IMAD.WIDE.U32 R12, R28, R138, R12 ;  /* 0x0000008a1c0c7225 */ /* 0x000fc600078e000c */
[----:B------:R-:W-:Y:S01]  /*12fb0*/  ISETP.GE.U32.AND P0, PT, R3, R8, PT ;  /* 0x000000080300720c */ /* 0x000fe20003f06070 */
[----:B------:R-:W-:Y:S01]  /*12fc0*/  IMAD.WIDE.U32 R4, R154, R27, RZ ;  /* 0x0000001b9a047225 */ /* 0x000fe200078e00ff */
[----:B------:R-:W-:-:S03]  /*12fd0*/  IADD3 R150, P2, P4, R9, R12, R150 ;  /* 0x0000000c09967210 */ /* 0x000fc60007c5e096 */
        /* <DEDUP_REMOVED lines=8> */
[----:B------:R-:W-:Y:S02]  /*13060*/  IMAD.IADD R9, R144, 0x1, R15 ;  /* 0x0000000190097824 */ /* 0x000fe400078e020f */
[----:B------:R-:W-:Y:S01]  /*13070*/  IMAD.WIDE.U32 R164, R140, R27, RZ ;  /* 0x0000001b8ca47225 */ /* 0x000fe200078e00ff */
[----:B------:R-:W-:-:S03]  /*13080*/  IADD3 R157, P2, P4, R14, R157, R12 ;  /* 0x0000009d0e9d7210 */ /* 0x000fc60007c5e00c */
[----:B------:R-:W-:Y:S01]  /*13090*/  IMAD.IADD R12, R13, 0x1, R145 ;  /* 0x000000010d0c7824 */ /* 0x000fe200078e0291 */
[----:B------:R-:W-:Y:S01]  /*130a0*/  IADD3.X R152, PT, PT, RZ, RZ, RZ, P2, P4 ;  /* 0x000000ffff987210 */ /* 0x000fe200017e84ff */
[----:B------:R-:W-:Y:S02]  /*130b0*/  IMAD.IADD R13, R146, 0x1, R7 ;  /* 0x00000001920d7824 */ /* 0x000fe400078e0207 */
[----:B------:R-:W-:-:S04]  /*130c0*/  IMAD.WIDE.U32 R14, R140, R83, RZ ;  /* 0x000000538c0e7225 */ /* 0x000fc800078e00ff */
[----:B------:R-:W-:-:S04]  /*130d0*/  IMAD.WIDE.U32 R6, R139, R86, RZ ;  /* 0x000000568b067225 */ /* 0x000fc800078e00ff */
[----:B------:R-:W-:Y:S01]  /*130e0*/  IMAD.WIDE.U32 R162, R139, R28, RZ ;  /* 0x0000001c8ba27225 */ /* 0x000fe200078e00ff */
[----:B------:R-:W-:-:S03]  /*130f0*/  IADD3 R14, P2, P4, R6, R13, R14 ;  /* 0x0000000d060e7210 */ /* 0x000fc60007c5e00e */
[----:B------:R-:W-:Y:S01]  /*13100*/  IMAD.MOV.U32 R13, RZ, RZ, RZ ;  /* 0x000000ffff0d7224 */ /* 0x000fe200078e00ff */
[----:B------:R-:W-:Y:S01]  /*13110*/  P2R R148, PR, RZ, 0x10 ;  /* 0x00000010ff947803 */ /* 0x000fe20000000000 */
[----:B------:R-:W-:Y:S02]  /*13120*/  IMAD.IADD R6, R147, 0x1, R15 ;  /* 0x0000000193067824 */ /* 0x000fe400078e020f */
[----:B------:R-:W-:-:S04]  /*13130*/  IMAD.WIDE.U32 R12, R28, R136, R12 ;  /* 0x000000881c0c7225 */ /* 0x000fc800078e000c */
[----:B------:R-:W-:Y:S02]  /*13140*/  IMAD.IADD R15, R146, 0x1, R7 ;  /* 0x00000001920f7824 */ /* 0x000fe400078e0207 */
[----:B------:R-:W-:Y:S01]  /*13150*/  IMAD.MOV.U32 R7, RZ, RZ, RZ ;  /* 0x000000ffff077224 */ /* 0x000fe200078e00ff */
[----:B------:R-:W-:Y:S01]  /*13160*/  @P2 LOP3.LUT R53, R53, 0x1, RZ, 0xfc, !PT ;  /* 0x0000000135352812 */ /* 0x000fe200078efcff */
[----:B------:R-:W-:Y:S01]  /*13170*/  IMAD.X R149, R14, 0x1, R151, P1 ;  /* 0x000000010e957824 */ /* 0x000fe200008e0697 */
[----:B------:R-:W-:Y:S01]  /*13180*/  IADD3 R9, P1, P2, R152, R12, R9 ;  /* 0x0000000c98097210 */ /* 0x000fe20007a3e009 */
[----:B------:R-:W-:Y:S01]  /*13190*/  IMAD.IADD R156, R145, 0x1, R13 ;  /* 0x00000001919c7824 */ /* 0x000fe200078e020d */
[----:B------:R-:W-:Y:S01]  /*131a0*/  LOP3.LUT R53, R53, 0xfffffffb, RZ, 0xc0, !PT ;  /* 0xfffffffb35357812 */ /* 0x000fe200078ec0ff */
[----:B------:R-:W-:Y:S01]  /*131b0*/  IMAD.WIDE.U32 R6, R86, R140, R6 ;  /* 0x0000008c56067225 */ /* 0x000fe200078e0006 */
[----:B------:R-:W-:Y:S02]  /*131c0*/  ISETP.GE.U32.AND.EX P0, PT, R149, R151, PT, P0 ;  /* 0x000000979500720c */ /* 0x000fe40003f06100 */
[----:B------:R-:W-:Y:S01]  /*131d0*/  IADD3.X R156, PT, PT, RZ, R156, RZ, P1, P2 ;  /* 0x0000009cff9c7210 */ /* 0x000fe20000fe44ff */
[----:B------:R-:W-:Y:S01]  /*131e0*/  IMAD.IADD R7, R147, 0x1, R7 ;  /* 0x0000000193077824 */ /* 0x000fe200078e0207 */
[----:B------:R-:W-:Y:S01]  /*131f0*/  IADD3 R150, P1, P2, R150, R6, R15 ;  /* 0x0000000696967210 */ /* 0x000fe20007a3e00f */
[----:B------:R-:W-:-:S02]  /*13200*/  IMAD.MOV.U32 R152, RZ, RZ, RZ ;  /* 0x000000ffff987224 */ /* 0x000fc400078e00ff */
[----:B------:R-:W-:Y:S01]  /*13210*/  IMAD.WIDE.U32 R14, R138, R83, RZ ;  /* 0x000000538a0e7225 */ /* 0x000fe200078e00ff */
[----:B------:R-:W-:-:S03]  /*13220*/  IADD3.X R151, PT, PT, R4, R7, RZ, P1, P2 ;  /* 0x0000000704977210 */ /* 0x000fc60000fe44ff */
[----:B------:R-:W-:-:S04]  /*13230*/  IMAD.WIDE.U32 R6, R137, R83, RZ ;  /* 0x0000005389067225 */ /* 0x000fc800078e00ff */
[----:B------:R-:W-:Y:S02]  /*13240*/  IMAD.IADD R4, R5, 0x1, R152 ;  /* 0x0000000105047824 */ /* 0x000fe400078e0298 */
[----:B------:R-:W-:Y:S01]  /*13250*/  IMAD.IADD R5, R141, 0x1, R7 ;  /* 0x000000018d057824 */ /* 0x000fe200078e0207 */
[----:B------:R-:W-:Y:S01]  /*13260*/  IADD3.X R7, PT, PT, RZ, RZ, RZ, P5, P3 ;  /* 0x000000ffff077210 */ /* 0x000fe20002fe64ff */
[----:B------:R-:W-:-:S03]  /*13270*/  IMAD.WIDE.U32 R12, R137, R86, RZ ;  /* 0x00000056890c7225 */ /* 0x000fc600078e00ff */
[----:B------:R-:W-:Y:S01]  /*13280*/  IADD3 R158, P2, P1, R12, R5, R14 ;  /* 0x000000050c9e7210 */ /* 0x000fe2000795e00e */
[----:B------:R-:W-:Y:S02]  /*13290*/  IMAD.MOV.U32 R5, RZ, RZ, RZ ;  /* 0x000000ffff057224 */ /* 0x000fe400078e00ff */
[----:B------:R-:W-:Y:S02]  /*132a0*/  IMAD.IADD R14, R142, 0x1, R15 ;  /* 0x000000018e0e7824 */ /* 0x000fe400078e020f */
[----:B------:R-:W-:Y:S01]  /*132b0*/  IMAD.WIDE.U32 R4, R28, R154, R4 ;  /* 0x0000009a1c047225 */ /* 0x000fe200078e0004 */
[----:B------:R-:W-:-:S03]  /*132c0*/  SEL R154, RZ, 0x1, P0 ;  /* 0x00000001ff9a7807 */ /* 0x000fc60000000000 */
[----:B------:R-:W-:Y:S01]  /*132d0*/  IMAD.IADD R12, R141, 0x1, R13 ;  /* 0x000000018d0c7824 */ /* 0x000fe200078e020d */
[----:B------:R-:W-:Y:S01]  /*132e0*/  IADD3 R15, P3, PT, R154, R8, RZ ;  /* 0x000000089a0f7210 */ /* 0x000fe20007f7e0ff */
[----:B------:R-:W-:-:S03]  /*132f0*/  IMAD.IADD R5, R152, 0x1, R5 ;  /* 0x0000000198057824 */ /* 0x000fc600078e0205 */
[----:B------:R-:W-:Y:S01]  /*13300*/  IADD3 R155, P0, PT, R15, R6, RZ ;  /* 0x000000060f9b7210 */ /* 0x000fe20007f1e0ff */
[----:B------:R-:W-:Y:S01]  /*13310*/  IMAD.X R6, RZ, RZ, R157, P3 ;  /* 0x000000ffff067224 */ /* 0x000fe200018e069d */
[----:B------:R-:W-:-:S03]  /*13320*/  ISETP.GT.U32.AND P5, PT, R8, R15, PT ;  /* 0x0000000f0800720c */ /* 0x000fc60003fa4070 */
[----:B------:R-:W-:Y:S01]  /*13330*/  IMAD.X R158, R6, 0x1, R158, P0 ;  /* 0x00000001069e7824 */ /* 0x000fe200000e069e */
[----:B------:R-:W-:Y:S02]  /*13340*/  ISETP.GT.U32.AND.EX P5, PT, R157, R6, PT, P5 ;  /* 0x000000069d00720c */ /* 0x000fe40003fa4150 */
[----:B------:R-:W-:Y:S02]  /*13350*/  IADD3 R4, P0, P3, R7, R4, R159 ;  /* 0x0000000407047210 */ /* 0x000fe40007b1e09f */
[----:B------:R-:W-:Y:S01]  /*13360*/  SEL R8, R8, R15, P5 ;  /* 0x0000000f08087207 */ /* 0x000fe20002800000 */
[----:B------:R-:W-:Y:S01]  /*13370*/  IMAD.MOV.U32 R15, RZ, RZ, RZ ;  /* 0x000000ffff0f7224 */ /* 0x000fe200078e00ff */
[----:B------:R-:W-:Y:S01]  /*13380*/  SEL R157, R157, R6, P5 ;  /* 0x000000069d9d7207 */ /* 0x000fe20002800000 */
[----:B------:R-:W-:Y:S01]  /*13390*/  IMAD.WIDE.U32 R6, R153, R83, RZ ;  /* 0x0000005399067225 */ /* 0x000fe200078e00ff */
[----:B------:R-:W-:Y:S02]  /*133a0*/  IADD3.X R159, PT, PT, RZ, RZ, RZ, P2, P1 ;  /* 0x000000ffff9f7210 */ /* 0x000fe400017e24ff */
        /* <DEDUP_REMOVED lines=8> */
[C---:B------:R-:W-:Y:S02]  /*13430*/  IMAD.IADD R7, R144.reuse, 0x1, R7 ;  /* 0x0000000190077824 */ /* 0x040fe400078e0207 */
[----:B------:R-:W-:Y:S02]  /*13440*/  IMAD.IADD R144, R144, 0x1, R9 ;  /* 0x0000000190907824 */ /* 0x000fe400078e0209 */
[----:B------:R-:W-:Y:S01]  /*13450*/  IMAD.MOV.U32 R15, RZ, RZ, RZ ;  /* 0x000000ffff0f7224 */ /* 0x000fe200078e00ff */
[----:B------:R-:W-:Y:S01]  /*13460*/  IADD3 R9, P1, P2, R8, R7, R12 ;  /* 0x0000000708097210 */ /* 0x000fe20007a3e00c */
[----:B------:R-:W-:Y:S01]  /*13470*/  IMAD.IADD R12, R145, 0x1, R13 ;  /* 0x00000001910c7824 */ /* 0x000fe200078e020d */
[----:B------:R-:W-:Y:S01]  /*13480*/  SEL R8, RZ, 0x1, !P5 ;  /* 0x00000001ff087807 */ /* 0x000fe20006800000 */
[----:B------:R-:W-:-:S03]  /*13490*/  IMAD.MOV.U32 R13, RZ, RZ, RZ ;  /* 0x000000ffff0d7224 */ /* 0x000fc600078e00ff */
[----:B------:R-:W-:Y:S01]  /*134a0*/  IADD3 R7, P5, PT, R8, R2, RZ ;  /* 0x0000000208077210 */ /* 0x000fe20007fbe0ff */
[----:B------:R-:W-:Y:S01]  /*134b0*/  IMAD.WIDE.U32 R12, R86, R136, R12 ;  /* 0x00000088560c7225 */ /* 0x000fe200078e000c */
[----:B------:R-:W-:-:S03]  /*134c0*/  IADD3.X R86, PT, PT, RZ, R5, RZ, P0, P3 ;  /* 0x00000005ff567210 */ /* 0x000fc600007e64ff */
[----:B------:R-:W-:Y:S01]  /*134d0*/  IMAD.X R160, RZ, RZ, R143, P5 ;  /* 0x000000ffffa07224 */ /* 0x000fe200028e068f */
[----:B------:R-:W-:Y:S01]  /*134e0*/  IADD3 R83, P5, PT, R7, R6, RZ ;  /* 0x0000000607537210 */ /* 0x000fe20007fbe0ff */
[----:B------:R-:W-:Y:S02]  /*134f0*/  IMAD.IADD R145, R145, 0x1, R13 ;  /* 0x0000000191917824 */ /* 0x000fe400078e020d */
[----:B------:R-:W-:Y:S02]  /*13500*/  IMAD.MOV.U32 R13, RZ, RZ, RZ ;  /* 0x000000ffff0d7224 */ /* 0x000fe400078e00ff */
[----:B------:R-:W-:Y:S01]  /*13510*/  IMAD.X R152, R160, 0x1, R9, P5 ;  /* 0x00000001a0987824 */ /* 0x000fe200028e0609 */
[----:B------:R-:W-:Y:S02]  /*13520*/  ISETP.GT.U32.AND P5, PT, R2, R7, PT ;  /* 0x000000070200720c */ /* 0x000fe40003fa4070 */
[----:B------:R-:W-:Y:S02]  /*13530*/  IADD3.X R9, PT, PT, RZ, RZ, RZ, P1, P2 ;  /* 0x000000ffff097210 */ /* 0x000fe40000fe44ff */
[----:B------:R-:W-:-:S02]  /*13540*/  ISETP.GT.U32.AND.EX P5, PT, R143, R160, PT, P5 ;  /* 0x000000a08f00720c */ /* 0x000fc40003fa4150 */
[----:B------:R-:W-:Y:S02]  /*13550*/  IADD3 R159, P1, P2, R8, R14, R159 ;  /* 0x0000000e089f7210 */ /* 0x000fe40007a3e09f */
[----:B------:R-:W-:Y:S01]  /*13560*/  SEL R2, R2, R7, P5 ;  /* 0x0000000702027207 */ /* 0x000fe20002800000 */
[----:B------:R-:W-:Y:S01]  /*13570*/  IMAD.WIDE.U32 R6, R138, R87, RZ ;  /* 0x000000578a067225 */ /* 0x000fe200078e00ff */
[----:B------:R-:W-:Y:S02]  /*13580*/  SEL R143, R143, R160, P5 ;  /* 0x000000a08f8f7207 */ /* 0x000fe40002800000 */
[----:B------:R-:W-:Y:S02]  /*13590*/  ISETP.GT.U32.AND P0, PT, R2, R83, PT ;  /* 0x000000530200720c */ /* 0x000fe40003f04070 */
[----:B------:R-:W-:Y:S01]  /*135a0*/  IADD3 R2, P3, P5, R4, R12, R144 ;  /* 0x0000000c04027210 */ /* 0x000fe20007d7e090 */
[----:B------:R-:W-:Y:S01]  /*135b0*/  IMAD.IADD R12, R142, 0x1, R7 ;  /* 0x000000018e0c7824 */ /* 0x000fe200078e0207 */
[----:B------:R-:W-:Y:S01]  /*135c0*/  ISETP.GT.U32.AND.EX P0, PT, R143, R152, PT, P0 ;  /* 0x000000988f00720c */ /* 0x000fe20003f04100 */
[----:B------:R-:W-:Y:S01]  /*135d0*/  IMAD.WIDE.U32 R4, R137, R84, RZ ;  /* 0x0000005489047225 */ /* 0x000fe200078e00ff */
[----:B------:R-:W-:-:S02]  /*135e0*/  IADD3.X R143, PT, PT, R86, R145, RZ, P3, P5 ;  /* 0x00000091568f7210 */ /* 0x000fc40001fea4ff */
[----:B------:R-:W-:Y:S01]  /*135f0*/  SEL R7, RZ, 0x1, !P0 ;  /* 0x00000001ff077807 */ /* 0x000fe20004000000 */
[----:B------:R-:W-:-:S03]  /*13600*/  IMAD.WIDE.U32 R12, R84, R138, R12 ;  /* 0x0000008a540c7225 */ /* 0x000fc600078e000c */
[----:B------:R-:W-:Y:S01]  /*13610*/  IADD3 R2, P0, P3, R7, R2, R9 ;  /* 0x0000000207027210 */ /* 0x000fe20007b1e009 */
[----:B------:R-:W-:Y:S01]  /*13620*/  IMAD.IADD R5, R141, 0x1, R5 ;  /* 0x000000018d057824 */ /* 0x000fe200078e0205 */
[----:B------:R-:W-:Y:S01]  /*13630*/  IADD3.X R7, PT, PT, RZ, R156, RZ, P1, P2 ;  /* 0x0000009cff077210 */ /* 0x000fe20000fe44ff */
[----:B------:R-:W-:Y:S01]  /*13640*/  IMAD.WIDE.U32 R8, R140, R87, RZ ;  /* 0x000000578c087225 */ /* 0x000fe200078e00ff */
[----:B------:R-:W-:Y:S02]  /*13650*/  IADD3.X R143, PT, PT, RZ, R143, RZ, P0, P3 ;  /* 0x0000008fff8f7210 */ /* 0x000fe400007e64ff */
[----:B------:R-:W-:Y:S01]  /*13660*/  IADD3 R2, P1, P2, R2, R12, R5 ;  /* 0x0000000c02027210 */ /* 0x000fe20007a3e005 */
[----:B------:R-:W-:Y:S02]  /*13670*/  IMAD.IADD R142, R142, 0x1, R13 ;  /* 0x000000018e8e7824 */ /* 0x000fe400078e020d */
        /* <DEDUP_REMOVED lines=8> */
[----:B------:R-:W-:Y:S01]  /*13700*/  IMAD.IADD R13, R146, 0x1, R15 ;  /* 0x00000001920d7824 */ /* 0x000fe200078e020f */
[----:B------:R-:W-:Y:S01]  /*13710*/  IADD3 R9, P0, PT, R155, R14, RZ ;  /* 0x0000000e9b097210 */ /* 0x000fe20007f1e0ff */
[----:B------:R-:W-:-:S04]  /*13720*/  IMAD.WIDE.U32 R14, R139, R27, RZ ;  /* 0x0000001b8b0e7225 */ /* 0x000fc800078e00ff */
[----:B------:R-:W-:Y:S02]  /*13730*/  IMAD.IADD R15, R15, 0x1, R146 ;  /* 0x000000010f0f7824 */ /* 0x000fe400078e0292 */
[----:B------:R-:W-:-:S03]  /*13740*/  IMAD.WIDE.U32 R160, R14, R10, RZ ;  /* 0x0000000a0ea07225 */ /* 0x000fc600078e00ff */
[----:B------:R-:W-:Y:S01]  /*13750*/  IADD3 R84, P3, P4, R162, R15, R164 ;  /* 0x0000000fa2547210 */ /* 0x000fe20007c7e0a4 */
[----:B------:R-:W-:Y:S02]  /*13760*/  IMAD.IADD R164, R165, 0x1, R147 ;  /* 0x00000001a5a47824 */ /* 0x000fe400078e0293 */
[----:B------:R-:W-:-:S04]  /*13770*/  IMAD.WIDE.U32 R156, R160, R18, RZ ;  /* 0x00000012a09c7225 */ /* 0x000fc800078e00ff */
[----:B------:R-:W-:Y:S02]  /*13780*/  IMAD R15, R84, R10, RZ ;  /* 0x0000000a540f7224 */ /* 0x000fe400078e02ff */
[----:B------:R-:W-:Y:S02]  /*13790*/  IMAD.MOV.U32 R165, RZ, RZ, RZ ;  /* 0x000000ffffa57224 */ /* 0x000fe400078e00ff */
[----:B------:R-:W-:Y:S02]  /*137a0*/  IMAD R15, R14, R11, R15 ;  /* 0x0000000b0e0f7224 */ /* 0x000fe400078e020f */
[----:B------:R-:W-:Y:S01]  /*137b0*/  @P3 LOP3.LUT R53, R53, 0x4, RZ, 0xfc, !PT ;  /* 0x0000000435353812 */ /* 0x000fe200078efcff */
[----:B------:R-:W-:Y:S02]  /*137c0*/  IMAD.IADD R162, R146, 0x1, R163 ;  /* 0x0000000192a27824 */ /* 0x000fe400078e02a3 */
[----:B------:R-:W-:Y:S01]  /*137d0*/  IMAD.IADD R27, R161, 0x1, R15 ;  /* 0x00000001a11b7824 */ /* 0x000fe200078e020f */
[----:B------:R-:W-:-:S03]  /*137e0*/  IADD3.X R15, PT, PT, R143, R142, RZ, P1, P2 ;  /* 0x0000008e8f0f7210 */ /* 0x000fc60000fe44ff */
[----:B------:R-:W-:-:S04]  /*137f0*/  IMAD.WIDE.U32 R144, R27, R18, RZ ;  /* 0x000000121b907225 */ /* 0x000fc800078e00ff */
[----:B------:R-:W-:-:S04]  /*13800*/  IMAD.WIDE.U32 R144, P1, R160, R19, R144 ;  /* 0x00000013a0907225 */ /* 0x000fc80007820090 */
[----:B------:R-:W-:Y:S01]  /*13810*/  IMAD.MOV.U32 R142, RZ, RZ, R145 ;  /* 0x000000ffff8e7224 */ /* 0x000fe200078e0091 */
[----:B------:R-:W-:Y:S01]  /*13820*/  IADD3 R145, P2, PT, R157, R144, RZ ;  /* 0x000000909d917210 */ /* 0x000fe20007f5e0ff */
[----:B------:R-:W-:Y:S01]  /*13830*/  IMAD.X R143, RZ, RZ, RZ, P1 ;  /* 0x000000ffff8f7224 */ /* 0x000fe200008e06ff */
[----:B------:R-:W-:Y:S01]  /*13840*/  IADD3 RZ, P1, PT, R14, R156, RZ ;  /* 0x0000009c0eff7210 */ /* 0x000fe20007f3e0ff */
[----:B------:R-:W-:-:S03]  /*13850*/  IMAD.WIDE.U32 R156, R160, R20, RZ ;  /* 0x00000014a09c7225 */ /* 0x000fc600078e00ff */
[----:B------:R-:W-:Y:S01]  /*13860*/  IADD3.X RZ, P1, PT, R84, R145, RZ, P1, !PT ;  /* 0x0000009154ff7210 */ /* 0x000fe20000f3e4ff */
[----:B------:R-:W-:-:S04]  /*13870*/  IMAD.WIDE.U32.X R142, R27, R19, R142, P2 ;  /* 0x000000131b8e7225 */ /* 0x000fc800010e048e */
[----:B------:R-:W-:Y:S01]  /*13880*/  IMAD.WIDE.U32 R144, R27, R20, RZ ;  /* 0x000000141b907225 */ /* 0x000fe200078e00ff */
[----:B------:R-:W-:-:S05]  /*13890*/  IADD3.X R14, P1, PT, RZ, R142, RZ, P1, !PT ;  /* 0x0000008eff0e7210 */ /* 0x000fca0000f3e4ff */
[----:B------:R-:W-:Y:S01]  /*138a0*/  IMAD.X R142, RZ, RZ, R143, P1 ;  /* 0x000000ffff8e7224 */ /* 0x000fe200008e068f */
[----:B------:R-:W-:Y:S01]  /*138b0*/  IADD3 R3, P1, PT, R14, R3, RZ ;  /* 0x000000030e037210 */ /* 0x000fe20007f3e0ff */
        /* <DEDUP_REMOVED lines=51> */
[----:B------:R-:W-:Y:S02]  /*13bf0*/  IMAD.IADD R15, R146, 0x1, R13 ;  /* 0x00000001920f7824 */ /* 0x000fe400078e020d */
[----:B------:R-:W-:-:S04]  /*13c00*/  IMAD.WIDE.U32 R8, R26, R140, R8 ;  /* 0x0000008c1a087225 */ /* 0x000fc800078e0008 */
[----:B------:R-:W-:Y:S01]  /*13c10*/  IMAD.IADD R2, R147, 0x1, R9 ;  /* 0x0000000193027824 */ /* 0x000fe200078e0209 */
[----:B------:R-:W-:Y:S01]  /*13c20*/  IADD3 R15, P0, P2, R83, R8, R15 ;  /* 0x00000008530f7210 */ /* 0x000fe20007a1e00f */
[----:B------:R-:W-:-:S03]  /*13c30*/  IMAD.WIDE.U32 R8, R27, R24, RZ ;  /* 0x000000181b087225 */ /* 0x000fc600078e00ff */
[----:B------:R-:W-:Y:S01]  /*13c40*/  IADD3.X R2, PT, PT, R137, R2, RZ, P0, P2 ;  /* 0x0000000289027210 */ /* 0x000fe200007e44ff */
[----:B------:R-:W-:Y:S01]  /*13c50*/  IMAD.WIDE.U32 R140, R28, R140, R164 ;  /* 0x0000008c1c8c7225 */ /* 0x000fe200078e00a4 */
[----:B------:R-:W-:-:S03]  /*13c60*/  IADD3.X R28, PT, PT, RZ, RZ, RZ, P3, P1 ;  /* 0x000000ffff1c7210 */ /* 0x000fc60001fe24ff */
[----:B------:R-:W-:-:S04]  /*13c70*/  IMAD.WIDE.U32 R8, P0, R160, R25, R8 ;  /* 0x00000019a0087225 */ /* 0x000fc80007800008 */
[----:B------:R-:W-:-:S04]  /*13c80*/  IMAD.WIDE.U32 R160, R160, R24, RZ ;  /* 0x00000018a0a07225 */ /* 0x000fc800078e00ff */
[----:B------:R-:W-:Y:S01]  /*13c90*/  IMAD.X R139, RZ, RZ, RZ, P0 ;  /* 0x000000ffff8b7224 */ /* 0x000fe200000e06ff */
[----:B------:R-:W-:Y:S01]  /*13ca0*/  IADD3 R8, P0, PT, R161, R8, RZ ;  /* 0x00000008a1087210 */ /* 0x000fe20007f1e0ff */
[----:B------:R-:W-:Y:S02]  /*13cb0*/  IMAD.MOV.U32 R138, RZ, RZ, R9 ;  /* 0x000000ffff8a7224 */ /* 0x000fe400078e0009 */
[----:B------:R-:W-:Y:S02]  /*13cc0*/  IMAD.IADD R9, R146, 0x1, R143 ;  /* 0x0000000192097824 */ /* 0x000fe400078e028f */
[----:B------:R-:W-:-:S03]  /*13cd0*/  IMAD.WIDE.U32.X R138, R27, R25, R138, P0 ;  /* 0x000000191b8a7225 */ /* 0x000fc600000e048a */
[----:B------:R-:W-:Y:S01]  /*13ce0*/  IADD3 R14, P0, P2, R12, R9, R14 ;  /* 0x000000090c0e7210 */ /* 0x000fe20007a1e00e */
[----:B------:R-:W-:-:S04]  /*13cf0*/  IMAD.IADD R146, R147, 0x1, R141 ;  /* 0x0000000193927824 */ /* 0x000fc800078e028d */
[----:B------:R-:W-:Y:S01]  /*13d00*/  IMAD.X R14, R14, 0x1, R87, P5 ;  /* 0x000000010e0e7824 */ /* 0x000fe200028e0657 */
[----:B------:R-:W-:Y:S01]  /*13d10*/  IADD3 R9, P5, PT, R84, R142, RZ ;  /* 0x0000008e54097210 */ /* 0x000fe20007fbe0ff */
[----:B------:R-:W-:-:S03]  /*13d20*/  IMAD.WIDE.U32 R84, R3, R10, RZ ;  /* 0x0000000a03547225 */ /* 0x000fc600078e00ff */
        /* <DEDUP_REMOVED lines=53> */
[----:B------:R-:W-:Y:S01]  /*14080*/  IADD3 R145, P4, P5, R145, R140, R162 ;  /* 0x0000008c91917210 */ /* 0x000fe20007d9e0a2 */
[----:B------:R-:W-:Y:S01]  /*14090*/  IMAD.WIDE.U32 R140, R84, R24, RZ ;  /* 0x00000018548c7225 */ /* 0x000fe200078e00ff */
[----:B------:R-:W-:Y:S02]  /*140a0*/  IADD3 R150, P6, P3, R154, R150, R9 ;  /* 0x000000969a967210 */ /* 0x000fe40007bde009 */
[----:B------:R-:W-:Y:S01]  /*140b0*/  IADD3.X R146, PT, PT, RZ, R146, RZ, P4, P5 ;  /* 0x00000092ff927210 */ /* 0x000fe200027ea4ff */
[----:B------:R-:W-:Y:S01]  /*140c0*/  IMAD.WIDE.U32 R8, R86, R10, RZ ;  /* 0x0000000a56087225 */ /* 0x000fe200078e00ff */
[----:B------:R-:W-:Y:S02]  /*140d0*/  IADD3 R147, P1, PT, R136, R145, RZ ;  /* 0x0000009188937210 */ /* 0x000fe40007f3e0ff */
[----:B------:R-:W-:Y:S01]  /*140e0*/  IADD3.X R151, PT, PT, RZ, R151, RZ, P6, P3 ;  /* 0x00000097ff977210 */ /* 0x000fe200037e64ff */
[----:B------:R-:W-:-:S02]  /*140f0*/  IMAD.IADD R9, R9, 0x1, R27 ;  /* 0x0000000109097824 */ /* 0x000fc400078e021b */
        /* <DEDUP_REMOVED lines=11> */
[----:B------:R-:W-:Y:S01]  /*141b0*/  IMAD.MOV.U32 R12, RZ, RZ, R27 ;  /* 0x000000ffff0c7224 */ /* 0x000fe200078e001b */
[----:B------:R-:W-:Y:S01]  /*141c0*/  IADD3.X R139, P1, PT, R144, R141, RZ, P1, !PT ;  /* 0x0000008d908b7210 */ /* 0x000fe20000f3e4ff */
        /* <DEDUP_REMOVED lines=23> */
[----:B------:R-:W-:-:S04]  /*14340*/  IMAD.WIDE.U32 R136, P1, R8, R23, R136 ;  /* 0x0000001708887225 */ /* 0x000fc80007820088 */
[----:B------:R-:W-:Y:S01]  /*14350*/  IMAD.X R27, RZ, RZ, RZ, P1 ;  /* 0x000000ffff1b7224 */ /* 0x000fe200008e06ff */
[----:B------:R-:W-:Y:S01]  /*14360*/  ISETP.GE.U32.AND P1, PT, R147, R145, PT ;  /* 0x000000919300720c */ /* 0x000fe20003f26070 */
[----:B------:R-:W-:Y:S01]  /*14370*/  IMAD.MOV.U32 R26, RZ, RZ, R137 ;  /* 0x000000ffff1a7224 */ /* 0x000fe200078e0089 */
[----:B------:R-:W-:Y:S02]  /*14380*/  IADD3.X R145, P4, P5, R12, RZ, RZ, P5, P4 ;  /* 0x000000ff0c917210 */ /* 0x000fe40002d884ff */
[----:B------:R-:W-:Y:S02]  /*14390*/  ISETP.GE.U32.AND.EX P1, PT, R141, R146, PT, P1 ;  /* 0x000000928d00720c */ /* 0x000fe40003f26110 */
[----:B------:R-:W-:Y:S02]  /*143a0*/  IADD3.X R12, PT, PT, R13, RZ, RZ, P4, P5 ;  /* 0x000000ff0d0c7210 */ /* 0x000fe400027ea4ff */
[----:B------:R-:W-:Y:S02]  /*143b0*/  IADD3 R13, P4, PT, R145, R140, RZ ;  /* 0x0000008c910d7210 */ /* 0x000fe40007f9e0ff */
[----:B------:R-:W-:Y:S01]  /*143c0*/  IADD3 R138, P5, PT, R85, R136, RZ ;  /* 0x00000088558a7210 */ /* 0x000fe20007fbe0ff */
[----:B------:R-:W-:Y:S01]  /*143d0*/  IMAD R136, R143, R10, RZ ;  /* 0x0000000a8f887224 */ /* 0x000fe200078e02ff */
        /* <DEDUP_REMOVED lines=22> */
[----:B------:R-:W-:Y:S02]  /*14540*/  ISETP.GE.U32.AND.EX P1, PT, R14, R87, PT, P1 ;  /* 0x000000570e00720c */ /* 0x000fe40003f26110 */
[----:B------:R-:W-:Y:S01]  /*14550*/  IADD3.X R14, PT, PT, RZ, RZ, RZ, P0, P2 ;  /* 0x000000ffff0e7210 */ /* 0x000fe200007e44ff */
[----:B------:R-:W-:-:S04]  /*14560*/  IMAD.WIDE.U32 R26, R12, R18, RZ ;  /* 0x000000120c1a7225 */ /* 0x000fc800078e00ff */
[----:B------:R-:W-:Y:S01]  /*14570*/  IMAD.X R6, R3, 0x1, R147, P6 ;  /* 0x0000000103067824 */ /* 0x000fe200030e0693 */
[----:B------:R-:W-:Y:S01]  /*14580*/  IADD3 R3, P3, PT, R149, R86, RZ ;  /* 0x0000005695037210 */ /* 0x000fe20007f7e0ff */
        /* <DEDUP_REMOVED lines=10> */
[----:B------:R-:W-:Y:S01]  /*14630*/  IMAD.WIDE.U32.X R8, R13, R19, R8, P5 ;  /* 0x000000130d087225 */ /* 0x000fe200028e0408 */
[----:B------:R-:W-:Y:S02]  /*14640*/  IADD3 R138, P2, P0, R4, R5, R28 ;  /* 0x00000005048a7210 */ /* 0x000fe4000785e01c */
        /* <DEDUP_REMOVED lines=10> */
[C---:B------:R-:W-:Y:S01]  /*146f0*/  IMAD.WIDE.U32 R4, R13.reuse, R22, RZ ;  /* 0x000000160d047225 */ /* 0x040fe200078e00ff */
[----:B------:R-:W-:Y:S02]  /*14700*/  IADD3.X R26, P3, PT, R8, R145, RZ, P3, !PT ;  /* 0x00000091081a7210 */ /* 0x000fe40001f7e4ff */
[----:B------:R-:W-:Y:S01]  /*14710*/  ISETP.GE.U32.AND P5, PT, R146, R150, PT ;  /* 0x000000969200720c */ /* 0x000fe20003fa6070 */
[----:B------:R-:W-:Y:S01]  /*14720*/  IMAD.MOV.U32 R8, RZ, RZ, R27 ;  /* 0x000000ffff087224 */ /* 0x000fe200078e001b */
[----:B------:R-:W-:Y:S02]  /*14730*/  IADD3.X R26, P4, PT, R26, R137, RZ, P4, !PT ;  /* 0x000000891a1a7210 */ /* 0x000fe4000279e4ff */
[----:B------:R-:W-:Y:S01]  /*14740*/  SEL R84, RZ, 0x1, P1 ;  /* 0x00000001ff547807 */ /* 0x000fe20000800000 */
[----:B------:R-:W-:Y:S01]  /*14750*/  IMAD.WIDE.U32.X R8, R13, R21, R8, P6 ;  /* 0x000000150d087225 */ /* 0x000fe200030e0408 */
[----:B------:R-:W-:-:S02]  /*14760*/  ISETP.GE.U32.AND.EX P5, PT, R147, R151, PT, P5 ;  /* 0x000000979300720c */ /* 0x000fc40003fa6150 */
[----:B------:R-:W-:Y:S02]  /*14770*/  ISETP.GE.U32.AND P1, PT, R86, R146, PT ;  /* 0x000000925600720c */ /* 0x000fe40003f26070 */
[----:B------:R-:W-:Y:S02]  /*14780*/  IADD3.X R27, P3, P4, R8, RZ, RZ, P4, P3 ;  /* 0x000000ff081b7210 */ /* 0x000fe400024664ff */
[----:B------:R-:W-:Y:S02]  /*14790*/  ISETP.GE.U32.AND.EX P1, PT, R6, R147, PT, P1 ;  /* 0x000000930600720c */ /* 0x000fe40003f26110 */
[----:B------:R-:W-:Y:S01]  /*147a0*/  IADD3.X R28, PT, PT, R9, RZ, RZ, P3, P4 ;  /* 0x000000ff091c7210 */ /* 0x000fe20001fe84ff */
[----:B------:R-:W-:Y:S01]  /*147b0*/  IMAD.WIDE.U32 R8, R12, R22, RZ ;  /* 0x000000160c087225 */ /* 0x000fe200078e00ff */
[----:B------:R-:W-:Y:S02]  /*147c0*/  IADD3 R84, P4, P3, R84, R15, R14 ;  /* 0x0000000f54547210 */ /* 0x000fe40007b9e00e */
[----:B------:R-:W-:Y:S01]  /*147d0*/  SEL R15, RZ, 0x1, P5 ;  /* 0x00000001ff0f7807 */ /* 0x000fe20002800000 */
[----:B------:R-:W-:Y:S01]  /*147e0*/  IMAD.WIDE.U32 R4, P5, R12, R23, R4 ;  /* 0x000000170c047225 */ /* 0x000fe200078a0004 */
[----:B------:R-:W-:-:S02]  /*147f0*/  IADD3.X R137, PT, PT, RZ, R7, RZ, P2, P0 ;  /* 0x00000007ff897210 */ /* 0x000fc400017e04ff */
        /* <DEDUP_REMOVED lines=8> */
[----:B------:R-:W-:Y:S01]  /*14880*/  IADD3.X R28, P0, PT, R28, R83, RZ, P0, !PT ;  /* 0x000000531c1c7210 */ /* 0x000fe2000071e4ff */
[----:B------:R-:W-:Y:S01]  /*14890*/  IMAD.MOV.U32 R8, RZ, RZ, R5 ;  /* 0x000000ffff087224 */ /* 0x000fe200078e0005 */
[----:B------:R-:W-:-:S02]  /*148a0*/  IADD3 R86, P5, PT, R86, R15, RZ ;  /* 0x0000000f56567210 */ /* 0x000fc40007fbe0ff */
[----:B------:R-:W-:Y:S01]  /*148b0*/  IADD3.X R28, P1, PT, R28, R87, RZ, P1, !PT ;  /* 0x000000571c1c7210 */ /* 0x000fe20000f3e4ff */
[----:B------:R-:W-:Y:S01]  /*148c0*/  IMAD.WIDE.U32.X R4, R13, R23, R8, P6 ;  /* 0x000000170d047225 */ /* 0x000fe200030e0408 */
[----:B------:R-:W-:Y:S02]  /*148d0*/  ISETP.GE.U32.AND P2, PT, R15, R138, PT ;  /* 0x0000008a0f00720c */ /* 0x000fe40003f46070 */
[----:B------:R-:W-:Y:S01]  /*148e0*/  ISETP.GE.U32.AND P6, PT, R86, R15, PT ;  /* 0x0000000f5600720c */ /* 0x000fe20003fc6070 */
[----:B------:R-:W-:Y:S01]  /*148f0*/  IMAD.X R87, RZ, RZ, R136, P5 ;  /* 0x000000ffff577224 */ /* 0x000fe200028e0688 */
[----:B------:R-:W-:Y:S01]  /*14900*/  IADD3.X R4, P1, P0, R4, RZ, RZ, P1, P0 ;  /* 0x000000ff04047210 */ /* 0x000fe200008204ff */
[----:B------:R-:W-:Y:S01]  /*14910*/  IMAD.WIDE.U32 R6, P5, R12, R25, R6 ;  /* 0x000000190c067225 */ /* 0x000fe200078a0006 */
[----:B------:R-:W-:Y:S02]  /*14920*/  ISETP.GE.U32.AND.EX P2, PT, R136, R137, PT, P2 ;  /* 0x000000898800720c */ /* 0x000fe40003f46120 */
[----:B------:R-:W-:Y:S01]  /*14930*/  IADD3.X R5, PT, PT, R5, RZ, RZ, P1, P0 ;  /* 0x000000ff05057210 */ /* 0x000fe20000fe04ff */
[----:B------:R-:W-:Y:S01]  /*14940*/  IMAD.X R9, RZ, RZ, RZ, P5 ;  /* 0x000000ffff097224 */ /* 0x000fe200028e06ff */
[----:B------:R-:W-:Y:S01]  /*14950*/  IADD3 R83, P5, PT, R3, R86, RZ ;  /* 0x0000005603537210 */ /* 0x000fe20007fbe0ff */
[----:B------:R-:W-:Y:S01]  /*14960*/  IMAD.WIDE.U32 R14, R12, R24, RZ ;  /* 0x000000180c0e7225 */ /* 0x000fe200078e00ff */
[----:B------:R-:W-:-:S02]  /*14970*/  ISETP.GE.U32.AND.EX P6, PT, R87, R136, PT, P6 ;  /* 0x000000885700720c */ /* 0x000fc40003fc6160 */
[----:B------:R-:W-:Y:S01]  /*14980*/  IADD3 R3, P0, PT, R4, R83, RZ ;  /* 0x0000005304037210 */ /* 0x000fe20007f1e0ff */
[----:B------:R-:W-:Y:S01]  /*14990*/  IMAD.X R140, R140, 0x1, R87, P5 ;  /* 0x000000018c8c7824 */ /* 0x000fe200028e0657 */
[----:B------:R-:W-:Y:S01]  /*149a0*/  IADD3 R6, P1, PT, R15, R6, RZ ;  /* 0x000000060f067210 */ /* 0x000fe20007f3e0ff */
[----:B------:R-:W-:Y:S01]  /*149b0*/  IMAD.MOV.U32 R8, RZ, RZ, R7 ;  /* 0x000000ffff087224 */ /* 0x000fe200078e0007 */
        /* <DEDUP_REMOVED lines=48> */
.L_x_338:
        /* <DEDUP_REMOVED lines=21> */
.L_x_339:
        /* <DEDUP_REMOVED lines=89> */
.L_x_340:
        /* <DEDUP_REMOVED lines=39> */
.L_x_341:
        /* <DEDUP_REMOVED lines=88> */
[----:B------:R-:W-:Y:S02]  /*15b90*/  IMAD.MOV.U32 R73, RZ, RZ, RZ ;  /* 0x000000ffff497224 */ /* 0x000fe400078e00ff */
[----:B------:R-:W-:Y:S02]  /*15ba0*/  IMAD.IADD R0, R5, 0x1, R13 ;  /* 0x0000000105007824 */ /* 0x000fe400078e020d */
[----:B------:R-:W-:-:S04]  /*15bb0*/  IMAD.WIDE.U32 R28, R113, R110, RZ ;  /* 0x0000006e711c7225 */ /* 0x000fc800078e00ff */
[----:B------:R-:W-:-:S04]  /*15bc0*/  IMAD.WIDE.U32 R26, R112, R111, RZ ;  /* 0x0000006f701a7225 */ /* 0x000fc800078e00ff */
[----:B------:R-:W-:Y:S02]  /*15bd0*/  IMAD.IADD R5, R77, 0x1, R15 ;  /* 0x000000014d057824 */ /* 0x000fe400078e020f */
[----:B------:R-:W-:Y:S02]  /*15be0*/  IMAD.IADD R31, R73, 0x1, R3 ;  /* 0x00000001491f7824 */ /* 0x000fe400078e0203 */
[----:B------:R-:W-:Y:S01]  /*15bf0*/  IMAD.IADD R12, R47, 0x1, R27 ;  /* 0x000000012f0c7824 */ /* 0x000fe200078e021b */
[----:B------:R-:W-:Y:S01]  /*15c00*/  IADD3 R36, P1, P2, R28, R5, R26 ;  /* 0x000000051c247210 */ /* 0x000fe20007a3e01a */
[----:B------:R-:W-:Y:S01]  /*15c10*/  IMAD.WIDE.U32 R26, R108, R109, RZ ;  /* 0x0000006d6c1a7225 */ /* 0x000fe200078e00ff */
[C-C-:B------:R-:W-:Y:S02]  /*15c20*/  SHF.L.U64.HI R30, R2.reuse, 0x1, R31.reuse ;  /* 0x00000001021e7819 */ /* 0x140fe4000001021f */
[----:B------:R-:W-:Y:S01]  /*15c30*/  SHF.R.U64 R17, R2, 0x1f, R31 ;  /* 0x0000001f02117819 */ /* 0x000fe2000000121f */
[----:B------:R-:W-:-:S02]  /*15c40*/  IMAD.MOV.U32 R9, RZ, RZ, RZ ;  /* 0x000000ffff097224 */ /* 0x000fc400078e00ff */
[----:B------:R-:W-:Y:S02]  /*15c50*/  IMAD.SHL.U32 R51, R2, 0x2, RZ ;  /* 0x0000000202337824 */ /* 0x000fe400078e00ff */
[----:B------:R-:W-:-:S03]  /*15c60*/  IMAD.WIDE.U32 R2, R109, R109, RZ ;  /* 0x0000006d6d027225 */ /* 0x000fc600078e00ff */
[----:B------:R-:W-:Y:S01]  /*15c70*/  LOP3.LUT R51, R51, 0xfffffffe, RZ, 0xc0, !PT ;  /* 0xfffffffe33337812 */ /* 0x000fe200078ec0ff */
[----:B------:R-:W-:Y:S02]  /*15c80*/  IMAD.MOV.U32 R5, RZ, RZ, RZ ;  /* 0x000000ffff057224 */ /* 0x000fe400078e00ff */
[----:B------:R-:W-:Y:S02]  /*15c90*/  IMAD.IADD R85, R27, 0x1, R9 ;  /* 0x000000011b557824 */ /* 0x000fe400078e0209 */
[----:B------:R-:W-:Y:S01]  /*15ca0*/  IMAD.IADD R28, R3, 0x1, R5 ;  /* 0x00000001031c7824 */ /* 0x000fe200078e0205 */
[----:B------:R-:W-:Y:S01]  /*15cb0*/  IADD3.X R3, PT, PT, RZ, RZ, RZ, P4, P5 ;  /* 0x000000ffff037210 */ /* 0x000fe200027ea4ff */
[----:B------:R-:W-:Y:S01]  /*15cc0*/  IMAD.IADD R32, R77, 0x1, R7 ;  /* 0x000000014d207824 */ /* 0x000fe200078e0207 */
[C-C-:B------:R-:W-:Y:S01]  /*15cd0*/  SHF.L.U64.HI R50, R26.reuse, 0x1, R85.reuse ;  /* 0x000000011a327819 */ /* 0x140fe20000010255 */
[C---:B------:R-:W-:Y:S01]  /*15ce0*/  IMAD.SHL.U32 R15, R26.reuse, 0x2, RZ ;  /* 0x000000021a0f7824 */ /* 0x040fe200078e00ff */
[----:B------:R-:W-:Y:S01]  /*15cf0*/  SHF.R.U64 R48, R26, 0x1f, R85 ;  /* 0x0000001f1a307819 */ /* 0x000fe20000001255 */
[----:B------:R-:W-:-:S02]  /*15d00*/  IMAD.MOV.U32 R5, RZ, RZ, RZ ;  /* 0x000000ffff057224 */ /* 0x000fc400078e00ff */
[----:B------:R-:W-:Y:S01]  /*15d10*/  IMAD.MOV.U32 R7, RZ, RZ, RZ ;  /* 0x000000ffff077224 */ /* 0x000fe200078e00ff */
[----:B------:R-:W-:Y:S01]  /*15d20*/  LOP3.LUT R15, R15, 0xfffffffe, RZ, 0xc0, !PT ;  /* 0xfffffffe0f0f7812 */ /* 0x000fe200078ec0ff */
[----:B------:R-:W-:-:S03]  /*15d30*/  IMAD.WIDE.U32 R26, R112, R108, R4 ;  /* 0x0000006c701a7225 */ /* 0x000fc600078e0004 */
[----:B------:R-:W-:Y:S01]  /*15d40*/  IADD3 R15, P0, PT, R15, R28, RZ ;  /* 0x0000001c0f0f7210 */ /* 0x000fe20007f1e0ff */
[----:B------:R-:W-:Y:S01]  /*15d50*/  IMAD.WIDE.U32 R6, R114, R108, R6 ;  /* 0x0000006c72067225 */ /* 0x000fe200078e0006 */
[----:B------:R-:W-:-:S03]  /*15d60*/  IADD3 R81, P3, P5, R81, R26, R32 ;  /* 0x0000001a51517210 */ /* 0x000fc60007d7e020 */
[----:B------:R-:W-:Y:S01]  /*15d70*/  IMAD.MOV.U32 R75, RZ, RZ, RZ ;  /* 0x000000ffff4b7224 */ /* 0x000fe200078e00ff */
[----:B------:R-:W-:Y:S01]  /*15d80*/  IADD3 R3, P4, P6, R3, R6, R0 ;  /* 0x0000000603037210 */ /* 0x000fe20007e9e000 */
[----:B------:R-:W-:-:S04]  /*15d90*/  IMAD.WIDE.U32 R4, R111, R109, RZ ;  /* 0x0000006d6f047225 */ /* 0x000fc800078e00ff */
[----:B------:R-:W-:Y:S02]  /*15da0*/  IMAD.MOV.U32 R13, RZ, RZ, RZ ;  /* 0x000000ffff0d7224 */ /* 0x000fe400078e00ff */
[----:B------:R-:W-:Y:S02]  /*15db0*/  IMAD.IADD R77, R77, 0x1, R29 ;  /* 0x000000014d4d7824 */ /* 0x000fe400078e021d */
[----:B------:R-:W-:Y:S02]  /*15dc0*/  IMAD.IADD R46, R33, 0x1, R7 ;  /* 0x00000001212e7824 */ /* 0x000fe400078e0207 */
[----:B------:R-:W-:Y:S02]  /*15dd0*/  IMAD.IADD R83, R47, 0x1, R27 ;  /* 0x000000012f537824 */ /* 0x000fe400078e021b */
[----:B------:R-:W-:-:S03]  /*15de0*/  IMAD.WIDE.U32 R28, R110, R109, RZ ;  /* 0x0000006d6e1c7225 */ /* 0x000fc600078e00ff */
[----:B------:R-:W-:Y:S01]  /*15df0*/  IADD3.X R83, PT, PT, RZ, R83, RZ, P3, P5 ;  /* 0x00000053ff537210 */ /* 0x000fe20001fea4ff */
[----:B------:R-:W-:-:S04]  /*15e00*/  IMAD.WIDE.U32 R32, R111, R108, RZ ;  /* 0x0000006c6f207225 */ /* 0x000fc800078e00ff */
[----:B------:R-:W-:Y:S02]  /*15e10*/  IMAD.IADD R49, R5, 0x1, R75 ;  /* 0x0000000105317824 */ /* 0x000fe400078e024b */
[----:B------:R-:W-:-:S03]  /*15e20*/  IMAD.WIDE.U32 R6, R111, R111, RZ ;  /* 0x0000006f6f067225 */ /* 0x000fc600078e00ff */
[----:B------:R-:W-:Y:S01]  /*15e30*/  IADD3 R49, P5, P3, R32, R49, R28 ;  /* 0x0000003120317210 */ /* 0x000fe20007bbe01c */
[----:B------:R-:W-:-:S03]  /*15e40*/  IMAD.WIDE.U32 R26, R112, R110, R12 ;  /* 0x0000006e701a7225 */ /* 0x000fc600078e000c */
[----:B------:R-:W-:Y:S01]  /*15e50*/  SHF.R.U32.HI R52, RZ, 0x1f, R49 ;  /* 0x0000001fff347819 */ /* 0x000fe20000011631 */
[----:B------:R-:W-:Y:S01]  /*15e60*/  IMAD.IADD R0, R75, 0x1, R7 ;  /* 0x000000014b007824 */ /* 0x000fe200078e0207 */
[----:B------:R-:W-:Y:S01]  /*15e70*/  IADD3.X R7, PT, PT, RZ, R46, RZ, P4, P6 ;  /* 0x0000002eff077210 */ /* 0x000fe200027ec4ff */
[----:B------:R-:W-:Y:S01]  /*15e80*/  IMAD.WIDE.U32 R34, R2, R10, RZ ;  /* 0x0000000a02227225 */ /* 0x000fe200078e00ff */
[----:B------:R-:W-:Y:S02]  /*15e90*/  IADD3 R77, P4, PT, R77, R26, RZ ;  /* 0x0000001a4d4d7210 */ /* 0x000fe40007f9e0ff */
[----:B------:R-:W-:Y:S01]  /*15ea0*/  IADD3 R51, P6, PT, R51, R0, RZ ;  /* 0x0000000033337210 */ /* 0x000fe20007fde0ff */
[----:B------:R-:W-:Y:S01]  /*15eb0*/  IMAD R26, R15, R10, RZ ;  /* 0x0000000a0f1a7224 */ /* 0x000fe200078e02ff */
[----:B------:R-:W-:Y:S01]  /*15ec0*/  IADD3.X R0, PT, PT, RZ, RZ, RZ, P1, P2 ;  /* 0x000000ffff007210 */ /* 0x000fe20000fe44ff */
[----:B------:R-:W-:Y:S01]  /*15ed0*/  IMAD.X R74, R47, 0x1, R27, P4 ;  /* 0x000000012f4a7824 */ /* 0x000fe200020e061b */
[----:B------:R-:W-:Y:S01]  /*15ee0*/  IADD3 R5, P4, PT, R52, R8, RZ ;  /* 0x0000000834057210 */ /* 0x000fe20007f9e0ff */
[----:B------:R-:W-:-:S03]  /*15ef0*/  IMAD.WIDE.U32 R12, R34, R18, RZ ;  /* 0x00000012220c7225 */ /* 0x000fc600078e00ff */
[----:B------:R-:W-:Y:S01]  /*15f00*/  IADD3 R47, P2, PT, R5, R6, RZ ;  /* 0x00000006052f7210 */ /* 0x000fe20007f5e0ff */
[----:B------:R-:W-:Y:S01]  /*15f10*/  IMAD R87, R2, R11, R26 ;  /* 0x0000000b02577224 */ /* 0x000fe200078e021a */
[----:B------:R-:W-:Y:S02]  /*15f20*/  SHF.R.U32.HI R6, RZ, 0x1f, R85 ;  /* 0x0000001fff067819 */ /* 0x000fe40000011655 */
[----:B------:R-:W-:Y:S02]  /*15f30*/  LOP3.LUT R26, R17, 0xfffffffe, RZ, 0xc0, !PT ;  /* 0xfffffffe111a7812 */ /* 0x000fe400078ec0ff */
[----:B------:R-:W-:Y:S02]  /*15f40*/  LOP3.LUT R17, R50, 0x1, RZ, 0xc0, !PT ;  /* 0x0000000132117812 */ /* 0x000fe400078ec0ff */
[----:B------:R-:W-:Y:S02]  /*15f50*/  IADD3 RZ, P1, PT, R2, R12, RZ ;  /* 0x0000000c02ff7210 */ /* 0x000fe40007f3e0ff */
[----:B------:R-:W-:Y:S01]  /*15f60*/  SHF.R.U32.HI R2, RZ, 0x1f, R31 ;  /* 0x0000001fff027819 */ /* 0x000fe2000001161f */
[----:B------:R-:W-:Y:S01]  /*15f70*/  IMAD.X R17, RZ, RZ, R17, P0 ;  /* 0x000000ffff117224 */ /* 0x000fe200000e0611 */
[----:B------:R-:W-:-:S02]  /*15f80*/  LOP3.LUT R12, R30, 0x1, RZ, 0xc0, !PT ;  /* 0x000000011e0c7812 */ /* 0x000fc400078ec0ff */
[----:B------:R-:W-:Y:S02]  /*15f90*/  LOP3.LUT R30, R48, 0xfffffffe, RZ, 0xc0, !PT ;  /* 0xfffffffe301e7812 */ /* 0x000fe400078ec0ff */
[----:B------:R-:W-:Y:S01]  /*15fa0*/  LOP3.LUT R31, R6, 0x1, RZ, 0xc0, !PT ;  /* 0x00000001061f7812 */ /* 0x000fe200078ec0ff */
[----:B------:R-:W-:Y:S01]  /*15fb0*/  IMAD.X R6, RZ, RZ, R45, P4 ;  /* 0x000000ffff067224 */ /* 0x000fe200020e062d */
[-C--:B------:R-:W-:Y:S01]  /*15fc0*/  ISETP.GT.U32.AND P0, PT, R8, R5.reuse, PT ;  /* 0x000000050800720c */ /* 0x080fe20003f04070 */
[----:B------:R-:W-:Y:S01]  /*15fd0*/  IMAD.X R12, RZ, RZ, R12, P6 ;  /* 0x000000ffff0c7224 */ /* 0x000fe200030e060c */
[----:B------:R-:W-:Y:S01]  /*15fe0*/  LOP3.LUT R27, R2, 0x1, RZ, 0xc0, !PT ;  /* 0x00000001021b7812 */ /* 0x000fe200078ec0ff */
[----:B------:R-:W-:Y:S01]  /*15ff0*/  IMAD.WIDE.U32 R30, R108, R108, R30 ;  /* 0x0000006c6c1e7225 */ /* 0x000fe200078e001e */
[----:B------:R-:W-:Y:S02]  /*16000*/  ISETP.GT.U32.AND.EX P0, PT, R45, R6, PT, P0 ;  /* 0x000000062d00720c */ /* 0x000fe40003f04100 */
[----:B------:R-:W-:Y:S01]  /*16010*/  SHF.L.U64.HI R48, R4, 0x1, R49 ;  /* 0x0000000104307819 */ /* 0x000fe20000010231 */
        /* <DEDUP_REMOVED lines=28> */
[----:B------:R-:W-:-:S02]  /*161e0*/  IADD3 R72, P4, PT, R13, R26, RZ ;  /* 0x0000001a0d487210 */ /* 0x000fc40007f9e0ff */
[----:B------:R-:W-:Y:S01]  /*161f0*/  IADD3 R13, P6, PT, R35, R16, RZ ;  /* 0x00000010230d7210 */ /* 0x000fe20007fde0ff */
[----:B------:R-:W-:Y:S01]  /*16200*/  IMAD.WIDE.U32.X R30, R51, R19, R30, P2 ;  /* 0x00000013331e7225 */ /* 0x000fe200010e041e */
[----:B------:R-:W-:Y:S02]  /*16210*/  ISETP.GE.U32.AND.EX P0, PT, R17, R46, PT, P0 ;  /* 0x0000002e1100720c */ /* 0x000fe40003f06100 */
        /* <DEDUP_REMOVED lines=8> */
[----:B------:R-:W-:-:S02]  /*162a0*/  LEA R83, P0, R4, R83, 0x1 ;  /* 0x0000005304537211 */ /* 0x000fc400078008ff */
[----:B------:R-:W-:Y:S01]  /*162b0*/  ISETP.GT.U32.AND P6, PT, R16, R13, PT ;  /* 0x0000000d1000720c */ /* 0x000fe20003fc4070 */
[----:B------:R-:W-:Y:S01]  /*162c0*/  IMAD.X R85, RZ, RZ, R31, P1 ;  /* 0x000000ffff557224 */ /* 0x000fe200008e061f */
[----:B------:R-:W-:Y:S01]  /*162d0*/  IADD3 R4, P1, PT, R9, R14, RZ ;  /* 0x0000000e09047210 */ /* 0x000fe20007f3e0ff */
[----:B------:R-:W-:Y:S01]  /*162e0*/  IMAD.X R27, RZ, RZ, R76, P2 ;  /* 0x000000ffff1b7224 */ /* 0x000fe200010e064c */
[----:B------:R-:W-:Y:S01]  /*162f0*/  ISETP.GT.U32.AND.EX P6, PT, R79, R32, PT, P6 ;  /* 0x000000204f00720c */ /* 0x000fe20003fc4160 */
[----:B------:R-:W-:Y:S01]  /*16300*/  IMAD.WIDE.U32 R14, R51, R22, RZ ;  /* 0x00000016330e7225 */ /* 0x000fe200078e00ff */
[----:B------:R-:W-:Y:S02]  /*16310*/  IADD3 R83, P2, PT, R83, R12, RZ ;  /* 0x0000000c53537210 */ /* 0x000fe40007f5e0ff */
[----:B------:R-:W-:Y:S01]  /*16320*/  IADD3.X R85, P0, PT, R85, R48, RZ, P0, !PT ;  /* 0x0000003055557210 */ /* 0x000fe2000071e4ff */
[----:B------:R-:W-:Y:S01]  /*16330*/  IMAD.X R36, R27, 0x1, R36, P1 ;  /* 0x000000011b247824 */ /* 0x000fe200008e0624 */
[----:B------:R-:W-:Y:S01]  /*16340*/  ISETP.GT.U32.AND P1, PT, R50, R9, PT ;  /* 0x000000093200720c */ /* 0x000fe20003f24070 */
[----:B------:R-:W-:Y:S01]  /*16350*/  IMAD.WIDE.U32 R30, R34, R22, RZ ;  /* 0x00000016221e7225 */ /* 0x000fe200078e00ff */
[----:B------:R-:W-:-:S02]  /*16360*/  SEL R26, R16, R13, P6 ;  /* 0x0000000d101a7207 */ /* 0x000fc40003000000 */
[----:B------:R-:W-:Y:S01]  /*16370*/  SEL R32, R79, R32, P6 ;  /* 0x000000204f207207 */ /* 0x000fe20003000000 */
[----:B------:R-:W-:Y:S01]  /*16380*/  IMAD.WIDE.U32 R12, P6, R34, R23, R14 ;  /* 0x00000017220c7225 */ /* 0x000fe200078c000e */
[----:B------:R-:W-:Y:S02]  /*16390*/  ISETP.GT.U32.AND.EX P1, PT, R76, R27, PT, P1 ;  /* 0x0000001b4c00720c */ /* 0x000fe40003f24110 */
[----:B------:R-:W-:Y:S01]  /*163a0*/  IADD3.X R85, P2, PT, R85, R72, RZ, P2, !PT ;  /* 0x0000004855557210 */ /* 0x000fe2000175e4ff */
[----:B------:R-:W-:Y:S01]  /*163b0*/  IMAD.WIDE.U32 R48, R51, R24, RZ ;  /* 0x0000001833307225 */ /* 0x000fe200078e00ff */
[----:B------:R-:W-:Y:S02]  /*163c0*/  SEL R9, R50, R9, P1 ;  /* 0x0000000932097207 */ /* 0x000fe40000800000 */
[----:B------:R-:W-:Y:S01]  /*163d0*/  SEL R72, R76, R27, P1 ;  /* 0x0000001b4c487207 */ /* 0x000fe20000800000 */
[----:B------:R-:W-:Y:S01]  /*163e0*/  IMAD.X R15, RZ, RZ, RZ, P6 ;  /* 0x000000ffff0f7224 */ /* 0x000fe200030e06ff */
[----:B------:R-:W-:Y:S01]  /*163f0*/  IADD3 R78, P1, PT, R31, R12, RZ ;  /* 0x0000000c1f4e7210 */ /* 0x000fe20007f3e0ff */
[----:B------:R-:W-:Y:S01]  /*16400*/  IMAD R12, R85, R10, RZ ;  /* 0x0000000a550c7224 */ /* 0x000fe200078e02ff */
[----:B------:R-:W-:Y:S01]  /*16410*/  ISETP.GT.U32.AND P4, PT, R26, R50, PT ;  /* 0x000000321a00720c */ /* 0x000fe20003f84070 */
[----:B------:R-:W-:-:S03]  /*16420*/  IMAD.WIDE.U32 R48, P6, R34, R25, R48 ;  /* 0x0000001922307225 */ /* 0x000fc600078c0030 */
[----:B------:R-:W-:Y:S01]  /*16430*/  ISETP.GT.U32.AND.EX P4, PT, R32, R76, PT, P4 ;  /* 0x0000004c2000720c */ /* 0x000fe20003f84140 */
        /* <DEDUP_REMOVED lines=9> */
[----:B------:R-:W-:Y:S01]  /*164d0*/  SEL R35, RZ, 0x1, !P4 ;  /* 0x00000001ff237807 */ /* 0x000fe20006000000 */
        /* <DEDUP_REMOVED lines=9> */
[----:B------:R-:W-:Y:S01]  /*16570*/  IMAD.WIDE.U32 R50, R26, R18, RZ ;  /* 0x000000121a327225 */ /* 0x000fe200078e00ff */
[----:B------:R-:W-:Y:S02]  /*16580*/  IADD3 R80, P4, PT, R27, R30, RZ ;  /* 0x0000001e1b507210 */ /* 0x000fe40007f9e0ff */
[----:B------:R-:W-:Y:S01]  /*16590*/  IADD3.X R17, P0, PT, R46, R17, RZ, P0, !PT ;  /* 0x000000112e117210 */ /* 0x000fe2000071e4ff */
        /* <DEDUP_REMOVED lines=8> */
[C---:B------:R-:W-:Y:S01]  /*16620*/  IMAD.WIDE.U32.X R28, R81.reuse, R19, R30, P6 ;  /* 0x00000013511c7225 */ /* 0x040fe200030e041e */
[----:B------:R-:W-:Y:S02]  /*16630*/  IADD3.X R50, P0, P4, R14, RZ, RZ, P4, P0 ;  /* 0x000000ff0e327210 */ /* 0x000fe400024004ff */
[----:B------:R-:W-:Y:S01]  /*16640*/  IADD3 R51, P1, PT, R4, R16, RZ ;  /* 0x0000001004337210 */ /* 0x000fe20007f3e0ff */
[----:B------:R-:W-:Y:S01]  /*16650*/  IMAD.WIDE.U32 R46, R81, R20, RZ ;  /* 0x00000014512e7225 */ /* 0x000fe200078e00ff */
[----:B------:R-:W-:-:S02]  /*16660*/  IADD3.X R83, P2, PT, RZ, R28, RZ, P2, !PT ;  /* 0x0000001cff537210 */ /* 0x000fc4000175e4ff */
        /* <DEDUP_REMOVED lines=29> */
[----:B------:R-:W-:Y:S01]  /*16840*/  IMAD.WIDE.U32 R26, R26, R24, RZ ;  /* 0x000000181a1a7225 */ /* 0x000fe200078e00ff */
[----:B------:R-:W-:-:S03]  /*16850*/  IADD3.X R87, P1, PT, R87, R76, RZ, P1, !PT ;  /* 0x0000004c57577210 */ /* 0x000fc60000f3e4ff */
[----:B------:R-:W-:Y:S02]  /*16860*/  IMAD.IADD R15, R15, 0x1, R49 ;  /* 0x000000010f0f7824 */ /* 0x000fe400078e0231 */
[----:B------:R-:W-:Y:S01]  /*16870*/  IMAD.X R35, RZ, RZ, RZ, P6 ;  /* 0x000000ffff237224 */ /* 0x000fe200030e06ff */
[----:B------:R-:W-:Y:S01]  /*16880*/  IADD3 R91, P6, PT, R27, R30, RZ ;  /* 0x0000001e1b5b7210 */ /* 0x000fe20007fde0ff */
[----:B------:R-:W-:Y:S01]  /*16890*/  IMAD.MOV.U32 R34, RZ, RZ, R31 ;  /* 0x000000ffff227224 */ /* 0x000fe200078e001f */
[----:B------:R-:W-:Y:S01]  /*168a0*/  IADD3.X R27, P0, P1, R12, RZ, RZ, P1, P0 ;  /* 0x000000ff0c1b7210 */ /* 0x000fe200009004ff */
[----:B------:R-:W-:Y:S01]  /*168b0*/  IMAD.WIDE.U32 R30, R15, R18, RZ ;  /* 0x000000120f1e7225 */ /* 0x000fe200078e00ff */
[----:B------:R-:W-:Y:S02]  /*168c0*/  IADD3.X R12, PT, PT, R29, RZ, RZ, P2, P4 ;  /* 0x000000ff1d0c7210 */ /* 0x000fe400017e84ff */
[----:B------:R-:W-:Y:S01]  /*168d0*/  IADD3 R17, P2, PT, R17, R50, RZ ;  /* 0x0000003211117210 */ /* 0x000fe20007f5e0ff */
[----:B------:R-:W-:-:S03]  /*168e0*/  IMAD.WIDE.U32 R48, R14, R18, RZ ;  /* 0x000000120e307225 */ /* 0x000fc600078e00ff */
[----:B------:R-:W-:Y:S01]  /*168f0*/  IADD3.X R12, P2, PT, R12, R87, RZ, P2, !PT ;  /* 0x000000570c0c7210 */ /* 0x000fe2000175e4ff */
[----:B------:R-:W-:-:S04]  /*16900*/  IMAD.WIDE.U32 R30, P4, R14, R19, R30 ;  /* 0x000000130e1e7225 */ /* 0x000fc8000788001e */
[----:B------:R-:W-:Y:S01]  /*16910*/  IMAD.WIDE.U32.X R34, R81, R25, R34, P6 ;  /* 0x0000001951227225 */ /* 0x000fe200030e0422 */
[----:B------:R-:W-:Y:S02]  /*16920*/  IADD3 R28, P6, PT, R17, R16, RZ ;  /* 0x00000010111c7210 */ /* 0x000fe40007fde0ff */
[----:B------:R-:W-:Y:S01]  /*16930*/  IADD3.X R81, PT, PT, R13, RZ, RZ, P0, P1 ;  /* 0x000000ff0d517210 */ /* 0x000fe200007e24ff */
[----:B------:R-:W-:Y:S01]  /*16940*/  IMAD.X R13, RZ, RZ, RZ, P4 ;  /* 0x000000ffff0d7224 */ /* 0x000fe200020e06ff */
[----:B------:R-:W-:Y:S02]  /*16950*/  IADD3 R16, P1, PT, R49, R30, RZ ;  /* 0x0000001e31107210 */ /* 0x000fe40007f3e0ff */
[----:B------:R-:W-:Y:S01]  /*16960*/  IADD3 RZ, P0, PT, R83, R48, RZ ;  /* 0x0000003053ff7210 */ /* 0x000fe20007f1e0ff */
[----:B------:R-:W-:Y:S01]  /*16970*/  IMAD.IADD R48, R75, 0x1, R33 ;  /* 0x000000014b307824 */ /* 0x000fe200078e0221 */
[----:B------:R-:W-:Y:S01]  /*16980*/  IADD3.X R30, P6, PT, R12, R89, RZ, P6, !PT ;  /* 0x000000590c1e7210 */ /* 0x000fe200037de4ff */
[----:B------:R-:W-:Y:S01]  /*16990*/  IMAD.MOV.U32 R12, RZ, RZ, R31 ;  /* 0x000000ffff0c7224 */ /* 0x000fe200078e001f */
[----:B------:R-:W-:Y:S01]  /*169a0*/  IADD3.X R75, PT, PT, RZ, RZ, RZ, P5, P3 ;  /* 0x000000ffff4b7210 */ /* 0x000fe20002fe64ff */
[----:B------:R-:W-:Y:S01]  /*169b0*/  IMAD.MOV.U32 R33, RZ, RZ, RZ ;  /* 0x000000ffff217224 */ /* 0x000fe200078e00ff */
[----:B------:R-:W-:-:S02]  /*169c0*/  IADD3 R29, P5, PT, R27, R2, RZ ;  /* 0x000000021b1d7210 */ /* 0x000fc40007fbe0ff */
[----:B------:R-:W-:Y:S01]  /*169d0*/  IADD3.X RZ, P0, PT, R85, R16, RZ, P0, !PT ;  /* 0x0000001055ff7210 */ /* 0x000fe2000071e4ff */
[----:B------:R-:W-:Y:S01]  /*169e0*/  IMAD.WIDE.U32.X R16, R15, R19, R12, P1 ;  /* 0x000000130f107225 */ /* 0x000fe200008e040c */
[----:B------:R-:W-:-:S03]  /*169f0*/  IADD3.X R27, P2, P6, R46, RZ, RZ, P6, P2 ;  /* 0x000000ff2e1b7210 */ /* 0x000fc600036444ff */
[----:B------:R-:W-:Y:S01]  /*16a00*/  IMAD.WIDE.U32 R32, R110, R108, R32 ;  /* 0x0000006c6e207225 */ /* 0x000fe200078e0020 */
[----:B------:R-:W-:Y:S02]  /*16a10*/  IADD3 R27, P3, PT, R27, R29, RZ ;  /* 0x0000001d1b1b7210 */ /* 0x000fe40007f7e0ff */
[----:B------:R-:W-:Y:S01]  /*16a20*/  IADD3.X R31, P0, PT, RZ, R16, RZ, P0, !PT ;  /* 0x00000010ff1f7210 */ /* 0x000fe2000071e4ff */
[----:B------:R-:W-:Y:S01]  /*16a30*/  IMAD.WIDE.U32 R12, R15, R20, RZ ;  /* 0x000000140f0c7225 */ /* 0x000fe200078e00ff */
[----:B------:R-:W-:Y:S02]  /*16a40*/  IADD3 R75, P4, P1, R75, R32, R48 ;  /* 0x000000204b4b7210 */ /* 0x000fe4000799e030 */
        /* <DEDUP_REMOVED lines=20> */
[----:B------:R-:W-:Y:S02]  /*16b90*/  ISETP.GT.U32.AND P1, PT, R9, R4, PT ;  /* 0x000000040900720c */ /* 0x000fe40003f24070 */
[----:B------:R-:W-:Y:S02]  /*16ba0*/  IADD3.X R34, PT, PT, R35, RZ, RZ, P3, P6 ;  /* 0x000000ff23227210 */ /* 0x000fe40001fec4ff */
[----:B------:R-:W-:Y:S01]  /*16bb0*/  IADD3.X R9, P2, P6, R16, RZ, RZ, P2, P0 ;  /* 0x000000ff10097210 */ /* 0x000fe200016404ff */
[----:B------:R-:W-:Y:S01]  /*16bc0*/  IMAD R16, R47, R10, RZ ;  /* 0x0000000a2f107224 */ /* 0x000fe200078e02ff */
[----:B------:R-:W-:-:S02]  /*16bd0*/  ISETP.GT.U32.AND.EX P1, PT, R72, R36, PT, P1 ;  /* 0x000000244800720c */ /* 0x000fc40003f24110 */
[----:B------:R-:W-:Y:S02]  /*16be0*/  IADD3 R45, P3, PT, R5, R45, RZ ;  /* 0x0000002d052d7210 */ /* 0x000fe40007f7e0ff */
[----:B------:R-:W-:Y:S01]  /*16bf0*/  ISETP.GE.U32.AND P0, PT, R51, R4, PT ;  /* 0x000000043300720c */ /* 0x000fe20003f06070 */
[----:B------:R-:W-:Y:S01]  /*16c00*/  IMAD.WIDE.U32 R4, R31, R10, RZ ;  /* 0x0000000a1f047225 */ /* 0x000fe200078e00ff */
[----:B------:R-:W-:Y:S02]  /*16c10*/  IADD3.X R33, PT, PT, R17, RZ, RZ, P2, P6 ;  /* 0x000000ff11217210 */ /* 0x000fe400017ec4ff */
[----:B------:R-:W-:Y:S01]  /*16c20*/  IADD3 R73, P4, P5, R52, R75, R75 ;  /* 0x0000004b34497210 */ /* 0x000fe20007d9e04b */
[----:B------:R-:W-:Y:S01]  /*16c30*/  IMAD R17, R31, R11, R16 ;  /* 0x0000000b1f117224 */ /* 0x000fe200078e0210 */
[----:B------:R-:W-:Y:S01]  /*16c40*/  ISETP.GE.U32.AND P2, PT, R29, R2, PT ;  /* 0x000000021d00720c */ /* 0x000fe20003f46070 */
[----:B------:R-:W-:Y:S01]  /*16c50*/  IMAD.WIDE.U32 R12, P6, R14, R23, R12 ;  /* 0x000000170e0c7225 */ /* 0x000fe200078c000c */
[----:B------:R-:W-:-:S02]  /*16c60*/  SEL R2, RZ, 0x1, !P1 ;  /* 0x00000001ff027807 */ /* 0x000fc40004800000 */
[----:B------:R-:W-:Y:S01]  /*16c70*/  IADD3.X R51, PT, PT, RZ, R26, R26, P4, P5 ;  /* 0x0000001aff337210 */ /* 0x000fe200027ea41a */
[----:B------:R-:W-:Y:S01]  /*16c80*/  IMAD.IADD R5, R5, 0x1, R17 ;  /* 0x0000000105057824 */ /* 0x000fe200078e0211 */
[----:B------:R-:W-:Y:S01]  /*16c90*/  IADD3 R77, P4, P5, R2, R77, R0 ;  /* 0x0000004d024d7210 */ /* 0x000fe20007d9e000 */
[----:B------:R-:W-:Y:S01]  /*16ca0*/  IMAD.WIDE.U32 R28, R14, R22, RZ ;  /* 0x000000160e1c7225 */ /* 0x000fe200078e00ff */
[----:B------:R-:W-:Y:S02]  /*16cb0*/  ISETP.GE.U32.AND.EX P1, PT, R49, R6, PT, P2 ;  /* 0x000000063100720c */ /* 0x000fe40003f26120 */
        /* <DEDUP_REMOVED lines=9> */
[----:B------:R-:W-:-:S02]  /*16d50*/  SEL R32, RZ, 0x1, P1 ;  /* 0x00000001ff207807 */ /* 0x000fc40000800000 */
[----:B------:R-:W-:Y:S01]  /*16d60*/  IADD3.X R33, P6, PT, R33, R0, RZ, P6, !PT ;  /* 0x0000000021217210 */ /* 0x000fe200037de4ff */
[----:B------:R-:W-:Y:S01]  /*16d70*/  IMAD.WIDE.U32 R12, P5, R4, R19, R26 ;  /* 0x00000013040c7225 */ /* 0x000fe200078a001a */
[----:B------:R-:W-:Y:S02]  /*16d80*/  IADD3 RZ, P1, PT, R31, R28, RZ ;  /* 0x0000001c1fff7210 */ /* 0x000fe40007f3e0ff */
[----:B------:R-:W-:Y:S01]  /*16d90*/  ISETP.GE.U32.AND.EX P0, PT, R79, R36, PT, P0 ;  /* 0x000000244f00720c */ /* 0x000fe20003f06100 */
        /* <DEDUP_REMOVED lines=12> */
[----:B------:R-:W-:Y:S01]  /*16e60*/  IMAD.X R36, RZ, RZ, R51, P5 ;  /* 0x000000ffff247224 */ /* 0x000fe200028e0633 */
[----:B------:R-:W-:Y:S01]  /*16e70*/  IADD3 R35, P5, PT, R30, R32, RZ ;  /* 0x000000201e237210 */ /* 0x000fe20007fbe0ff */
[----:B------:R-:W-:Y:S01]  /*16e80*/  IMAD.X R31, RZ, RZ, RZ, P6 ;  /* 0x000000ffff1f7224 */ /* 0x000fe200030e06ff */
[----:B------:R-:W-:Y:S01]  /*16e90*/  IADD3 R46, P6, PT, R27, R12, RZ ;  /* 0x0000000c1b2e7210 */ /* 0x000fe20007fde0ff */
[----:B------:R-:W-:Y:S01]  /*16ea0*/  IMAD.WIDE.U32.X R28, R5, R19, R16, P4 ;  /* 0x00000013051c7225 */ /* 0x000fe200020e0410 */
[----:B------:R-:W-:-:S03]  /*16eb0*/  IADD3 R27, P4, PT, R0, R35, RZ ;  /* 0x00000023001b7210 */ /* 0x000fc60007f9e0ff */
[----:B------:R-:W-:Y:S01]  /*16ec0*/  IMAD.MOV.U32 R30, RZ, RZ, R13 ;  /* 0x000000ffff1e7224 */ /* 0x000fe200078e000d */
[----:B------:R-:W-:Y:S01]  /*16ed0*/  IADD3.X R9, P1, PT, RZ, R28, RZ, P1, !PT ;  /* 0x0000001cff097210 */ /* 0x000fe20000f3e4ff */
[----:B------:R-:W-:-:S04]  /*16ee0*/  IMAD.WIDE.U32 R16, R5, R20, RZ ;  /* 0x0000001405107225 */ /* 0x000fc800078e00ff */
[----:B------:R-:W-:Y:S01]  /*16ef0*/  IMAD.WIDE.U32.X R12, R15, R25, R30, P6 ;  /* 0x000000190f0c7225 */ /* 0x000fe200030e041e */
[----:B------:R-:W-:Y:S02]  /*16f00*/  IADD3 R28, P6, PT, R27, R26, RZ ;  /* 0x0000001a1b1c7210 */ /* 0x000fe40007fde0ff */
[----:B------:R-:W-:Y:S01]  /*16f10*/  SEL R30, RZ, 0x1, P0 ;  /* 0x00000001ff1e7807 */ /* 0x000fe20000000000 */
[----:B------:R-:W-:Y:S01]  /*16f20*/  IMAD.X R31, R34, 0x1, R36, P5 ;  /* 0x00000001221f7824 */ /* 0x000fe200028e0624 */
[----:B------:R-:W-:Y:S01]  /*16f30*/  IADD3 R9, P0, PT, R9, R6, RZ ;  /* 0x0000000609097210 */ /* 0x000fe20007f1e0ff */
[----:B------:R-:W-:Y:S02]  /*16f40*/  IMAD.X R0, RZ, RZ, R29, P1 ;  /* 0x000000ffff007224 */ /* 0x000fe400008e061d */
[----:B------:R-:W-:Y:S01]  /*16f50*/  IMAD.WIDE.U32 R16, P1, R4, R21, R16 ;  /* 0x0000001504107225 */ /* 0x000fe20007820010 */
[----:B------:R-:W-:Y:S02]  /*16f60*/  IADD3.X R29, P4, PT, R2, R31, RZ, P4, !PT ;  /* 0x0000001f021d7210 */ /* 0x000fe4000279e4ff */
[----:B------:R-:W-:Y:S01]  /*16f70*/  IADD3.X R0, P0, PT, R0, R33, RZ, P0, !PT ;  /* 0x0000002100007210 */ /* 0x000fe2000071e4ff */
[----:B------:R-:W-:Y:S01]  /*16f80*/  IMAD.WIDE.U32 R14, R4, R20, RZ ;  /* 0x00000014040e7225 */ /* 0x000fe200078e00ff */
[----:B------:R-:W-:-:S03]  /*16f90*/  IADD3.X R29, P6, PT, R29, R46, RZ, P6, !PT ;  /* 0x0000002e1d1d7210 */ /* 0x000fc600037de4ff */
[----:B------:R-:W-:Y:S01]  /*16fa0*/  IMAD.X R27, RZ, RZ, RZ, P1 ;  /* 0x000000ffff1b7224 */ /* 0x000fe200008e06ff */
[----:B------:R-:W-:Y:S01]  /*16fb0*/  IADD3 R15, P5, PT, R15, R16, RZ ;  /* 0x000000100f0f7210 */ /* 0x000fe20007fbe0ff */
[----:B------:R-:W-:Y:S01]  /*16fc0*/  IMAD.MOV.U32 R26, RZ, RZ, R17 ;  /* 0x000000ffff1a7224 */ /* 0x000fe200078e0011 */
[----:B------:R-:W-:Y:S02]  /*16fd0*/  IADD3 R46, P1, PT, R9, R14, RZ ;  /* 0x0000000e092e7210 */ /* 0x000fe40007f3e0ff */
[----:B------:R-:W-:Y:S01]  /*16fe0*/  IADD3.X R17, P4, P6, R12, RZ, RZ, P6, P4 ;  /* 0x000000ff0c117210 */ /* 0x000fe200036884ff */
[----:B------:R-:W-:Y:S01]  /*16ff0*/  IMAD.WIDE.U32.X R26, R5, R21, R26, P5 ;  /* 0x00000015051a7225 */ /* 0x000fe200028e041a */
[----:B------:R-:W-:Y:S02]  /*17000*/  IADD3.X R34, P1, PT, R0, R15, RZ, P1, !PT ;  /* 0x0000000f00227210 */ /* 0x000fe40000f3e4ff */
[----:B------:R-:W-:Y:S01]  /*17010*/  IADD3.X R6, PT, PT, R13, RZ, RZ, P4, P6 ;  /* 0x000000ff0d067210 */ /* 0x000fe200027ec4ff */
[----:B------:R-:W-:Y:S01]  /*17020*/  IMAD.WIDE.U32 R12, R5, R22, RZ ;  /* 0x00000016050c7225 */ /* 0x000fe200078e00ff */
[----:B------:R-:W-:-:S02]  /*17030*/  ISETP.GE.U32.AND.EX P5, PT, R36, R51, PT, P2 ;  /* 0x000000332400720c */ /* 0x000fc40003fa6120 */
[----:B------:R-:W-:Y:S01]  /*17040*/  ISETP.GE.U32.AND P2, PT, R35, R32, PT ;  /* 0x000000202300720c */ /* 0x000fe20003f46070 */
[----:B------:R-:W-:Y:S01]  /*17050*/  IMAD.WIDE.U32 R14, R4, R22, RZ ;  /* 0x00000016040e7225 */ /* 0x000fe200078e00ff */
[----:B------:R-:W-:Y:S02]  /*17060*/  IADD3.X R9, P0, P1, R26, RZ, RZ, P1, P0 ;  /* 0x000000ff1a097210 */ /* 0x000fe400009004ff */
[----:B------:R-:W-:Y:S02]  /*17070*/  IADD3 R30, P6, P4, R30, R3, R77 ;  /* 0x000000031e1e7210 */ /* 0x000fe40007cde04d */
[----:B------:R-:W-:Y:S01]  /*17080*/  SEL R16, RZ, 0x1, P5 ;  /* 0x00000001ff107807 */ /* 0x000fe20002800000 */
[----:B------:R-:W-:Y:S01]  /*17090*/  IMAD.WIDE.U32 R2, P5, R4, R23, R12 ;  /* 0x0000001704027225 */ /* 0x000fe200078a000c */
[----:B------:R-:W-:Y:S02]  /*170a0*/  ISETP.GE.U32.AND.EX P2, PT, R31, R36, PT, P2 ;  /* 0x000000241f00720c */ /* 0x000fe40003f46120 */
[----:B------:R-:W-:Y:S01]  /*170b0*/  IADD3.X R0, PT, PT, R27, RZ, RZ, P0, P1 ;  /* 0x000000ff1b007210 */ /* 0x000fe200007e24ff */
[----:B------:R-:W-:Y:S01]  /*170c0*/  IMAD.WIDE.U32 R12, R5, R24, RZ ;  /* 0x00000018050c7225 */ /* 0x000fe200078e00ff */
[----:B------:R-:W-:-:S03]  /*170d0*/  IADD3 R9, P0, PT, R9, R28, RZ ;  /* 0x0000001c09097210 */ /* 0x000fc60007f1e0ff */
[----:B------:R-:W-:Y:S01]  /*170e0*/  IMAD.X R28, RZ, RZ, R8, P3 ;  /* 0x000000ffff1c7224 */ /* 0x000fe200018e0608 */
[----:B------:R-:W-:Y:S01]  /*170f0*/  IADD3 R27, P3, PT, R16, R45, RZ ;  /* 0x0000002d101b7210 */ /* 0x000fe20007f7e0ff */
[----:B------:R-:W-:Y:S01]  /*17100*/  IMAD.MOV.U32 R8, RZ, RZ, R3 ;  /* 0x000000ffff087224 */ /* 0x000fe200078e0003 */
[----:B------:R-:W-:Y:S02]  /*17110*/  SEL R16, RZ, 0x1, P2 ;  /* 0x00000001ff107807 */ /* 0x000fe40001000000 */
[----:B------:R-:W-:Y:S02]  /*17120*/  IADD3 R15, P2, PT, R15, R2, RZ ;  /* 0x000000020f0f7210 */ /* 0x000fe40007f5e0ff */
[----:B------:R-:W-:Y:S01]  /*17130*/  IADD3 R31, P1, PT, R9, R14, RZ ;  /* 0x0000000e091f7210 */ /* 0x000fe20007f3e0ff */
[----:B------:R-:W-:Y:S01]  /*17140*/  IMAD.X R9, RZ, RZ, RZ, P5 ;  /* 0x000000ffff097224 */ /* 0x000fe200028e06ff */
[----:B------:R-:W-:Y:S01]  /*17150*/  IADD3.X R0, P0, PT, R0, R29, RZ, P0, !PT ;  /* 0x0000001d00007210 */ /* 0x000fe2000071e4ff */
[----:B------:R-:W-:Y:S01]  /*17160*/  IMAD.X R29, RZ, RZ, R28, P3 ;  /* 0x000000ffff1d7224 */ /* 0x000fe200018e061c */
[----:B------:R-:W-:Y:S01]  /*17170*/  IADD3 R16, P5, PT, R16, R27, RZ ;  /* 0x0000001b10107210 */ /* 0x000fe20007fbe0ff */
[----:B------:R-:W-:Y:S01]  /*17180*/  IMAD.WIDE.U32.X R8, R5, R23, R8, P2 ;  /* 0x0000001705087225 */ /* 0x000fe200010e0408 */
[----:B------:R-:W-:-:S02]  /*17190*/  IADD3.X R32, P1, PT, R0, R15, RZ, P1, !PT ;  /* 0x0000000f00207210 */ /* 0x000fc40000f3e4ff */
        /* <DEDUP_REMOVED lines=66> */
.L_x_343:
        /* <DEDUP_REMOVED lines=21> */
.L_x_344:
[----:B------:R-:W-:Y:S01]  /*17710*/  IMAD.MOV.U32 R84, RZ, RZ, RZ ;  /* 0x000000ffff547224 */ /* 0x000fe200078e00ff */
[----:B------:R-:W-:Y:S01]  /*17720*/  CS2R R34, SRZ ;  /* 0x0000000000227805 */ /* 0x000fe2000001ff00 */
[----:B------:R-:W-:-:S04]  /*17730*/  IMAD.WIDE.U32 R28, R76, R117, RZ ;  /* 0x000000754c1c7225 */ /* 0x000fc800078e00ff */
[----:B------:R-:W-:-:S04]  /*17740*/  IMAD.WIDE.U32 R8, R46, R119, RZ ;  /* 0x000000772e087225 */ /* 0x000fc800078e00ff */
[----:B------:R-:W-:Y:S01]  /*17750*/  IMAD.WIDE.U32 R2, R36, R117, RZ ;  /* 0x0000007524027225 */ /* 0x000fe200078e00ff */
[----:B------:R-:W-:-:S03]  /*17760*/  IADD3 R83, P4, PT, R28, R8, RZ ;  /* 0x000000081c537210 */ /* 0x000fc60007f9e0ff */
        /* <DEDUP_REMOVED lines=10> */
[----:B------:R-:W-:Y:S02]  /*17810*/  IMAD.MOV.U32 R9, RZ, RZ, RZ ;  /* 0x000000ffff097224 */ /* 0x000fe400078e00ff */
        /* <DEDUP_REMOVED lines=9> */
[----:B------:R-:W-:-:S04]  /*178b0*/  IMAD.WIDE.U32 R30, R80, R117, RZ ;  /* 0x00000075501e7225 */ /* 0x000fc800078e00ff */
[----:B------:R-:W-:-:S04]  /*178c0*/  IMAD.WIDE.U32 R2, R47, R116, RZ ;  /* 0x000000742f027225 */ /* 0x000fc800078e00ff */
[----:B------:R-:W-:Y:S02]  /*178d0*/  IMAD.IADD R89, R27, 0x1, R35 ;  /* 0x000000011b597824 */ /* 0x000fe400078e0223 */
[----:B------:R-:W-:Y:S02]  /*178e0*/  IMAD.IADD R13, R5, 0x1, R9 ;  /* 0x00000001050d7824 */ /* 0x000fe400078e0209 */
[----:B------:R-:W-:Y:S01]  /*178f0*/  IMAD.IADD R4, R77, 0x1, R7 ;  /* 0x000000014d047824 */ /* 0x000fe200078e0207 */
[----:B------:R-:W-:Y:S01]  /*17900*/  IADD3 R89, P2, P6, R2, R89, R30 ;  /* 0x0000005902597210 */ /* 0x000fe20007e5e01e */
[----:B------:R-:W-:Y:S01]  /*17910*/  IMAD.MOV.U32 R81, RZ, RZ, RZ ;  /* 0x000000ffff517224 */ /* 0x000fe200078e00ff */
[----:B------:R-:W-:Y:S01]  /*17920*/  IADD3.X R30, PT, PT, RZ, R13, RZ, P0, P3 ;  /* 0x0000000dff1e7210 */ /* 0x000fe200007e64ff */
[----:B------:R-:W-:-:S04]  /*17930*/  IMAD.WIDE.U32 R8, R45, R119, RZ ;  /* 0x000000772d087225 */ /* 0x000fc800078e00ff */
[----:B------:R-:W-:-:S04]  /*17940*/  IMAD.WIDE.U32 R6, R46, R118, RZ ;  /* 0x000000762e067225 */ /* 0x000fc800078e00ff */
[----:B------:R-:W-:Y:S01]  /*17950*/  IMAD.MOV.U32 R13, RZ, RZ, RZ ;  /* 0x000000ffff0d7224 */ /* 0x000fe200078e00ff */
[----:B------:R-:W-:Y:S01]  /*17960*/  IADD3 R85, P3, P0, R6, R85, R8 ;  /* 0x0000005506557210 */ /* 0x000fe2000787e008 */
        /* <DEDUP_REMOVED lines=8> */
[----:B------:R-:W-:Y:S02]  /*179f0*/  IMAD.MOV.U32 R79, RZ, RZ, RZ ;  /* 0x000000ffff4f7224 */ /* 0x000fe400078e00ff */
[----:B------:R-:W-:Y:S01]  /*17a00*/  IMAD.X R85, R85, 0x1, R32, P4 ;  /* 0x0000000155557824 */ /* 0x000fe200020e0620 */
[----:B------:R-:W-:Y:S01]  /*17a10*/  IADD3 R28, P4, P5, R9, R12, R4 ;  /* 0x0000000c091c7210 */ /* 0x000fe20007d9e004 */
[----:B------:R-:W-:Y:S01]  /*17a20*/  IMAD.IADD R75, R81, 0x1, R3 ;  /* 0x00000001514b7824 */ /* 0x000fe200078e0203 */
[----:B------:R-:W-:Y:S01]  /*17a30*/  IADD3.X R9, PT, PT, RZ, RZ, RZ, P2, P6 ;  /* 0x000000ffff097210 */ /* 0x000fe200017ec4ff */
[----:B------:R-:W-:Y:S01]  /*17a40*/  IMAD.IADD R14, R31, 0x1, R79 ;  /* 0x000000011f0e7824 */ /* 0x000fe200078e024f */
[----:B------:R-:W-:Y:S01]  /*17a50*/  IADD3 R4, P2, P6, R15, R2, R7 ;  /* 0x000000020f047210 */ /* 0x000fe20007e5e007 */
[----:B------:R-:W-:Y:S01]  /*17a60*/  IMAD.WIDE.U32 R2, R76, R119, RZ ;  /* 0x000000774c027225 */ /* 0x000fe200078e00ff */
[----:B------:R-:W-:Y:S02]  /*17a70*/  ISETP.GE.U32.AND.EX P1, PT, R85, R32, PT, P1 ;  /* 0x000000205500720c */ /* 0x000fe40003f26110 */
[----:B------:R-:W-:Y:S01]  /*17a80*/  IADD3.X R75, PT, PT, R30, R75, RZ, P2, P6 ;  /* 0x0000004b1e4b7210 */ /* 0x000fe200017ec4ff */
[----:B------:R-:W-:Y:S01]  /*17a90*/  IMAD.MOV.U32 R15, RZ, RZ, RZ ;  /* 0x000000ffff0f7224 */ /* 0x000fe200078e00ff */
[----:B------:R-:W-:Y:S01]  /*17aa0*/  SEL R50, RZ, 0x1, P1 ;  /* 0x00000001ff327807 */ /* 0x000fe20000800000 */
[----:B------:R-:W-:-:S02]  /*17ab0*/  IMAD.IADD R31, R52, 0x1, R13 ;  /* 0x00000001341f7824 */ /* 0x000fc400078e020d */
[----:B------:R-:W-:-:S03]  /*17ac0*/  IMAD.WIDE.U32 R12, R36, R119, RZ ;  /* 0x00000077240c7225 */ /* 0x000fc600078e00ff */
[----:B------:R-:W-:Y:S01]  /*17ad0*/  IADD3.X R31, PT, PT, RZ, R31, RZ, P4, P5 ;  /* 0x0000001fff1f7210 */ /* 0x000fe200027ea4ff */
[----:B------:R-:W-:-:S04]  /*17ae0*/  IMAD.WIDE.U32 R6, R76, R118, RZ ;  /* 0x000000764c067225 */ /* 0x000fc800078e00ff */
[----:B------:R-:W-:Y:S02]  /*17af0*/  IMAD.IADD R3, R84, 0x1, R3 ;  /* 0x0000000154037824 */ /* 0x000fe400078e0203 */
[----:B------:R-:W-:-:S03]  /*17b00*/  IMAD.WIDE.U32 R14, R116, R80, R14 ;  /* 0x00000050740e7225 */ /* 0x000fc600078e000e */
[----:B------:R-:W-:Y:S01]  /*17b10*/  IADD3 R82, P1, P2, R6, R3, R12 ;  /* 0x0000000306527210 */ /* 0x000fe20007a3e00c */
[----:B------:R-:W-:Y:S01]  /*17b20*/  IMAD.IADD R29, R84, 0x1, R7 ;  /* 0x00000001541d7824 */ /* 0x000fe200078e0207 */
[----:B------:R-:W-:Y:S01]  /*17b30*/  IADD3 R30, P4, P5, R9, R14, R17 ;  /* 0x0000000e091e7210 */ /* 0x000fe20007d9e011 */
[----:B------:R-:W-:Y:S01]  /*17b40*/  IMAD.WIDE.U32 R6, R46, R117, RZ ;  /* 0x000000752e067225 */ /* 0x000fe200078e00ff */
[----:B------:R-:W-:Y:S02]  /*17b50*/  IADD3 R17, P6, PT, R50, R16, RZ ;  /* 0x0000001032117210 */ /* 0x000fe40007fde0ff */
[----:B------:R-:W-:Y:S01]  /*17b60*/  IADD3.X R33, PT, PT, RZ, RZ, RZ, P1, P2 ;  /* 0x000000ffff217210 */ /* 0x000fe20000fe44ff */
[----:B------:R-:W-:Y:S01]  /*17b70*/  IMAD.IADD R32, R79, 0x1, R15 ;  /* 0x000000014f207824 */ /* 0x000fe200078e020f */
[----:B------:R-:W-:Y:S01]  /*17b80*/  IADD3 R74, P2, PT, R17, R2, RZ ;  /* 0x00000002114a7210 */ /* 0x000fe20007f5e0ff */
[----:B------:R-:W-:Y:S01]  /*17b90*/  IMAD.IADD R87, R7, 0x1, R34 ;  /* 0x0000000107577824 */ /* 0x000fe200078e0222 */
[----:B------:R-:W-:Y:S01]  /*17ba0*/  ISETP.GT.U32.AND P1, PT, R16, R17, PT ;  /* 0x000000111000720c */ /* 0x000fe20003f24070 */
[----:B------:R-:W-:Y:S01]  /*17bb0*/  IMAD.WIDE.U32 R14, R45, R117, RZ ;  /* 0x000000752d0e7225 */ /* 0x000fe200078e00ff */
[----:B------:R-:W-:-:S03]  /*17bc0*/  IADD3.X R32, PT, PT, RZ, R32, RZ, P4, P5 ;  /* 0x00000020ff207210 */ /* 0x000fc600027ea4ff */
[----:B------:R-:W-:-:S04]  /*17bd0*/  IMAD.WIDE.U32 R2, R46, R116, RZ ;  /* 0x000000742e027225 */ /* 0x000fc800078e00ff */
[----:B------:R-:W-:Y:S01]  /*17be0*/  IMAD.X R7, RZ, RZ, R0, P6 ;  /* 0x000000ffff077224 */ /* 0x000fe200030e0600 */
[----:B------:R-:W-:Y:S01]  /*17bf0*/  IADD3 R87, P5, P4, R2, R87, R14 ;  /* 0x0000005702577210 */ /* 0x000fe20007cbe00e */
[----:B------:R-:W-:Y:S02]  /*17c00*/  IMAD.IADD R8, R5, 0x1, R13 ;  /* 0x0000000105087824 */ /* 0x000fe400078e020d */
[----:B------:R-:W-:Y:S01]  /*17c10*/  IMAD.MOV.U32 R9, RZ, RZ, RZ ;  /* 0x000000ffff097224 */ /* 0x000fe200078e00ff */
[----:B------:R-:W-:Y:S01]  /*17c20*/  ISETP.GT.U32.AND.EX P1, PT, R0, R7, PT, P1 ;  /* 0x000000070000720c */ /* 0x000fe20003f24110 */
[----:B------:R-:W-:Y:S01]  /*17c30*/  IMAD.X R82, R7, 0x1, R82, P2 ;  /* 0x0000000107527824 */ /* 0x000fe200010e0652 */
[----:B------:R-:W-:Y:S01]  /*17c40*/  P2R R27, PR, RZ, 0x20 ;  /* 0x00000020ff1b7803 */ /* 0x000fe20000000000 */
[----:B------:R-:W-:Y:S01]  /*17c50*/  IMAD.WIDE.U32 R8, R118, R36, R8 ;  /* 0x0000002476087225 */ /* 0x000fe200078e0008 */
[----:B------:R-:W-:Y:S02]  /*17c60*/  SEL R17, R16, R17, P1 ;  /* 0x0000001110117207 */ /* 0x000fe40000800000 */
[----:B------:R-:W-:Y:S01]  /*17c70*/  SEL R7, R0, R7, P1 ;  /* 0x0000000700077207 */ /* 0x000fe20000800000 */
[----:B------:R-:W-:Y:S01]  /*17c80*/  IMAD.WIDE.U32 R12, R51, R119, RZ ;  /* 0x00000077330c7225 */ /* 0x000fe200078e00ff */
[----:B------:R-:W-:-:S02]  /*17c90*/  IADD3 R2, P2, P5, R28, R8, R29 ;  /* 0x000000081c027210 */ /* 0x000fc40007d5e01d */
[----:B------:R-:W-:Y:S01]  /*17ca0*/  ISETP.GT.U32.AND P1, PT, R17, R74, PT ;  /* 0x0000004a1100720c */ /* 0x000fe20003f24070 */
[----:B------:R-:W-:Y:S02]  /*17cb0*/  IMAD R0, R87, R10, RZ ;  /* 0x0000000a57007224 */ /* 0x000fe400078e02ff */
[----:B------:R-:W-:Y:S01]  /*17cc0*/  IMAD.IADD R86, R5, 0x1, R9 ;  /* 0x0000000105567824 */ /* 0x000fe200078e0209 */
[----:B------:R-:W-:Y:S01]  /*17cd0*/  ISETP.GT.U32.AND.EX P1, PT, R7, R82, PT, P1 ;  /* 0x000000520700720c */ /* 0x000fe20003f24110 */
[----:B------:R-:W-:Y:S02]  /*17ce0*/  IMAD.IADD R28, R52, 0x1, R13 ;  /* 0x00000001341c7824 */ /* 0x000fe400078e020d */
[----:B------:R-:W-:Y:S01]  /*17cf0*/  IMAD.WIDE.U32 R8, R78, R118, RZ ;  /* 0x000000764e087225 */ /* 0x000fe200078e00ff */
[----:B------:R-:W-:-:S03]  /*17d00*/  IADD3.X R86, PT, PT, R31, R86, RZ, P2, P5 ;  /* 0x000000561f567210 */ /* 0x000fc600017ea4ff */
        /* <DEDUP_REMOVED lines=46> */
[----:B------:R-:W-:-:S04]  /*17ff0*/  IADD3.X R87, P1, P2, R6, RZ, RZ, P1, P2 ;  /* 0x000000ff06577210 */ /* 0x000fc80000a244ff */
[----:B------:R-:W-:Y:S02]  /*18000*/  IADD3.X R86, PT, PT, R7, RZ, RZ, P1, P2 ;  /* 0x000000ff07567210 */ /* 0x000fe40000fe44ff */
        /* <DEDUP_REMOVED lines=31> */
[----:B------:R-:W-:-:S03]  /*18200*/  IMAD.IADD R89, R34, 0x1, R3 ;  /* 0x0000000122597824 */ /* 0x000fc600078e0203 */
        /* <DEDUP_REMOVED lines=30> */
[----:B------:R-:W-:Y:S01]  /*183f0*/  SEL R12, RZ, 0x1, !P5 ;  /* 0x00000001ff0c7807 */ /* 0x000fe20006800000 */
[----:B------:R-:W-:Y:S02]  /*18400*/  IMAD.IADD R8, R81, 0x1, R7 ;  /* 0x0000000151087824 */ /* 0x000fe400078e0207 */
[----:B------:R-:W-:Y:S01]  /*18410*/  IMAD R7, R88, R10, RZ ;  /* 0x0000000a58077224 */ /* 0x000fe200078e02ff */
[----:B------:R-:W-:Y:S01]  /*18420*/  IADD3 R12, P5, P6, R12, R9, R17 ;  /* 0x000000090c0c7210 */ /* 0x000fe20007ebe011 */
[----:B------:R-:W-:Y:S02]  /*18430*/  IMAD.MOV.U32 R9, RZ, RZ, RZ ;  /* 0x000000ffff097224 */ /* 0x000fe400078e00ff */
[----:B------:R-:W-:Y:S01]  /*18440*/  IMAD R7, R2, R11, R7 ;  /* 0x0000000b02077224 */ /* 0x000fe200078e0207 */
        /* <DEDUP_REMOVED lines=19> */
[----:B------:R-:W-:Y:S01]  /*18580*/  IMAD.X R3, RZ, RZ, RZ, P5 ;  /* 0x000000ffff037224 */ /* 0x000fe200028e06ff */
[----:B------:R-:W-:Y:S01]  /*18590*/  IADD3 R7, P4, PT, R33, R30, RZ ;  /* 0x0000001e21077210 */ /* 0x000fe20007f9e0ff */
[----:B------:R-:W-:Y:S01]  /*185a0*/  IMAD.WIDE.U32 R8, R46, R123, RZ ;  /* 0x0000007b2e087225 */ /* 0x000fe200078e00ff */
[----:B------:R-:W-:Y:S02]  /*185b0*/  IADD3 RZ, P5, PT, R2, R32, RZ ;  /* 0x0000002002ff7210 */ /* 0x000fe40007fbe0ff */
[----:B------:R-:W-:Y:S01]  /*185c0*/  IADD3.X R30, PT, PT, RZ, RZ, RZ, P3, P0 ;  /* 0x000000ffff1e7210 */ /* 0x000fe20001fe04ff */
[----:B------:R-:W-:Y:S01]  /*185d0*/  IMAD.MOV.U32 R2, RZ, RZ, R31 ;  /* 0x000000ffff027224 */ /* 0x000fe200078e001f */
[----:B------:R-:W-:Y:S01]  /*185e0*/  IADD3.X RZ, P5, PT, R88, R7, RZ, P5, !PT ;  /* 0x0000000758ff7210 */ /* 0x000fe20002fbe4ff */
[----:B------:R-:W-:Y:S01]  /*185f0*/  IMAD.WIDE.U32 R32, R82, R20, RZ ;  /* 0x0000001452207225 */ /* 0x000fe200078e00ff */
[----:B------:R-:W-:-:S03]  /*18600*/  IADD3.X R31, PT, PT, RZ, RZ, RZ, P2, P1 ;  /* 0x000000ffff1f7210 */ /* 0x000fc600017e24ff */
[----:B------:R-:W-:-:S04]  /*18610*/  IMAD.WIDE.U32.X R2, R82, R19, R2, P4 ;  /* 0x0000001352027225 */ /* 0x000fc800020e0402 */
[----:B------:R-:W-:Y:S01]  /*18620*/  IMAD.IADD R14, R15, 0x1, R81 ;  /* 0x000000010f0e7824 */ /* 0x000fe200078e0251 */
[----:B------:R-:W-:Y:S01]  /*18630*/  IADD3.X R2, P6, PT, RZ, R2, RZ, P5, !PT ;  /* 0x00000002ff027210 */ /* 0x000fe20002fde4ff */
[----:B------:R-:W-:Y:S02]  /*18640*/  IMAD.IADD R15, R34, 0x1, R9 ;  /* 0x00000001220f7824 */ /* 0x000fe400078e0209 */
        /* <DEDUP_REMOVED lines=85> */
[----:B------:R-:W-:Y:S01]  /*18ba0*/  ISETP.GE.U32.AND P1, PT, R90, R89, PT ;  /* 0x000000595a00720c */ /* 0x000fe20003f26070 */
[----:B------:R-:W-:Y:S01]  /*18bb0*/  IMAD.WIDE.U32 R14, R8, R22, RZ ;  /* 0x00000016080e7225 */ /* 0x000fe200078e00ff */
[----:B------:R-:W-:Y:S02]  /*18bc0*/  IADD3 R4, P6, P2, R50, R4, R30 ;  /* 0x0000000432047210 */ /* 0x000fe40007ade01e */
[----:B------:R-:W-:Y:S01]  /*18bd0*/  IADD3.X R89, PT, PT, R13, RZ, RZ, P0, P5 ;  /* 0x000000ff0d597210 */ /* 0x000fe200007ea4ff */
[----:B------:R-:W-:Y:S01]  /*18be0*/  IMAD.WIDE.U32 R12, R33, R24, RZ ;  /* 0x00000018210c7225 */ /* 0x000fe200078e00ff */
[----:B------:R-:W-:-:S02]  /*18bf0*/  IADD3 R9, P0, PT, R9, R82, RZ ;  /* 0x0000005209097210 */ /* 0x000fc40007f1e0ff */
[----:B------:R-:W-:Y:S01]  /*18c00*/  ISETP.GE.U32.AND.EX P1, PT, R27, R87, PT, P1 ;  /* 0x000000571b00720c */ /* 0x000fe20003f26110 */
[----:B------:R-:W-:Y:S01]  /*18c10*/  IMAD.MOV.U32 R2, RZ, RZ, R7 ;  /* 0x000000ffff027224 */ /* 0x000fe200078e0007 */
[----:B------:R-:W-:Y:S02]  /*18c20*/  IADD3.X R75, PT, PT, RZ, R75, RZ, P6, P2 ;  /* 0x0000004bff4b7210 */ /* 0x000fe400037e44ff */
[----:B------:R-:W-:Y:S01]  /*18c30*/  IADD3 R30, P6, PT, R9, R14, RZ ;  /* 0x0000000e091e7210 */ /* 0x000fe20007fde0ff */
[----:B------:R-:W-:Y:S01]  /*18c40*/  IMAD R14, R85, R10, RZ ;  /* 0x0000000a550e7224 */ /* 0x000fe200078e02ff */
[----:B------:R-:W-:Y:S02]  /*18c50*/  SEL R87, RZ, 0x1, P1 ;  /* 0x00000001ff577807 */ /* 0x000fe40000800000 */
[----:B------:R-:W-:Y:S01]  /*18c60*/  IADD3 R50, P5, PT, R15, R6, RZ ;  /* 0x000000060f327210 */ /* 0x000fe20007fbe0ff */
[----:B------:R-:W-:Y:S01]  /*18c70*/  IMAD.WIDE.U32 R6, R83, R10, RZ ;  /* 0x0000000a53067225 */ /* 0x000fe200078e00ff */
[----:B------:R-:W-:-:S02]  /*18c80*/  IADD3.X R89, P2, PT, R89, R88, RZ, P0, !PT ;  /* 0x0000005859597210 */ /* 0x000fc4000075e4ff */
        /* <DEDUP_REMOVED lines=20> */
[----:B------:R-:W-:-:S03]  /*18dd0*/  IADD3 R26, P6, PT, R7, R8, RZ ;  /* 0x00000008071a7210 */ /* 0x000fc60007fde0ff */
        /* <DEDUP_REMOVED lines=32> */
[----:B------:R-:W-:Y:S02]  /*18fe0*/  IADD3 R74, P4, P3, R74, R0, R31 ;  /* 0x000000004a4a7210 */ /* 0x000fe40007b9e01f */
[----:B------:R-:W-:-:S02]  /*18ff0*/  IADD3.X R0, PT, PT, R9, RZ, RZ, P1, P2 ;  /* 0x000000ff09007210 */ /* 0x000fc40000fe44ff */
[----:B------:R-:W-:Y:S01]  /*19000*/  IADD3 R73, P6, P2, R8, R73, R12 ;  /* 0x0000004908497210 */ /* 0x000fe20007ade00c */
[C---:B------:R-:W-:Y:S01]  /*19010*/  IMAD.WIDE.U32 R8, R6.reuse, R22, RZ ;  /* 0x0000001606087225 */ /* 0x040fe200078e00ff */
        /* <DEDUP_REMOVED lines=11> */
[-C--:B------:R-:W-:Y:S02]  /*190d0*/  IADD3 R17, P3, PT, R17, R74.reuse, RZ ;  /* 0x0000004a11117210 */ /* 0x080fe40007f7e0ff */
        /* <DEDUP_REMOVED lines=68> */
.L_x_345:
        /* <DEDUP_REMOVED lines=13> */
[----:B------:R-:W-:-:S04]  /*195f0*/  ISETP.GE.U32.AND.EX P0, PT, R31, R2, PT, P0 ;  /* 0x000000021f00720c */ /* 0x000fc80003f06100 */
[----:B------:R-:W-:Y:S02]  /*19600*/  SEL R3, RZ, 0x1, P0 ;  /* 0x00000001ff037807 */ /* 0x000fe40000000000 */
[----:B------:R-:W-:Y:S02]  /*19610*/  IADD3 R15, P0, PT, R15, -R18, RZ ;  /* 0x800000120f0f7210 */ /* 0x000fe40007f1e0ff */
[----:B------:R-:W-:Y:S01]  /*19620*/  IADD3 R9, P3, P4, R9, -R24, -R3 ;  /* 0x8000001809097210 */ /* 0x000fe20007c7e803 */
[----:B------:R-:W-:Y:S02]  /*19630*/  IMAD.X R3, R30, 0x1, ~R7, P1 ;  /* 0x000000011e037824 */ /* 0x000fe400008e0e07 */
[----:B------:R-:W-:Y:S01]  /*19640*/  IMAD.X R7, R31, 0x1, ~R2, P2 ;  /* 0x000000011f077824 */ /* 0x000fe200010e0e02 */
[----:B------:R-:W-:Y:S01]  /*19650*/  IADD3.X R14, PT, PT, R14, -0x1, ~R25, P3, P4 ;  /* 0xffffffff0e0e7810 */ /* 0x000fe20001fe8c19 */
[----:B------:R-:W-:-:S08]  /*19660*/  IMAD.X R4, R4, 0x1, ~R19, P0 ;  /* 0x0000000104047824 */ /* 0x000fd000000e0e13 */
.L_x_346:
        /* <DEDUP_REMOVED lines=72> */
.L_x_347:
        /* <DEDUP_REMOVED lines=21> */
.L_x_348:
        /* <DEDUP_REMOVED lines=12> */
[C---:B------:R-:W-:Y:S01]  /*19d00*/  SHF.L.U64.HI R6, R9.reuse, 0x1, R6 ;  /* 0x0000000109067819 */ /* 0x040fe20000010206 */
[----:B------:R-:W-:Y:S01]  /*19d10*/  IMAD.SHL.U32 R9, R9, 0x2, RZ ;  /* 0x0000000209097824 */ /* 0x000fe200078e00ff */
        /* <DEDUP_REMOVED lines=62> */
.L_x_349:
        /* <DEDUP_REMOVED lines=21> */
.L_x_350:
        /* <DEDUP_REMOVED lines=12> */
[----:B------:R-:W-:Y:S02]  /*1a310*/  IMAD.SHL.U32 R87, R6, 0x2, RZ ;  /* 0x0000000206577824 */ /* 0x000fe400078e00ff */
[----:B------:R-:W-:Y:S01]  /*1a320*/  IMAD.IADD R49, R35, 0x1, R9 ;  /* 0x0000000123317824 */ /* 0x000fe200078e0209 */
[----:B------:R-:W-:Y:S01]  /*1a330*/  IADD3.X R86, PT, PT, RZ, RZ, RZ, P1, P6 ;  /* 0x000000ffff567210 */ /* 0x000fe20000fec4ff */
[----:B------:R-:W-:Y:S01]  /*1a340*/  IMAD.WIDE.U32 R8, R36, R76, RZ ;  /* 0x0000004c24087225 */ /* 0x000fe200078e00ff */
[----:B------:R-:W-:-:S03]  /*1a350*/  LOP3.LUT R87, R87, 0xfffffffe, RZ, 0xc0, !PT ;  /* 0xfffffffe57577812 */ /* 0x000fc600078ec0ff */
[----:B------:R-:W-:Y:S02]  /*1a360*/  IMAD.IADD R34, R34, 0x1, R75 ;  /* 0x0000000122227824 */ /* 0x000fe400078e024b */
[----:B------:R-:W-:Y:S02]  /*1a370*/  IMAD.IADD R17, R81, 0x1, R7 ;  /* 0x0000000151117824 */ /* 0x000fe400078e0207 */
[----:B------:R-:W-:Y:S01]  /*1a380*/  IMAD.IADD R89, R5, 0x1, R9 ;  /* 0x0000000105597824 */ /* 0x000fe200078e0209 */
[----:B------:R-:W-:Y:S01]  /*1a390*/  IADD3 R87, P0, PT, R87, R34, RZ ;  /* 0x0000002257577210 */ /* 0x000fe20007f1e0ff */
[----:B------:R-:W-:Y:S01]  /*1a3a0*/  IMAD.WIDE.U32 R34, R76, R46, RZ ;  /* 0x0000002e4c227225 */ /* 0x000fe200078e00ff */
[C-C-:B------:R-:W-:Y:S02]  /*1a3b0*/  SHF.L.U64.HI R29, R6.reuse, 0x1, R17.reuse ;  /* 0x00000001061d7819 */ /* 0x140fe40000010211 */
[--C-:B------:R-:W-:Y:S01]  /*1a3c0*/  SHF.R.U64 R32, R6, 0x1f, R17.reuse ;  /* 0x0000001f06207819 */ /* 0x100fe20000001211 */
[C---:B------:R-:W-:Y:S01]  /*1a3d0*/  IMAD.SHL.U32 R12, R8.reuse, 0x2, RZ ;  /* 0x00000002080c7824 */ /* 0x040fe200078e00ff */
[----:B------:R-:W-:Y:S01]  /*1a3e0*/  SHF.R.U32.HI R17, RZ, 0x1f, R17 ;  /* 0x0000001fff117819 */ /* 0x000fe20000011611 */
[----:B------:R-:W-:Y:S01]  /*1a3f0*/  IMAD.IADD R85, R77, 0x1, R33 ;  /* 0x000000014d557824 */ /* 0x000fe200078e0221 */
[--C-:B------:R-:W-:Y:S01]  /*1a400*/  SHF.L.U64.HI R82, R8, 0x1, R89.reuse ;  /* 0x0000000108527819 */ /* 0x100fe20000010259 */
[----:B------:R-:W-:Y:S01]  /*1a410*/  IMAD.WIDE.U32 R6, R76, R45, RZ ;  /* 0x0000002d4c067225 */ /* 0x000fe200078e00ff */
[----:B------:R-:W-:-:S02]  /*1a420*/  SHF.R.U64 R75, R8, 0x1f, R89 ;  /* 0x0000001f084b7819 */ /* 0x000fc40000001259 */
[----:B------:R-:W-:Y:S01]  /*1a430*/  LOP3.LUT R32, R32, 0xfffffffe, RZ, 0xc0, !PT ;  /* 0xfffffffe20207812 */ /* 0x000fe200078ec0ff */
[----:B------:R-:W-:Y:S01]  /*1a440*/  IMAD.WIDE.U32 R8, R36, R46, RZ ;  /* 0x0000002e24087225 */ /* 0x000fe200078e00ff */
[----:B------:R-:W-:Y:S02]  /*1a450*/  LOP3.LUT R33, R17, 0x1, RZ, 0xc0, !PT ;  /* 0x0000000111217812 */ /* 0x000fe400078ec0ff */
[----:B------:R-:W-:Y:S01]  /*1a460*/  LOP3.LUT R29, R29, 0x1, RZ, 0xc0, !PT ;  /* 0x000000011d1d7812 */ /* 0x000fe200078ec0ff */
[----:B------:R-:W-:Y:S01]  /*1a470*/  IMAD.IADD R35, R84, 0x1, R35 ;  /* 0x0000000154237824 */ /* 0x000fe200078e0223 */
[----:B------:R-:W-:Y:S01]  /*1a480*/  LOP3.LUT R82, R82, 0x1, RZ, 0xc0, !PT ;  /* 0x0000000152527812 */ /* 0x000fe200078ec0ff */
[----:B------:R-:W-:Y:S02]  /*1a490*/  IMAD.IADD R28, R52, 0x1, R73 ;  /* 0x00000001341c7824 */ /* 0x000fe400078e0249 */
[----:B------:R-:W-:Y:S01]  /*1a4a0*/  IMAD.WIDE.U32 R32, R45, R45, R32 ;  /* 0x0000002d2d207225 */ /* 0x000fe200078e0020 */
[----:B------:R-:W-:-:S02]  /*1a4b0*/  IADD3 R35, P3, P4, R6, R35, R8 ;  /* 0x0000002306237210 */ /* 0x000fc40007c7e008 */
[----:B------:R-:W-:Y:S01]  /*1a4c0*/  LOP3.LUT R8, R12, 0xfffffffe, RZ, 0xc0, !PT ;  /* 0xfffffffe0c087812 */ /* 0x000fe200078ec0ff */
[----:B------:R-:W-:Y:S01]  /*1a4d0*/  IMAD.X R29, RZ, RZ, R29, P0 ;  /* 0x000000ffff1d7224 */ /* 0x000fe200000e061d */
[----:B------:R-:W-:Y:S01]  /*1a4e0*/  SHF.R.U32.HI R17, RZ, 0x1f, R35 ;  /* 0x0000001fff117819 */ /* 0x000fe20000011623 */
[----:B------:R-:W-:-:S03]  /*1a4f0*/  IMAD.WIDE.U32 R72, R76, R76, RZ ;  /* 0x0000004c4c487225 */ /* 0x000fc600078e00ff */
[----:B------:R-:W-:Y:S01]  /*1a500*/  IADD3 R6, P6, PT, R29, R32, RZ ;  /* 0x000000201d067210 */ /* 0x000fe20007fde0ff */
[----:B------:R-:W-:Y:S01]  /*1a510*/  IMAD.IADD R27, R84, 0x1, R73 ;  /* 0x00000001541b7824 */ /* 0x000fe200078e0249 */
[----:B------:R-:W-:Y:S01]  /*1a520*/  IADD3 R73, P0, PT, R17, R48, RZ ;  /* 0x0000003011497210 */ /* 0x000fe20007f1e0ff */
[----:B------:R-:W-:Y:S02]  /*1a530*/  IMAD.IADD R50, R79, 0x1, R31 ;  /* 0x000000014f327824 */ /* 0x000fe400078e021f */
[----:B------:R-:W-:Y:S01]  /*1a540*/  IMAD.WIDE.U32 R30, R78, R36, RZ ;  /* 0x000000244e1e7225 */ /* 0x000fe200078e00ff */
[----:B------:R-:W-:-:S03]  /*1a550*/  IADD3 R8, P1, PT, R8, R27, RZ ;  /* 0x0000001b08087210 */ /* 0x000fc60007f3e0ff */
[----:B------:R-:W-:-:S04]  /*1a560*/  IMAD.WIDE.U32 R46, R51, R76, RZ ;  /* 0x0000004c332e7225 */ /* 0x000fc800078e00ff */
[----:B------:R-:W-:Y:S02]  /*1a570*/  IMAD.X R12, R81, 0x1, R33, P6 ;  /* 0x00000001510c7824 */ /* 0x000fe400030e0621 */
[----:B------:R-:W-:Y:S01]  /*1a580*/  IMAD.IADD R32, R52, 0x1, R47 ;  /* 0x0000000134207824 */ /* 0x000fe200078e022f */
[----:B------:R-:W-:Y:S01]  /*1a590*/  IADD3 R47, P6, PT, R73, R72, RZ ;  /* 0x00000048492f7210 */ /* 0x000fe20007fde0ff */
[----:B------:R-:W-:Y:S01]  /*1a5a0*/  IMAD.IADD R27, R77, 0x1, R31 ;  /* 0x000000014d1b7824 */ /* 0x000fe200078e021f */
[----:B------:R-:W-:Y:S01]  /*1a5b0*/  LOP3.LUT R72, R75, 0xfffffffe, RZ, 0xc0, !PT ;  /* 0xfffffffe4b487812 */ /* 0x000fe200078ec0ff */
[----:B------:R-:W-:Y:S02]  /*1a5c0*/  IMAD.MOV.U32 R33, RZ, RZ, RZ ;  /* 0x000000ffff217224 */ /* 0x000fe400078e00ff */
[----:B------:R-:W-:Y:S02]  /*1a5d0*/  IMAD.MOV.U32 R29, RZ, RZ, RZ ;  /* 0x000000ffff1d7224 */ /* 0x000fe400078e00ff */
[----:B------:R-:W-:Y:S01]  /*1a5e0*/  IMAD.X R31, RZ, RZ, R88, P0 ;  /* 0x000000ffff1f7224 */ /* 0x000fe200000e0658 */
[----:B------:R-:W-:Y:S01]  /*1a5f0*/  ISETP.GT.U32.AND P0, PT, R48, R73, PT ;  /* 0x000000493000720c */ /* 0x000fe20003f04070 */
[----:B------:R-:W-:-:S03]  /*1a600*/  IMAD.WIDE.U32 R32, R36, R51, R32 ;  /* 0x0000003324207225 */ /* 0x000fc600078e0020 */
[----:B------:R-:W-:Y:S01]  /*1a610*/  ISETP.GT.U32.AND.EX P0, PT, R88, R31, PT, P0 ;  /* 0x0000001f5800720c */ /* 0x000fe20003f04100 */
[----:B------:R-:W-:-:S04]  /*1a620*/  IMAD.WIDE.U32 R28, R45, R51, R28 ;  /* 0x000000332d1c7225 */ /* 0x000fc800078e001c */
[----:B------:R-:W-:Y:S02]  /*1a630*/  IMAD.MOV.U32 R51, RZ, RZ, RZ ;  /* 0x000000ffff337224 */ /* 0x000fe400078e00ff */
[----:B------:R-:W-:Y:S01]  /*1a640*/  IMAD.X R81, R31, 0x1, R8, P6 ;  /* 0x000000011f517824 */ /* 0x000fe200030e0608 */
[----:B------:R-:W-:Y:S01]  /*1a650*/  IADD3 R27, P6, PT, R27, R32, RZ ;  /* 0x000000201b1b7210 */ /* 0x000fe20007fde0ff */
[----:B------:R-:W-:Y:S01]  /*1a660*/  IMAD.WIDE.U32 R50, R80, R45, R50 ;  /* 0x0000002d50327225 */ /* 0x000fe200078e0032 */
[----:B------:R-:W-:Y:S02]  /*1a670*/  SEL R80, R88, R31, P0 ;  /* 0x0000001f58507207 */ /* 0x000fe40000000000 */
[----:B------:R-:W-:Y:S01]  /*1a680*/  SEL R32, R48, R73, P0 ;  /* 0x0000004930207207 */ /* 0x000fe20000000000 */
[C---:B------:R-:W-:Y:S01]  /*1a690*/  IMAD.X R8, R52.reuse, 0x1, R33, P6 ;  /* 0x0000000134087824 */ /* 0x040fe200030e0621 */
[----:B------:R-:W-:Y:S01]  /*1a6a0*/  SHF.R.U32.HI R31, RZ, 0x1f, R89 ;  /* 0x0000001fff1f7819 */ /* 0x000fe20000011659 */
[----:B------:R-:W-:Y:S01]  /*1a6b0*/  IMAD.IADD R52, R52, 0x1, R29 ;  /* 0x0000000134347824 */ /* 0x000fe200078e021d */
[----:B------:R-:W-:Y:S01]  /*1a6c0*/  ISETP.GT.U32.AND P0, PT, R32, R47, PT ;  /* 0x0000002f2000720c */ /* 0x000fe20003f04070 */
[----:B------:R-:W-:Y:S01]  /*1a6d0*/  IMAD.WIDE.U32 R32, R74, R10, RZ ;  /* 0x0000000a4a207225 */ /* 0x000fe200078e00ff */
[----:B------:R-:W-:-:S02]  /*1a6e0*/  LOP3.LUT R73, R31, 0x1, RZ, 0xc0, !PT ;  /* 0x000000011f497812 */ /* 0x000fc400078ec0ff */
[----:B------:R-:W-:Y:S01]  /*1a6f0*/  ISETP.GT.U32.AND.EX P0, PT, R80, R81, PT, P0 ;  /* 0x000000515000720c */ /* 0x000fe20003f04100 */
[----:B------:R-:W-:Y:S01]  /*1a700*/  IMAD.X R31, RZ, RZ, R82, P1 ;  /* 0x000000ffff1f7224 */ /* 0x000fe200008e0652 */
[----:B------:R-:W-:Y:S01]  /*1a710*/  IADD3 R82, P1, P6, R86, R28, R85 ;  /* 0x0000001c56527210 */ /* 0x000fe20007e3e055 */
[----:B------:R-:W-:Y:S01]  /*1a720*/  IMAD R75, R87, R10, RZ ;  /* 0x0000000a574b7224 */ /* 0x000fe200078e02ff */
[----:B------:R-:W-:Y:S01]  /*1a730*/  SEL R89, RZ, 0x1, !P0 ;  /* 0x00000001ff597807 */ /* 0x000fe20004000000 */
[----:B------:R-:W-:Y:S01]  /*1a740*/  IMAD.WIDE.U32 R72, R36, R36, R72 ;  /* 0x0000002424487225 */ /* 0x000fe200078e0048 */
[----:B------:R-:W-:-:S03]  /*1a750*/  IADD3.X R80, PT, PT, RZ, R52, RZ, P1, P6 ;  /* 0x00000034ff507210 */ /* 0x000fc60000fec4ff */
[----:B------:R-:W-:Y:S01]  /*1a760*/  IMAD.WIDE.U32 R28, R32, R18, RZ ;  /* 0x00000012201c7225 */ /* 0x000fe200078e00ff */
[----:B------:R-:W-:-:S03]  /*1a770*/  IADD3 R52, P0, P6, R31, R72, R82 ;  /* 0x000000481f347210 */ /* 0x000fc60007e1e052 */
        /* <DEDUP_REMOVED lines=24> */
[----:B------:R-:W-:Y:S01]  /*1a900*/  IMAD.MOV.U32 R46, RZ, RZ, R73 ;  /* 0x000000ffff2e7224 */ /* 0x000fe200078e0049 */
[----:B------:R-:W-:Y:S01]  /*1a910*/  IADD3.X RZ, P1, PT, R87, R72, RZ, P1, !PT ;  /* 0x0000004857ff7210 */ /* 0x000fe20000f3e4ff */
[----:B------:R-:W-:Y:S01]  /*1a920*/  IMAD.WIDE.U32 R28, R32, R20, RZ ;  /* 0x00000014201c7225 */ /* 0x000fe200078e00ff */
[----:B------:R-:W-:-:S02]  /*1a930*/  IADD3.X R77, PT, PT, RZ, RZ, RZ, P5, P6 ;  /* 0x000000ffff4d7210 */ /* 0x000fc40002fec4ff */
[----:B------:R-:W-:Y:S01]  /*1a940*/  IADD3 R33, P5, PT, R89, R26, RZ ;  /* 0x0000001a59217210 */ /* 0x000fe20007fbe0ff */
[----:B------:R-:W-:Y:S01]  /*1a950*/  IMAD.WIDE.U32.X R46, R85, R19, R46, P2 ;  /* 0x00000013552e7225 */ /* 0x000fe200010e042e */
[----:B------:R-:W-:Y:S02]  /*1a960*/  ISETP.GE.U32.AND.EX P0, PT, R88, R81, PT, P0 ;  /* 0x000000515800720c */ /* 0x000fe40003f06100 */
[----:B------:R-:W-:Y:S01]  /*1a970*/  IADD3 R92, P2, PT, R29, R50, RZ ;  /* 0x000000321d5c7210 */ /* 0x000fe20007f5e0ff */
[----:B------:R-:W-:Y:S01]  /*1a980*/  IMAD.MOV.U32 R30, RZ, RZ, R51 ;  /* 0x000000ffff1e7224 */ /* 0x000fe200078e0033 */
[----:B------:R-:W-:Y:S01]  /*1a990*/  IADD3.X R91, P1, PT, RZ, R46, RZ, P1, !PT ;  /* 0x0000002eff5b7210 */ /* 0x000fe20000f3e4ff */
[----:B------:R-:W-:Y:S01]  /*1a9a0*/  IMAD.X R46, RZ, RZ, R83, P5 ;  /* 0x000000ffff2e7224 */ /* 0x000fe200028e0653 */
[----:B------:R-:W-:Y:S01]  /*1a9b0*/  IADD3 R72, P5, PT, R33, R48, RZ ;  /* 0x0000003021487210 */ /* 0x000fe20007fbe0ff */
[----:B------:R-:W-:Y:S01]  /*1a9c0*/  IMAD.WIDE.U32.X R30, R85, R21, R30, P2 ;  /* 0x00000015551e7225 */ /* 0x000fe200010e041e */
[----:B------:R-:W-:-:S02]  /*1a9d0*/  SEL R78, RZ, 0x1, P0 ;  /* 0x00000001ff4e7807 */ /* 0x000fc40000000000 */
[----:B------:R-:W-:Y:S01]  /*1a9e0*/  SHF.L.U64.HI R50, R34, 0x1, R35 ;  /* 0x0000000122327819 */ /* 0x000fe20000010223 */
[----:B------:R-:W-:Y:S01]  /*1a9f0*/  IMAD.X R73, R46, 0x1, R49, P5 ;  /* 0x000000012e497824 */ /* 0x000fe200028e0631 */
[----:B------:R-:W-:Y:S01]  /*1aa00*/  IADD3 R81, P5, PT, R78, R72, RZ ;  /* 0x000000484e517210 */ /* 0x000fe20007fbe0ff */
[----:B------:R-:W-:Y:S01]  /*1aa10*/  IMAD.X R93, RZ, RZ, R47, P1 ;  /* 0x000000ffff5d7224 */ /* 0x000fe200008e062f */
[----:B------:R-:W-:Y:S01]  /*1aa20*/  LEA R91, P0, R34, R91, 0x1 ;  /* 0x0000005b225b7211 */ /* 0x000fe200078008ff */
[----:B------:R-:W-:Y:S01]  /*1aa30*/  IMAD.WIDE.U32 R34, R85, R22, RZ ;  /* 0x0000001655227225 */ /* 0x000fe200078e00ff */
[----:B------:R-:W-:Y:S02]  /*1aa40*/  IADD3 R79, P1, PT, R81, R48, RZ ;  /* 0x00000030514f7210 */ /* 0x000fe40007f3e0ff */
[----:B------:R-:W-:Y:S01]  /*1aa50*/  ISETP.GT.U32.AND P6, PT, R26, R33, PT ;  /* 0x000000211a00720c */ /* 0x000fe20003fc4070 */
[----:B------:R-:W-:Y:S01]  /*1aa60*/  IMAD.X R82, RZ, RZ, R73, P5 ;  /* 0x000000ffff527224 */ /* 0x000fe200028e0649 */
[----:B------:R-:W-:Y:S01]  /*1aa70*/  IADD3 R91, P5, PT, R91, R28, RZ ;  /* 0x0000001c5b5b7210 */ /* 0x000fe20007fbe0ff */
[----:B------:R-:W-:Y:S01]  /*1aa80*/  IMAD.WIDE.U32 R28, R32, R22, RZ ;  /* 0x00000016201c7225 */ /* 0x000fe200078e00ff */
[----:B------:R-:W-:-:S02]  /*1aa90*/  ISETP.GT.U32.AND.EX P6, PT, R83, R46, PT, P6 ;  /* 0x0000002e5300720c */ /* 0x000fc40003fc4160 */
[----:B------:R-:W-:Y:S01]  /*1aaa0*/  IADD3.X R93, P0, PT, R93, R50, RZ, P0, !PT ;  /* 0x000000325d5d7210 */ /* 0x000fe2000071e4ff */
[----:B------:R-:W-:Y:S01]  /*1aab0*/  IMAD.X R80, R82, 0x1, R49, P1 ;  /* 0x0000000152507824 */ /* 0x000fe200008e0631 */
[----:B------:R-:W-:Y:S01]  /*1aac0*/  ISETP.GT.U32.AND P1, PT, R72, R81, PT ;  /* 0x000000514800720c */ /* 0x000fe20003f24070 */
[----:B------:R-:W-:Y:S01]  /*1aad0*/  IMAD.WIDE.U32 R50, R85, R24, RZ ;  /* 0x0000001855327225 */ /* 0x000fe200078e00ff */
[----:B------:R-:W-:Y:S02]  /*1aae0*/  SEL R33, R26, R33, P6 ;  /* 0x000000211a217207 */ /* 0x000fe40003000000 */
[----:B------:R-:W-:Y:S01]  /*1aaf0*/  ISETP.GT.U32.AND.EX P1, PT, R73, R82, PT, P1 ;  /* 0x000000524900720c */ /* 0x000fe20003f24110 */
[----:B------:R-:W-:Y:S01]  /*1ab00*/  IMAD.IADD R7, R84, 0x1, R7 ;  /* 0x0000000154077824 */ /* 0x000fe200078e0207 */
[----:B------:R-:W-:Y:S02]  /*1ab10*/  IADD3.X R93, P5, PT, R93, R92, RZ, P5, !PT ;  /* 0x0000005c5d5d7210 */ /* 0x000fe40002fbe4ff */
[----:B------:R-:W-:Y:S01]  /*1ab20*/  SEL R48, R83, R46, P6 ;  /* 0x0000002e53307207 */ /* 0x000fe20003000000 */
[----:B------:R-:W-:Y:S01]  /*1ab30*/  IMAD.WIDE.U32 R34, P6, R32, R23, R34 ;  /* 0x0000001720227225 */ /* 0x000fe200078c0022 */
[----:B------:R-:W-:-:S02]  /*1ab40*/  SEL R81, R72, R81, P1 ;  /* 0x0000005148517207 */ /* 0x000fc40000800000 */
[----:B------:R-:W-:Y:S01]  /*1ab50*/  ISETP.GT.U32.AND P2, PT, R33, R72, PT ;  /* 0x000000482100720c */ /* 0x000fe20003f44070 */
        /* <DEDUP_REMOVED lines=8> */
[----:B------:R-:W-:Y:S01]  /*1abe0*/  IMAD.WIDE.U32 R32, R32, R24, RZ ;  /* 0x0000001820207225 */ /* 0x000fe200078e00ff */
[----:B------:R-:W-:-:S03]  /*1abf0*/  IADD3.X R31, PT, PT, R31, RZ, RZ, P5, P0 ;  /* 0x000000ff1f1f7210 */ /* 0x000fc60002fe04ff */
        /* <DEDUP_REMOVED lines=70> */
[----:B------:R-:W-:Y:S01]  /*1b060*/  IMAD.WIDE.U32.X R32, R89, R25, R32, P6 ;  /* 0x0000001959207225 */ /* 0x000fe200030e0420 */
[----:B------:R-:W-:Y:S02]  /*1b070*/  IADD3 R48, P6, PT, R9, R28, RZ ;  /* 0x0000001c09307210 */ /* 0x000fe40007fde0ff */
[----:B------:R-:W-:Y:S01]  /*1b080*/  IADD3.X R89, PT, PT, R49, RZ, RZ, P0, P1 ;  /* 0x000000ff31597210 */ /* 0x000fe200007e24ff */
[----:B------:R-:W-:Y:S01]  /*1b090*/  IMAD.WIDE.U32 R72, R34, R18, RZ ;  /* 0x0000001222487225 */ /* 0x000fe200078e00ff */
[----:B------:R-:W-:-:S03]  /*1b0a0*/  IADD3.X R49, P2, PT, R50, R29, RZ, P2, !PT ;  /* 0x0000001d32317210 */ /* 0x000fc6000175e4ff */
[----:B------:R-:W-:Y:S01]  /*1b0b0*/  IMAD.WIDE.U32 R26, P5, R34, R19, R26 ;  /* 0x00000013221a7225 */ /* 0x000fe200078a001a */
[----:B------:R-:W-:-:S03]  /*1b0c0*/  IADD3 RZ, P0, PT, R91, R72, RZ ;  /* 0x000000485bff7210 */ /* 0x000fc60007f1e0ff */
[----:B------:R-:W-:Y:S01]  /*1b0d0*/  IMAD.MOV.U32 R9, RZ, RZ, RZ ;  /* 0x000000ffff097224 */ /* 0x000fe200078e00ff */
[----:B------:R-:W-:Y:S01]  /*1b0e0*/  IADD3 R72, P1, PT, R73, R26, RZ ;  /* 0x0000001a49487210 */ /* 0x000fe20007f3e0ff */
[----:B------:R-:W-:Y:S01]  /*1b0f0*/  IMAD.WIDE.U32 R28, R45, R36, R8 ;  /* 0x000000242d1c7225 */ /* 0x000fe200078e0008 */
[----:B------:R-:W-:Y:S02]  /*1b100*/  IADD3.X R36, P6, PT, R49, R92, RZ, P6, !PT ;  /* 0x0000005c31247210 */ /* 0x000fe400037de4ff */
[----:B------:R-:W-:Y:S01]  /*1b110*/  IADD3.X R49, PT, PT, RZ, RZ, RZ, P3, P4 ;  /* 0x000000ffff317210 */ /* 0x000fe20001fe84ff */
[----:B------:R-:W-:Y:S01]  /*1b120*/  IMAD.X R9, RZ, RZ, RZ, P5 ;  /* 0x000000ffff097224 */ /* 0x000fe200028e06ff */
[----:B------:R-:W-:Y:S01]  /*1b130*/  IADD3 R73, P5, PT, R87, R6, RZ ;  /* 0x0000000657497210 */ /* 0x000fe20007fbe0ff */
[----:B------:R-:W-:Y:S01]  /*1b140*/  IMAD.MOV.U32 R8, RZ, RZ, R27 ;  /* 0x000000ffff087224 */ /* 0x000fe200078e001b */
[----:B------:R-:W-:Y:S02]  /*1b150*/  IADD3.X RZ, P0, PT, R93, R72, RZ, P0, !PT ;  /* 0x000000485dff7210 */ /* 0x000fe4000071e4ff */
[----:B------:R-:W-:Y:S01]  /*1b160*/  IADD3.X R45, P2, P6, R30, RZ, RZ, P6, P2 ;  /* 0x000000ff1e2d7210 */ /* 0x000fe200036444ff */
[----:B------:R-:W-:Y:S01]  /*1b170*/  IMAD.WIDE.U32.X R26, R35, R19, R8, P1 ;  /* 0x00000013231a7225 */ /* 0x000fe200008e0408 */
[----:B------:R-:W-:-:S02]  /*1b180*/  IADD3 R28, P4, P1, R49, R28, R7 ;  /* 0x0000001c311c7210 */ /* 0x000fc4000799e007 */
        /* <DEDUP_REMOVED lines=15> */
[----:B------:R-:W-:Y:S02]  /*1b280*/  IADD3 R49, P2, PT, R49, R30, RZ ;  /* 0x0000001e31317210 */ /* 0x000fe40007f5e0ff */
[----:B------:R-:W-:Y:S01]  /*1b290*/  IADD3.X R51, P0, PT, R51, R36, RZ, P0, !PT ;  /* 0x0000002433337210 */ /* 0x000fe2000071e4ff */
[----:B------:R-:W-:Y:S01]  /*1b2a0*/  IMAD.IADD R36, R5, 0x1, R29 ;  /* 0x0000000105247824 */ /* 0x000fe200078e021d */
[----:B------:R-:W-:Y:S01]  /*1b2b0*/  IADD3.X R50, P3, P6, R32, RZ, RZ, P6, P3 ;  /* 0x000000ff20327210 */ /* 0x000fe200036664ff */
[----:B------:R-:W-:Y:S01]  /*1b2c0*/  IMAD.WIDE.U32.X R26, R35, R21, R26, P5 ;  /* 0x00000015231a7225 */ /* 0x000fe200028e041a */
[----:B------:R-:W-:-:S02]  /*1b2d0*/  IADD3.X R51, P2, PT, R51, R8, RZ, P2, !PT ;  /* 0x0000000833337210 */ /* 0x000fc4000175e4ff */
[----:B------:R-:W-:Y:S01]  /*1b2e0*/  IADD3.X R36, PT, PT, RZ, R36, RZ, P4, P1 ;  /* 0x00000024ff247210 */ /* 0x000fe200027e24ff */
[----:B------:R-:W-:Y:S01]  /*1b2f0*/  IMAD.WIDE.U32 R8, R35, R22, RZ ;  /* 0x0000001623087225 */ /* 0x000fe200078e00ff */
[----:B------:R-:W-:Y:S02]  /*1b300*/  IADD3.X R45, PT, PT, R33, RZ, RZ, P3, P6 ;  /* 0x000000ff212d7210 */ /* 0x000fe40001fec4ff */
[----:B------:R-:W-:Y:S02]  /*1b310*/  ISETP.GT.U32.AND P1, PT, R81, R79, PT ;  /* 0x0000004f5100720c */ /* 0x000fe40003f24070 */
[----:B------:R-:W-:Y:S02]  /*1b320*/  IADD3.X R5, P2, P6, R26, RZ, RZ, P2, P0 ;  /* 0x000000ff1a057210 */ /* 0x000fe400016404ff */
[----:B------:R-:W-:Y:S01]  /*1b330*/  IADD3 R32, P4, P5, R17, R28, R28 ;  /* 0x0000001c11207210 */ /* 0x000fe20007d9e01c */
[----:B------:R-:W-:Y:S01]  /*1b340*/  IMAD R28, R51, R10, RZ ;  /* 0x0000000a331c7224 */ /* 0x000fe200078e02ff */
[----:B------:R-:W-:-:S02]  /*1b350*/  ISETP.GT.U32.AND.EX P1, PT, R82, R80, PT, P1 ;  /* 0x000000505200720c */ /* 0x000fc40003f24110 */
[----:B------:R-:W-:Y:S01]  /*1b360*/  IADD3.X R47, PT, PT, R27, RZ, RZ, P2, P6 ;  /* 0x000000ff1b2f7210 */ /* 0x000fe200017ec4ff */
[----:B------:R-:W-:Y:S01]  /*1b370*/  IMAD R17, R49, R11, R28 ;  /* 0x0000000b31117224 */ /* 0x000fe200078e021c */
        /* <DEDUP_REMOVED lines=14> */
[----:B------:R-:W-:Y:S01]  /*1b460*/  ISETP.GE.U32.AND P0, PT, R84, R79, PT ;  /* 0x0000004f5400720c */ /* 0x000fe20003f06070 */
[----:B------:R-:W-:Y:S01]  /*1b470*/  IMAD.X R27, RZ, RZ, RZ, P6 ;  /* 0x000000ffff1b7224 */ /* 0x000fe200030e06ff */
[----:B------:R-:W-:Y:S01]  /*1b480*/  IADD3 R48, P6, PT, R7, R28, RZ ;  /* 0x0000001c07307210 */ /* 0x000fe20007fde0ff */
[----:B------:R-:W-:Y:S01]  /*1b490*/  IMAD.MOV.U32 R26, RZ, RZ, R9 ;  /* 0x000000ffff1a7224 */ /* 0x000fe200078e0009 */
[----:B------:R-:W-:Y:S01]  /*1b4a0*/  ISETP.GE.U32.AND.EX P0, PT, R83, R80, PT, P0 ;  /* 0x000000505300720c */ /* 0x000fe20003f06100 */
[----:B------:R-:W-:Y:S01]  /*1b4b0*/  IMAD.WIDE.U32 R8, R6, R18, RZ ;  /* 0x0000001206087225 */ /* 0x000fe200078e00ff */
[----:B------:R-:W-:-:S02]  /*1b4c0*/  IADD3.X R47, P6, PT, R47, R12, RZ, P6, !PT ;  /* 0x0000000c2f2f7210 */ /* 0x000fc400037de4ff */
[----:B------:R-:W-:Y:S01]  /*1b4d0*/  SEL R12, RZ, 0x1, P1 ;  /* 0x00000001ff0c7807 */ /* 0x000fe20000800000 */
        /* <DEDUP_REMOVED lines=25> */
[----:B------:R-:W-:-:S02]  /*1b670*/  IMAD.X R12, RZ, RZ, R31, P1 ;  /* 0x000000ffff0c7224 */ /* 0x000fc400008e061f */
[----:B------:R-:W-:Y:S01]  /*1b680*/  IMAD.WIDE.U32.X R8, R35, R25, R8, P6 ;  /* 0x0000001923087225 */ /* 0x000fe200030e0408 */
[----:B------:R-:W-:Y:S02]  /*1b690*/  IADD3 R34, P6, PT, R27, R26, RZ ;  /* 0x0000001a1b227210 */ /* 0x000fe40007fde0ff */
[----:B------:R-:W-:Y:S01]  /*1b6a0*/  IADD3.X R26, P4, PT, R46, R45, RZ, P4, !PT ;  /* 0x0000002d2e1a7210 */ /* 0x000fe2000279e4ff */
[C---:B------:R-:W-:Y:S01]  /*1b6b0*/  IMAD.WIDE.U32 R32, P1, R6.reuse, R21, R32 ;  /* 0x0000001506207225 */ /* 0x040fe20007820020 */
[----:B------:R-:W-:Y:S02]  /*1b6c0*/  SEL R35, RZ, 0x1, P0 ;  /* 0x00000001ff237807 */ /* 0x000fe40000000000 */
[----:B------:R-:W-:Y:S01]  /*1b6d0*/  IADD3 R31, P0, PT, R7, R48, RZ ;  /* 0x00000030071f7210 */ /* 0x000fe20007f1e0ff */
[----:B------:R-:W-:-:S03]  /*1b6e0*/  IMAD.WIDE.U32 R28, R6, R20, RZ ;  /* 0x00000014061c7225 */ /* 0x000fc600078e00ff */
[----:B------:R-:W-:Y:S01]  /*1b6f0*/  IADD3.X R12, P0, PT, R12, R47, RZ, P0, !PT ;  /* 0x0000002f0c0c7210 */ /* 0x000fe2000071e4ff */
[----:B------:R-:W-:Y:S01]  /*1b700*/  IMAD.X R27, RZ, RZ, RZ, P1 ;  /* 0x000000ffff1b7224 */ /* 0x000fe200008e06ff */
[----:B------:R-:W-:Y:S01]  /*1b710*/  IADD3 R7, P5, PT, R29, R32, RZ ;  /* 0x000000201d077210 */ /* 0x000fe20007fbe0ff */
[----:B------:R-:W-:Y:S01]  /*1b720*/  IMAD.X R75, RZ, RZ, R75, P3 ;  /* 0x000000ffff4b7224 */ /* 0x000fe200018e064b */
[----:B------:R-:W-:Y:S01]  /*1b730*/  IADD3.X R29, P6, PT, R26, R51, RZ, P6, !PT ;  /* 0x000000331a1d7210 */ /* 0x000fe200037de4ff */
[----:B------:R-:W-:Y:S01]  /*1b740*/  IMAD.MOV.U32 R26, RZ, RZ, R33 ;  /* 0x000000ffff1a7224 */ /* 0x000fe200078e0021 */
[----:B------:R-:W-:Y:S02]  /*1b750*/  IADD3 R31, P1, PT, R31, R28, RZ ;  /* 0x0000001c1f1f7210 */ /* 0x000fe40007f3e0ff */
[----:B------:R-:W-:Y:S01]  /*1b760*/  IADD3.X R33, P4, P6, R8, RZ, RZ, P6, P4 ;  /* 0x000000ff08217210 */ /* 0x000fe200036884ff */
[----:B------:R-:W-:Y:S01]  /*1b770*/  IMAD.WIDE.U32.X R26, R17, R21, R26, P5 ;  /* 0x00000015111a7225 */ /* 0x000fe200028e041a */
[----:B------:R-:W-:-:S02]  /*1b780*/  IADD3.X R12, P1, PT, R12, R7, RZ, P1, !PT ;  /* 0x000000070c0c7210 */ /* 0x000fc40000f3e4ff */
[----:B------:R-:W-:Y:S02]  /*1b790*/  ISETP.GE.U32.AND.EX P5, PT, R72, R36, PT, P2 ;  /* 0x000000244800720c */ /* 0x000fe40003fa6120 */
[----:B------:R-:W-:Y:S01]  /*1b7a0*/  IADD3.X R30, PT, PT, R9, RZ, RZ, P4, P6 ;  /* 0x000000ff091e7210 */ /* 0x000fe200027ec4ff */
[----:B------:R-:W-:Y:S01]  /*1b7b0*/  IMAD.WIDE.U32 R8, R17, R22, RZ ;  /* 0x0000001611087225 */ /* 0x000fe200078e00ff */
[----:B------:R-:W-:Y:S02]  /*1b7c0*/  ISETP.GE.U32.AND P2, PT, R50, R49, PT ;  /* 0x000000313200720c */ /* 0x000fe40003f46070 */
[----:B------:R-:W-:Y:S02]  /*1b7d0*/  IADD3.X R7, P0, P1, R26, RZ, RZ, P1, P0 ;  /* 0x000000ff1a077210 */ /* 0x000fe400009004ff */
[----:B------:R-:W-:Y:S02]  /*1b7e0*/  ISETP.GE.U32.AND.EX P2, PT, R45, R72, PT, P2 ;  /* 0x000000482d00720c */ /* 0x000fe40003f46120 */
[----:B------:R-:W-:Y:S01]  /*1b7f0*/  IADD3.X R28, PT, PT, R27, RZ, RZ, P0, P1 ;  /* 0x000000ff1b1c7210 */ /* 0x000fe200007e24ff */
[----:B------:R-:W-:Y:S01]  /*1b800*/  IMAD.WIDE.U32 R26, R6, R22, RZ ;  /* 0x00000016061a7225 */ /* 0x000fe200078e00ff */
[----:B------:R-:W-:-:S02]  /*1b810*/  SEL R45, RZ, 0x1, P5 ;  /* 0x00000001ff2d7807 */ /* 0x000fc40002800000 */
[----:B------:R-:W-:Y:S01]  /*1b820*/  IADD3 R7, P0, PT, R7, R34, RZ ;  /* 0x0000002207077210 */ /* 0x000fe20007f1e0ff */
[----:B------:R-:W-:Y:S01]  /*1b830*/  IMAD.WIDE.U32 R8, P5, R6, R23, R8 ;  /* 0x0000001706087225 */ /* 0x000fe200078a0008 */
        /* <DEDUP_REMOVED lines=11> */
[----:B------:R-:W-:Y:S01]  /*1b8f0*/  IADD3 R85, P6, P4, R35, R74, R85 ;  /* 0x0000004a23557210 */ /* 0x000fe20007cde055 */
[----:B------:R-:W-:Y:S01]  /*1b900*/  IMAD.WIDE.U32.X R28, R17, R23, R28, P2 ;  /* 0x00000017111c7225 */ /* 0x000fe200010e041c */
[----:B------:R-:W-:-:S03]  /*1b910*/  ISETP.GE.U32.AND P3, PT, R45, R52, PT ;  /* 0x000000342d00720c */ /* 0x000fc60003f66070 */
[----:B------:R-:W-:Y:S01]  /*1b920*/  IMAD.WIDE.U32 R8, P2, R6, R25, R26 ;  /* 0x0000001906087225 */ /* 0x000fe2000784001a */
[----:B------:R-:W-:Y:S02]  /*1b930*/  IADD3.X R28, P1, P0, R28, RZ, RZ, P1, P0 ;  /* 0x000000ff1c1c7210 */ /* 0x000fe400008204ff */
[----:B------:R-:W-:Y:S01]  /*1b940*/  ISETP.GE.U32.AND.EX P3, PT, R34, R75, PT, P3 ;  /* 0x0000004b2200720c */ /* 0x000fe20003f66130 */
        /* <DEDUP_REMOVED lines=59> */
.L_x_351:
        /* <DEDUP_REMOVED lines=21> */
.L_x_352:
        /* <DEDUP_REMOVED lines=69> */
.L_x_353:
        /* <DEDUP_REMOVED lines=21> */
.L_x_354:
        /* <DEDUP_REMOVED lines=69> */
.L_x_355:
        /* <DEDUP_REMOVED lines=21> */
.L_x_356:
        /* <DEDUP_REMOVED lines=69> */
.L_x_357:
        /* <DEDUP_REMOVED lines=21> */
.L_x_358:
[----:B------:R-:W-:Y:S02]  /*1cf30*/  IMAD.MOV.U32 R87, RZ, RZ, RZ ;  /* 0x000000ffff577224 */ /* 0x000fe400078e00ff */
[----:B------:R-:W-:-:S04]  /*1cf40*/  IMAD.WIDE.U32 R48, R121, R117, RZ ;  /* 0x0000007579307225 */ /* 0x000fc800078e00ff */
        /* <DEDUP_REMOVED lines=8> */
[----:B------:R-:W-:-:S03]  /*1cfd0*/  IADD3.X R86, PT, PT, RZ, RZ, RZ, P1, P6 ;  /* 0x000000ffff567210 */ /* 0x000fc60000fec4ff */
[----:B------:R-:W-:Y:S02]  /*1cfe0*/  IMAD.IADD R83, R87, 0x1, R9 ;  /* 0x0000000157537824 */ /* 0x000fe400078e0209 */
[----:B------:R-:W-:Y:S02]  /*1cff0*/  IMAD.MOV.U32 R77, RZ, RZ, RZ ;  /* 0x000000ffff4d7224 */ /* 0x000fe400078e00ff */
[----:B------:R-:W-:-:S04]  /*1d000*/  IMAD.WIDE.U32 R88, R123, R116, RZ ;  /* 0x000000747b587225 */ /* 0x000fc800078e00ff */
[----:B------:R-:W-:-:S04]  /*1d010*/  IMAD.WIDE.U32 R8, R122, R117, RZ ;  /* 0x000000757a087225 */ /* 0x000fc800078e00ff */
[----:B------:R-:W-:Y:S02]  /*1d020*/  IMAD.IADD R5, R7, 0x1, R45 ;  /* 0x0000000107057824 */ /* 0x000fe400078e022d */
[----:B------:R-:W-:-:S03]  /*1d030*/  IMAD.WIDE.U32 R32, R116, R117, RZ ;  /* 0x0000007574207225 */ /* 0x000fc600078e00ff */
[----:B------:R-:W-:Y:S01]  /*1d040*/  IADD3 R88, P2, P5, R88, R5, R8 ;  /* 0x0000000558587210 */ /* 0x000fe20007d5e008 */
[----:B------:R-:W-:Y:S02]  /*1d050*/  IMAD.MOV.U32 R49, RZ, RZ, RZ ;  /* 0x000000ffff317224 */ /* 0x000fe400078e00ff */
[----:B------:R-:W-:Y:S02]  /*1d060*/  IMAD.IADD R17, R33, 0x1, R77 ;  /* 0x0000000121117824 */ /* 0x000fe400078e024d */
[----:B------:R-:W-:Y:S02]  /*1d070*/  IMAD.IADD R45, R45, 0x1, R89 ;  /* 0x000000012d2d7824 */ /* 0x000fe400078e0259 */
[----:B------:R-:W-:Y:S01]  /*1d080*/  IMAD.IADD R78, R9, 0x1, R49 ;  /* 0x00000001094e7824 */ /* 0x000fe200078e0231 */
[C-C-:B------:R-:W-:Y:S01]  /*1d090*/  SHF.L.U64.HI R36, R32.reuse, 0x1, R17.reuse ;  /* 0x0000000120247819 */ /* 0x140fe20000010211 */
[----:B------:R-:W-:Y:S01]  /*1d0a0*/  IMAD.MOV.U32 R5, RZ, RZ, RZ ;  /* 0x000000ffff057224 */ /* 0x000fe200078e00ff */
[--C-:B------:R-:W-:Y:S01]  /*1d0b0*/  SHF.R.U64 R46, R32, 0x1f, R17.reuse ;  /* 0x0000001f202e7819 */ /* 0x100fe20000001211 */
[----:B------:R-:W-:Y:S01]  /*1d0c0*/  IMAD.MOV.U32 R7, RZ, RZ, RZ ;  /* 0x000000ffff077224 */ /* 0x000fe200078e00ff */
[----:B------:R-:W-:Y:S01]  /*1d0d0*/  SHF.R.U32.HI R17, RZ, 0x1f, R17 ;  /* 0x0000001fff117819 */ /* 0x000fe20000011611 */
[----:B------:R-:W-:Y:S01]  /*1d0e0*/  IMAD.WIDE.U32 R8, R118, R119, RZ ;  /* 0x0000007776087225 */ /* 0x000fe200078e00ff */
[----:B------:R-:W-:-:S02]  /*1d0f0*/  LOP3.LUT R46, R46, 0xfffffffe, RZ, 0xc0, !PT ;  /* 0xfffffffe2e2e7812 */ /* 0x000fc400078ec0ff */
        /* <DEDUP_REMOVED lines=12> */
[----:B------:R-:W-:-:S03]  /*1d1c0*/  LOP3.LUT R75, R36, 0x1, RZ, 0xc0, !PT ;  /* 0x00000001244b7812 */ /* 0x000fc600078ec0ff */
        /* <DEDUP_REMOVED lines=8> */
[----:B------:R-:W-:Y:S02]  /*1d250*/  IMAD.IADD R17, R7, 0x1, R81 ;  /* 0x0000000107117824 */ /* 0x000fe400078e0251 */
[----:B------:R-:W-:Y:S01]  /*1d260*/  IMAD.WIDE.U32 R72, R120, R119, RZ ;  /* 0x0000007778487225 */ /* 0x000fe200078e00ff */
[----:B------:R-:W-:-:S02]  /*1d270*/  IADD3 R12, P6, PT, R75, R46, RZ ;  /* 0x0000002e4b0c7210 */ /* 0x000fc40007fde0ff */
[----:B------:R-:W-:Y:S01]  /*1d280*/  IADD3 R75, P0, PT, R36, R48, RZ ;  /* 0x00000030244b7210 */ /* 0x000fe20007f1e0ff */
[----:B------:R-:W-:Y:S01]  /*1d290*/  IMAD.WIDE.U32 R50, R121, R118, RZ ;  /* 0x0000007679327225 */ /* 0x000fe200078e00ff */
[----:B------:R-:W-:-:S03]  /*1d2a0*/  IADD3 R8, P1, PT, R8, R17, RZ ;  /* 0x0000001108087210 */ /* 0x000fc60007f3e0ff */
[----:B------:R-:W-:Y:S01]  /*1d2b0*/  IMAD.X R17, R77, 0x1, R47, P6 ;  /* 0x000000014d117824 */ /* 0x000fe200030e062f */
[----:B------:R-:W-:Y:S01]  /*1d2c0*/  IADD3 R81, P6, PT, R75, R80, RZ ;  /* 0x000000504b517210 */ /* 0x000fe20007fde0ff */
[----:B------:R-:W-:Y:S02]  /*1d2d0*/  IMAD.IADD R46, R85, 0x1, R73 ;  /* 0x00000001552e7824 */ /* 0x000fe400078e0249 */
[----:B------:R-:W-:Y:S02]  /*1d2e0*/  IMAD.MOV.U32 R47, RZ, RZ, RZ ;  /* 0x000000ffff2f7224 */ /* 0x000fe400078e00ff */
[----:B------:R-:W-:Y:S01]  /*1d2f0*/  IMAD.X R91, RZ, RZ, R92, P0 ;  /* 0x000000ffff5b7224 */ /* 0x000fe200000e065c */
[----:B------:R-:W-:Y:S01]  /*1d300*/  ISETP.GT.U32.AND P0, PT, R48, R75, PT ;  /* 0x0000004b3000720c */ /* 0x000fe20003f04070 */
[----:B------:R-:W-:Y:S02]  /*1d310*/  IMAD.IADD R73, R87, 0x1, R51 ;  /* 0x0000000157497824 */ /* 0x000fe400078e0233 */
[----:B------:R-:W-:Y:S01]  /*1d320*/  IMAD.WIDE.U32 R46, R120, R118, R46 ;  /* 0x00000076782e7225 */ /* 0x000fe200078e002e */
[----:B------:R-:W-:-:S03]  /*1d330*/  ISETP.GT.U32.AND.EX P0, PT, R92, R91, PT, P0 ;  /* 0x0000005b5c00720c */ /* 0x000fc60003f04100 */
[----:B------:R-:W-:Y:S01]  /*1d340*/  IMAD.X R51, R91, 0x1, R8, P6 ;  /* 0x000000015b337824 */ /* 0x000fe200030e0608 */
[----:B------:R-:W-:Y:S01]  /*1d350*/  IADD3 R32, P6, PT, R73, R46, RZ ;  /* 0x0000002e49207210 */ /* 0x000fe20007fde0ff */
[----:B------:R-:W-:Y:S01]  /*1d360*/  IMAD.MOV.U32 R79, RZ, RZ, RZ ;  /* 0x000000ffff4f7224 */ /* 0x000fe200078e00ff */
[----:B------:R-:W-:Y:S01]  /*1d370*/  SEL R46, R48, R75, P0 ;  /* 0x0000004b302e7207 */ /* 0x000fe20000000000 */
[----:B------:R-:W-:Y:S01]  /*1d380*/  IMAD.MOV.U32 R77, RZ, RZ, RZ ;  /* 0x000000ffff4d7224 */ /* 0x000fe200078e00ff */
[----:B------:R-:W-:Y:S01]  /*1d390*/  SHF.R.U32.HI R73, RZ, 0x1f, R93 ;  /* 0x0000001fff497819 */ /* 0x000fe2000001165d */
[-C--:B------:R-:W-:Y:S01]  /*1d3a0*/  IMAD.WIDE.U32 R122, R122, R116.reuse, R78 ;  /* 0x000000747a7a7225 */ /* 0x080fe200078e004e */
[----:B------:R-:W-:Y:S02]  /*1d3b0*/  LOP3.LUT R75, R84, 0x1, RZ, 0xc0, !PT ;  /* 0x00000001544b7812 */ /* 0x000fe400078ec0ff */
[----:B------:R-:W-:Y:S01]  /*1d3c0*/  SEL R52, R92, R91, P0 ;  /* 0x0000005b5c347207 */ /* 0x000fe20000000000 */
[----:B------:R-:W-:Y:S01]  /*1d3d0*/  IMAD.WIDE.U32 R76, R120, R116, R76 ;  /* 0x00000074784c7225 */ /* 0x000fe200078e004c */
[----:B------:R-:W-:-:S02]  /*1d3e0*/  ISETP.GT.U32.AND P0, PT, R46, R81, PT ;  /* 0x000000512e00720c */ /* 0x000fc40003f04070 */
[----:B------:R-:W-:Y:S01]  /*1d3f0*/  LOP3.LUT R78, R82, 0xfffffffe, RZ, 0xc0, !PT ;  /* 0xfffffffe524e7812 */ /* 0x000fe200078ec0ff */
[----:B------:R-:W-:Y:S01]  /*1d400*/  IMAD.X R8, R85, 0x1, R47, P6 ;  /* 0x0000000155087824 */ /* 0x000fe200030e062f */
[----:B------:R-:W-:Y:S01]  /*1d410*/  LOP3.LUT R79, R73, 0x1, RZ, 0xc0, !PT ;  /* 0x00000001494f7812 */ /* 0x000fe200078ec0ff */
[----:B------:R-:W-:Y:S01]  /*1d420*/  IMAD.X R73, RZ, RZ, R75, P1 ;  /* 0x000000ffff497224 */ /* 0x000fe200008e064b */
[----:B------:R-:W-:Y:S01]  /*1d430*/  ISETP.GT.U32.AND.EX P0, PT, R52, R51, PT, P0 ;  /* 0x000000333400720c */ /* 0x000fe20003f04100 */
[----:B------:R-:W-:Y:S01]  /*1d440*/  IMAD.IADD R75, R85, 0x1, R77 ;  /* 0x00000001554b7824 */ /* 0x000fe200078e024d */
[----:B------:R-:W-:Y:S01]  /*1d450*/  IADD3 R83, P1, P6, R86, R76, R83 ;  /* 0x0000004c56537210 */ /* 0x000fe20007e3e053 */
[----:B------:R-:W-:Y:S01]  /*1d460*/  IMAD R52, R89, R10, RZ ;  /* 0x0000000a59347224 */ /* 0x000fe200078e02ff */
[----:B------:R-:W-:Y:S01]  /*1d470*/  SEL R91, RZ, 0x1, !P0 ;  /* 0x00000001ff5b7807 */ /* 0x000fe20004000000 */
[----:B------:R-:W-:Y:S01]  /*1d480*/  IMAD.WIDE.U32 R78, R118, R118, R78 ;  /* 0x00000076764e7225 */ /* 0x000fe200078e004e */
[----:B------:R-:W-:-:S03]  /*1d490*/  IADD3.X R75, PT, PT, RZ, R75, RZ, P1, P6 ;  /* 0x0000004bff4b7210 */ /* 0x000fc60000fec4ff */
[----:B------:R-:W-:-:S04]  /*1d4a0*/  IMAD.WIDE.U32 R46, R74, R10, RZ ;  /* 0x0000000a4a2e7225 */ /* 0x000fc800078e00ff */
        /* <DEDUP_REMOVED lines=10> */
[----:B------:R-:W-:Y:S01]  /*1d550*/  IADD3.X R80, PT, PT, R75, R80, RZ, P2, P5 ;  /* 0x000000504b507210 */ /* 0x000fe200017ea4ff */
[----:B------:R-:W-:Y:S01]  /*1d560*/  IMAD.WIDE.U32 R84, R93, R18, RZ ;  /* 0x000000125d547225 */ /* 0x000fe200078e00ff */
[----:B------:R-:W-:-:S02]  /*1d570*/  IADD3 R45, P0, P6, R73, R122, R45 ;  /* 0x0000007a492d7210 */ /* 0x000fc40007e1e02d */
        /* <DEDUP_REMOVED lines=14> */
[----:B------:R-:W-:Y:S01]  /*1d660*/  ISETP.GE.U32.AND.EX P0, PT, R92, R51, PT, P0 ;  /* 0x000000335c00720c */ /* 0x000fe20003f06100 */
[----:B------:R-:W-:Y:S01]  /*1d670*/  IMAD.WIDE.U32 R50, R46, R20, RZ ;  /* 0x000000142e327225 */ /* 0x000fe200078e00ff */
[----:B------:R-:W-:-:S02]  /*1d680*/  IADD3.X R81, PT, PT, RZ, RZ, RZ, P5, P6 ;  /* 0x000000ffff517210 */ /* 0x000fc40002fec4ff */
[----:B------:R-:W-:Y:S01]  /*1d690*/  IADD3 R49, P5, PT, R91, R6, RZ ;  /* 0x000000065b317210 */ /* 0x000fe20007fbe0ff */
[----:B------:R-:W-:Y:S01]  /*1d6a0*/  IMAD.WIDE.U32.X R72, R93, R19, R72, P2 ;  /* 0x000000135d487225 */ /* 0x000fe200010e0448 */
[----:B------:R-:W-:Y:S02]  /*1d6b0*/  IADD3.X RZ, P1, PT, R89, R76, RZ, P1, !PT ;  /* 0x0000004c59ff7210 */ /* 0x000fe40000f3e4ff */
[----:B------:R-:W-:Y:S01]  /*1d6c0*/  IADD3 R122, P2, PT, R51, R74, RZ ;  /* 0x0000004a337a7210 */ /* 0x000fe20007f5e0ff */
[----:B------:R-:W-:Y:S01]  /*1d6d0*/  IMAD.X R51, RZ, RZ, R88, P5 ;  /* 0x000000ffff337224 */ /* 0x000fe200028e0658 */
[----:B------:R-:W-:Y:S01]  /*1d6e0*/  IADD3 R77, P5, PT, R49, R48, RZ ;  /* 0x00000030314d7210 */ /* 0x000fe20007fbe0ff */
[----:B------:R-:W-:Y:S01]  /*1d6f0*/  IMAD.MOV.U32 R78, RZ, RZ, R75 ;  /* 0x000000ffff4e7224 */ /* 0x000fe200078e004b */
[----:B------:R-:W-:Y:S02]  /*1d700*/  IADD3.X R119, P1, PT, RZ, R72, RZ, P1, !PT ;  /* 0x00000048ff777210 */ /* 0x000fe40000f3e4ff */
[----:B------:R-:W-:Y:S01]  /*1d710*/  SEL R86, RZ, 0x1, P0 ;  /* 0x00000001ff567807 */ /* 0x000fe20000000000 */
[----:B------:R-:W-:Y:S01]  /*1d720*/  IMAD.X R120, R51, 0x1, R84, P5 ;  /* 0x0000000133787824 */ /* 0x000fe200028e0654 */
[----:B------:R-:W-:Y:S01]  /*1d730*/  SHF.L.U64.HI R74, R34, 0x1, R35 ;  /* 0x00000001224a7819 */ /* 0x000fe20000010223 */
[----:B------:R-:W-:Y:S01]  /*1d740*/  IMAD.X R121, RZ, RZ, R73, P1 ;  /* 0x000000ffff797224 */ /* 0x000fe200008e0649 */
[----:B------:R-:W-:Y:S01]  /*1d750*/  IADD3 R47, P5, PT, R86, R77, RZ ;  /* 0x0000004d562f7210 */ /* 0x000fe20007fbe0ff */
[----:B------:R-:W-:Y:S01]  /*1d760*/  IMAD.WIDE.U32.X R78, R93, R21, R78, P2 ;  /* 0x000000155d4e7225 */ /* 0x000fe200010e044e */
[----:B------:R-:W-:-:S02]  /*1d770*/  LEA R119, P0, R34, R119, 0x1 ;  /* 0x0000007722777211 */ /* 0x000fc400078008ff */
[----:B------:R-:W-:Y:S01]  /*1d780*/  ISETP.GT.U32.AND P6, PT, R6, R49, PT ;  /* 0x000000310600720c */ /* 0x000fe20003fc4070 */
[----:B------:R-:W-:Y:S01]  /*1d790*/  IMAD.X R87, RZ, RZ, R120, P5 ;  /* 0x000000ffff577224 */ /* 0x000fe200028e0678 */
[----:B------:R-:W-:Y:S01]  /*1d7a0*/  IADD3 R82, P1, PT, R47, R48, RZ ;  /* 0x000000302f527210 */ /* 0x000fe20007f3e0ff */
[----:B------:R-:W-:Y:S01]  /*1d7b0*/  IMAD.WIDE.U32 R34, R93, R22, RZ ;  /* 0x000000165d227225 */ /* 0x000fe200078e00ff */
[----:B------:R-:W-:Y:S02]  /*1d7c0*/  ISETP.GT.U32.AND.EX P6, PT, R88, R51, PT, P6 ;  /* 0x000000335800720c */ /* 0x000fe40003fc4160 */
[----:B------:R-:W-:Y:S01]  /*1d7d0*/  IADD3 R119, P5, PT, R119, R50, RZ ;  /* 0x0000003277777210 */ /* 0x000fe20007fbe0ff */
[----:B------:R-:W-:Y:S01]  /*1d7e0*/  IMAD.X R85, R87, 0x1, R84, P1 ;  /* 0x0000000157557824 */ /* 0x000fe200008e0654 */
[----:B------:R-:W-:Y:S01]  /*1d7f0*/  IADD3.X R121, P0, PT, R121, R74, RZ, P0, !PT ;  /* 0x0000004a79797210 */ /* 0x000fe2000071e4ff */
[----:B------:R-:W-:Y:S01]  /*1d800*/  IMAD.WIDE.U32 R74, R93, R24, RZ ;  /* 0x000000185d4a7225 */ /* 0x000fe200078e00ff */
[----:B------:R-:W-:-:S02]  /*1d810*/  SEL R72, R6, R49, P6 ;  /* 0x0000003106487207 */ /* 0x000fc40003000000 */
[----:B------:R-:W-:Y:S02]  /*1d820*/  ISETP.GT.U32.AND P1, PT, R77, R47, PT ;  /* 0x0000002f4d00720c */ /* 0x000fe40003f24070 */
[----:B------:R-:W-:Y:S02]  /*1d830*/  IADD3.X R121, P5, PT, R121, R122, RZ, P5, !PT ;  /* 0x0000007a79797210 */ /* 0x000fe40002fbe4ff */
[----:B------:R-:W-:Y:S01]  /*1d840*/  SEL R76, R88, R51, P6 ;  /* 0x00000033584c7207 */ /* 0x000fe20003000000 */
[----:B------:R-:W-:Y:S01]  /*1d850*/  IMAD.WIDE.U32 R48, P6, R46, R23, R34 ;  /* 0x000000172e307225 */ /* 0x000fe200078c0022 */
[----:B------:R-:W-:Y:S02]  /*1d860*/  ISETP.GT.U32.AND.EX P1, PT, R120, R87, PT, P1 ;  /* 0x000000577800720c */ /* 0x000fe40003f24110 */
[----:B------:R-:W-:Y:S01]  /*1d870*/  ISETP.GT.U32.AND P2, PT, R72, R77, PT ;  /* 0x0000004d4800720c */ /* 0x000fe20003f44070 */
[----:B------:R-:W-:Y:S01]  /*1d880*/  IMAD.WIDE.U32 R34, R46, R22, RZ ;  /* 0x000000162e227225 */ /* 0x000fe200078e00ff */
[----:B------:R-:W-:-:S02]  /*1d890*/  SEL R84, R77, R47, P1 ;  /* 0x0000002f4d547207 */ /* 0x000fc40000800000 */
[----:B------:R-:W-:Y:S01]  /*1d8a0*/  SEL R87, R120, R87, P1 ;  /* 0x0000005778577207 */ /* 0x000fe20000800000 */
[----:B------:R-:W-:Y:S01]  /*1d8b0*/  IMAD R72, R121, R10, RZ ;  /* 0x0000000a79487224 */ /* 0x000fe200078e02ff */
[----:B------:R-:W-:Y:S01]  /*1d8c0*/  ISETP.GT.U32.AND.EX P2, PT, R76, R120, PT, P2 ;  /* 0x000000784c00720c */ /* 0x000fe20003f44120 */
[----:B------:R-:W-:Y:S01]  /*1d8d0*/  IMAD.X R51, RZ, RZ, RZ, P6 ;  /* 0x000000ffff337224 */ /* 0x000fe200030e06ff */
[----:B------:R-:W-:Y:S01]  /*1d8e0*/  IADD3 R117, P6, PT, R35, R48, RZ ;  /* 0x0000003023757210 */ /* 0x000fe20007fde0ff */
[----:B------:R-:W-:Y:S01]  /*1d8f0*/  IMAD.MOV.U32 R50, RZ, RZ, R49 ;  /* 0x000000ffff327224 */ /* 0x000fe200078e0031 */
[----:B------:R-:W-:Y:S01]  /*1d900*/  SEL R76, RZ, 0x1, !P2 ;  /* 0x00000001ff4c7807 */ /* 0x000fe20005000000 */
[----:B------:R-:W-:Y:S01]  /*1d910*/  IMAD.WIDE.U32 R74, P1, R46, R25, R74 ;  /* 0x000000192e4a7225 */ /* 0x000fe2000782004a */
[----:B------:R-:W-:-:S03]  /*1d920*/  IADD3.X R35, P5, P0, R78, RZ, RZ, P5, P0 ;  /* 0x000000ff4e237210 */ /* 0x000fc600028a04ff */
[----:B------:R-:W-:-:S04]  /*1d930*/  IMAD.WIDE.U32 R48, R119, R10, RZ ;  /* 0x0000000a77307225 */ /* 0x000fc800078e00ff */
[----:B------:R-:W-:Y:S02]  /*1d940*/  IMAD R91, R119, R11, R72 ;  /* 0x0000000b775b7224 */ /* 0x000fe400078e0248 */
[----:B------:R-:W-:-:S04]  /*1d950*/  IMAD.WIDE.U32 R46, R46, R24, RZ ;  /* 0x000000182e2e7225 */ /* 0x000fc800078e00ff */
[----:B------:R-:W-:Y:S02]  /*1d960*/  IMAD.IADD R91, R49, 0x1, R91 ;  /* 0x00000001315b7824 */ /* 0x000fe400078e025b */
[----:B------:R-:W-:Y:S01]  /*1d970*/  IMAD.X R73, RZ, RZ, RZ, P1 ;  /* 0x000000ffff497224 */ /* 0x000fe200008e06ff */
[----:B------:R-:W-:Y:S01]  /*1d980*/  IADD3 R89, P1, PT, R47, R74, RZ ;  /* 0x0000004a2f597210 */ /* 0x000fe20007f3e0ff */
[----:B------:R-:W-:Y:S01]  /*1d990*/  IMAD.WIDE.U32.X R50, R93, R23, R50, P6 ;  /* 0x000000175d327225 */ /* 0x000fe200030e0432 */
[----:B------:R-:W-:-:S03]  /*1d9a0*/  IADD3 R47, P6, P2, R81, R32, R45 ;  /* 0x00000020512f7210 */ /* 0x000fc60007ade02d */
[----:B------:R-:W-:Y:S01]  /*1d9b0*/  IMAD.MOV.U32 R72, RZ, RZ, R75 ;  /* 0x000000ffff487224 */ /* 0x000fe200078e004b */
[----:B------:R-:W-:Y:S01]  /*1d9c0*/  IADD3.X R49, PT, PT, RZ, R8, R83, P6, P2 ;  /* 0x00000008ff317210 */ /* 0x000fe200037e4453 */
[----:B------:R-:W-:-:S04]  /*1d9d0*/  IMAD.WIDE.U32 R74, R91, R18, RZ ;  /* 0x000000125b4a7225 */ /* 0x000fc800078e00ff */
[----:B------:R-:W-:Y:S01]  /*1d9e0*/  IMAD.WIDE.U32.X R72, R93, R25, R72, P1 ;  /* 0x000000195d487225 */ /* 0x000fe200008e0448 */
[----:B------:R-:W-:Y:S02]  /*1d9f0*/  IADD3 R78, P1, P2, R32, R47, R76 ;  /* 0x0000002f204e7210 */ /* 0x000fe40007a3e04c */
[----:B------:R-:W-:Y:S01]  /*1da00*/  IADD3.X R47, PT, PT, R79, RZ, RZ, P5, P0 ;  /* 0x000000ff4f2f7210 */ /* 0x000fe20002fe04ff */
[----:B------:R-:W-:Y:S01]  /*1da10*/  IMAD.WIDE.U32 R76, R48, R18, RZ ;  /* 0x00000012304c7225 */ /* 0x000fe200078e00ff */
        /* <DEDUP_REMOVED lines=9> */
[----:B------:R-:W-:-:S02]  /*1dab0*/  IMAD.IADD R93, R7, 0x1, R33 ;  /* 0x00000001075d7824 */ /* 0x000fc400078e0221 */
[----:B------:R-:W-:Y:S01]  /*1dac0*/  IMAD.WIDE.U32.X R34, R91, R19, R34, P6 ;  /* 0x000000135b227225 */ /* 0x000fe200030e0422 */
[----:B------:R-:W-:Y:S02]  /*1dad0*/  IADD3.X R92, P5, PT, R92, R117, RZ, P2, !PT ;  /* 0x000000755c5c7210 */ /* 0x000fe400017be4ff */
[----:B------:R-:W-:Y:S01]  /*1dae0*/  IADD3.X RZ, P2, PT, R121, R32, RZ, P1, !PT ;  /* 0x0000002079ff7210 */ /* 0x000fe20000f5e4ff */
[C---:B------:R-:W-:Y:S01]  /*1daf0*/  IMAD.WIDE.U32 R32, R91.reuse, R20, RZ ;  /* 0x000000145b207225 */ /* 0x040fe200078e00ff */
[----:B------:R-:W-:Y:S02]  /*1db00*/  IADD3.X R90, P0, P5, R50, RZ, RZ, P5, P0 ;  /* 0x000000ff325a7210 */ /* 0x000fe40002d004ff */
[----:B------:R-:W-:Y:S01]  /*1db10*/  IADD3.X R117, P2, PT, RZ, R34, RZ, P2, !PT ;  /* 0x00000022ff757210 */ /* 0x000fe2000175e4ff */
[----:B------:R-:W-:Y:S01]  /*1db20*/  IMAD.WIDE.U32 R74, R91, R22, RZ ;  /* 0x000000165b4a7225 */ /* 0x000fe200078e00ff */
[----:B------:R-:W-:Y:S02]  /*1db30*/  IADD3 R119, P1, PT, R82, R6, RZ ;  /* 0x0000000652777210 */ /* 0x000fe40007f3e0ff */
        /* <DEDUP_REMOVED lines=20> */
[----:B------:R-:W-:Y:S02]  /*1dc80*/  IMAD.IADD R8, R9, 0x1, R5 ;  /* 0x0000000109087824 */ /* 0x000fe400078e0205 */
        /* <DEDUP_REMOVED lines=21> */
[C---:B------:R-:W-:Y:S01]  /*1dde0*/  IMAD.WIDE.U32 R76, R48.reuse, R18, RZ ;  /* 0x00000012304c7225 */ /* 0x040fe200078e00ff */
[----:B------:R-:W-:Y:S02]  /*1ddf0*/  IADD3.X R75, P2, PT, R75, R92, RZ, P2, !PT ;  /* 0x0000005c4b4b7210 */ /* 0x000fe4000175e4ff */
[----:B------:R-:W-:Y:S01]  /*1de00*/  IADD3.X R32, PT, PT, RZ, RZ, RZ, P3, P4 ;  /* 0x000000ffff207210 */ /* 0x000fe20001fe84ff */
[----:B------:R-:W-:Y:S01]  /*1de10*/  IMAD.WIDE.U32 R6, P5, R48, R19, R6 ;  /* 0x0000001330067225 */ /* 0x000fe200078a0006 */
[----:B------:R-:W-:-:S02]  /*1de20*/  IADD3 RZ, P0, PT, R117, R76, RZ ;  /* 0x0000004c75ff7210 */ /* 0x000fc40007f1e0ff */
[----:B------:R-:W-:Y:S01]  /*1de30*/  IADD3.X R75, P6, PT, R75, R120, RZ, P6, !PT ;  /* 0x000000784b4b7210 */ /* 0x000fe200037de4ff */
[----:B------:R-:W-:Y:S01]  /*1de40*/  IMAD.MOV.U32 R9, RZ, RZ, RZ ;  /* 0x000000ffff097224 */ /* 0x000fe200078e00ff */
        /* <DEDUP_REMOVED lines=29> */
[----:B------:R-:W-:-:S02]  /*1e020*/  IADD3.X R33, PT, PT, RZ, R33, RZ, P4, P1 ;  /* 0x00000021ff217210 */ /* 0x000fc400027e24ff */
[----:B------:R-:W-:Y:S01]  /*1e030*/  IADD3.X R51, P2, PT, R6, R89, RZ, P2, !PT ;  /* 0x0000005906337210 */ /* 0x000fe2000175e4ff */
        /* <DEDUP_REMOVED lines=10> */
[----:B------:R-:W-:Y:S02]  /*1e0e0*/  SEL R5, RZ, 0x1, !P1 ;  /* 0x00000001ff057807 */ /* 0x000fe40004800000 */
[----:B------:R-:W-:Y:S01]  /*1e0f0*/  ISETP.GE.U32.AND P2, PT, R74, R12, PT ;  /* 0x0000000c4a00720c */ /* 0x000fe20003f46070 */
[C---:B------:R-:W-:Y:S01]  /*1e100*/  IMAD.WIDE.U32 R6, P6, R48.reuse, R23, R6 ;  /* 0x0000001730067225 */ /* 0x040fe200078c0006 */
[----:B------:R-:W-:Y:S02]  /*1e110*/  IADD3.X R36, PT, PT, RZ, R33, R33, P4, P5 ;  /* 0x00000021ff247210 */ /* 0x000fe400027ea421 */
[----:B------:R-:W-:Y:S01]  /*1e120*/  IADD3 R78, P4, P5, R5, R78, R81 ;  /* 0x0000004e054e7210 */ /* 0x000fe20007d9e051 */
[----:B------:R-:W-:Y:S01]  /*1e130*/  IMAD.IADD R5, R9, 0x1, R47 ;  /* 0x0000000109057824 */ /* 0x000fe200078e022f */
[----:B------:R-:W-:Y:S01]  /*1e140*/  ISETP.GE.U32.AND.EX P1, PT, R35, R17, PT, P2 ;  /* 0x000000112300720c */ /* 0x000fe20003f26120 */
[----:B------:R-:W-:Y:S01]  /*1e150*/  IMAD.WIDE.U32 R34, R48, R22, RZ ;  /* 0x0000001630227225 */ /* 0x000fe200078e00ff */
[----:B------:R-:W-:-:S02]  /*1e160*/  ISETP.GE.U32.AND P0, PT, R119, R82, PT ;  /* 0x000000527700720c */ /* 0x000fc40003f06070 */
        /* <DEDUP_REMOVED lines=8> */
[----:B------:R-:W-:Y:S01]  /*1e1f0*/  ISETP.GE.U32.AND.EX P0, PT, R88, R85, PT, P0 ;  /* 0x000000555800720c */ /* 0x000fe20003f06100 */
[----:B------:R-:W-:Y:S01]  /*1e200*/  IMAD.X R33, RZ, RZ, RZ, P6 ;  /* 0x000000ffff217224 */ /* 0x000fe200030e06ff */
[----:B------:R-:W-:Y:S01]  /*1e210*/  IADD3 R74, P6, PT, R9, R34, RZ ;  /* 0x00000022094a7210 */ /* 0x000fe20007fde0ff */
[----:B------:R-:W-:Y:S01]  /*1e220*/  IMAD.WIDE.U32 R46, P5, R8, R19, R46 ;  /* 0x00000013082e7225 */ /* 0x000fe200078a002e */
[----:B------:R-:W-:-:S02]  /*1e230*/  IADD3 RZ, P1, PT, R73, R6, RZ ;  /* 0x0000000649ff7210 */ /* 0x000fc40007f3e0ff */
[----:B------:R-:W-:Y:S01]  /*1e240*/  IADD3.X R75, P6, PT, R75, R82, RZ, P6, !PT ;  /* 0x000000524b4b7210 */ /* 0x000fe200037de4ff */
[----:B------:R-:W-:Y:S01]  /*1e250*/  IMAD.WIDE.U32.X R32, R49, R23, R32, P4 ;  /* 0x0000001731207225 */ /* 0x000fe200020e0420 */
[----:B------:R-:W-:Y:S02]  /*1e260*/  IADD3 R6, P4, PT, R7, R46, RZ ;  /* 0x0000002e07067210 */ /* 0x000fe40007f9e0ff */
[----:B------:R-:W-:Y:S01]  /*1e270*/  IADD3 R52, P3, PT, R52, R86, RZ ;  /* 0x0000005634347210 */ /* 0x000fe20007f7e0ff */
[----:B------:R-:W-:Y:S01]  /*1e280*/  IMAD.WIDE.U32 R34, R49, R24, RZ ;  /* 0x0000001831227225 */ /* 0x000fe200078e00ff */
[----:B------:R-:W-:Y:S02]  /*1e290*/  IADD3.X RZ, P1, PT, R51, R6, RZ, P1, !PT ;  /* 0x0000000633ff7210 */ /* 0x000fe40000f3e4ff */
[----:B------:R-:W-:Y:S01]  /*1e2a0*/  IADD3.X R9, P2, P6, R32, RZ, RZ, P6, P2 ;  /* 0x000000ff20097210 */ /* 0x000fe200036444ff */
[----:B------:R-:W-:Y:S01]  /*1e2b0*/  IMAD.X R7, RZ, RZ, RZ, P5 ;  /* 0x000000ffff077224 */ /* 0x000fe200028e06ff */
[-C--:B------:R-:W-:Y:S01]  /*1e2c0*/  IADD3 R77, P5, PT, R77, R90.reuse, RZ ;  /* 0x0000005a4d4d7210 */ /* 0x080fe20007fbe0ff */
[----:B------:R-:W-:Y:S01]  /*1e2d0*/  IMAD.MOV.U32 R6, RZ, RZ, R47 ;  /* 0x000000ffff067224 */ /* 0x000fe200078e002f */
[----:B------:R-:W-:Y:S01]  /*1e2e0*/  IADD3.X R73, PT, PT, R33, RZ, RZ, P2, P6 ;  /* 0x000000ff21497210 */ /* 0x000fe200017ec4ff */
[----:B------:R-:W-:Y:S01]  /*1e2f0*/  IMAD.WIDE.U32 R34, P6, R48, R25, R34 ;  /* 0x0000001930227225 */ /* 0x000fe200078c0022 */
[----:B------:R-:W-:-:S03]  /*1e300*/  ISETP.GE.U32.AND P2, PT, R77, R90, PT ;  /* 0x0000005a4d00720c */ /* 0x000fc60003f46070 */
[----:B------:R-:W-:-:S04]  /*1e310*/  IMAD.WIDE.U32.X R46, R5, R19, R6, P4 ;  /* 0x00000013052e7225 */ /* 0x000fc800020e0406 */
[----:B------:R-:W-:Y:S01]  /*1e320*/  IMAD.WIDE.U32 R32, R48, R24, RZ ;  /* 0x0000001830207225 */ /* 0x000fe200078e00ff */
[----:B------:R-:W-:-:S03]  /*1e330*/  IADD3.X R17, P1, PT, RZ, R46, RZ, P1, !PT ;  /* 0x0000002eff117210 */ /* 0x000fc60000f3e4ff */
[----:B------:R-:W-:Y:S01]  /*1e340*/  IMAD.X R79, RZ, RZ, R36, P5 ;  /* 0x000000ffff4f7224 */ /* 0x000fe200028e0624 */
[----:B------:R-:W-:Y:S01]  /*1e350*/  IADD3 R76, P5, PT, R76, R77, RZ ;  /* 0x0000004d4c4c7210 */ /* 0x000fe20007fbe0ff */
[----:B------:R-:W-:Y:S01]  /*1e360*/  IMAD.X R7, RZ, RZ, RZ, P6 ;  /* 0x000000ffff077224 */ /* 0x000fe200030e06ff */
[----:B------:R-:W-:Y:S01]  /*1e370*/  IADD3 R82, P6, PT, R33, R34, RZ ;  /* 0x0000002221527210 */ /* 0x000fe20007fde0ff */
[----:B------:R-:W-:Y:S01]  /*1e380*/  IMAD.WIDE.U32 R50, R5, R20, RZ ;  /* 0x0000001405327225 */ /* 0x000fe200078e00ff */
[----:B------:R-:W-:-:S03]  /*1e390*/  IADD3 R9, P4, PT, R9, R76, RZ ;  /* 0x0000004c09097210 */ /* 0x000fc60007f9e0ff */
[----:B------:R-:W-:Y:S02]  /*1e3a0*/  IMAD.MOV.U32 R6, RZ, RZ, R35 ;  /* 0x000000ffff067224 */ /* 0x000fe400078e0023 */
[----:B------:R-:W-:Y:S02]  /*1e3b0*/  IMAD.X R72, R72, 0x1, R79, P5 ;  /* 0x0000000148487824 */ /* 0x000fe400028e064f */
[----:B------:R-:W-:Y:S02]  /*1e3c0*/  IMAD.X R46, RZ, RZ, R47, P1 ;  /* 0x000000ffff2e7224 */ /* 0x000fe400008e062f */
[----:B------:R-:W-:Y:S01]  /*1e3d0*/  IMAD.WIDE.U32.X R6, R49, R25, R6, P6 ;  /* 0x0000001931067225 */ /* 0x000fe200030e0406 */
[----:B------:R-:W-:Y:S02]  /*1e3e0*/  IADD3 R48, P6, PT, R9, R32, RZ ;  /* 0x0000002009307210 */ /* 0x000fe40007fde0ff */
[----:B------:R-:W-:Y:S01]  /*1e3f0*/  IADD3.X R9, P4, PT, R73, R72, RZ, P4, !PT ;  /* 0x0000004849097210 */ /* 0x000fe2000279e4ff */
[----:B------:R-:W-:Y:S01]  /*1e400*/  IMAD.WIDE.U32 R50, P1, R8, R21, R50 ;  /* 0x0000001508327225 */ /* 0x000fe20007820032 */
[----:B------:R-:W-:-:S02]  /*1e410*/  SEL R49, RZ, 0x1, P0 ;  /* 0x00000001ff317807 */ /* 0x000fc40000000000 */
[----:B------:R-:W-:Y:S01]  /*1e420*/  IADD3 R17, P0, PT, R17, R74, RZ ;  /* 0x0000004a11117210 */ /* 0x000fe20007f1e0ff */
[----:B------:R-:W-:-:S03]  /*1e430*/  IMAD.WIDE.U32 R34, R8, R20, RZ ;  /* 0x0000001408227225 */ /* 0x000fc600078e00ff */
[----:B------:R-:W-:Y:S01]  /*1e440*/  IADD3.X R46, P0, PT, R46, R75, RZ, P0, !PT ;  /* 0x0000004b2e2e7210 */ /* 0x000fe2000071e4ff */
        /* <DEDUP_REMOVED lines=8> */
[----:B------:R-:W-:-:S02]  /*1e4d0*/  IADD3.X R46, P1, PT, R46, R73, RZ, P1, !PT ;  /* 0x000000492e2e7210 */ /* 0x000fc40000f3e4ff */
[----:B------:R-:W-:Y:S02]  /*1e4e0*/  ISETP.GE.U32.AND.EX P5, PT, R79, R36, PT, P2 ;  /* 0x000000244f00720c */ /* 0x000fe40003fa6120 */
[----:B------:R-:W-:Y:S01]  /*1e4f0*/  IADD3.X R36, PT, PT, R7, RZ, RZ, P4, P6 ;  /* 0x000000ff07247210 */ /* 0x000fe200027ec4ff */
[-C--:B------:R-:W-:Y:S01]  /*1e500*/  IMAD.WIDE.U32 R6, R5, R22.reuse, RZ ;  /* 0x0000001605067225 */ /* 0x080fe200078e00ff */
[----:B------:R-:W-:Y:S02]  /*1e510*/  IADD3.X R9, P0, P1, R32, RZ, RZ, P1, P0 ;  /* 0x000000ff20097210 */ /* 0x000fe400009004ff */
[----:B------:R-:W-:Y:S02]  /*1e520*/  ISETP.GE.U32.AND P2, PT, R76, R77, PT ;  /* 0x0000004d4c00720c */ /* 0x000fe40003f46070 */
        /* <DEDUP_REMOVED lines=8> */
[----:B------:R-:W-:Y:S02]  /*1e5b0*/  IADD3 R45, P3, PT, R45, R52, RZ ;  /* 0x000000342d2d7210 */ /* 0x000fe40007f7e0ff */
[----:B------:R-:W-:Y:S02]  /*1e5c0*/  IADD3 R49, P2, PT, R33, R6, RZ ;  /* 0x0000000621317210 */ /* 0x000fe40007f5e0ff */
[----:B------:R-:W-:Y:S01]  /*1e5d0*/  IADD3 R73, P1, PT, R9, R32, RZ ;  /* 0x0000002009497210 */ /* 0x000fe20007f3e0ff */
[----:B------:R-:W-:Y:S01]  /*1e5e0*/  IMAD.WIDE.U32 R32, R5, R24, RZ ;  /* 0x0000001805207225 */ /* 0x000fe200078e00ff */
[----:B------:R-:W-:-:S02]  /*1e5f0*/  IADD3.X R6, P0, PT, R34, R35, RZ, P0, !PT ;  /* 0x0000002322067210 */ /* 0x000fc4000071e4ff */
[----:B------:R-:W-:Y:S01]  /*1e600*/  IADD3.X R12, PT, PT, RZ, R83, R12, P6, P4 ;  /* 0x00000053ff0c7210 */ /* 0x000fe200037e840c */
[----:B------:R-:W-:Y:S01]  /*1e610*/  IMAD.X R35, RZ, RZ, RZ, P5 ;  /* 0x000000ffff237224 */ /* 0x000fe200028e06ff */
[----:B------:R-:W-:Y:S01]  /*1e620*/  IADD3 R48, P5, PT, R48, R45, RZ ;  /* 0x0000002d30307210 */ /* 0x000fe20007fbe0ff */
[----:B------:R-:W-:Y:S02]  /*1e630*/  IMAD.MOV.U32 R34, RZ, RZ, R7 ;  /* 0x000000ffff227224 */ /* 0x000fe400078e0007 */
[----:B------:R-:W-:Y:S01]  /*1e640*/  IMAD.X R50, RZ, RZ, R51, P3 ;  /* 0x000000ffff327224 */ /* 0x000fe200018e0633 */
[----:B------:R-:W-:Y:S01]  /*1e650*/  ISETP.GE.U32.AND P3, PT, R45, R52, PT ;  /* 0x000000342d00720c */ /* 0x000fe20003f66070 */
[----:B------:R-:W-:Y:S01]  /*1e660*/  IMAD.WIDE.U32.X R34, R5, R23, R34, P2 ;  /* 0x0000001705227225 */ /* 0x000fe200010e0422 */
[----:B------:R-:W-:Y:S02]  /*1e670*/  IADD3.X R52, P1, PT, R6, R49, RZ, P1, !PT ;  /* 0x0000003106347210 */ /* 0x000fe40000f3e4ff */
[----:B------:R-:W-:Y:S01]  /*1e680*/  ISETP.GE.U32.AND.EX P3, PT, R50, R51, PT, P3 ;  /* 0x000000333200720c */ /* 0x000fe20003f66130 */
        /* <DEDUP_REMOVED lines=15> */
[----:B------:R-:W-:-:S02]  /*1e780*/  IADD3 R51, P2, PT, R9, R8, RZ ;  /* 0x0000000809337210 */ /* 0x000fc40007f5e0ff */
[----:B------:R-:W-:Y:S02]  /*1e790*/  ISETP.GE.U32.AND P3, PT, R45, R48, PT ;  /* 0x000000302d00720c */ /* 0x000fe40003f66070 */
[----:B------:R-:W-:Y:S02]  /*1e7a0*/  IADD3.X R8, P0, PT, R35, R32, RZ, P0, !PT ;  /* 0x0000002023087210 */ /* 0x000fe4000071e4ff */
[----:B------:R-:W-:Y:S02]  /*1e7b0*/  SEL R5, RZ, 0x1, P5 ;  /* 0x00000001ff057807 */ /* 0x000fe40002800000 */
[----:B------:R-:W-:Y:S02]  /*1e7c0*/  ISETP.GE.U32.AND.EX P3, PT, R32, R49, PT, P3 ;  /* 0x000000312000720c */ /* 0x000fe40003f66130 */
[----:B------:R-:W-:Y:S02]  /*1e7d0*/  IADD3.X R33, P2, PT, R8, R47, RZ, P2, !PT ;  /* 0x0000002f08217210 */ /* 0x000fe4000175e4ff */
        /* <DEDUP_REMOVED lines=39> */
.L_x_359:
        /* <DEDUP_REMOVED lines=21> */
.L_x_360:
        /* <DEDUP_REMOVED lines=69> */
.L_x_361:
        /* <DEDUP_REMOVED lines=21> */
.L_x_362:
        /* <DEDUP_REMOVED lines=76> */
.L_x_363:
        /* <DEDUP_REMOVED lines=21> */
.L_x_364:
[----:B------:R-:W-:Y:S01]  /*1f750*/  CS2R R118, SRZ ;  /* 0x0000000000767805 */ /* 0x000fe2000001ff00 */
[----:B------:R-:W-:-:S04]  /*1f760*/  IMAD.WIDE.U32 R6, R52, R52, RZ ;  /* 0x0000003434067225 */ /* 0x000fc800078e00ff */
[----:B------:R-:W-:Y:S01]  /*1f770*/  IMAD.MOV.U32 R5, RZ, RZ, RZ ;  /* 0x000000ffff057224 */ /* 0x000fe200078e00ff */
[----:B------:R-:W-:Y:S01]  /*1f780*/  LOP3.LUT R12, R6, 0xfffffffd, RZ, 0xc0, !PT ;  /* 0xfffffffd060c7812 */ /* 0x000fe200078ec0ff */
[----:B------:R-:W-:-:S04]  /*1f790*/  IMAD.WIDE.U32 R34, R36, R36, RZ ;  /* 0x0000002424227225 */ /* 0x000fc800078e00ff */
[----:B------:R-:W-:Y:S02]  /*1f7a0*/  IMAD.MOV.U32 R17, RZ, RZ, RZ ;  /* 0x000000ffff117224 */ /* 0x000fe400078e00ff */
[----:B------:R-:W-:-:S04]  /*1f7b0*/  IMAD.WIDE.U32 R76, R84, R36, RZ ;  /* 0x00000024544c7225 */ /* 0x000fc800078e00ff */
[----:B------:R-:W-:Y:S01]  /*1f7c0*/  IMAD.IADD R82, R35, 0x1, R5 ;  /* 0x0000000123527824 */ /* 0x000fe200078e0205 */
[----:B------:R-:W-:Y:S01]  /*1f7d0*/  LOP3.LUT R5, R34, 0xfffffffd, RZ, 0xc0, !PT ;  /* 0xfffffffd22057812 */ /* 0x000fe200078ec0ff */
        /* <DEDUP_REMOVED lines=23> */
[----:B------:R-:W-:Y:S01]  /*1f950*/  IMAD.IADD R17, R17, 0x1, R49 ;  /* 0x0000000111117824 */ /* 0x000fe200078e0231 */
[----:B------:R-:W-:Y:S01]  /*1f960*/  IADD3.X R7, PT, PT, RZ, RZ, RZ, P0, P2 ;  /* 0x000000ffff077210 */ /* 0x000fe200007e44ff */
[----:B------:R-:W-:Y:S02]  /*1f970*/  IMAD.IADD R46, R121, 0x1, R51 ;  /* 0x00000001792e7824 */ /* 0x000fe400078e0233 */
[----:B------:R-:W-:-:S04]  /*1f980*/  IMAD.WIDE.U32 R48, R45, R36, RZ ;  /* 0x000000242d307225 */ /* 0x000fc800078e00ff */
[----:B------:R-:W-:Y:S02]  /*1f990*/  IMAD.MOV.U32 R47, RZ, RZ, RZ ;  /* 0x000000ffff2f7224 */ /* 0x000fe400078e00ff */
[----:B------:R-:W-:-:S04]  /*1f9a0*/  IMAD.WIDE.U32 R74, R45, R85, R74 ;  /* 0x000000552d4a7225 */ /* 0x000fc800078e004a */
[----:B------:R-:W-:Y:S01]  /*1f9b0*/  IMAD.MOV.U32 R87, RZ, RZ, RZ ;  /* 0x000000ffff577224 */ /* 0x000fe200078e00ff */
[----:B------:R-:W-:Y:S01]  /*1f9c0*/  IADD3 R7, P0, P4, R7, R74, R9 ;  /* 0x0000004a07077210 */ /* 0x000fe20007c1e009 */
[----:B------:R-:W-:-:S04]  /*1f9d0*/  IMAD.WIDE.U32 R72, R83, R52, RZ ;  /* 0x0000003453487225 */ /* 0x000fc800078e00ff */
[----:B------:R-:W-:Y:S02]  /*1f9e0*/  IMAD.SHL.U32 R91, R48, 0x2, RZ ;  /* 0x00000002305b7824 */ /* 0x000fe400078e00ff */
[----:B------:R-:W-:-:S03]  /*1f9f0*/  IMAD.WIDE.U32 R46, R83, R85, R46 ;  /* 0x00000055532e7225 */ /* 0x000fc600078e002e */
[----:B------:R-:W-:Y:S01]  /*1fa00*/  LOP3.LUT R91, R91, 0xfffffffe, RZ, 0xc0, !PT ;  /* 0xfffffffe5b5b7812 */ /* 0x000fe200078ec0ff */
[----:B------:R-:W-:Y:S01]  /*1fa10*/  IMAD.IADD R81, R49, 0x1, R87 ;  /* 0x0000000131517824 */ /* 0x000fe200078e0257 */
[----:B------:R-:W-:Y:S01]  /*1fa20*/  IADD3.X R49, PT, PT, RZ, RZ, RZ, P1, P6 ;  /* 0x000000ffff317210 */ /* 0x000fe20000fec4ff */
[----:B------:R-:W-:Y:S01]  /*1fa30*/  IMAD.IADD R89, R121, 0x1, R75 ;  /* 0x0000000179597824 */ /* 0x000fe200078e024b */
[----:B------:R-:W-:Y:S01]  /*1fa40*/  IADD3 R90, P1, PT, R17, R46, RZ ;  /* 0x0000002e115a7210 */ /* 0x000fe20007f3e0ff */
[----:B------:R-:W-:Y:S01]  /*1fa50*/  IMAD.MOV.U32 R9, RZ, RZ, RZ ;  /* 0x000000ffff097224 */ /* 0x000fe200078e00ff */
[----:B------:R-:W-:Y:S01]  /*1fa60*/  SHF.L.U64.HI R117, R48, 0x1, R81 ;  /* 0x0000000130757819 */ /* 0x000fe20000010251 */
[----:B------:R-:W-:Y:S01]  /*1fa70*/  IMAD.SHL.U32 R35, R72, 0x2, RZ ;  /* 0x0000000248237824 */ /* 0x000fe200078e00ff */
[----:B------:R-:W-:Y:S01]  /*1fa80*/  IADD3.X R89, PT, PT, RZ, R89, RZ, P0, P4 ;  /* 0x00000059ff597210 */ /* 0x000fe200007e84ff */
[----:B------:R-:W-:Y:S01]  /*1fa90*/  IMAD.WIDE.U32 R74, R5, R10, RZ ;  /* 0x0000000a054a7225 */ /* 0x000fe200078e00ff */
[----:B------:R-:W-:-:S02]  /*1faa0*/  IADD3 R91, P0, PT, R91, R82, RZ ;  /* 0x000000525b5b7210 */ /* 0x000fc40007f1e0ff */
[----:B------:R-:W-:Y:S01]  /*1fab0*/  LOP3.LUT R35, R35, 0xfffffffe, RZ, 0xc0, !PT ;  /* 0xfffffffe23237812 */ /* 0x000fe200078ec0ff */
[----:B------:R-:W-:Y:S01]  /*1fac0*/  IMAD.WIDE.U32 R8, R33, R45, R8 ;  /* 0x0000002d21087225 */ /* 0x000fe200078e0008 */
[----:B------:R-:W-:Y:S02]  /*1fad0*/  SHF.R.U64 R50, R48, 0x1f, R81 ;  /* 0x0000001f30327819 */ /* 0x000fe40000001251 */
[----:B------:R-:W-:Y:S01]  /*1fae0*/  IADD3 R35, P2, PT, R35, R80, RZ ;  /* 0x0000005023237210 */ /* 0x000fe20007f5e0ff */
[----:B------:R-:W-:Y:S01]  /*1faf0*/  IMAD.IADD R51, R119, 0x1, R73 ;  /* 0x0000000177337824 */ /* 0x000fe200078e0249 */
[----:B------:R-:W-:Y:S01]  /*1fb00*/  IADD3 R17, P4, P6, R49, R8, R79 ;  /* 0x0000000831117210 */ /* 0x000fe20007e9e04f */
[----:B------:R-:W-:Y:S01]  /*1fb10*/  IMAD.X R121, R121, 0x1, R47, P1 ;  /* 0x0000000179797824 */ /* 0x000fe200008e062f */
[----:B------:R-:W-:Y:S01]  /*1fb20*/  LOP3.LUT R117, R117, 0x1, RZ, 0xc0, !PT ;  /* 0x0000000175757812 */ /* 0x000fe200078ec0ff */
[----:B------:R-:W-:Y:S01]  /*1fb30*/  IMAD.WIDE.U32 R46, R52, R36, RZ ;  /* 0x00000024342e7225 */ /* 0x000fe200078e00ff */
[----:B------:R-:W-:-:S02]  /*1fb40*/  SHF.L.U64.HI R86, R72, 0x1, R51 ;  /* 0x0000000148567819 */ /* 0x000fc40000010233 */
[----:B------:R-:W-:Y:S01]  /*1fb50*/  SHF.R.U64 R78, R72, 0x1f, R51 ;  /* 0x0000001f484e7819 */ /* 0x000fe20000001233 */
[----:B------:R-:W-:Y:S01]  /*1fb60*/  IMAD.IADD R88, R93, 0x1, R9 ;  /* 0x000000015d587824 */ /* 0x000fe200078e0209 */
[----:B------:R-:W-:Y:S01]  /*1fb70*/  LOP3.LUT R86, R86, 0x1, RZ, 0xc0, !PT ;  /* 0x0000000156567812 */ /* 0x000fe200078ec0ff */
[----:B------:R-:W-:Y:S01]  /*1fb80*/  IMAD.WIDE.U32 R8, R74, R18, RZ ;  /* 0x000000124a087225 */ /* 0x000fe200078e00ff */
[----:B------:R-:W-:Y:S02]  /*1fb90*/  LOP3.LUT R50, R50, 0xfffffffe, RZ, 0xc0, !PT ;  /* 0xfffffffe32327812 */ /* 0x000fe400078ec0ff */
[----:B------:R-:W-:Y:S01]  /*1fba0*/  LOP3.LUT R78, R78, 0xfffffffe, RZ, 0xc0, !PT ;  /* 0xfffffffe4e4e7812 */ /* 0x000fe200078ec0ff */
[----:B------:R-:W-:Y:S01]  /*1fbb0*/  IMAD R80, R91, R10, RZ ;  /* 0x0000000a5b507224 */ /* 0x000fe200078e02ff */
[----:B------:R-:W-:Y:S01]  /*1fbc0*/  IADD3 RZ, P1, PT, R5, R8, RZ ;  /* 0x0000000805ff7210 */ /* 0x000fe20007f3e0ff */
[----:B------:R-:W-:Y:S01]  /*1fbd0*/  IMAD.WIDE.U32 R48, R83, R36, RZ ;  /* 0x0000002453307225 */ /* 0x000fe200078e00ff */
[----:B------:R-:W-:-:S02]  /*1fbe0*/  SHF.R.U32.HI R8, RZ, 0x1f, R51 ;  /* 0x0000001fff087819 */ /* 0x000fc40000011633 */
[----:B------:R-:W-:Y:S01]  /*1fbf0*/  IADD3.X R88, PT, PT, RZ, R88, RZ, P4, P6 ;  /* 0x00000058ff587210 */ /* 0x000fe200027ec4ff */
[----:B------:R-:W-:Y:S01]  /*1fc00*/  IMAD.WIDE.U32 R72, R52, R45, RZ ;  /* 0x0000002d34487225 */ /* 0x000fe200078e00ff */
[----:B------:R-:W-:-:S03]  /*1fc10*/  LOP3.LUT R79, R8, 0x1, RZ, 0xc0, !PT ;  /* 0x00000001084f7812 */ /* 0x000fc600078ec0ff */
[----:B------:R-:W-:Y:S02]  /*1fc20*/  IMAD.IADD R47, R47, 0x1, R118 ;  /* 0x000000012f2f7824 */ /* 0x000fe400078e0276 */
[----:B------:R-:W-:Y:S01]  /*1fc30*/  IMAD R125, R5, R11, R80 ;  /* 0x0000000b057d7224 */ /* 0x000fe200078e0250 */
[----:B------:R-:W-:Y:S01]  /*1fc40*/  IADD3.X R5, PT, PT, RZ, RZ, RZ, P3, P5 ;  /* 0x000000ffff057210 */ /* 0x000fe20001fea4ff */
[----:B------:R-:W-:Y:S01]  /*1fc50*/  IMAD.X R86, RZ, RZ, R86, P2 ;  /* 0x000000ffff567224 */ /* 0x000fe200010e0656 */
[----:B------:R-:W-:Y:S01]  /*1fc60*/  IADD3 R47, P5, P3, R72, R47, R48 ;  /* 0x0000002f482f7210 */ /* 0x000fe20007bbe030 */
[----:B------:R-:W-:Y:S01]  /*1fc70*/  IMAD.X R117, RZ, RZ, R117, P0 ;  /* 0x000000ffff757224 */ /* 0x000fe200000e0675 */
[----:B------:R-:W-:Y:S01]  /*1fc80*/  SHF.R.U32.HI R48, RZ, 0x1f, R81 ;  /* 0x0000001fff307819 */ /* 0x000fe20000011651 */
[----:B------:R-:W-:Y:S01]  /*1fc90*/  IMAD.WIDE.U32 R78, R83, R83, R78 ;  /* 0x00000053534e7225 */ /* 0x000fe200078e004e */
[----:B------:R-:W-:Y:S02]  /*1fca0*/  SHF.R.U32.HI R116, RZ, 0x1f, R47 ;  /* 0x0000001fff747819 */ /* 0x000fe4000001162f */
[----:B------:R-:W-:Y:S01]  /*1fcb0*/  LOP3.LUT R51, R48, 0x1, RZ, 0xc0, !PT ;  /* 0x0000000130337812 */ /* 0x000fe200078ec0ff */
[----:B------:R-:W-:Y:S01]  /*1fcc0*/  IMAD.IADD R125, R75, 0x1, R125 ;  /* 0x000000014b7d7824 */ /* 0x000fe200078e027d */
[----:B------:R-:W-:Y:S01]  /*1fcd0*/  IADD3 R81, P2, PT, R116, R76, RZ ;  /* 0x0000004c74517210 */ /* 0x000fe20007f5e0ff */
[----:B------:R-:W-:Y:S01]  /*1fce0*/  IMAD.IADD R72, R119, 0x1, R79 ;  /* 0x0000000177487824 */ /* 0x000fe200078e024f */
[----:B------:R-:W-:Y:S01]  /*1fcf0*/  IADD3 R86, P6, P4, R86, R78, R7 ;  /* 0x0000004e56567210 */ /* 0x000fe20007cde007 */
[----:B------:R-:W-:Y:S01]  /*1fd00*/  IMAD.WIDE.U32 R50, R45, R45, R50 ;  /* 0x0000002d2d327225 */ /* 0x000fe200078e0032 */
[----:B------:R-:W-:-:S02]  /*1fd10*/  ISETP.GT.U32.AND P0, PT, R76, R81, PT ;  /* 0x000000514c00720c */ /* 0x000fc40003f04070 */
[----:B------:R-:W-:Y:S01]  /*1fd20*/  IADD3.X R72, PT, PT, RZ, R72, R89, P6, P4 ;  /* 0x00000048ff487210 */ /* 0x000fe200037e8459 */
[----:B------:R-:W-:Y:S01]  /*1fd30*/  IMAD.X R48, RZ, RZ, R77, P2 ;  /* 0x000000ffff307224 */ /* 0x000fe200010e064d */
[----:B------:R-:W-:Y:S01]  /*1fd40*/  IADD3 R93, P2, PT, R81, R12, RZ ;  /* 0x0000000c515d7210 */ /* 0x000fe20007f5e0ff */
[----:B------:R-:W-:Y:S02]  /*1fd50*/  IMAD.IADD R118, R118, 0x1, R73 ;  /* 0x0000000176767824 */ /* 0x000fe400078e0249 */
[----:B------:R-:W-:Y:S01]  /*1fd60*/  IMAD.MOV.U32 R73, RZ, RZ, RZ ;  /* 0x000000ffff497224 */ /* 0x000fe200078e00ff */
[----:B------:R-:W-:Y:S01]  /*1fd70*/  ISETP.GT.U32.AND.EX P0, PT, R77, R48, PT, P0 ;  /* 0x000000304d00720c */ /* 0x000fe20003f04100 */
[----:B------:R-:W-:Y:S01]  /*1fd80*/  IMAD.X R82, R48, 0x1, R35, P2 ;  /* 0x0000000130527824 */ /* 0x000fe200010e0623 */
[----:B------:R-:W-:Y:S02]  /*1fd90*/  IADD3 R12, P2, PT, R117, R50, RZ ;  /* 0x00000032750c7210 */ /* 0x000fe40007f5e0ff */
[----:B------:R-:W-:Y:S01]  /*1fda0*/  SEL R8, R76, R81, P0 ;  /* 0x000000514c087207 */ /* 0x000fe20000000000 */
[----:B------:R-:W-:Y:S01]  /*1fdb0*/  IMAD.WIDE.U32 R80, R125, R18, RZ ;  /* 0x000000127d507225 */ /* 0x000fe200078e00ff */
[----:B------:R-:W-:-:S02]  /*1fdc0*/  SEL R35, R77, R48, P0 ;  /* 0x000000304d237207 */ /* 0x000fc40000000000 */
[----:B------:R-:W-:Y:S01]  /*1fdd0*/  ISETP.GT.U32.AND P0, PT, R8, R93, PT ;  /* 0x0000005d0800720c */ /* 0x000fe20003f04070 */
[----:B------:R-:W-:Y:S01]  /*1fde0*/  IMAD.X R87, R87, 0x1, R51, P2 ;  /* 0x0000000157577824 */ /* 0x000fe200010e0633 */
[----:B------:R-:W-:Y:S01]  /*1fdf0*/  IADD3 R48, P2, PT, R93, R76, RZ ;  /* 0x0000004c5d307210 */ /* 0x000fe20007f5e0ff */
[----:B------:R-:W-:Y:S01]  /*1fe00*/  IMAD.WIDE.U32 R50, R125, R20, RZ ;  /* 0x000000147d327225 */ /* 0x000fe200078e00ff */
[----:B------:R-:W-:-:S03]  /*1fe10*/  ISETP.GT.U32.AND.EX P0, PT, R35, R82, PT, P0 ;  /* 0x000000522300720c */ /* 0x000fc60003f04100 */
        /* <DEDUP_REMOVED lines=28> */
[----:B------:R-:W-:Y:S01]  /*1ffe0*/  IADD3 R82, P1, PT, R91, R6, RZ ;  /* 0x000000065b527210 */ /* 0x000fe20007f3e0ff */
[----:B------:R-:W-:Y:S01]  /*1fff0*/  IMAD.X R117, RZ, RZ, R120, P2 ;  /* 0x000000ffff757224 */ /* 0x000fe200010e0678 */
[----:B------:R-:W-:Y:S01]  /*20000*/  LEA R129, P0, R46, R129, 0x1 ;  /* 0x000000812e817211 */ /* 0x000fe200078008ff */
[----:B------:R-:W-:Y:S01]  /*20010*/  IMAD.WIDE.U32 R6, R125, R22, RZ ;  /* 0x000000167d067225 */ /* 0x000fe200078e00ff */
[----:B------:R-:W-:Y:S02]  /*20020*/  ISETP.GT.U32.AND.EX P6, PT, R123, R72, PT, P6 ;  /* 0x000000487b00720c */ /* 0x000fe40003fc4160 */
[----:B------:R-:W-:Y:S01]  /*20030*/  IADD3 R129, P2, PT, R129, R8, RZ ;  /* 0x0000000881817210 */ /* 0x000fe20007f5e0ff */
[----:B------:R-:W-:Y:S01]  /*20040*/  IMAD.X R92, R117, 0x1, R92, P1 ;  /* 0x00000001755c7824 */ /* 0x000fe200008e065c */
[----:B------:R-:W-:-:S02]  /*20050*/  ISETP.GT.U32.AND P1, PT, R80, R91, PT ;  /* 0x0000005b5000720c */ /* 0x000fc40003f24070 */
[----:B------:R-:W-:Y:S01]  /*20060*/  IADD3.X R127, P0, PT, R127, R50, RZ, P0, !PT ;  /* 0x000000327f7f7210 */ /* 0x000fe2000071e4ff */
[----:B------:R-:W-:Y:S01]  /*20070*/  IMAD.WIDE.U32 R50, R74, R22, RZ ;  /* 0x000000164a327225 */ /* 0x000fe200078e00ff */
[----:B------:R-:W-:Y:S02]  /*20080*/  SEL R46, R34, R9, P6 ;  /* 0x00000009222e7207 */ /* 0x000fe40003000000 */
[----:B------:R-:W-:Y:S01]  /*20090*/  SEL R72, R123, R72, P6 ;  /* 0x000000487b487207 */ /* 0x000fe20003000000 */
[----:B------:R-:W-:Y:S01]  /*200a0*/  IMAD.WIDE.U32 R6, P6, R74, R23, R6 ;  /* 0x000000174a067225 */ /* 0x000fe200078c0006 */
[----:B------:R-:W-:Y:S02]  /*200b0*/  ISETP.GT.U32.AND.EX P1, PT, R120, R117, PT, P1 ;  /* 0x000000757800720c */ /* 0x000fe40003f24110 */
[----:B------:R-:W-:Y:S01]  /*200c0*/  IADD3.X R127, P2, PT, R127, R122, RZ, P2, !PT ;  /* 0x0000007a7f7f7210 */ /* 0x000fe2000175e4ff */
[----:B------:R-:W-:Y:S01]  /*200d0*/  IMAD.WIDE.U32 R8, R125, R24, RZ ;  /* 0x000000187d087225 */ /* 0x000fe200078e00ff */
[----:B------:R-:W-:-:S02]  /*200e0*/  SEL R91, R80, R91, P1 ;  /* 0x0000005b505b7207 */ /* 0x000fc40000800000 */
        /* <DEDUP_REMOVED lines=30> */
[----:B------:R-:W-:-:S02]  /*202d0*/  IADD3 R80, P6, PT, R81, R78, RZ ;  /* 0x0000004e51507210 */ /* 0x000fc40007fde0ff */
        /* <DEDUP_REMOVED lines=57> */
[----:B------:R-:W-:Y:S01]  /*20670*/  IMAD.X R7, RZ, RZ, RZ, P4 ;  /* 0x000000ffff077224 */ /* 0x000fe200020e06ff */
[----:B------:R-:W-:Y:S01]  /*20680*/  IADD3 R78, P1, PT, R79, R50, RZ ;  /* 0x000000324f4e7210 */ /* 0x000fe20007f3e0ff */
[----:B------:R-:W-:Y:S01]  /*20690*/  IMAD.WIDE.U32 R72, R45, R83, R72 ;  /* 0x000000532d487225 */ /* 0x000fe200078e0048 */
[----:B------:R-:W-:-:S02]  /*206a0*/  IADD3.X R49, P6, PT, R6, R35, RZ, P6, !PT ;  /* 0x0000002306317210 */ /* 0x000fc400037de4ff */
[----:B------:R-:W-:Y:S01]  /*206b0*/  IADD3.X R79, PT, PT, RZ, RZ, RZ, P5, P3 ;  /* 0x000000ffff4f7210 */ /* 0x000fe20002fe64ff */
[----:B------:R-:W-:Y:S01]  /*206c0*/  IMAD.MOV.U32 R6, RZ, RZ, R51 ;  /* 0x000000ffff067224 */ /* 0x000fe200078e0033 */
[----:B------:R-:W-:Y:S02]  /*206d0*/  IADD3 R50, P5, PT, R129, R12, RZ ;  /* 0x0000000c81327210 */ /* 0x000fe40007fbe0ff */
[----:B------:R-:W-:Y:S01]  /*206e0*/  IADD3.X R47, P2, P6, R76, RZ, RZ, P6, P2 ;  /* 0x000000ff4c2f7210 */ /* 0x000fe200036444ff */
[----:B------:R-:W-:Y:S01]  /*206f0*/  IMAD.WIDE.U32.X R34, R9, R19, R6, P1 ;  /* 0x0000001309227225 */ /* 0x000fe200008e0406 */
[----:B------:R-:W-:Y:S02]  /*20700*/  IADD3.X RZ, P0, PT, R127, R78, RZ, P0, !PT ;  /* 0x0000004e7fff7210 */ /* 0x000fe4000071e4ff */
[----:B------:R-:W-:Y:S01]  /*20710*/  IADD3 R51, P3, PT, R47, R50, RZ ;  /* 0x000000322f337210 */ /* 0x000fe20007f7e0ff */
[----:B------:R-:W-:Y:S01]  /*20720*/  IMAD.WIDE.U32 R6, R9, R20, RZ ;  /* 0x0000001409067225 */ /* 0x000fe200078e00ff */
[----:B------:R-:W-:-:S02]  /*20730*/  IADD3.X R76, PT, PT, R77, RZ, RZ, P2, P6 ;  /* 0x000000ff4d4c7210 */ /* 0x000fc400017ec4ff */
[----:B------:R-:W-:Y:S01]  /*20740*/  IADD3.X R77, P0, PT, RZ, R34, RZ, P0, !PT ;  /* 0x00000022ff4d7210 */ /* 0x000fe2000071e4ff */
[----:B------:R-:W-:Y:S01]  /*20750*/  IMAD.X R78, R120, 0x1, R87, P5 ;  /* 0x00000001784e7824 */ /* 0x000fe200028e0657 */
[----:B------:R-:W-:Y:S01]  /*20760*/  IADD3 R51, P6, PT, R51, R46, RZ ;  /* 0x0000002e33337210 */ /* 0x000fe20007fde0ff */
[----:B------:R-:W-:Y:S01]  /*20770*/  IMAD.WIDE.U32 R6, P2, R8, R21, R6 ;  /* 0x0000001508067225 */ /* 0x000fe20007840006 */
[----:B------:R-:W-:Y:S02]  /*20780*/  IADD3 R79, P4, P1, R79, R72, R118 ;  /* 0x000000484f4f7210 */ /* 0x000fe4000799e076 */
        /* <DEDUP_REMOVED lines=16> */
[-C--:B------:R-:W-:Y:S02]  /*20890*/  ISETP.GT.U32.AND P1, PT, R91, R82.reuse, PT ;  /* 0x000000525b00720c */ /* 0x080fe40003f24070 */
[----:B------:R-:W-:Y:S02]  /*208a0*/  IADD3.X R74, PT, PT, R75, RZ, RZ, P3, P6 ;  /* 0x000000ff4b4a7210 */ /* 0x000fe40001fec4ff */
[----:B------:R-:W-:Y:S02]  /*208b0*/  IADD3.X R46, P2, P6, R34, RZ, RZ, P2, P0 ;  /* 0x000000ff222e7210 */ /* 0x000fe400016404ff */
[----:B------:R-:W-:Y:S01]  /*208c0*/  ISETP.GE.U32.AND P0, PT, R80, R82, PT ;  /* 0x000000525000720c */ /* 0x000fe20003f06070 */
[----:B------:R-:W-:Y:S01]  /*208d0*/  IMAD R80, R73, R10, RZ ;  /* 0x0000000a49507224 */ /* 0x000fe200078e02ff */
[----:B------:R-:W-:-:S02]  /*208e0*/  ISETP.GT.U32.AND.EX P1, PT, R117, R92, PT, P1 ;  /* 0x0000005c7500720c */ /* 0x000fc40003f24110 */
[----:B------:R-:W-:Y:S01]  /*208f0*/  IADD3 R116, P4, P5, R116, R79, R79 ;  /* 0x0000004f74747210 */ /* 0x000fe20007d9e04f */
[----:B------:R-:W-:Y:S01]  /*20900*/  IMAD R49, R77, R11, R80 ;  /* 0x0000000b4d317224 */ /* 0x000fe200078e0250 */
        /* <DEDUP_REMOVED lines=16> */
[----:B------:R-:W-:Y:S01]  /*20a10*/  ISETP.GE.U32.AND.EX P0, PT, R123, R92, PT, P0 ;  /* 0x0000005c7b00720c */ /* 0x000fe20003f06100 */
[----:B------:R-:W-:Y:S01]  /*20a20*/  IMAD.X R47, RZ, RZ, RZ, P6 ;  /* 0x000000ffff2f7224 */ /* 0x000fe200030e06ff */
[----:B------:R-:W-:Y:S01]  /*20a30*/  IADD3 R78, P6, PT, R35, R48, RZ ;  /* 0x00000030234e7210 */ /* 0x000fe20007fde0ff */
[----:B------:R-:W-:Y:S01]  /*20a40*/  IMAD.WIDE.U32 R6, R34, R18, RZ ;  /* 0x0000001222067225 */ /* 0x000fe200078e00ff */
[----:B------:R-:W-:-:S02]  /*20a50*/  SEL R35, RZ, 0x1, P1 ;  /* 0x00000001ff237807 */ /* 0x000fc40000800000 */
[----:B------:R-:W-:Y:S01]  /*20a60*/  IADD3.X R79, P6, PT, R79, R80, RZ, P6, !PT ;  /* 0x000000504f4f7210 */ /* 0x000fe200037de4ff */
[----:B------:R-:W-:Y:S01]  /*20a70*/  IMAD.WIDE.U32 R50, P5, R34, R19, R50 ;  /* 0x0000001322327225 */ /* 0x000fe200078a0032 */
[----:B------:R-:W-:Y:S02]  /*20a80*/  IADD3 RZ, P1, PT, R77, R6, RZ ;  /* 0x000000064dff7210 */ /* 0x000fe40007f3e0ff */
[----:B------:R-:W-:Y:S01]  /*20a90*/  SEL R82, RZ, 0x1, P0 ;  /* 0x00000001ff527807 */ /* 0x000fe20000000000 */
        /* <DEDUP_REMOVED lines=23> */
[----:B------:R-:W-:-:S02]  /*20c10*/  IMAD.X R48, RZ, RZ, R51, P1 ;  /* 0x000000ffff307224 */ /* 0x000fc400008e0633 */
[----:B------:R-:W-:Y:S01]  /*20c20*/  IMAD.WIDE.U32.X R72, R9, R25, R72, P6 ;  /* 0x0000001909487225 */ /* 0x000fe200030e0448 */
[----:B------:R-:W-:Y:S02]  /*20c30*/  IADD3 R75, P6, PT, R75, R46, RZ ;  /* 0x0000002e4b4b7210 */ /* 0x000fe40007fde0ff */
        /* <DEDUP_REMOVED lines=30> */
[----:B------:R-:W-:Y:S01]  /*20e20*/  IADD3 R75, P1, PT, R17, R6, RZ ;  /* 0x00000006114b7210 */ /* 0x000fe20007f3e0ff */
[----:B------:R-:W-:Y:S01]  /*20e30*/  IMAD.WIDE.U32 R6, R5, R24, RZ ;  /* 0x0000001805067225 */ /* 0x000fe200078e00ff */
[----:B------:R-:W-:-:S02]  /*20e40*/  IADD3.X R8, P0, PT, R35, R74, RZ, P0, !PT ;  /* 0x0000004a23087210 */ /* 0x000fc4000071e4ff */
[----:B------:R-:W-:Y:S02]  /*20e50*/  IADD3 R73, P3, PT, R73, R86, RZ ;  /* 0x0000005649497210 */ /* 0x000fe40007f7e0ff */
[----:B------:R-:W-:Y:S01]  /*20e60*/  IADD3.X R76, P1, PT, R8, R51, RZ, P1, !PT ;  /* 0x00000033084c7210 */ /* 0x000fe20000f3e4ff */
[----:B------:R-:W-:Y:S01]  /*20e70*/  IMAD.WIDE.U32.X R8, R5, R23, R46, P2 ;  /* 0x0000001705087225 */ /* 0x000fe200010e042e */
[----:B------:R-:W-:-:S03]  /*20e80*/  IADD3 R12, P5, PT, R12, R73, RZ ;  /* 0x000000490c0c7210 */ /* 0x000fc60007fbe0ff */
[----:B------:R-:W-:Y:S01]  /*20e90*/  IMAD.WIDE.U32 R6, P2, R34, R25, R6 ;  /* 0x0000001922067225 */ /* 0x000fe20007840006 */
[----:B------:R-:W-:-:S03]  /*20ea0*/  IADD3.X R8, P1, P0, R8, RZ, RZ, P1, P0 ;  /* 0x000000ff08087210 */ /* 0x000fc600008204ff */
[----:B------:R-:W-:Y:S01]  /*20eb0*/  IMAD.X R74, RZ, RZ, R89, P3 ;  /* 0x000000ffff4a7224 */ /* 0x000fe200018e0659 */
[----:B------:R-:W-:Y:S01]  /*20ec0*/  ISETP.GE.U32.AND P3, PT, R73, R86, PT ;  /* 0x000000564900720c */ /* 0x000fe20003f66070 */
[----:B------:R-:W-:Y:S01]  /*20ed0*/  IMAD.X R35, RZ, RZ, RZ, P2 ;  /* 0x000000ffff237224 */ /* 0x000fe200010e06ff */
[----:B------:R-:W-:Y:S01]  /*20ee0*/  IADD3 R17, P2, PT, R50, R12, RZ ;  /* 0x0000000c32117210 */ /* 0x000fe20007f5e0ff */
[----:B------:R-:W-:Y:S01]  /*20ef0*/  IMAD.X R51, RZ, RZ, R74, P5 ;  /* 0x000000ffff337224 */ /* 0x000fe200028e064a */
[----:B------:R-:W-:Y:S01]  /*20f00*/  IADD3.X R9, PT, PT, R9, RZ, RZ, P1, P0 ;  /* 0x000000ff09097210 */ /* 0x000fe20000fe04ff */
[----:B------:R-:W-:Y:S01]  /*20f10*/  IMAD.WIDE.U32 R46, R34, R24, RZ ;  /* 0x00000018222e7225 */ /* 0x000fe200078e00ff */
[----:B------:R-:W-:Y:S02]  /*20f20*/  ISETP.GE.U32.AND.EX P3, PT, R74, R89, PT, P3 ;  /* 0x000000594a00720c */ /* 0x000fe40003f66130 */
[----:B------:R-:W-:Y:S01]  /*20f30*/  ISETP.GE.U32.AND P5, PT, R12, R73, PT ;  /* 0x000000490c00720c */ /* 0x000fe20003fa6070 */
[----:B------:R-:W-:Y:S01]  /*20f40*/  IMAD.MOV.U32 R34, RZ, RZ, R7 ;  /* 0x000000ffff227224 */ /* 0x000fe200078e0007 */
[----:B------:R-:W-:Y:S01]  /*20f50*/  IADD3 R7, P0, PT, R8, R17, RZ ;  /* 0x0000001108077210 */ /* 0x000fe20007f1e0ff */
[----:B------:R-:W-:Y:S01]  /*20f60*/  IMAD.X R8, R72, 0x1, R51, P2 ;  /* 0x0000000148087824 */ /* 0x000fe200010e0633 */
[----:B------:R-:W-:-:S02]  /*20f70*/  IADD3 R47, P1, PT, R47, R6, RZ ;  /* 0x000000062f2f7210 */ /* 0x000fc40007f3e0ff */
[----:B------:R-:W-:Y:S02]  /*20f80*/  ISETP.GE.U32.AND.EX P5, PT, R51, R74, PT, P5 ;  /* 0x0000004a3300720c */ /* 0x000fe40003fa6150 */
[----:B------:R-:W-:Y:S01]  /*20f90*/  SEL R50, RZ, 0x1, P3 ;  /* 0x00000001ff327807 */ /* 0x000fe20001800000 */
[----:B------:R-:W-:Y:S01]  /*20fa0*/  IMAD.WIDE.U32.X R34, R5, R25, R34, P1 ;  /* 0x0000001905227225 */ /* 0x000fe200008e0422 */
[----:B------:R-:W-:Y:S02]  /*20fb0*/  ISETP.GE.U32.AND P3, PT, R17, R12, PT ;  /* 0x0000000c1100720c */ /* 0x000fe40003f66070 */
[----:B------:R-:W-:Y:S02]  /*20fc0*/  IADD3 R73, P2, PT, R7, R46, RZ ;  /* 0x0000002e07497210 */ /* 0x000fe40007f5e0ff */
        /* <DEDUP_REMOVED lines=47> */
.L_x_365:
        /* <DEDUP_REMOVED lines=21> */
.L_x_366:
        /* <DEDUP_REMOVED lines=53> */
[----:B------:R-:W-:Y:S02]  /*21760*/  ISETP.NE.U32.AND P3, PT, R7, R6, PT ;  /* 0x000000060700720c */ /* 0x000fe40003f65070 */
        /* <DEDUP_REMOVED lines=8> */
[----:B------:R-:W-:-:S04]  /*217f0*/  IADD3 R35, P0, P1, R35, R24, R5 ;  /* 0x0000001823237210 */ /* 0x000fc8000791e005 */
[----:B------:R-:W-:-:S09]  /*21800*/  IADD3.X R46, PT, PT, R46, R25, RZ, P0, P1 ;  /* 0x000000192e2e7210 */ /* 0x000fd200007e24ff */
.L_x_367:
        /* <DEDUP_REMOVED lines=31> */
[----:B------:R-:W-:Y:S02]  /*21a00*/  ISETP.GE.U32.AND P0, PT, R49, R6, PT ;  /* 0x000000063100720c */ /* 0x000fe40003f06070 */
        /* <DEDUP_REMOVED lines=32> */
.L_x_368:
        /* <DEDUP_REMOVED lines=65> */
.L_x_369:
[----:B------:R-:W-:Y:S01]  /*22020*/  CS2R R92, SRZ ;  /* 0x00000000005c7805 */ /* 0x000fe2000001ff00 */
[----:B------:R-:W-:-:S04]  /*22030*/  IMAD.WIDE.U32 R80, R13, R36, RZ ;  /* 0x000000240d507225 */ /* 0x000fc800078e00ff */
[----:B------:R-:W-:Y:S02]  /*22040*/  IMAD.MOV.U32 R91, RZ, RZ, RZ ;  /* 0x000000ffff5b7224 */ /* 0x000fe400078e00ff */
[----:B------:R-:W-:-:S04]  /*22050*/  IMAD.WIDE.U32 R48, R89, R36, RZ ;  /* 0x0000002459307225 */ /* 0x000fc800078e00ff */
[----:B------:R-:W-:-:S04]  /*22060*/  IMAD.WIDE.U32 R46, R13, R45, RZ ;  /* 0x0000002d0d2e7225 */ /* 0x000fc800078e00ff */
[----:B------:R-:W-:Y:S02]  /*22070*/  IMAD.IADD R123, R81, 0x1, R92 ;  /* 0x00000001517b7824 */ /* 0x000fe400078e025c */
[----:B------:R-:W-:-:S03]  /*22080*/  IMAD.WIDE.U32 R78, R88, R36, RZ ;  /* 0x00000024584e7225 */ /* 0x000fc600078e00ff */
[----:B------:R-:W-:Y:S01]  /*22090*/  IADD3 R123, P0, P2, R46, R123, R48 ;  /* 0x0000007b2e7b7210 */ /* 0x000fe20007a1e030 */
[----:B------:R-:W-:Y:S02]  /*220a0*/  IMAD.IADD R2, R49, 0x1, R91 ;  /* 0x0000000131027824 */ /* 0x000fe400078e025b */
[----:B------:R-:W-:Y:S01]  /*220b0*/  IMAD.MOV.U32 R3, RZ, RZ, RZ ;  /* 0x000000ffff037224 */ /* 0x000fe200078e00ff */
[----:B------:R-:W-:Y:S01]  /*220c0*/  IADD3.X R77, PT, PT, RZ, RZ, RZ, P0, P2 ;  /* 0x000000ffff4d7210 */ /* 0x000fe200007e44ff */
        /* <DEDUP_REMOVED lines=14> */
[----:B------:R-:W-:-:S04]  /*221b0*/  IMAD.WIDE.U32 R116, R90, R52, RZ ;  /* 0x000000345a747225 */ /* 0x000fc800078e00ff */
[----:B------:R-:W-:Y:S01]  /*221c0*/  IMAD.IADD R76, R35, 0x1, R86 ;  /* 0x00000001234c7824 */ /* 0x000fe200078e0256 */
[----:B------:R-:W-:Y:S01]  /*221d0*/  IADD3 R116, P4, PT, R80, R116, RZ ;  /* 0x0000007450747210 */ /* 0x000fe20007f9e0ff */
[----:B------:R-:W-:-:S04]  /*221e0*/  IMAD.WIDE.U32 R34, R118, R36, RZ ;  /* 0x0000002476227225 */ /* 0x000fc800078e00ff */
[----:B------:R-:W-:Y:S02]  /*221f0*/  IMAD.IADD R75, R75, 0x1, R125 ;  /* 0x000000014b4b7824 */ /* 0x000fe400078e027d */
[----:B------:R-:W-:Y:S02]  /*22200*/  IMAD.IADD R122, R91, 0x1, R3 ;  /* 0x000000015b7a7824 */ /* 0x000fe400078e0203 */
[----:B------:R-:W-:Y:S01]  /*22210*/  IMAD.WIDE.U32 R48, R90, R83, RZ ;  /* 0x000000535a307225 */ /* 0x000fe200078e00ff */
[----:B------:R-:W-:Y:S02]  /*22220*/  IADD3 R75, P5, P6, R14, R75, R34 ;  /* 0x0000004b0e4b7210 */ /* 0x000fe40007ebe022 */
[----:B------:R-:W-:Y:S01]  /*22230*/  IADD3.X R122, PT, PT, RZ, R122, RZ, P0, P2 ;  /* 0x0000007aff7a7210 */ /* 0x000fe200007e44ff */
[----:B------:R-:W-:Y:S02]  /*22240*/  IMAD.IADD R46, R16, 0x1, R51 ;  /* 0x00000001102e7824 */ /* 0x000fe400078e0233 */
[----:B------:R-:W-:-:S02]  /*22250*/  IMAD.MOV.U32 R47, RZ, RZ, RZ ;  /* 0x000000ffff2f7224 */ /* 0x000fc400078e00ff */
[----:B------:R-:W-:Y:S02]  /*22260*/  IMAD.IADD R73, R0, 0x1, R117 ;  /* 0x0000000100497824 */ /* 0x000fe400078e0275 */
[----:B------:R-:W-:Y:S02]  /*22270*/  IMAD.MOV.U32 R119, RZ, RZ, RZ ;  /* 0x000000ffff777224 */ /* 0x000fe400078e00ff */
[----:B------:R-:W-:Y:S01]  /*22280*/  IMAD.WIDE.U32 R2, R13, R52, RZ ;  /* 0x000000340d027225 */ /* 0x000fe200078e00ff */
[----:B------:R-:W-:-:S03]  /*22290*/  IADD3 R120, P2, P0, R48, R73, R50 ;  /* 0x0000004930787210 */ /* 0x000fc6000785e032 */
[----:B------:R-:W-:Y:S01]  /*222a0*/  IMAD.IADD R117, R0, 0x1, R49 ;  /* 0x0000000100757824 */ /* 0x000fe200078e0231 */
[----:B------:R-:W-:Y:S01]  /*222b0*/  IADD3.X R49, PT, PT, RZ, RZ, RZ, P5, P6 ;  /* 0x000000ffff317210 */ /* 0x000fe20002fec4ff */
[----:B------:R-:W-:-:S04]  /*222c0*/  IMAD.WIDE.U32 R46, R83, R4, R46 ;  /* 0x00000004532e7225 */ /* 0x000fc800078e002e */
[----:B------:R-:W-:Y:S01]  /*222d0*/  IMAD.IADD R72, R35, 0x1, R119 ;  /* 0x0000000123487824 */ /* 0x000fe200078e0277 */
[----:B------:R-:W-:Y:S01]  /*222e0*/  IADD3 R117, P5, P6, R77, R46, R117 ;  /* 0x0000002e4d757210 */ /* 0x000fe20007ebe075 */
[----:B------:R-:W-:Y:S02]  /*222f0*/  IMAD.IADD R125, R125, 0x1, R15 ;  /* 0x000000017d7d7824 */ /* 0x000fe400078e020f */
[----:B------:R-:W-:-:S04]  /*22300*/  IMAD.WIDE.U32 R34, R13, R83, RZ ;  /* 0x000000530d227225 */ /* 0x000fc800078e00ff */
[----:B------:R-:W-:-:S04]  /*22310*/  IMAD.WIDE.U32 R14, R89, R52, RZ ;  /* 0x00000034590e7225 */ /* 0x000fc800078e00ff */
[C---:B------:R-:W-:Y:S02]  /*22320*/  IMAD.IADD R127, R92.reuse, 0x1, R3 ;  /* 0x000000015c7f7824 */ /* 0x040fe400078e0203 */
[----:B------:R-:W-:Y:S01]  /*22330*/  IMAD.IADD R81, R92, 0x1, R35 ;  /* 0x000000015c517824 */ /* 0x000fe200078e0223 */
[----:B------:R-:W-:Y:S01]  /*22340*/  IADD3.X R35, PT, PT, RZ, RZ, RZ, P1, P3 ;  /* 0x000000ffff237210 */ /* 0x000fe20000fe64ff */
[----:B------:R-:W-:Y:S01]  /*22350*/  IMAD.MOV.U32 R77, RZ, RZ, RZ ;  /* 0x000000ffff4d7224 */ /* 0x000fe200078e00ff */
[----:B------:R-:W-:Y:S01]  /*22360*/  IADD3 R127, P1, P3, R34, R127, R14 ;  /* 0x0000007f227f7210 */ /* 0x000fe20007b3e00e */
[----:B------:R-:W-:Y:S01]  /*22370*/  IMAD.X R120, R120, 0x1, R123, P4 ;  /* 0x0000000178787824 */ /* 0x000fe200020e067b */
[----:B------:R-:W-:Y:S01]  /*22380*/  ISETP.GE.U32.AND P4, PT, R116, R80, PT ;  /* 0x000000507400720c */ /* 0x000fe20003f86070 */
[----:B------:R-:W-:Y:S01]  /*22390*/  IMAD.IADD R48, R91, 0x1, R15 ;  /* 0x000000015b307824 */ /* 0x000fe200078e020f */
[----:B------:R-:W-:Y:S01]  /*223a0*/  IADD3.X R80, PT, PT, RZ, RZ, RZ, P1, P3 ;  /* 0x000000ffff507210 */ /* 0x000fe20000fe64ff */
[----:B------:R-:W-:Y:S01]  /*223b0*/  IMAD.IADD R3, R16, 0x1, R47 ;  /* 0x0000000110037824 */ /* 0x000fe200078e022f */
[----:B------:R-:W-:Y:S01]  /*223c0*/  ISETP.GE.U32.AND.EX P4, PT, R120, R123, PT, P4 ;  /* 0x0000007b7800720c */ /* 0x000fe20003f86140 */
[----:B------:R-:W-:-:S04]  /*223d0*/  IMAD.WIDE.U32 R14, R87, R52, RZ ;  /* 0x00000034570e7225 */ /* 0x000fc800078e00ff */
[----:B------:R-:W-:-:S04]  /*223e0*/  IMAD.WIDE.U32 R76, R45, R87, R76 ;  /* 0x000000572d4c7225 */ /* 0x000fc800078e004c */
[----:B------:R-:W-:Y:S02]  /*223f0*/  IMAD.MOV.U32 R73, RZ, RZ, RZ ;  /* 0x000000ffff497224 */ /* 0x000fe400078e00ff */
[----:B------:R-:W-:Y:S01]  /*22400*/  IMAD.IADD R34, R86, 0x1, R15 ;  /* 0x0000000156227824 */ /* 0x000fe200078e020f */
[----:B------:R-:W-:Y:S01]  /*22410*/  IADD3.X R15, PT, PT, R122, R3, RZ, P5, P6 ;  /* 0x000000037a0f7210 */ /* 0x000fe20002fec4ff */
[----:B------:R-:W-:Y:S01]  /*22420*/  IMAD.IADD R124, R86, 0x1, R77 ;  /* 0x00000001567c7824 */ /* 0x000fe200078e024d */
[----:B------:R-:W-:Y:S01]  /*22430*/  IADD3 R121, P5, P6, R35, R76, R121 ;  /* 0x0000004c23797210 */ /* 0x000fe20007ebe079 */
[----:B------:R-:W-:Y:S01]  /*22440*/  IMAD.WIDE.U32 R72, R45, R118, R72 ;  /* 0x000000762d487225 */ /* 0x000fe200078e0048 */
[----:B------:R-:W-:Y:S02]  /*22450*/  SEL R118, RZ, 0x1, P4 ;  /* 0x00000001ff767807 */ /* 0x000fe40002000000 */
[----:B------:R-:W-:Y:S01]  /*22460*/  IADD3.X R124, PT, PT, RZ, R124, RZ, P5, P6 ;  /* 0x0000007cff7c7210 */ /* 0x000fe20002fec4ff */
[----:B------:R-:W-:Y:S01]  /*22470*/  IMAD.MOV.U32 R35, RZ, RZ, RZ ;  /* 0x000000ffff237224 */ /* 0x000fe200078e00ff */
[----:B------:R-:W-:Y:S01]  /*22480*/  IADD3 R77, P6, PT, R118, R78, RZ ;  /* 0x0000004e764d7210 */ /* 0x000fe20007fde0ff */
[----:B------:R-:W-:-:S03]  /*22490*/  IMAD.WIDE.U32 R46, R90, R36, RZ ;  /* 0x000000245a2e7225 */ /* 0x000fc600078e00ff */
[----:B------:R-:W-:Y:S01]  /*224a0*/  ISETP.GT.U32.AND P1, PT, R78, R77, PT ;  /* 0x0000004d4e00720c */ /* 0x000fe20003f24070 */
[----:B------:R-:W-:Y:S01]  /*224b0*/  IMAD.IADD R122, R119, 0x1, R73 ;  /* 0x00000001777a7824 */ /* 0x000fe200078e0249 */
[----:B------:R-:W-:Y:S01]  /*224c0*/  IADD3 R119, P3, PT, R77, R2, RZ ;  /* 0x000000024d777210 */ /* 0x000fe20007f7e0ff */
[----:B------:R-:W-:Y:S01]  /*224d0*/  IMAD.WIDE.U32 R34, R83, R87, R34 ;  /* 0x0000005753227225 */ /* 0x000fe200078e0022 */
[----:B------:R-:W-:-:S03]  /*224e0*/  IADD3 R87, P4, P5, R49, R72, R125 ;  /* 0x0000004831577210 */ /* 0x000fc60007d9e07d */
[----:B------:R-:W-:Y:S01]  /*224f0*/  IMAD.WIDE.U32 R50, R4, R36, RZ ;  /* 0x0000002404327225 */ /* 0x000fe200078e00ff */
[----:B------:R-:W-:-:S03]  /*22500*/  IADD3.X R122, PT, PT, RZ, R122, RZ, P4, P5 ;  /* 0x0000007aff7a7210 */ /* 0x000fc600027ea4ff */
        /* <DEDUP_REMOVED lines=16> */
[----:B------:R-:W-:Y:S01]  /*22610*/  IMAD.WIDE.U32 R48, R46, R10, RZ ;  /* 0x0000000a2e307225 */ /* 0x000fe200078e00ff */
        /* <DEDUP_REMOVED lines=85> */
[----:B------:R-:W-:Y:S01]  /*22b70*/  IMAD.WIDE.U32 R84, R13, R84, RZ ;  /* 0x000000540d547225 */ /* 0x000fe200078e00ff */
[----:B------:R-:W-:-:S03]  /*22b80*/  IADD3 R52, P5, P6, R52, R34, R47 ;  /* 0x0000002234347210 */ /* 0x000fc60007ebe02f */
        /* <DEDUP_REMOVED lines=22> */
[----:B------:R-:W-:-:S03]  /*22cf0*/  IMAD.WIDE.U32 R90, R90, R32, RZ ;  /* 0x000000205a5a7225 */ /* 0x000fc600078e00ff */
[----:B------:R-:W-:Y:S01]  /*22d00*/  IADD3 R52, P5, P6, R35, R52, R34 ;  /* 0x0000003423347210 */ /* 0x000fe20007ebe022 */
[----:B------:R-:W-:Y:S01]  /*22d10*/  IMAD.IADD R34, R16, 0x1, R73 ;  /* 0x0000000110227824 */ /* 0x000fe200078e0249 */
[----:B------:R-:W-:Y:S01]  /*22d20*/  IADD3 R90, P0, PT, R84, R90, RZ ;  /* 0x0000005a545a7210 */ /* 0x000fe20007f1e0ff */
[----:B------:R-:W-:Y:S01]  /*22d30*/  IMAD.MOV.U32 R35, RZ, RZ, RZ ;  /* 0x000000ffff237224 */ /* 0x000fe200078e00ff */
[----:B------:R-:W-:Y:S01]  /*22d40*/  IADD3.X R75, PT, PT, RZ, R75, RZ, P5, P6 ;  /* 0x0000004bff4b7210 */ /* 0x000fe20002fec4ff */
[----:B------:R-:W-:Y:S02]  /*22d50*/  IMAD.IADD R89, R0, 0x1, R91 ;  /* 0x0000000100597824 */ /* 0x000fe400078e025b */
        /* <DEDUP_REMOVED lines=15> */
[----:B------:R-:W-:Y:S01]  /*22e50*/  IMAD.X R89, R89, 0x1, R14, P0 ;  /* 0x0000000159597824 */ /* 0x000fe200000e060e */
[----:B------:R-:W-:Y:S01]  /*22e60*/  IADD3 R33, P0, PT, R76, R90, RZ ;  /* 0x0000005a4c217210 */ /* 0x000fe20007f1e0ff */
[----:B------:R-:W-:-:S03]  /*22e70*/  IMAD.WIDE.U32 R46, R83, R18, RZ ;  /* 0x00000012532e7225 */ /* 0x000fc600078e00ff */
[----:B------:R-:W-:Y:S01]  /*22e80*/  IADD3.X R87, P0, PT, R87, R89, RZ, P0, !PT ;  /* 0x0000005957577210 */ /* 0x000fe2000071e4ff */
[----:B------:R-:W-:-:S04]  /*22e90*/  IMAD.WIDE.U32 R76, R32, R18, RZ ;  /* 0x00000012204c7225 */ /* 0x000fc800078e00ff */
[----:B------:R-:W-:-:S04]  /*22ea0*/  IMAD.WIDE.U32 R46, P6, R32, R19, R46 ;  /* 0x00000013202e7225 */ /* 0x000fc800078c002e */
[----:B------:R-:W-:Y:S01]  /*22eb0*/  IMAD.X R75, RZ, RZ, RZ, P2 ;  /* 0x000000ffff4b7224 */ /* 0x000fe200010e06ff */
[----:B------:R-:W-:Y:S01]  /*22ec0*/  IADD3 R2, P2, PT, R73, R34, RZ ;  /* 0x0000002249027210 */ /* 0x000fe20007f5e0ff */
        /* <DEDUP_REMOVED lines=23> */
[----:B------:R-:W-:Y:S01]  /*23040*/  IMAD.IADD R86, R0, 0x1, R3 ;  /* 0x0000000100567824 */ /* 0x000fe200078e0203 */
[----:B------:R-:W-:Y:S01]  /*23050*/  IADD3.X R0, PT, PT, RZ, RZ, RZ, P1, P3 ;  /* 0x000000ffff007210 */ /* 0x000fe20000fe64ff */
[----:B------:R-:W-:Y:S01]  /*23060*/  IMAD.WIDE.U32.X R46, R83, R21, R34, P6 ;  /* 0x00000015532e7225 */ /* 0x000fe200030e0422 */
[----:B------:R-:W-:-:S03]  /*23070*/  IADD3.X R81, P0, PT, R81, R72, RZ, P0, !PT ;  /* 0x0000004851517210 */ /* 0x000fc6000071e4ff */
[----:B------:R-:W-:Y:S01]  /*23080*/  IMAD.WIDE.U32 R34, R83, R22, RZ ;  /* 0x0000001653227225 */ /* 0x000fe200078e00ff */
[----:B------:R-:W-:-:S03]  /*23090*/  IADD3.X R33, P0, P6, R46, RZ, RZ, P0, P2 ;  /* 0x000000ff2e217210 */ /* 0x000fc600006044ff */
[----:B------:R-:W-:Y:S01]  /*230a0*/  IMAD.IADD R2, R51, 0x1, R16 ;  /* 0x0000000133027824 */ /* 0x000fe200078e0210 */
[----:B------:R-:W-:Y:S01]  /*230b0*/  IADD3.X R80, PT, PT, R47, RZ, RZ, P0, P6 ;  /* 0x000000ff2f507210 */ /* 0x000fe200007ec4ff */
[----:B------:R-:W-:Y:S01]  /*230c0*/  IMAD.MOV.U32 R3, RZ, RZ, RZ ;  /* 0x000000ffff037224 */ /* 0x000fe200078e00ff */
[----:B------:R-:W-:Y:S01]  /*230d0*/  IADD3 R33, P0, PT, R33, R92, RZ ;  /* 0x0000005c21217210 */ /* 0x000fe20007f1e0ff */
[----:B------:R-:W-:-:S03]  /*230e0*/  IMAD.WIDE.U32 R72, R32, R22, RZ ;  /* 0x0000001620487225 */ /* 0x000fc600078e00ff */
[----:B------:R-:W-:Y:S01]  /*230f0*/  IADD3.X R80, P0, PT, R80, R87, RZ, P0, !PT ;  /* 0x0000005750507210 */ /* 0x000fe2000071e4ff */
[----:B------:R-:W-:-:S04]  /*23100*/  IMAD.WIDE.U32 R34, P2, R32, R23, R34 ;  /* 0x0000001720227225 */ /* 0x000fc80007840022 */
[----:B------:R-:W-:Y:S01]  /*23110*/  IMAD.WIDE.U32 R2, R45, R4, R2 ;  /* 0x000000042d027225 */ /* 0x000fe200078e0002 */
[----:B------:R-:W-:Y:S02]  /*23120*/  IADD3 R45, P3, PT, R73, R34, RZ ;  /* 0x00000022492d7210 */ /* 0x000fe40007f7e0ff */
[----:B------:R-:W-:Y:S01]  /*23130*/  IADD3 R4, P1, PT, R33, R72, RZ ;  /* 0x0000004821047210 */ /* 0x000fe20007f3e0ff */
[----:B------:R-:W-:-:S03]  /*23140*/  IMAD.WIDE.U32 R48, R83, R24, RZ ;  /* 0x0000001853307225 */ /* 0x000fc600078e00ff */
[----:B------:R-:W-:Y:S01]  /*23150*/  IADD3.X R80, P1, PT, R80, R45, RZ, P1, !PT ;  /* 0x0000002d50507210 */ /* 0x000fe20000f3e4ff */
[-C--:B------:R-:W-:Y:S02]  /*23160*/  IMAD R34, R81, R10.reuse, RZ ;  /* 0x0000000a51227224 */ /* 0x080fe400078e02ff */
        /* <DEDUP_REMOVED lines=30> */
[----:B------:R-:W-:Y:S01]  /*23350*/  IMAD.X R47, R76, 0x1, R83, P3 ;  /* 0x000000014c2f7824 */ /* 0x000fe200018e0653 */
[----:B------:R-:W-:Y:S01]  /*23360*/  IADD3.X R75, P3, PT, RZ, R72, RZ, P6, !PT ;  /* 0x00000048ff4b7210 */ /* 0x000fe2000377e4ff */
        /* <DEDUP_REMOVED lines=19> */
[----:B------:R-:W-:Y:S01]  /*234a0*/  IADD3.X R77, PT, PT, R33, RZ, RZ, P0, P3 ;  /* 0x000000ff214d7210 */ /* 0x000fe200007e64ff */
[----:B------:R-:W-:Y:S01]  /*234b0*/  IMAD.X R35, RZ, RZ, RZ, P6 ;  /* 0x000000ffff237224 */ /* 0x000fe200030e06ff */
[----:B------:R-:W-:Y:S01]  /*234c0*/  IADD3 R88, P6, P2, R118, R117, R88 ;  /* 0x0000007576587210 */ /* 0x000fe20007ade058 */
[----:B------:R-:W-:Y:S01]  /*234d0*/  IMAD.MOV.U32 R34, RZ, RZ, R3 ;  /* 0x000000ffff227224 */ /* 0x000fe200078e0003 */
[----:B------:R-:W-:-:S02]  /*234e0*/  IADD3 R33, P0, PT, R4, R45, RZ ;  /* 0x0000002d04217210 */ /* 0x000fc40007f1e0ff */
[----:B------:R-:W-:Y:S02]  /*234f0*/  ISETP.GE.U32.AND P1, PT, R16, R85, PT ;  /* 0x000000551000720c */ /* 0x000fe40003f26070 */
[----:B------:R-:W-:Y:S02]  /*23500*/  IADD3.X R16, PT, PT, RZ, R15, RZ, P6, P2 ;  /* 0x0000000fff107210 */ /* 0x000fe400037e44ff */
[----:B------:R-:W-:Y:S01]  /*23510*/  IADD3 R4, P6, PT, R33, R48, RZ ;  /* 0x0000003021047210 */ /* 0x000fe20007fde0ff */
[----:B------:R-:W-:Y:S01]  /*23520*/  IMAD R48, R79, R10, RZ ;  /* 0x0000000a4f307224 */ /* 0x000fe200078e02ff */
[----:B------:R-:W-:Y:S01]  /*23530*/  ISETP.GE.U32.AND.EX P1, PT, R47, R83, PT, P1 ;  /* 0x000000532f00720c */ /* 0x000fe20003f26110 */
        /* <DEDUP_REMOVED lines=8> */
[----:B------:R-:W-:-:S04]  /*235c0*/  IMAD.WIDE.U32 R32, P6, R46, R25, R32 ;  /* 0x000000192e207225 */ /* 0x000fc800078c0020 */
[----:B------:R-:W-:Y:S02]  /*235d0*/  IMAD.IADD R45, R3, 0x1, R45 ;  /* 0x00000001032d7824 */ /* 0x000fe400078e022d */
[----:B------:R-:W-:-:S04]  /*235e0*/  IMAD.WIDE.U32.X R34, R51, R23, R34, P3 ;  /* 0x0000001733227225 */ /* 0x000fc800018e0422 */
[----:B------:R-:W-:Y:S01]  /*235f0*/  IMAD.WIDE.U32 R46, R46, R24, RZ ;  /* 0x000000182e2e7225 */ /* 0x000fe200078e00ff */
[----:B------:R-:W-:-:S03]  /*23600*/  IADD3.X R3, P1, P2, R34, RZ, RZ, P1, P2 ;  /* 0x000000ff22037210 */ /* 0x000fc60000a244ff */
[----:B------:R-:W-:Y:S01]  /*23610*/  IMAD.X R73, RZ, RZ, RZ, P6 ;  /* 0x000000ffff497224 */ /* 0x000fe200030e06ff */
[----:B------:R-:W-:Y:S01]  /*23620*/  IADD3 R76, P6, PT, R76, R83, RZ ;  /* 0x000000534c4c7210 */ /* 0x000fe20007fde0ff */
[----:B------:R-:W-:Y:S01]  /*23630*/  IMAD.WIDE.U32 R48, R45, R18, RZ ;  /* 0x000000122d307225 */ /* 0x000fe200078e00ff */
[----:B------:R-:W-:Y:S02]  /*23640*/  IADD3.X R34, PT, PT, R35, RZ, RZ, P1, P2 ;  /* 0x000000ff23227210 */ /* 0x000fe40000fe44ff */
[----:B------:R-:W-:Y:S01]  /*23650*/  IADD3 R3, P1, PT, R3, R76, RZ ;  /* 0x0000004c03037210 */ /* 0x000fe20007f3e0ff */
[----:B------:R-:W-:Y:S01]  /*23660*/  IMAD.X R80, RZ, RZ, R16, P0 ;  /* 0x000000ffff507224 */ /* 0x000fe200000e0610 */
[----:B------:R-:W-:Y:S01]  /*23670*/  ISETP.GE.U32.AND P0, PT, R90, R84, PT ;  /* 0x000000545a00720c */ /* 0x000fe20003f06070 */
[----:B------:R-:W-:Y:S01]  /*23680*/  IMAD.MOV.U32 R72, RZ, RZ, R33 ;  /* 0x000000ffff487224 */ /* 0x000fe200078e0021 */
[----:B------:R-:W-:Y:S01]  /*23690*/  IADD3 R84, P3, PT, R47, R32, RZ ;  /* 0x000000202f547210 */ /* 0x000fe20007f7e0ff */
[----:B------:R-:W-:Y:S01]  /*236a0*/  IMAD.WIDE.U32 R48, P2, R2, R19, R48 ;  /* 0x0000001302307225 */ /* 0x000fe20007840030 */
[----:B------:R-:W-:-:S03]  /*236b0*/  ISETP.GE.U32.AND.EX P0, PT, R89, R14, PT, P0 ;  /* 0x0000000e5900720c */ /* 0x000fc60003f06100 */
[----:B------:R-:W-:Y:S01]  /*236c0*/  IMAD.X R81, R81, 0x1, R80, P6 ;  /* 0x0000000151517824 */ /* 0x000fe200030e0650 */
[----:B------:R-:W-:Y:S01]  /*236d0*/  IADD3 R74, P6, PT, R3, R46, RZ ;  /* 0x0000002e034a7210 */ /* 0x000fe20007fde0ff */
[----:B------:R-:W-:-:S03]  /*236e0*/  IMAD.WIDE.U32 R32, R2, R18, RZ ;  /* 0x0000001202207225 */ /* 0x000fc600078e00ff */
[----:B------:R-:W-:Y:S01]  /*236f0*/  IADD3.X R3, P1, PT, R34, R81, RZ, P1, !PT ;  /* 0x0000005122037210 */ /* 0x000fe20000f3e4ff */
[----:B------:R-:W-:Y:S01]  /*23700*/  IMAD.WIDE.U32.X R72, R51, R25, R72, P3 ;  /* 0x0000001933487225 */ /* 0x000fe200018e0448 */
[----:B------:R-:W-:-:S03]  /*23710*/  IADD3 R46, P3, PT, R33, R48, RZ ;  /* 0x00000030212e7210 */ /* 0x000fc60007f7e0ff */
        /* <DEDUP_REMOVED lines=33> */
[C---:B------:R-:W-:Y:S01]  /*23930*/  IMAD.WIDE.U32 R32, R2.reuse, R22, RZ ;  /* 0x0000001602207225 */ /* 0x040fe200078e00ff */
[----:B------:R-:W-:Y:S02]  /*23940*/  ISETP.GE.U32.AND.EX P0, PT, R81, R80, PT, P0 ;  /* 0x000000505100720c */ /* 0x000fe40003f06100 */
[----:B------:R-:W-:Y:S01]  /*23950*/  IADD3.X R51, PT, PT, RZ, R50, RZ, P5, P4 ;  /* 0x00000032ff337210 */ /* 0x000fe20002fe84ff */
[----:B------:R-:W-:Y:S01]  /*23960*/  IMAD.WIDE.U32 R14, P3, R2, R23, R14 ;  /* 0x00000017020e7225 */ /* 0x000fe2000786000e */
[----:B------:R-:W-:Y:S02]  /*23970*/  IADD3 R13, P4, PT, R13, R78, RZ ;  /* 0x0000004e0d0d7210 */ /* 0x000fe40007f9e0ff */
[----:B------:R-:W-:Y:S02]  /*23980*/  IADD3 R3, P1, PT, R3, R74, RZ ;  /* 0x0000004a03037210 */ /* 0x000fe40007f3e0ff */
[----:B------:R-:W-:Y:S01]  /*23990*/  SEL R48, RZ, 0x1, P0 ;  /* 0x00000001ff307807 */ /* 0x000fe20000000000 */
        /* <DEDUP_REMOVED lines=8> */
[----:B------:R-:W-:Y:S01]  /*23a20*/  ISETP.GE.U32.AND P3, PT, R13, R78, PT ;  /* 0x0000004e0d00720c */ /* 0x000fe20003f66070 */
[----:B------:R-:W-:Y:S01]  /*23a30*/  IMAD.X R49, RZ, RZ, R16, P4 ;  /* 0x000000ffff317224 */ /* 0x000fe200020e0610 */
[----:B------:R-:W-:Y:S01]  /*23a40*/  IADD3.X R73, P0, PT, R0, R73, RZ, P0, !PT ;  /* 0x0000004900497210 */ /* 0x000fe2000071e4ff */
[----:B------:R-:W-:Y:S01]  /*23a50*/  IMAD.WIDE.U32.X R32, R45, R23, R32, P5 ;  /* 0x000000172d207225 */ /* 0x000fe200028e0420 */
[----:B------:R-:W-:Y:S02]  /*23a60*/  ISETP.GE.U32.AND P5, PT, R48, R13, PT ;  /* 0x0000000d3000720c */ /* 0x000fe40003fa6070 */
[----:B------:R-:W-:Y:S01]  /*23a70*/  ISETP.GE.U32.AND.EX P3, PT, R16, R51, PT, P3 ;  /* 0x000000331000720c */ /* 0x000fe20003f66130 */
[----:B------:R-:W-:Y:S01]  /*23a80*/  IMAD.WIDE.U32 R34, P4, R2, R25, R34 ;  /* 0x0000001902227225 */ /* 0x000fe20007880022 */
[----:B------:R-:W-:Y:S02]  /*23a90*/  IADD3.X R13, P1, P0, R32, RZ, RZ, P0, P1 ;  /* 0x000000ff200d7210 */ /* 0x000fe400000224ff */
[----:B------:R-:W-:Y:S01]  /*23aa0*/  ISETP.GE.U32.AND.EX P5, PT, R49, R16, PT, P5 ;  /* 0x000000103100720c */ /* 0x000fe20003fa6150 */
[----:B------:R-:W-:Y:S01]  /*23ab0*/  IMAD.X R3, RZ, RZ, RZ, P4 ;  /* 0x000000ffff037224 */ /* 0x000fe200020e06ff */
[----:B------:R-:W-:Y:S01]  /*23ac0*/  IADD3 R16, P4, PT, R47, R48, RZ ;  /* 0x000000302f107210 */ /* 0x000fe20007f9e0ff */
[----:B------:R-:W-:Y:S01]  /*23ad0*/  IMAD.MOV.U32 R2, RZ, RZ, R35 ;  /* 0x000000ffff027224 */ /* 0x000fe200078e0023 */
[----:B------:R-:W-:-:S02]  /*23ae0*/  IADD3.X R0, PT, PT, R33, RZ, RZ, P1, P0 ;  /* 0x000000ff21007210 */ /* 0x000fc40000fe04ff */
[----:B------:R-:W-:Y:S01]  /*23af0*/  IADD3 R33, P1, PT, R15, R34, RZ ;  /* 0x000000220f217210 */ /* 0x000fe20007f3e0ff */
[----:B------:R-:W-:Y:S01]  /*23b00*/  IMAD.X R15, R72, 0x1, R49, P4 ;  /* 0x00000001480f7824 */ /* 0x000fe200020e0631 */
[----:B------:R-:W-:Y:S02]  /*23b10*/  IADD3 R13, P0, PT, R13, R16, RZ ;  /* 0x000000100d0d7210 */ /* 0x000fe40007f1e0ff */
[----:B------:R-:W-:Y:S01]  /*23b20*/  SEL R32, RZ, 0x1, P3 ;  /* 0x00000001ff207807 */ /* 0x000fe20001800000 */
[----:B------:R-:W-:Y:S01]  /*23b30*/  IMAD.WIDE.U32.X R2, R45, R25, R2, P1 ;  /* 0x000000192d027225 */ /* 0x000fe200008e0402 */
[----:B------:R-:W-:Y:S02]  /*23b40*/  ISETP.GE.U32.AND P4, PT, R16, R48, PT ;  /* 0x000000301000720c */ /* 0x000fe40003f86070 */
        /* <DEDUP_REMOVED lines=48> */
.L_x_370:
        /* <DEDUP_REMOVED lines=21> */
.L_x_371:
        /* <DEDUP_REMOVED lines=18> */
[----:B------:R-:W-:Y:S01]  /*240c0*/  IMAD.WIDE.U32 R48, R61, R108, RZ ;  /* 0x0000006c3d307225 */ /* 0x000fe200078e00ff */
[----:B------:R-:W-:-:S03]  /*240d0*/  IADD3.X R61, PT, PT, RZ, RZ, RZ, P1, P2 ;  /* 0x000000ffff3d7210 */ /* 0x000fc60000fe44ff */
        /* <DEDUP_REMOVED lines=8> */
[----:B------:R-:W-:-:S02]  /*24160*/  IMAD.IADD R73, R40, 0x1, R73 ;  /* 0x0000000128497824 */ /* 0x000fc400078e0249 */
[----:B------:R-:W-:-:S04]  /*24170*/  IMAD.WIDE.U32 R78, R55, R110, RZ ;  /* 0x0000006e374e7225 */ /* 0x000fc800078e00ff */
[----:B------:R-:W-:-:S04]  /*24180*/  IMAD.WIDE.U32 R50, R54, R111, RZ ;  /* 0x0000006f36327225 */ /* 0x000fc800078e00ff */
[----:B------:R-:W-:Y:S02]  /*24190*/  IMAD.IADD R52, R39, 0x1, R49 ;  /* 0x0000000127347824 */ /* 0x000fe400078e0231 */
[----:B------:R-:W-:Y:S01]  /*241a0*/  IMAD.IADD R39, R41, 0x1, R79 ;  /* 0x0000000129277824 */ /* 0x000fe200078e024f */
[----:B------:R-:W-:Y:S01]  /*241b0*/  IADD3.X R79, PT, PT, RZ, R73, RZ, P4, P5 ;  /* 0x00000049ff4f7210 */ /* 0x000fe200027ea4ff */
[----:B------:R-:W-:Y:S01]  /*241c0*/  IMAD.WIDE.U32 R48, R57, R111, RZ ;  /* 0x0000006f39307225 */ /* 0x000fe200078e00ff */
[----:B------:R-:W-:-:S03]  /*241d0*/  IADD3 R16, P4, P5, R78, R83, R50 ;  /* 0x000000534e107210 */ /* 0x000fc60007d9e032 */
[----:B------:R-:W-:Y:S02]  /*241e0*/  IMAD.MOV.U32 R35, RZ, RZ, RZ ;  /* 0x000000ffff237224 */ /* 0x000fe400078e00ff */
[----:B------:R-:W-:Y:S01]  /*241f0*/  IMAD.IADD R72, R37, 0x1, R51 ;  /* 0x0000000125487824 */ /* 0x000fe200078e0233 */
[----:B------:R-:W-:Y:S01]  /*24200*/  IADD3.X R51, PT, PT, RZ, RZ, RZ, P3, P6 ;  /* 0x000000ffff337210 */ /* 0x000fe20001fec4ff */
[----:B------:R-:W-:Y:S01]  /*24210*/  IMAD.X R16, R16, 0x1, R85, P0 ;  /* 0x0000000110107824 */ /* 0x000fe200000e0655 */
[----:B------:R-:W-:Y:S01]  /*24220*/  ISETP.GE.U32.AND P0, PT, R81, R32, PT ;  /* 0x000000205100720c */ /* 0x000fe20003f06070 */
[----:B------:R-:W-:Y:S02]  /*24230*/  IMAD.MOV.U32 R73, RZ, RZ, RZ ;  /* 0x000000ffff497224 */ /* 0x000fe400078e00ff */
[----:B------:R-:W-:Y:S01]  /*24240*/  IMAD.WIDE.U32 R74, R56, R111, RZ ;  /* 0x0000006f384a7225 */ /* 0x000fe200078e00ff */
[----:B------:R-:W-:-:S03]  /*24250*/  ISETP.GE.U32.AND.EX P0, PT, R16, R85, PT, P0 ;  /* 0x000000551000720c */ /* 0x000fc60003f06100 */
[----:B------:R-:W-:-:S04]  /*24260*/  IMAD.WIDE.U32 R76, R57, R110, RZ ;  /* 0x0000006e394c7225 */ /* 0x000fc800078e00ff */
[----:B------:R-:W-:Y:S02]  /*24270*/  IMAD.IADD R3, R44, 0x1, R49 ;  /* 0x000000012c037824 */ /* 0x000fe400078e0231 */
[----:B------:R-:W-:-:S03]  /*24280*/  IMAD.WIDE.U32 R34, R108, R58, R34 ;  /* 0x0000003a6c227225 */ /* 0x000fc600078e0022 */
[----:B------:R-:W-:Y:S01]  /*24290*/  IADD3 R74, P2, P1, R76, R3, R74 ;  /* 0x000000034c4a7210 */ /* 0x000fe2000795e04a */
[----:B------:R-:W-:Y:S01]  /*242a0*/  IMAD.WIDE.U32 R72, R110, R54, R72 ;  /* 0x000000366e487225 */ /* 0x000fe200078e0048 */
[----:B------:R-:W-:-:S03]  /*242b0*/  IADD3 R61, P3, P6, R61, R34, R33 ;  /* 0x000000223d3d7210 */ /* 0x000fc60007e7e021 */
[----:B------:R-:W-:Y:S02]  /*242c0*/  IMAD.IADD R76, R42, 0x1, R35 ;  /* 0x000000012a4c7824 */ /* 0x000fe400078e0223 */
[----:B------:R-:W-:Y:S01]  /*242d0*/  IMAD.IADD R36, R37, 0x1, R73 ;  /* 0x0000000125247824 */ /* 0x000fe200078e0249 */
[----:B------:R-:W-:Y:S01]  /*242e0*/  SEL R73, RZ, 0x1, P0 ;  /* 0x00000001ff497807 */ /* 0x000fe20000000000 */
[----:B------:R-:W-:Y:S01]  /*242f0*/  IMAD.WIDE.U32 R32, R58, R111, RZ ;  /* 0x0000006f3a207225 */ /* 0x000fe200078e00ff */
[----:B------:R-:W-:Y:S02]  /*24300*/  IADD3.X R76, PT, PT, RZ, R76, RZ, P3, P6 ;  /* 0x0000004cff4c7210 */ /* 0x000fe40001fec4ff */
[----:B------:R-:W-:Y:S01]  /*24310*/  IADD3 R3, P3, PT, R73, R2, RZ ;  /* 0x0000000249037210 */ /* 0x000fe20007f7e0ff */
[----:B------:R-:W-:Y:S01]  /*24320*/  IMAD.IADD R34, R42, 0x1, R33 ;  /* 0x000000012a227824 */ /* 0x000fe200078e0221 */
[----:B------:R-:W-:Y:S01]  /*24330*/  IADD3 R72, P0, P6, R47, R72, R39 ;  /* 0x000000482f487210 */ /* 0x000fe20007e1e027 */
[----:B------:R-:W-:-:S02]  /*24340*/  IMAD.MOV.U32 R47, RZ, RZ, RZ ;  /* 0x000000ffff2f7224 */ /* 0x000fc400078e00ff */
[----:B------:R-:W-:Y:S01]  /*24350*/  IMAD.X R33, RZ, RZ, R80, P3 ;  /* 0x000000ffff217224 */ /* 0x000fe200018e0650 */
[----:B------:R-:W-:Y:S01]  /*24360*/  IADD3.X R36, PT, PT, R79, R36, RZ, P0, P6 ;  /* 0x000000244f247210 */ /* 0x000fe200007ec4ff */
[----:B------:R-:W-:Y:S01]  /*24370*/  IMAD.WIDE.U32 R46, R108, R60, R46 ;  /* 0x0000003c6c2e7225 */ /* 0x000fe200078e002e */
[----:B------:R-:W-:Y:S02]  /*24380*/  IADD3 R79, P3, PT, R3, R48, RZ ;  /* 0x00000030034f7210 */ /* 0x000fe40007f7e0ff */
[----:B------:R-:W-:Y:S01]  /*24390*/  ISETP.GT.U32.AND P0, PT, R2, R3, PT ;  /* 0x000000030200720c */ /* 0x000fe20003f04070 */
[----:B------:R-:W-:Y:S01]  /*243a0*/  IMAD.MOV.U32 R35, RZ, RZ, RZ ;  /* 0x000000ffff237224 */ /* 0x000fe200078e00ff */
[----:B------:R-:W-:Y:S01]  /*243b0*/  IADD3.X R48, PT, PT, RZ, RZ, RZ, P2, P1 ;  /* 0x000000ffff307210 */ /* 0x000fe200017e24ff */
[----:B------:R-:W-:Y:S01]  /*243c0*/  IMAD.X R83, R33, 0x1, R74, P3 ;  /* 0x0000000121537824 */ /* 0x000fe200018e064a */
[----:B------:R-:W-:Y:S01]  /*243d0*/  ISETP.GT.U32.AND.EX P0, PT, R80, R33, PT, P0 ;  /* 0x000000215000720c */ /* 0x000fe20003f04100 */
[----:B------:R-:W-:Y:S01]  /*243e0*/  IMAD.IADD R50, R40, 0x1, R75 ;  /* 0x0000000128327824 */ /* 0x000fe200078e024b */
[----:B------:R-:W-:Y:S01]  /*243f0*/  IADD3 R78, P3, P6, R51, R46, R52 ;  /* 0x0000002e334e7210 */ /* 0x000fe20007e7e034 */
[----:B------:R-:W-:Y:S01]  /*24400*/  IMAD.MOV.U32 R51, RZ, RZ, RZ ;  /* 0x000000ffff337224 */ /* 0x000fe200078e00ff */
[----:B------:R-:W-:Y:S01]  /*24410*/  SEL R2, R2, R3, P0 ;  /* 0x0000000302027207 */ /* 0x000fe20000000000 */
[----:B------:R-:W-:Y:S01]  /*24420*/  IMAD.WIDE.U32 R34, R110, R58, R34 ;  /* 0x0000003a6e227225 */ /* 0x000fe200078e0022 */
[----:B------:R-:W-:-:S02]  /*24430*/  SEL R46, R80, R33, P0 ;  /* 0x00000021502e7207 */ /* 0x000fc40000000000 */
[----:B------:R-:W-:Y:S01]  /*24440*/  ISETP.GT.U32.AND P0, PT, R2, R79, PT ;  /* 0x0000004f0200720c */ /* 0x000fe20003f04070 */
[----:B------:R-:W-:Y:S02]  /*24450*/  IMAD.IADD R58, R38, 0x1, R47 ;  /* 0x00000001263a7824 */ /* 0x000fe400078e022f */
[----:B------:R-:W-:Y:S01]  /*24460*/  IMAD.WIDE.U32 R38, R59, R110, RZ ;  /* 0x0000006e3b267225 */ /* 0x000fe200078e00ff */
[----:B------:R-:W-:Y:S02]  /*24470*/  ISETP.GT.U32.AND.EX P0, PT, R46, R83, PT, P0 ;  /* 0x000000532e00720c */ /* 0x000fe40003f04100 */
[----:B------:R-:W-:Y:S01]  /*24480*/  IADD3.X R58, PT, PT, RZ, R58, RZ, P3, P6 ;  /* 0x0000003aff3a7210 */ /* 0x000fe20001fec4ff */
[----:B------:R-:W-:Y:S02]  /*24490*/  IMAD.IADD R49, R44, 0x1, R77 ;  /* 0x000000012c317824 */ /* 0x000fe400078e024d */
[----:B------:R-:W-:-:S04]  /*244a0*/  IMAD.WIDE.U32 R50, R110, R56, R50 ;  /* 0x000000386e327225 */ /* 0x000fc800078e0032 */
[----:B------:R-:W-:Y:S01]  /*244b0*/  IMAD.IADD R33, R43, 0x1, R39 ;  /* 0x000000012b217824 */ /* 0x000fe200078e0227 */
[----:B------:R-:W-:Y:S01]  /*244c0*/  IADD3 R52, P3, P6, R61, R50, R49 ;  /* 0x000000323d347210 */ /* 0x000fe20007e7e031 */
[----:B------:R-:W-:Y:S01]  /*244d0*/  IMAD.IADD R47, R40, 0x1, R51 ;  /* 0x00000001282f7824 */ /* 0x000fe200078e0233 */
[----:B------:R-:W-:Y:S01]  /*244e0*/  SEL R39, RZ, 0x1, !P0 ;  /* 0x00000001ff277807 */ /* 0x000fe20004000000 */
[----:B------:R-:W-:Y:S01]  /*244f0*/  IMAD.WIDE.U32 R2, R54, R113, RZ ;  /* 0x0000007136027225 */ /* 0x000fe200078e00ff */
[----:B------:R-:W-:Y:S02]  /*24500*/  IADD3 R78, P1, P2, R78, R34, R33 ;  /* 0x000000224e4e7210 */ /* 0x000fe40007a3e021 */
[----:B------:R-:W-:Y:S01]  /*24510*/  IADD3.X R33, PT, PT, R76, R47, RZ, P3, P6 ;  /* 0x0000002f4c217210 */ /* 0x000fe20001fec4ff */
[----:B------:R-:W-:Y:S02]  /*24520*/  IMAD.IADD R77, R42, 0x1, R35 ;  /* 0x000000012a4d7824 */ /* 0x000fe400078e0223 */
[----:B------:R-:W-:-:S02]  /*24530*/  IMAD.IADD R60, R37, 0x1, R3 ;  /* 0x00000001253c7824 */ /* 0x000fc400078e0203 */
[----:B------:R-:W-:Y:S01]  /*24540*/  IMAD.WIDE.U32 R46, R55, R112, RZ ;  /* 0x00000070372e7225 */ /* 0x000fe200078e00ff */
[----:B------:R-:W-:Y:S02]  /*24550*/  IADD3.X R77, PT, PT, R58, R77, RZ, P1, P2 ;  /* 0x0000004d3a4d7210 */ /* 0x000fe40000fe44ff */
[----:B------:R-:W-:Y:S01]  /*24560*/  IADD3 R52, P2, P3, R39, R52, R48 ;  /* 0x0000003427347210 */ /* 0x000fe20007b5e030 */
[----:B------:R-:W-:Y:S02]  /*24570*/  IMAD.MOV.U32 R61, RZ, RZ, RZ ;  /* 0x000000ffff3d7224 */ /* 0x000fe400078e00ff */
        /* <DEDUP_REMOVED lines=14> */
[----:B------:R-:W-:Y:S01]  /*24660*/  IMAD.IADD R42, R37, 0x1, R49 ;  /* 0x00000001252a7824 */ /* 0x000fe200078e0231 */
[----:B------:R-:W-:Y:S01]  /*24670*/  IADD3 R76, P6, PT, R79, R60, RZ ;  /* 0x0000003c4f4c7210 */ /* 0x000fe20007fde0ff */
[----:B------:R-:W-:Y:S01]  /*24680*/  IMAD.WIDE.U32 R48, R59, R111, RZ ;  /* 0x0000006f3b307225 */ /* 0x000fe200078e00ff */
[----:B------:R-:W-:-:S02]  /*24690*/  IADD3.X R59, PT, PT, RZ, RZ, RZ, P2, P3 ;  /* 0x000000ffff3b7210 */ /* 0x000fc400017e64ff */
        /* <DEDUP_REMOVED lines=8> */
[----:B------:R-:W-:Y:S02]  /*24720*/  IADD3 R39, P4, P5, R38, R39, R32 ;  /* 0x0000002726277210 */ /* 0x000fe40007d9e020 */
[----:B------:R-:W-:Y:S01]  /*24730*/  ISETP.GT.U32.AND.EX P6, PT, R15, R46, PT, P1 ;  /* 0x0000002e0f00720c */ /* 0x000fe20003fc4110 */
[----:B------:R-:W-:Y:S01]  /*24740*/  IMAD R32, R85, R10, RZ ;  /* 0x0000000a55207224 */ /* 0x000fe200078e02ff */
[----:B------:R-:W-:Y:S01]  /*24750*/  ISETP.GE.U32.AND.EX P1, PT, R74, R83, PT, P0 ;  /* 0x000000534a00720c */ /* 0x000fe20003f26100 */
[----:B------:R-:W-:Y:S01]  /*24760*/  IMAD.IADD R75, R41, 0x1, R51 ;  /* 0x00000001294b7824 */ /* 0x000fe200078e0233 */
[----:B------:R-:W-:Y:S01]  /*24770*/  IADD3 R80, P0, PT, R33, R48, RZ ;  /* 0x0000003021507210 */ /* 0x000fe20007f1e0ff */
[----:B------:R-:W-:Y:S01]  /*24780*/  IMAD R61, R34, R11, R32 ;  /* 0x0000000b223d7224 */ /* 0x000fe200078e0220 */
[----:B------:R-:W-:Y:S01]  /*24790*/  SEL R14, R14, R33, P6 ;  /* 0x000000210e0e7207 */ /* 0x000fe20003000000 */
[----:B------:R-:W-:Y:S01]  /*247a0*/  IMAD.WIDE.U32 R32, R57, R112, RZ ;  /* 0x0000007039207225 */ /* 0x000fe200078e00ff */
[----:B------:R-:W-:-:S02]  /*247b0*/  SEL R35, R15, R46, P6 ;  /* 0x0000002e0f237207 */ /* 0x000fc40003000000 */
[----:B------:R-:W-:Y:S01]  /*247c0*/  IADD3.X R83, PT, PT, RZ, RZ, RZ, P4, P5 ;  /* 0x000000ffff537210 */ /* 0x000fe200027ea4ff */
[----:B------:R-:W-:Y:S01]  /*247d0*/  IMAD.X R84, R46, 0x1, R39, P0 ;  /* 0x000000012e547824 */ /* 0x000fe200000e0627 */
[----:B------:R-:W-:Y:S01]  /*247e0*/  ISETP.GT.U32.AND P0, PT, R14, R80, PT ;  /* 0x000000500e00720c */ /* 0x000fe20003f04070 */
[----:B------:R-:W-:Y:S02]  /*247f0*/  IMAD.IADD R61, R3, 0x1, R61 ;  /* 0x00000001033d7824 */ /* 0x000fe400078e023d */
[----:B------:R-:W-:Y:S01]  /*24800*/  IMAD.WIDE.U32 R38, R56, R113, RZ ;  /* 0x0000007138267225 */ /* 0x000fe200078e00ff */
[----:B------:R-:W-:-:S03]  /*24810*/  ISETP.GT.U32.AND.EX P0, PT, R35, R84, PT, P0 ;  /* 0x000000542300720c */ /* 0x000fc60003f04100 */
[----:B------:R-:W-:-:S04]  /*24820*/  IMAD.WIDE.U32 R14, R57, R113, RZ ;  /* 0x00000071390e7225 */ /* 0x000fc800078e00ff */
[----:B------:R-:W-:-:S04]  /*24830*/  IMAD.WIDE.U32 R48, R61, R18, RZ ;  /* 0x000000123d307225 */ /* 0x000fc800078e00ff */
[----:B------:R-:W-:Y:S01]  /*24840*/  IMAD.IADD R46, R40, 0x1, R39 ;  /* 0x00000001282e7824 */ /* 0x000fe200078e0227 */
[----:B------:R-:W-:Y:S01]  /*24850*/  SEL R39, RZ, 0x1, P1 ;  /* 0x00000001ff277807 */ /* 0x000fe20000800000 */
[----:B------:R-:W-:Y:S02]  /*24860*/  IMAD.IADD R15, R44, 0x1, R15 ;  /* 0x000000012c0f7824 */ /* 0x000fe400078e020f */
[----:B------:R-:W-:Y:S01]  /*24870*/  IMAD.WIDE.U32 R50, R2, R18, RZ ;  /* 0x0000001202327225 */ /* 0x000fe200078e00ff */
[----:B------:R-:W-:Y:S02]  /*24880*/  IADD3 R3, P4, PT, R39, R80, RZ ;  /* 0x0000005027037210 */ /* 0x000fe40007f9e0ff */
[----:B------:R-:W-:Y:S01]  /*24890*/  IADD3 R38, P6, P5, R32, R15, R38 ;  /* 0x0000000f20267210 */ /* 0x000fe20007dde026 */
[----:B------:R-:W-:Y:S01]  /*248a0*/  IMAD.WIDE.U32 R48, P1, R2, R19, R48 ;  /* 0x0000001302307225 */ /* 0x000fe20007820030 */
[----:B------:R-:W-:Y:S02]  /*248b0*/  SEL R15, RZ, 0x1, !P0 ;  /* 0x00000001ff0f7807 */ /* 0x000fe40004000000 */
[----:B------:R-:W-:Y:S01]  /*248c0*/  IADD3 RZ, P0, PT, R34, R50, RZ ;  /* 0x0000003222ff7210 */ /* 0x000fe20007f1e0ff */
[----:B------:R-:W-:Y:S01]  /*248d0*/  IMAD.X R43, RZ, RZ, R84, P4 ;  /* 0x000000ffff2b7224 */ /* 0x000fe200020e0654 */
[----:B------:R-:W-:Y:S01]  /*248e0*/  IADD3 R50, P4, PT, R51, R48, RZ ;  /* 0x0000003033327210 */ /* 0x000fe20007f9e0ff */
[----:B------:R-:W-:Y:S01]  /*248f0*/  IMAD.IADD R79, R44, 0x1, R33 ;  /* 0x000000012c4f7824 */ /* 0x000fe200078e0221 */
[----:B------:R-:W-:Y:S01]  /*24900*/  IADD3.X R57, PT, PT, RZ, RZ, RZ, P6, P5 ;  /* 0x000000ffff397210 */ /* 0x000fe200037ea4ff */
[----:B------:R-:W-:Y:S01]  /*24910*/  IMAD.X R33, RZ, RZ, RZ, P1 ;  /* 0x000000ffff217224 */ /* 0x000fe200008e06ff */
[----:B------:R-:W-:Y:S01]  /*24920*/  ISETP.GT.U32.AND P1, PT, R80, R3, PT ;  /* 0x000000035000720c */ /* 0x000fe20003f24070 */
[----:B------:R-:W-:Y:S01]  /*24930*/  IMAD.MOV.U32 R32, RZ, RZ, R49 ;  /* 0x000000ffff207224 */ /* 0x000fe200078e0031 */
[----:B------:R-:W-:Y:S01]  /*24940*/  IADD3.X RZ, P0, PT, R85, R50, RZ, P0, !PT ;  /* 0x0000003255ff7210 */ /* 0x000fe2000071e4ff */
[----:B------:R-:W-:Y:S01]  /*24950*/  IMAD.WIDE.U32 R34, R61, R20, RZ ;  /* 0x000000143d227225 */ /* 0x000fe200078e00ff */
[----:B------:R-:W-:-:S02]  /*24960*/  ISETP.GT.U32.AND.EX P1, PT, R84, R43, PT, P1 ;  /* 0x0000002b5400720c */ /* 0x000fc40003f24110 */
[----:B------:R-:W-:Y:S01]  /*24970*/  IADD3 R48, P5, P6, R15, R78, R83 ;  /* 0x0000004e0f307210 */ /* 0x000fe20007ebe053 */
[----:B------:R-:W-:Y:S01]  /*24980*/  IMAD.WIDE.U32.X R32, R61, R19, R32, P4 ;  /* 0x000000133d207225 */ /* 0x000fe200020e0420 */
[----:B------:R-:W-:Y:S02]  /*24990*/  IADD3 R49, P4, PT, R3, R14, RZ ;  /* 0x0000000e03317210 */ /* 0x000fe40007f9e0ff */
[----:B------:R-:W-:Y:S01]  /*249a0*/  SEL R44, R80, R3, P1 ;  /* 0x00000003502c7207 */ /* 0x000fe20000800000 */
[----:B------:R-:W-:Y:S01]  /*249b0*/  IMAD.WIDE.U32 R14, R2, R20, RZ ;  /* 0x00000014020e7225 */ /* 0x000fe200078e00ff */
[----:B------:R-:W-:Y:S02]  /*249c0*/  IADD3.X R32, P0, PT, RZ, R32, RZ, P0, !PT ;  /* 0x00000020ff207210 */ /* 0x000fe4000071e4ff */
[----:B------:R-:W-:Y:S01]  /*249d0*/  SEL R3, R84, R43, P1 ;  /* 0x0000002b54037207 */ /* 0x000fe20000800000 */
[----:B------:R-:W-:Y:S01]  /*249e0*/  IMAD.X R38, R43, 0x1, R38, P4 ;  /* 0x000000012b267824 */ /* 0x000fe200020e0626 */
[----:B------:R-:W-:Y:S01]  /*249f0*/  IADD3 R81, P1, PT, R32, R81, RZ ;  /* 0x0000005120517210 */ /* 0x000fe20007f3e0ff */
[----:B------:R-:W-:Y:S01]  /*24a00*/  IMAD.WIDE.U32 R34, P4, R2, R21, R34 ;  /* 0x0000001502227225 */ /* 0x000fe20007880022 */
[----:B------:R-:W-:-:S03]  /*24a10*/  IADD3.X R77, PT, PT, RZ, R77, RZ, P5, P6 ;  /* 0x0000004dff4d7210 */ /* 0x000fc60002fec4ff */
[----:B------:R-:W-:Y:S01]  /*24a20*/  IMAD.X R85, RZ, RZ, R33, P0 ;  /* 0x000000ffff557224 */ /* 0x000fe200000e0621 */
[----:B------:R-:W-:Y:S01]  /*24a30*/  IADD3 R78, P6, PT, R15, R34, RZ ;  /* 0x000000220f4e7210 */ /* 0x000fe20007fde0ff */
[----:B------:R-:W-:Y:S01]  /*24a40*/  IMAD.X R33, RZ, RZ, RZ, P4 ;  /* 0x000000ffff217224 */ /* 0x000fe200020e06ff */
[----:B------:R-:W-:Y:S01]  /*24a50*/  IADD3 R81, P0, PT, R81, R14, RZ ;  /* 0x0000000e51517210 */ /* 0x000fe20007f1e0ff */
[----:B------:R-:W-:Y:S01]  /*24a60*/  IMAD.MOV.U32 R32, RZ, RZ, R35 ;  /* 0x000000ffff207224 */ /* 0x000fe200078e0023 */
[----:B------:R-:W-:Y:S01]  /*24a70*/  IADD3.X R85, P1, PT, R85, R16, RZ, P1, !PT ;  /* 0x0000001055557210 */ /* 0x000fe20000f3e4ff */
[----:B------:R-:W-:Y:S02]  /*24a80*/  IMAD.MOV.U32 R47, RZ, RZ, RZ ;  /* 0x000000ffff2f7224 */ /* 0x000fe400078e00ff */
[----:B------:R-:W-:Y:S01]  /*24a90*/  IMAD.WIDE.U32.X R32, R61, R21, R32, P6 ;  /* 0x000000153d207225 */ /* 0x000fe200030e0420 */
[----:B------:R-:W-:Y:S02]  /*24aa0*/  IADD3.X R85, P6, PT, R85, R78, RZ, P0, !PT ;  /* 0x0000004e55557210 */ /* 0x000fe400007de4ff */
[----:B------:R-:W-:Y:S01]  /*24ab0*/  ISETP.GT.U32.AND P0, PT, R44, R49, PT ;  /* 0x000000312c00720c */ /* 0x000fe20003f04070 */
[----:B------:R-:W-:Y:S01]  /*24ac0*/  IMAD.WIDE.U32 R46, R112, R56, R46 ;  /* 0x00000038702e7225 */ /* 0x000fe200078e002e */
[----:B------:R-:W-:-:S02]  /*24ad0*/  IADD3.X R83, P1, P6, R32, RZ, RZ, P6, P1 ;  /* 0x000000ff20537210 */ /* 0x000fc400036224ff */
[----:B------:R-:W-:Y:S01]  /*24ae0*/  ISETP.GT.U32.AND.EX P0, PT, R3, R38, PT, P0 ;  /* 0x000000260300720c */ /* 0x000fe20003f04100 */
[-C--:B------:R-:W-:Y:S01]  /*24af0*/  IMAD.WIDE.U32 R14, R55, R115.reuse, RZ ;  /* 0x00000073370e7225 */ /* 0x080fe200078e00ff */
[----:B------:R-:W-:Y:S02]  /*24b00*/  IADD3 R48, P4, P5, R48, R46, R79 ;  /* 0x0000002e30307210 */ /* 0x000fe40007d9e04f */
[----:B------:R-:W-:Y:S01]  /*24b10*/  IADD3.X R3, PT, PT, R33, RZ, RZ, P1, P6 ;  /* 0x000000ff21037210 */ /* 0x000fe20000fec4ff */
[----:B------:R-:W-:Y:S01]  /*24b20*/  IMAD.IADD R56, R40, 0x1, R47 ;  /* 0x0000000128387824 */ /* 0x000fe200078e022f */
[----:B------:R-:W-:Y:S01]  /*24b30*/  SEL R33, RZ, 0x1, !P0 ;  /* 0x00000001ff217807 */ /* 0x000fe20004000000 */
[----:B------:R-:W-:Y:S01]  /*24b40*/  IMAD.WIDE.U32 R50, R54, R115, RZ ;  /* 0x0000007336327225 */ /* 0x000fe200078e00ff */
[----:B------:R-:W-:Y:S02]  /*24b50*/  IADD3.X R44, PT, PT, RZ, RZ, RZ, P3, P2 ;  /* 0x000000ffff2c7210 */ /* 0x000fe40001fe44ff */
[----:B------:R-:W-:Y:S01]  /*24b60*/  IADD3.X R56, PT, PT, R77, R56, RZ, P4, P5 ;  /* 0x000000384d387210 */ /* 0x000fe200027ea4ff */
[----:B------:R-:W-:Y:S01]  /*24b70*/  IMAD.WIDE.U32 R46, R55, R114, RZ ;  /* 0x00000072372e7225 */ /* 0x000fe200078e00ff */
[----:B------:R-:W-:-:S03]  /*24b80*/  IADD3 R83, P1, PT, R83, R76, RZ ;  /* 0x0000004c53537210 */ /* 0x000fc60007f3e0ff */
[----:B------:R-:W-:Y:S02]  /*24b90*/  IMAD.IADD R79, R41, 0x1, R15 ;  /* 0x00000001294f7824 */ /* 0x000fe400078e020f */
[----:B------:R-:W-:Y:S02]  /*24ba0*/  IMAD.MOV.U32 R43, RZ, RZ, RZ ;  /* 0x000000ffff2b7224 */ /* 0x000fe400078e00ff */
[----:B------:R-:W-:Y:S01]  /*24bb0*/  IMAD.IADD R34, R37, 0x1, R51 ;  /* 0x0000000125227824 */ /* 0x000fe200078e0233 */
[----:B------:R-:W-:Y:S01]  /*24bc0*/  IADD3 R79, P4, P5, R46, R79, R50 ;  /* 0x0000004f2e4f7210 */ /* 0x000fe20007d9e032 */
[----:B------:R-:W-:Y:S01]  /*24bd0*/  IMAD.MOV.U32 R35, RZ, RZ, RZ ;  /* 0x000000ffff237224 */ /* 0x000fe200078e00ff */
[----:B------:R-:W-:Y:S01]  /*24be0*/  IADD3 R46, P2, P3, R33, R48, R57 ;  /* 0x00000030212e7210 */ /* 0x000fe20007b5e039 */
[----:B------:R-:W-:Y:S02]  /*24bf0*/  IMAD.IADD R15, R41, 0x1, R47 ;  /* 0x00000001290f7824 */ /* 0x000fe400078e022f */
[----:B------:R-:W-:-:S04]  /*24c00*/  IMAD.WIDE.U32 R42, R108, R54, R42 ;  /* 0x000000366c2a7225 */ /* 0x000fc800078e002a */
[----:B------:R-:W-:-:S04]  /*24c10*/  IMAD.WIDE.U32 R40, R61, R22, RZ ;  /* 0x000000163d287225 */ /* 0x000fc800078e00ff */
[----:B------:R-:W-:-:S04]  /*24c20*/  IMAD.WIDE.U32 R54, R114, R54, R34 ;  /* 0x0000003672367225 */ /* 0x000fc800078e0022 */
[----:B------:R-:W-:Y:S02]  /*24c30*/  IMAD R48, R85, R10, RZ ;  /* 0x0000000a55307224 */ /* 0x000fe400078e02ff */
[----:B------:R-:W-:Y:S01]  /*24c40*/  IMAD.IADD R16, R37, 0x1, R55 ;  /* 0x0000000125107824 */ /* 0x000fe200078e0237 */
[----:B------:R-:W-:Y:S01]  /*24c50*/  IADD3.X R55, PT, PT, RZ, R56, RZ, P2, P3 ;  /* 0x00000038ff377210 */ /* 0x000fe200017e64ff */
[----:B------:R-:W-:Y:S01]  /*24c60*/  IMAD.WIDE.U32 R32, R81, R10, RZ ;  /* 0x0000000a51207225 */ /* 0x000fe200078e00ff */
[----:B------:R-:W-:Y:S02]  /*24c70*/  IADD3 R15, P2, P3, R46, R54, R15 ;  /* 0x000000362e0f7210 */ /* 0x000fe40007b5e00f */
[----:B------:R-:W-:Y:S01]  /*24c80*/  IADD3.X R56, P1, PT, R3, R74, RZ, P1, !PT ;  /* 0x0000004a03387210 */ /* 0x000fe20000f3e4ff */
[----:B------:R-:W-:Y:S01]  /*24c90*/  IMAD R57, R81, R11, R48 ;  /* 0x0000000b51397224 */ /* 0x000fe200078e0230 */
[----:B------:R-:W-:Y:S01]  /*24ca0*/  IADD3.X R16, PT, PT, R55, R16, RZ, P2, P3 ;  /* 0x0000001037107210 */ /* 0x000fe200017e64ff */
[----:B------:R-:W-:-:S04]  /*24cb0*/  IMAD.WIDE.U32 R34, R2, R22, RZ ;  /* 0x0000001602227225 */ /* 0x000fc800078e00ff */
[----:B------:R-:W-:-:S04]  /*24cc0*/  IMAD.WIDE.U32 R40, P0, R2, R23, R40 ;  /* 0x0000001702287225 */ /* 0x000fc80007800028 */
[----:B------:R-:W-:Y:S01]  /*24cd0*/  IMAD.WIDE.U32 R50, R61, R24, RZ ;  /* 0x000000183d327225 */ /* 0x000fe200078e00ff */
[----:B------:R-:W-:-:S03]  /*24ce0*/  IADD3 R77, P6, PT, R35, R40, RZ ;  /* 0x00000028234d7210 */ /* 0x000fc60007fde0ff */
[----:B------:R-:W-:Y:S02]  /*24cf0*/  IMAD.IADD R57, R33, 0x1, R57 ;  /* 0x0000000121397824 */ /* 0x000fe400078e0239 */
[----:B------:R-:W-:Y:S01]  /*24d00*/  IMAD.X R47, RZ, RZ, RZ, P0 ;  /* 0x000000ffff2f7224 */ /* 0x000fe200000e06ff */
[----:B------:R-:W-:Y:S01]  /*24d10*/  IADD3 R83, P0, PT, R83, R34, RZ ;  /* 0x0000002253537210 */ /* 0x000fe20007f1e0ff */
[----:B------:R-:W-:-:S03]  /*24d20*/  IMAD.WIDE.U32 R34, P3, R2, R25, R50 ;  /* 0x0000001902227225 */ /* 0x000fc60007860032 */
[----:B------:R-:W-:Y:S01]  /*24d30*/  IADD3.X R56, P2, PT, R56, R77, RZ, P0, !PT ;  /* 0x0000004d38387210 */ /* 0x000fe2000075e4ff */
[----:B------:R-:W-:-:S04]  /*24d40*/  IMAD.WIDE.U32 R50, R57, R18, RZ ;  /* 0x0000001239327225 */ /* 0x000fc800078e00ff */
[----:B------:R-:W-:Y:S02]  /*24d50*/  IMAD.MOV.U32 R46, RZ, RZ, R41 ;  /* 0x000000ffff2e7224 */ /* 0x000fe400078e0029 */
[----:B------:R-:W-:-:S04]  /*24d60*/  IMAD.WIDE.U32 R2, R2, R24, RZ ;  /* 0x0000001802027225 */ /* 0x000fc800078e00ff */
[----:B------:R-:W-:Y:S01]  /*24d70*/  IMAD.X R41, RZ, RZ, RZ, P3 ;  /* 0x000000ffff297224 */ /* 0x000fe200018e06ff */
[----:B------:R-:W-:Y:S01]  /*24d80*/  IADD3 R74, P0, PT, R3, R34, RZ ;  /* 0x00000022034a7210 */ /* 0x000fe20007f1e0ff */
[----:B------:R-:W-:-:S04]  /*24d90*/  IMAD.WIDE.U32.X R46, R61, R23, R46, P6 ;  /* 0x000000173d2e7225 */ /* 0x000fc800030e042e */
[----:B------:R-:W-:Y:S01]  /*24da0*/  IMAD.WIDE.U32 R50, P3, R32, R19, R50 ;  /* 0x0000001320327225 */ /* 0x000fe20007860032 */
[----:B------:R-:W-:-:S03]  /*24db0*/  IADD3.X R3, P2, P6, R46, RZ, RZ, P2, P1 ;  /* 0x000000ff2e037210 */ /* 0x000fc600016424ff */
[----:B------:R-:W-:-:S04]  /*24dc0*/  IMAD.WIDE.U32 R54, R32, R18, RZ ;  /* 0x0000001220367225 */ /* 0x000fc800078e00ff */
[----:B------:R-:W-:Y:S01]  /*24dd0*/  IMAD.X R77, RZ, RZ, RZ, P3 ;  /* 0x000000ffff4d7224 */ /* 0x000fe200018e06ff */
[----:B------:R-:W-:Y:S01]  /*24de0*/  IADD3 R46, P3, PT, R55, R50, RZ ;  /* 0x00000032372e7210 */ /* 0x000fe20007f7e0ff */
[----:B------:R-:W-:Y:S01]  /*24df0*/  IMAD.MOV.U32 R76, RZ, RZ, R51 ;  /* 0x000000ffff4c7224 */ /* 0x000fe200078e0033 */
[----:B------:R-:W-:Y:S01]  /*24e00*/  IADD3 RZ, P1, PT, R81, R54, RZ ;  /* 0x0000003651ff7210 */ /* 0x000fe20007f3e0ff */
[----:B------:R-:W-:Y:S01]  /*24e10*/  IMAD.MOV.U32 R40, RZ, RZ, R35 ;  /* 0x000000ffff287224 */ /* 0x000fe200078e0023 */
[----:B------:R-:W-:Y:S01]  /*24e20*/  IADD3.X R54, PT, PT, R47, RZ, RZ, P2, P6 ;  /* 0x000000ff2f367210 */ /* 0x000fe200017ec4ff */
[----:B------:R-:W-:Y:S01]  /*24e30*/  IMAD.WIDE.U32.X R50, R57, R19, R76, P3 ;  /* 0x0000001339327225 */ /* 0x000fe200018e044c */
[----:B------:R-:W-:Y:S02]  /*24e40*/  IADD3.X RZ, P2, PT, R85, R46, RZ, P1, !PT ;  /* 0x0000002e55ff7210 */ /* 0x000fe40000f5e4ff */
[----:B------:R-:W-:Y:S01]  /*24e50*/  IADD3 R34, P6, PT, R49, R14, RZ ;  /* 0x0000000e31227210 */ /* 0x000fe20007fde0ff */
[----:B------:R-:W-:Y:S01]  /*24e60*/  IMAD.WIDE.U32 R46, R57, R20, RZ ;  /* 0x00000014392e7225 */ /* 0x000fe200078e00ff */
[----:B------:R-:W-:-:S02]  /*24e70*/  ISETP.GE.U32.AND P3, PT, R4, R133, PT ;  /* 0x000000850400720c */ /* 0x000fc40003f66070 */
[----:B------:R-:W-:Y:S01]  /*24e80*/  IADD3.X R14, P2, PT, RZ, R50, RZ, P2, !PT ;  /* 0x00000032ff0e7210 */ /* 0x000fe2000175e4ff */
[----:B------:R-:W-:Y:S01]  /*24e90*/  IMAD.WIDE.U32.X R40, R61, R25, R40, P0 ;  /* 0x000000193d287225 */ /* 0x000fe200000e0428 */
[----:B------:R-:W-:Y:S02]  /*24ea0*/  IADD3 R3, P1, PT, R3, R34, RZ ;  /* 0x0000002203037210 */ /* 0x000fe40007f3e0ff */
[----:B------:R-:W-:Y:S01]  /*24eb0*/  ISETP.GE.U32.AND.EX P3, PT, R13, R132, PT, P3 ;  /* 0x000000840d00720c */ /* 0x000fe20003f66130 */
[----:B------:R-:W-:Y:S01]  /*24ec0*/  IMAD.X R77, RZ, RZ, R51, P2 ;  /* 0x000000ffff4d7224 */ /* 0x000fe200010e0633 */
[----:B------:R-:W-:Y:S01]  /*24ed0*/  IADD3 R48, P0, PT, R3, R2, RZ ;  /* 0x0000000203307210 */ /* 0x000fe20007f1e0ff */
[----:B------:R-:W-:Y:S01]  /*24ee0*/  IMAD.WIDE.U32 R50, R32, R20, RZ ;  /* 0x0000001420327225 */ /* 0x000fe200078e00ff */
[----:B------:R-:W-:Y:S02]  /*24ef0*/  SEL R35, RZ, 0x1, P3 ;  /* 0x00000001ff237807 */ /* 0x000fe40001800000 */
[----:B------:R-:W-:Y:S01]  /*24f00*/  IADD3 R61, P2, PT, R14, R83, RZ ;  /* 0x000000530e3d7210 */ /* 0x000fe20007f5e0ff */
[----:B------:R-:W-:Y:S01]  /*24f10*/  IMAD.WIDE.U32 R2, P3, R32, R21, R46 ;  /* 0x0000001520027225 */ /* 0x000fe2000786002e */
[----:B------:R-:W-:-:S02]  /*24f20*/  IADD3.X R14, PT, PT, RZ, RZ, RZ, P4, P5 ;  /* 0x000000ffff0e7210 */ /* 0x000fc400027ea4ff */
[----:B------:R-:W-:Y:S01]  /*24f30*/  IADD3 R61, P5, PT, R61, R50, RZ ;  /* 0x000000323d3d7210 */ /* 0x000fe20007fbe0ff */
[----:B------:R-:W-:Y:S01]  /*24f40*/  IMAD.X R33, R79, 0x1, R38, P6 ;  /* 0x000000014f217824 */ /* 0x000fe200030e0626 */
[----:B------:R-:W-:Y:S01]  /*24f50*/  IADD3.X R77, P2, PT, R77, R56, RZ, P2, !PT ;  /* 0x000000384d4d7210 */ /* 0x000fe2000175e4ff */
[----:B------:R-:W-:Y:S01]  /*24f60*/  IMAD.X R47, RZ, RZ, RZ, P3 ;  /* 0x000000ffff2f7224 */ /* 0x000fe200018e06ff */
[----:B------:R-:W-:Y:S01]  /*24f70*/  IADD3 R2, P3, PT, R51, R2, RZ ;  /* 0x0000000233027210 */ /* 0x000fe20007f7e0ff */
[----:B------:R-:W-:Y:S01]  /*24f80*/  IMAD.MOV.U32 R46, RZ, RZ, R3 ;  /* 0x000000ffff2e7224 */ /* 0x000fe200078e0003 */
[----:B------:R-:W-:Y:S02]  /*24f90*/  IADD3.X R51, P1, PT, R54, R33, RZ, P1, !PT ;  /* 0x0000002136337210 */ /* 0x000fe40000f3e4ff */
[----:B------:R-:W-:Y:S01]  /*24fa0*/  IADD3.X R77, P5, PT, R77, R2, RZ, P5, !PT ;  /* 0x000000024d4d7210 */ /* 0x000fe20002fbe4ff */
[----:B------:R-:W-:Y:S01]  /*24fb0*/  IMAD.WIDE.U32.X R2, R57, R21, R46, P3 ;  /* 0x0000001539027225 */ /* 0x000fe200018e042e */
[----:B------:R-:W-:-:S02]  /*24fc0*/  IADD3.X R51, P0, PT, R51, R74, RZ, P0, !PT ;  /* 0x0000004a33337210 */ /* 0x000fc4000071e4ff */
[----:B------:R-:W-:Y:S01]  /*24fd0*/  IADD3 R35, P4, PT, R28, R35, RZ ;  /* 0x000000231c237210 */ /* 0x000fe20007f9e0ff */
[----:B------:R-:W-:Y:S01]  /*24fe0*/  IMAD.WIDE.U32 R46, R57, R22, RZ ;  /* 0x00000016392e7225 */ /* 0x000fe200078e00ff */
[----:B------:R-:W-:Y:S02]  /*24ff0*/  IADD3.X R74, P3, P6, R40, RZ, RZ, P0, P1 ;  /* 0x000000ff284a7210 */ /* 0x000fe400006624ff */
[----:B------:R-:W-:Y:S01]  /*25000*/  IADD3 R75, P0, P1, R59, R42, R75 ;  /* 0x0000002a3b4b7210 */ /* 0x000fe2000791e04b */
[----:B------:R-:W-:Y:S01]  /*25010*/  IMAD.IADD R28, R37, 0x1, R43 ;  /* 0x00000001251c7824 */ /* 0x000fe200078e022b */
[----:B------:R-:W-:Y:S01]  /*25020*/  IADD3.X R79, PT, PT, R41, RZ, RZ, P3, P6 ;  /* 0x000000ff294f7210 */ /* 0x000fe20001fec4ff */
[----:B------:R-:W-:Y:S01]  /*25030*/  IMAD.WIDE.U32 R42, R32, R22, RZ ;  /* 0x00000016202a7225 */ /* 0x000fe200078e00ff */
[----:B------:R-:W-:Y:S02]  /*25040*/  IADD3.X R37, P3, P6, R2, RZ, RZ, P5, P2 ;  /* 0x000000ff02257210 */ /* 0x000fe40002e644ff */
[----:B------:R-:W-:Y:S01]  /*25050*/  IADD3.X R28, PT, PT, RZ, R28, RZ, P0, P1 ;  /* 0x0000001cff1c7210 */ /* 0x000fe200007e24ff */
[----:B------:R-:W-:Y:S01]  /*25060*/  IMAD.WIDE.U32 R40, P5, R32, R23, R46 ;  /* 0x0000001720287225 */ /* 0x000fe200078a002e */
[----:B------:R-:W-:-:S02]  /*25070*/  IADD3.X R56, PT, PT, R3, RZ, RZ, P3, P6 ;  /* 0x000000ff03387210 */ /* 0x000fc40001fec4ff */
[----:B------:R-:W-:Y:S01]  /*25080*/  IADD3 R37, P0, PT, R37, R48, RZ ;  /* 0x0000003025257210 */ /* 0x000fe20007f1e0ff */
[----:B------:R-:W-:Y:S01]  /*25090*/  IMAD.X R29, RZ, RZ, R29, P4 ;  /* 0x000000ffff1d7224 */ /* 0x000fe200020e061d */
[----:B------:R-:W-:Y:S01]  /*250a0*/  IADD3 R43, P6, PT, R43, R40, RZ ;  /* 0x000000282b2b7210 */ /* 0x000fe20007fde0ff */
[-C--:B------:R-:W-:Y:S01]  /*250b0*/  IMAD R40, R77, R10.reuse, RZ ;  /* 0x0000000a4d287224 */ /* 0x080fe200078e02ff */
[----:B------:R-:W-:Y:S01]  /*250c0*/  ISETP.GE.U32.AND P4, PT, R152, R35, PT ;  /* 0x000000239800720c */ /* 0x000fe20003f86070 */
[----:B------:R-:W-:Y:S01]  /*250d0*/  IMAD.WIDE.U32 R2, R61, R10, RZ ;  /* 0x0000000a3d027225 */ /* 0x000fe200078e00ff */
[----:B------:R-:W-:Y:S02]  /*250e0*/  IADD3.X R56, P0, PT, R56, R51, RZ, P0, !PT ;  /* 0x0000003338387210 */ /* 0x000fe4000071e4ff */
[----:B------:R-:W-:Y:S01]  /*250f0*/  ISETP.GE.U32.AND.EX P4, PT, R134, R29, PT, P4 ;  /* 0x0000001d8600720c */ /* 0x000fe20003f86140 */
[----:B------:R-:W-:Y:S01]  /*25100*/  IMAD.X R51, RZ, RZ, RZ, P5 ;  /* 0x000000ffff337224 */ /* 0x000fe200028e06ff */
[----:B------:R-:W-:Y:S01]  /*25110*/  IADD3 R48, P3, PT, R37, R42, RZ ;  /* 0x0000002a25307210 */ /* 0x000fe20007f7e0ff */
[----:B------:R-:W-:Y:S01]  /*25120*/  IMAD R59, R61, R11, R40 ;  /* 0x0000000b3d3b7224 */ /* 0x000fe200078e0228 */
[----:B------:R-:W-:Y:S01]  /*25130*/  SEL R37, RZ, 0x1, P4 ;  /* 0x00000001ff257807 */ /* 0x000fe20002000000 */
[----:B------:R-:W-:Y:S01]  /*25140*/  IMAD.MOV.U32 R50, RZ, RZ, R41 ;  /* 0x000000ffff327224 */ /* 0x000fe200078e0029 */
[----:B------:R-:W-:Y:S01]  /*25150*/  IADD3.X R56, P3, PT, R56, R43, RZ, P3, !PT ;  /* 0x0000002b38387210 */ /* 0x000fe20001f7e4ff */
[----:B------:R-:W-:Y:S01]  /*25160*/  IMAD.WIDE.U32 R46, R57, R24, RZ ;  /* 0x00000018392e7225 */ /* 0x000fe200078e00ff */
[----:B------:R-:W-:-:S03]  /*25170*/  IADD3 R60, P1, P2, R73, R72, R60 ;  /* 0x00000048493c7210 */ /* 0x000fc60007a3e03c */
[----:B------:R-:W-:Y:S01]  /*25180*/  IMAD.IADD R59, R3, 0x1, R59 ;  /* 0x00000001033b7824 */ /* 0x000fe200078e023b */
[----:B------:R-:W-:Y:S01]  /*25190*/  IADD3 R3, P5, PT, R30, R37, RZ ;  /* 0x000000251e037210 */ /* 0x000fe20007fbe0ff */
[----:B------:R-:W-:Y:S01]  /*251a0*/  IMAD.WIDE.U32.X R50, R57, R23, R50, P6 ;  /* 0x0000001739327225 */ /* 0x000fe200030e0432 */
[----:B------:R-:W-:-:S03]  /*251b0*/  IADD3 R72, P6, PT, R74, R75, RZ ;  /* 0x0000004b4a487210 */ /* 0x000fc60007fde0ff */
[----:B------:R-:W-:Y:S01]  /*251c0*/  IMAD.WIDE.U32 R46, P4, R32, R25, R46 ;  /* 0x00000019202e7225 */ /* 0x000fe2000788002e */
[----:B------:R-:W-:-:S03]  /*251d0*/  IADD3.X R37, P0, P3, R50, RZ, RZ, P3, P0 ;  /* 0x000000ff32257210 */ /* 0x000fc60001b004ff */
[----:B------:R-:W-:Y:S01]  /*251e0*/  IMAD.WIDE.U32 R42, R32, R24, RZ ;  /* 0x00000018202a7225 */ /* 0x000fe200078e00ff */
[----:B------:R-:W-:Y:S02]  /*251f0*/  IADD3.X R30, PT, PT, R51, RZ, RZ, P0, P3 ;  /* 0x000000ff331e7210 */ /* 0x000fe400007e64ff */
[----:B------:R-:W-:Y:S01]  /*25200*/  IADD3 R37, P0, PT, R37, R72, RZ ;  /* 0x0000004825257210 */ /* 0x000fe20007f1e0ff */
[----:B------:R-:W-:-:S04]  /*25210*/  IMAD.WIDE.U32 R54, R59, R18, RZ ;  /* 0x000000123b367225 */ /* 0x000fc800078e00ff */
        /* <DEDUP_REMOVED lines=16> */
[----:B------:R-:W-:Y:S01]  /*25320*/  IADD3.X R30, PT, PT, RZ, R36, RZ, P1, P2 ;  /* 0x00000024ff1e7210 */ /* 0x000fe20000fe44ff */
[----:B------:R-:W-:Y:S01]  /*25330*/  IMAD.WIDE.U32.X R42, R59, R19, R42, P4 ;  /* 0x000000133b2a7225 */ /* 0x000fe200020e042a */
[----:B------:R-:W-:Y:S02]  /*25340*/  IADD3 R44, P2, P1, R39, R52, R44 ;  /* 0x00000034272c7210 */ /* 0x000fe4000795e02c */
[----:B------:R-:W-:Y:S01]  /*25350*/  IADD3.X R52, P0, P6, R40, RZ, RZ, P6, P0 ;  /* 0x000000ff28347210 */ /* 0x000fe200036004ff */
[C---:B------:R-:W-:Y:S01]  /*25360*/  IMAD.WIDE.U32 R36, P4, R2.reuse, R21, R46 ;  /* 0x0000001502247225 */ /* 0x040fe2000788002e */
[----:B------:R-:W-:Y:S02]  /*25370*/  IADD3.X R55, P3, PT, RZ, R42, RZ, P3, !PT ;  /* 0x0000002aff377210 */ /* 0x000fe40001f7e4ff */
[----:B------:R-:W-:Y:S01]  /*25380*/  IADD3.X R54, PT, PT, R41, RZ, RZ, P0, P6 ;  /* 0x000000ff29367210 */ /* 0x000fe200007ec4ff */
[----:B------:R-:W-:Y:S01]  /*25390*/  IMAD.WIDE.U32 R46, R2, R20, RZ ;  /* 0x00000014022e7225 */ /* 0x000fe200078e00ff */
[----:B------:R-:W-:-:S02]  /*253a0*/  IADD3 R55, P0, PT, R55, R48, RZ ;  /* 0x0000003037377210 */ /* 0x000fc40007f1e0ff */
[----:B------:R-:W-:Y:S01]  /*253b0*/  IADD3.X R58, PT, PT, RZ, R58, RZ, P2, P1 ;  /* 0x0000003aff3a7210 */ /* 0x000fe200017e24ff */
        /* <DEDUP_REMOVED lines=10> */
[----:B------:R-:W-:-:S02]  /*25460*/  ISETP.GE.U32.AND P2, PT, R34, R49, PT ;  /* 0x000000312200720c */ /* 0x000fc40003f46070 */
[----:B------:R-:W-:Y:S01]  /*25470*/  ISETP.GE.U32.AND.EX P4, PT, R73, R28, PT, P4 ;  /* 0x0000001c4900720c */ /* 0x000fe20003f86140 */
[----:B------:R-:W-:Y:S01]  /*25480*/  IMAD.WIDE.U32 R42, P1, R2, R23, R42 ;  /* 0x00000017022a7225 */ /* 0x000fe2000782002a */
[----:B------:R-:W-:Y:S02]  /*25490*/  IADD3.X R39, P0, P6, R40, RZ, RZ, P6, P0 ;  /* 0x000000ff28277210 */ /* 0x000fe400036004ff */
[----:B------:R-:W-:Y:S01]  /*254a0*/  SEL R61, RZ, 0x1, P4 ;  /* 0x00000001ff3d7807 */ /* 0x000fe20002000000 */
[----:B------:R-:W-:Y:S01]  /*254b0*/  IMAD.WIDE.U32 R46, R2, R22, RZ ;  /* 0x00000016022e7225 */ /* 0x000fe200078e00ff */
[----:B------:R-:W-:Y:S02]  /*254c0*/  IADD3 R39, P3, PT, R39, R32, RZ ;  /* 0x0000002027277210 */ /* 0x000fe40007f7e0ff */
[----:B------:R-:W-:Y:S01]  /*254d0*/  IADD3.X R40, PT, PT, R41, RZ, RZ, P0, P6 ;  /* 0x000000ff29287210 */ /* 0x000fe200007ec4ff */
[----:B------:R-:W-:Y:S01]  /*254e0*/  IMAD.WIDE.U32 R48, R59, R24, RZ ;  /* 0x000000183b307225 */ /* 0x000fe200078e00ff */
[----:B------:R-:W-:-:S02]  /*254f0*/  IADD3 R32, P0, PT, R39, R46, RZ ;  /* 0x0000002e27207210 */ /* 0x000fc40007f1e0ff */
[----:B------:R-:W-:Y:S01]  /*25500*/  IADD3.X R39, P3, PT, R40, R51, RZ, P3, !PT ;  /* 0x0000003328277210 */ /* 0x000fe20001f7e4ff */
[----:B------:R-:W-:Y:S01]  /*25510*/  IMAD R28, R57, R10, RZ ;  /* 0x0000000a391c7224 */ /* 0x000fe200078e02ff */
[----:B------:R-:W-:Y:S01]  /*25520*/  IADD3 R61, P4, PT, R61, R60, RZ ;  /* 0x0000003c3d3d7210 */ /* 0x000fe20007f9e0ff */
[----:B------:R-:W-:Y:S01]  /*25530*/  IMAD.X R37, RZ, RZ, RZ, P1 ;  /* 0x000000ffff257224 */ /* 0x000fe200008e06ff */
[----:B------:R-:W-:Y:S01]  /*25540*/  IADD3 R34, P1, PT, R47, R42, RZ ;  /* 0x0000002a2f227210 */ /* 0x000fe20007f3e0ff */
[----:B------:R-:W-:Y:S02]  /*25550*/  IMAD R47, R55, R11, R28 ;  /* 0x0000000b372f7224 */ /* 0x000fe400078e021c */
[----:B------:R-:W-:Y:S01]  /*25560*/  IMAD.MOV.U32 R36, RZ, RZ, R43 ;  /* 0x000000ffff247224 */ /* 0x000fe200078e002b */
[----:B------:R-:W-:Y:S01]  /*25570*/  IADD3.X R39, P0, PT, R39, R34, RZ, P0, !PT ;  /* 0x0000002227277210 */ /* 0x000fe2000071e4ff */
[----:B------:R-:W-:-:S04]  /*25580*/  IMAD.WIDE.U32 R10, R55, R10, RZ ;  /* 0x0000000a370a7225 */ /* 0x000fc800078e00ff */
[----:B------:R-:W-:-:S04]  /*25590*/  IMAD.WIDE.U32 R42, P6, R2, R25, R48 ;  /* 0x00000019022a7225 */ /* 0x000fc800078c0030 */
[----:B------:R-:W-:-:S04]  /*255a0*/  IMAD.WIDE.U32 R40, R2, R24, RZ ;  /* 0x0000001802287225 */ /* 0x000fc800078e00ff */
[----:B------:R-:W-:Y:S02]  /*255b0*/  IMAD.IADD R2, R11, 0x1, R47 ;  /* 0x000000010b027824 */ /* 0x000fe400078e022f */
[----:B------:R-:W-:Y:S01]  /*255c0*/  IMAD.X R49, RZ, RZ, RZ, P6 ;  /* 0x000000ffff317224 */ /* 0x000fe200030e06ff */
[----:B------:R-:W-:Y:S01]  /*255d0*/  IADD3 R28, P6, PT, R41, R42, RZ ;  /* 0x0000002a291c7210 */ /* 0x000fe20007fde0ff */
[----:B------:R-:W-:Y:S01]  /*255e0*/  IMAD.WIDE.U32.X R46, R59, R23, R36, P1 ;  /* 0x000000173b2e7225 */ /* 0x000fe200008e0424 */
[----:B------:R-:W-:-:S03]  /*255f0*/  ISETP.GE.U32.AND P1, PT, R61, R60, PT ;  /* 0x0000003c3d00720c */ /* 0x000fc60003f26070 */
[----:B------:R-:W-:Y:S01]  /*25600*/  IMAD.MOV.U32 R48, RZ, RZ, R43 ;  /* 0x000000ffff307224 */ /* 0x000fe200078e002b */
[----:B------:R-:W-:Y:S01]  /*25610*/  IADD3.X R11, P0, P3, R46, RZ, RZ, P0, P3 ;  /* 0x000000ff2e0b7210 */ /* 0x000fe200003064ff */
[----:B------:R-:W-:-:S04]  /*25620*/  IMAD.WIDE.U32 R50, R2, R18, RZ ;  /* 0x0000001202327225 */ /* 0x000fc800078e00ff */
[----:B------:R-:W-:Y:S01]  /*25630*/  IMAD.WIDE.U32.X R36, R59, R25, R48, P6 ;  /* 0x000000193b247225 */ /* 0x000fe200030e0430 */
[----:B------:R-:W-:-:S03]  /*25640*/  IADD3 R52, P6, PT, R52, R61, RZ ;  /* 0x0000003d34347210 */ /* 0x000fc60007fde0ff */
[----:B------:R-:W-:Y:S02]  /*25650*/  IMAD.X R59, RZ, RZ, R30, P4 ;  /* 0x000000ffff3b7224 */ /* 0x000fe400020e061e */
        /* <DEDUP_REMOVED lines=25> */
[----:B------:R-:W-:Y:S02]  /*257f0*/  SEL R41, RZ, 0x1, P1 ;  /* 0x00000001ff297807 */ /* 0x000fe40000800000 */
[----:B------:R-:W-:Y:S01]  /*25800*/  IADD3 R11, P1, PT, R11, R48, RZ ;  /* 0x000000300b0b7210 */ /* 0x000fe20007f3e0ff */
[----:B------:R-:W-:Y:S01]  /*25810*/  IMAD.WIDE.U32.X R42, R2, R21, R42, P6 ;  /* 0x00000015022a7225 */ /* 0x000fe200030e042a */
[----:B------:R-:W-:Y:S02]  /*25820*/  IADD3.X R28, P4, PT, R28, R39, RZ, P4, !PT ;  /* 0x000000271c1c7210 */ /* 0x000fe4000279e4ff */
[----:B------:R-:W-:Y:S01]  /*25830*/  IADD3.X R46, PT, PT, R37, RZ, RZ, P3, P0 ;  /* 0x000000ff252e7210 */ /* 0x000fe20001fe04ff */
[----:B------:R-:W-:Y:S01]  /*25840*/  IMAD.WIDE.U32 R36, R2, R22, RZ ;  /* 0x0000001602247225 */ /* 0x000fe200078e00ff */
[----:B------:R-:W-:-:S02]  /*25850*/  IADD3.X R28, P1, PT, R28, R49, RZ, P1, !PT ;  /* 0x000000311c1c7210 */ /* 0x000fc40000f3e4ff */
[----:B------:R-:W-:Y:S02]  /*25860*/  IADD3 R47, P0, PT, R41, R44, RZ ;  /* 0x0000002c292f7210 */ /* 0x000fe40007f1e0ff */
[----:B------:R-:W-:Y:S02]  /*25870*/  IADD3.X R41, P4, P1, R42, RZ, RZ, P1, P4 ;  /* 0x000000ff2a297210 */ /* 0x000fe400009884ff */
[----:B------:R-:W-:Y:S01]  /*25880*/  ISETP.GE.U32.AND.EX P3, PT, R33, R38, PT, P2 ;  /* 0x000000262100720c */ /* 0x000fe20003f66120 */
[----:B------:R-:W-:Y:S01]  /*25890*/  IMAD.WIDE.U32 R32, R10, R22, RZ ;  /* 0x000000160a207225 */ /* 0x000fe200078e00ff */
[----:B------:R-:W-:Y:S02]  /*258a0*/  IADD3.X R30, PT, PT, R43, RZ, RZ, P4, P1 ;  /* 0x000000ff2b1e7210 */ /* 0x000fe400027e24ff */
[----:B------:R-:W-:Y:S01]  /*258b0*/  ISETP.GE.U32.AND P6, PT, R52, R61, PT ;  /* 0x0000003d3400720c */ /* 0x000fe20003fc6070 */
[----:B------:R-:W-:Y:S01]  /*258c0*/  IMAD.WIDE.U32 R36, P4, R10, R23, R36 ;  /* 0x000000170a247225 */ /* 0x000fe20007880024 */
[----:B------:R-:W-:-:S02]  /*258d0*/  IADD3 R41, P1, PT, R41, R50, RZ ;  /* 0x0000003229297210 */ /* 0x000fc40007f3e0ff */
[----:B------:R-:W-:Y:S01]  /*258e0*/  ISETP.GE.U32.AND P2, PT, R47, R44, PT ;  /* 0x0000002c2f00720c */ /* 0x000fe20003f46070 */
[----:B------:R-:W-:Y:S01]  /*258f0*/  IMAD.X R39, RZ, RZ, RZ, P4 ;  /* 0x000000ffff277224 */ /* 0x000fe200020e06ff */
[----:B------:R-:W-:Y:S01]  /*25900*/  ISETP.GE.U32.AND.EX P6, PT, R54, R59, PT, P6 ;  /* 0x0000003b3600720c */ /* 0x000fe20003fc6160 */
[----:B------:R-:W-:Y:S01]  /*25910*/  IMAD.MOV.U32 R38, RZ, RZ, R37 ;  /* 0x000000ffff267224 */ /* 0x000fe200078e0025 */
[----:B------:R-:W-:Y:S01]  /*25920*/  IADD3 R49, P4, PT, R33, R36, RZ ;  /* 0x0000002421317210 */ /* 0x000fe20007f9e0ff */
[----:B------:R-:W-:Y:S01]  /*25930*/  IMAD.X R43, RZ, RZ, R58, P0 ;  /* 0x000000ffff2b7224 */ /* 0x000fe200000e063a */
[----:B------:R-:W-:Y:S02]  /*25940*/  SEL R44, RZ, 0x1, P3 ;  /* 0x00000001ff2c7807 */ /* 0x000fe40001800000 */
[----:B------:R-:W-:Y:S01]  /*25950*/  IADD3 R55, P3, PT, R41, R32, RZ ;  /* 0x0000002029377210 */ /* 0x000fe20007f7e0ff */
[----:B------:R-:W-:Y:S01]  /*25960*/  IMAD.WIDE.U32 R32, R2, R24, RZ ;  /* 0x0000001802207225 */ /* 0x000fe200078e00ff */
[----:B------:R-:W-:-:S02]  /*25970*/  IADD3.X R30, P1, PT, R30, R51, RZ, P1, !PT ;  /* 0x000000331e1e7210 */ /* 0x000fc40000f3e4ff */
[----:B------:R-:W-:Y:S01]  /*25980*/  SEL R42, RZ, 0x1, P6 ;  /* 0x00000001ff2a7807 */ /* 0x000fe20003000000 */
[----:B------:R-:W-:Y:S01]  /*25990*/  IMAD.WIDE.U32.X R36, R2, R23, R38, P4 ;  /* 0x0000001702247225 */ /* 0x000fe200020e0426 */
[----:B------:R-:W-:Y:S02]  /*259a0*/  IADD3.X R49, P3, PT, R30, R49, RZ, P3, !PT ;  /* 0x000000311e317210 */ /* 0x000fe40001f7e4ff */
[----:B------:R-:W-:Y:S01]  /*259b0*/  IADD3 R42, P0, PT, R42, R47, RZ ;  /* 0x0000002f2a2a7210 */ /* 0x000fe20007f1e0ff */
[----:B------:R-:W-:Y:S01]  /*259c0*/  IMAD.WIDE.U32 R40, P6, R10, R25, R32 ;  /* 0x000000190a287225 */ /* 0x000fe200078c0020 */
[----:B------:R-:W-:-:S03]  /*259d0*/  ISETP.GE.U32.AND.EX P2, PT, R43, R58, PT, P2 ;  /* 0x0000003a2b00720c */ /* 0x000fc60003f46120 */
[----:B------:R-:W-:Y:S01]  /*259e0*/  IMAD.WIDE.U32 R38, R10, R24, RZ ;  /* 0x000000180a267225 */ /* 0x000fe200078e00ff */
[----:B------:R-:W-:-:S03]  /*259f0*/  IADD3.X R10, P3, P1, R36, RZ, RZ, P3, P1 ;  /* 0x000000ff240a7210 */ /* 0x000fc600019624ff */
[----:B------:R-:W-:Y:S01]  /*25a00*/  IMAD.X R30, RZ, RZ, R43, P0 ;  /* 0x000000ffff1e7224 */ /* 0x000fe200000e062b */
[----:B------:R-:W-:Y:S01]  /*25a10*/  ISETP.GE.U32.AND P0, PT, R42, R47, PT ;  /* 0x0000002f2a00720c */ /* 0x000fe20003f06070 */
[----:B------:R-:W-:Y:S01]  /*25a20*/  IMAD.X R33, RZ, RZ, RZ, P6 ;  /* 0x000000ffff217224 */ /* 0x000fe200030e06ff */
[----:B------:R-:W-:Y:S01]  /*25a30*/  IADD3.X R36, PT, PT, R37, RZ, RZ, P3, P1 ;  /* 0x000000ff25247210 */ /* 0x000fe20001fe24ff */
[----:B------:R-:W-:Y:S01]  /*25a40*/  IMAD.MOV.U32 R32, RZ, RZ, R41 ;  /* 0x000000ffff207224 */ /* 0x000fe200078e0029 */
[----:B------:R-:W-:Y:S01]  /*25a50*/  IADD3 R37, P1, PT, R34, R42, RZ ;  /* 0x0000002a22257210 */ /* 0x000fe20007f3e0ff */
[----:B------:R-:W-:Y:S01]  /*25a60*/  IMAD.X R34, RZ, RZ, R31, P5 ;  /* 0x000000ffff227224 */ /* 0x000fe200028e061f */
[----:B------:R-:W-:Y:S02]  /*25a70*/  ISETP.GE.U32.AND.EX P0, PT, R30, R43, PT, P0 ;  /* 0x0000002b1e00720c */ /* 0x000fe40003f06100 */
[----:B------:R-:W-:Y:S01]  /*25a80*/  IADD3 R43, P3, PT, R39, R40, RZ ;  /* 0x00000028272b7210 */ /* 0x000fe20007f7e0ff */
[----:B------:R-:W-:Y:S01]  /*25a90*/  IMAD.X R31, R46, 0x1, R30, P1 ;  /* 0x000000012e1f7824 */ /* 0x000fe200008e061e */
[----:B------:R-:W-:-:S02]  /*25aa0*/  IADD3 R44, P6, P4, R44, R15, R14 ;  /* 0x0000000f2c2c7210 */ /* 0x000fc40007cde00e */
[----:B------:R-:W-:Y:S01]  /*25ab0*/  ISETP.GE.U32.AND P5, PT, R136, R3, PT ;  /* 0x000000038800720c */ /* 0x000fe20003fa6070 */
[----:B------:R-:W-:Y:S01]  /*25ac0*/  IMAD.WIDE.U32.X R32, R2, R25, R32, P3 ;  /* 0x0000001902207225 */ /* 0x000fe200018e0420 */
[----:B------:R-:W-:Y:S02]  /*25ad0*/  SEL R39, RZ, 0x1, P2 ;  /* 0x00000001ff277807 */ /* 0x000fe40001000000 */
[----:B------:R-:W-:Y:S02]  /*25ae0*/  IADD3 R15, P2, PT, R10, R37, RZ ;  /* 0x000000250a0f7210 */ /* 0x000fe40007f5e0ff */
[----:B------:R-:W-:Y:S02]  /*25af0*/  SEL R14, RZ, 0x1, P0 ;  /* 0x00000001ff0e7807 */ /* 0x000fe40000000000 */
[----:B------:R-:W-:Y:S02]  /*25b00*/  ISETP.GE.U32.AND P0, PT, R37, R42, PT ;  /* 0x0000002a2500720c */ /* 0x000fe40003f06070 */
[----:B------:R-:W-:-:S02]  /*25b10*/  ISETP.GE.U32.AND.EX P5, PT, R135, R34, PT, P5 ;  /* 0x000000228700720c */ /* 0x000fc40003fa6150 */
[----:B------:R-:W-:Y:S02]  /*25b20*/  IADD3 R37, P1, PT, R15, R38, RZ ;  /* 0x000000260f257210 */ /* 0x000fe40007f3e0ff */
[----:B------:R-:W-:Y:S02]  /*25b30*/  IADD3.X R10, P2, PT, R36, R31, RZ, P2, !PT ;  /* 0x0000001f240a7210 */ /* 0x000fe4000175e4ff */
[----:B------:R-:W-:Y:S02]  /*25b40*/  ISETP.GE.U32.AND.EX P0, PT, R31, R30, PT, P0 ;  /* 0x0000001e1f00720c */ /* 0x000fe40003f06100 */
[----:B------:R-:W-:Y:S02]  /*25b50*/  SEL R138, RZ, 0x1, P5 ;  /* 0x00000001ff8a7807 */ /* 0x000fe40002800000 */
[----:B------:R-:W-:Y:S02]  /*25b60*/  IADD3.X R43, P1, PT, R10, R43, RZ, P1, !PT ;  /* 0x0000002b0a2b7210 */ /* 0x000fe40000f3e4ff */
[----:B------:R-:W-:-:S02]  /*25b70*/  SEL R15, RZ, 0x1, P0 ;  /* 0x00000001ff0f7807 */ /* 0x000fc40000000000 */
[----:B------:R-:W-:Y:S02]  /*25b80*/  IADD3.X R10, PT, PT, RZ, R16, RZ, P6, P4 ;  /* 0x00000010ff0a7210 */ /* 0x000fe400037e84ff */
[----:B------:R-:W-:Y:S02]  /*25b90*/  IADD3 R2, P3, P0, R14, R44, R39 ;  /* 0x0000002c0e027210 */ /* 0x000fe4000787e027 */
[----:B------:R-:W-:Y:S02]  /*25ba0*/  IADD3 R138, P6, PT, R27, R138, RZ ;  /* 0x0000008a1b8a7210 */ /* 0x000fe40007fde0ff */
[----:B------:R-:W-:-:S03]  /*25bb0*/  IADD3.X R14, P2, P1, R32, RZ, RZ, P1, P2 ;  /* 0x000000ff200e7210 */ /* 0x000fc600009444ff */
[----:B------:R-:W-:Y:S01]  /*25bc0*/  IMAD.X R137, RZ, RZ, R26, P6 ;  /* 0x000000ffff897224 */ /* 0x000fe200030e061a */
[----:B------:R-:W-:Y:S02]  /*25bd0*/  IADD3.X R16, PT, PT, R33, RZ, RZ, P2, P1 ;  /* 0x000000ff21107210 */ /* 0x000fe400017e24ff */
[----:B------:R-:W-:Y:S02]  /*25be0*/  ISETP.GE.U32.AND P1, PT, R45, R138, PT ;  /* 0x0000008a2d00720c */ /* 0x000fe40003f26070 */
[----:B------:R-:W-:Y:S02]  /*25bf0*/  IADD3 R14, P4, P5, R14, R2, R15 ;  /* 0x000000020e0e7210 */ /* 0x000fe40007d9e00f */
[----:B------:R-:W-:Y:S02]  /*25c00*/  ISETP.GE.U32.AND.EX P1, PT, R0, R137, PT, P1 ;  /* 0x000000890000720c */ /* 0x000fe40003f26110 */
[----:B------:R-:W-:Y:S02]  /*25c10*/  IADD3.X R15, PT, PT, RZ, R10, RZ, P3, P0 ;  /* 0x0000000aff0f7210 */ /* 0x000fe40001fe04ff */
[----:B------:R-:W-:-:S02]  /*25c20*/  IADD3 R133, P2, PT, -R133, R4, RZ ;  /* 0x0000000485857210 */ /* 0x000fc40007f5e1ff */
[----:B------:R-:W-:Y:S02]  /*25c30*/  IADD3.X R16, PT, PT, R16, R15, RZ, P4, P5 ;  /* 0x0000000f10107210 */ /* 0x000fe400027ea4ff */
[----:B------:R-:W-:Y:S01]  /*25c40*/  IADD3 R152, P3, PT, R152, -R35, RZ ;  /* 0x8000002398987210 */ /* 0x000fe20007f7e0ff */
[----:B------:R-:W-:Y:S01]  /*25c50*/  IMAD.X R132, R13, 0x1, ~R132, P2 ;  /* 0x000000010d847824 */ /* 0x000fe200010e0e84 */
[----:B------:R-:W-:Y:S02]  /*25c60*/  IADD3 R136, P4, PT, R136, -R3, RZ ;  /* 0x8000000388887210 */ /* 0x000fe40007f9e0ff */
        /* <DEDUP_REMOVED lines=45> */
.L_x_372:
        /* <DEDUP_REMOVED lines=30> */
.L_x_373:
        /* <DEDUP_REMOVED lines=21> */
.L_x_374:
        /* <DEDUP_REMOVED lines=60> */
.L_x_375:
        /* <DEDUP_REMOVED lines=23> */
.L_x_342:
        /* <DEDUP_REMOVED lines=30> */
[----:B------:R-:W-:-:S04]  /*26980*/  LOP3.LUT R141, R6, R5, RZ, 0xfc, !PT ;  /* 0x00000005068d7212 */ /* 0x000fc800078efcff */
[CC--:B------:R-:W-:Y:S02]  /*26990*/  ISETP.NE.U32.AND P0, PT, R141.reuse, R84.reuse, PT ;  /* 0x000000548d00720c */ /* 0x0c0fe40003f05070 */
[----:B------:R-:W-:Y:S02]  /*269a0*/  ISETP.GE.U32.AND P1, PT, R141, R84, PT ;  /* 0x000000548d00720c */ /* 0x000fe40003f26070 */
[-C--:B------:R-:W-:Y:S02]  /*269b0*/  ISETP.NE.AND.EX P0, PT, R37, R85.reuse, PT, P0 ;  /* 0x000000552500720c */ /* 0x080fe40003f05300 */
        /* <DEDUP_REMOVED lines=35> */
.L_x_376:
        /* <DEDUP_REMOVED lines=21> */
.L_x_377:
[----:B------:R-:W-:Y:S01]  /*26d40*/  IMAD.MOV.U32 R12, RZ, RZ, RZ ;  /* 0x000000ffff0c7224 */ /* 0x000fe200078e00ff */
[----:B------:R-:W-:Y:S01]  /*26d50*/  CS2R R138, SRZ ;  /* 0x00000000008a7805 */ /* 0x000fe2000001ff00 */
[----:B------:R-:W-:-:S04]  /*26d60*/  IMAD.WIDE.U32 R86, R135, R44, RZ ;  /* 0x0000002c87567225 */ /* 0x000fc800078e00ff */
[----:B------:R-:W-:-:S04]  /*26d70*/  IMAD.WIDE.U32 R38, R113, R44, RZ ;  /* 0x0000002c71267225 */ /* 0x000fc800078e00ff */
[----:B------:R-:W-:-:S04]  /*26d80*/  IMAD.WIDE.U32 R6, R135, R136, RZ ;  /* 0x0000008887067225 */ /* 0x000fc800078e00ff */
[----:B------:R-:W-:Y:S02]  /*26d90*/  IMAD.IADD R123, R87, 0x1, R12 ;  /* 0x00000001577b7824 */ /* 0x000fe400078e020c */
[----:B------:R-:W-:-:S03]  /*26da0*/  IMAD.WIDE.U32 R110, R44, R44, RZ ;  /* 0x0000002c2c6e7225 */ /* 0x000fc600078e00ff */
[----:B------:R-:W-:Y:S01]  /*26db0*/  IADD3 R123, P2, P3, R6, R123, R38 ;  /* 0x0000007b067b7210 */ /* 0x000fe20007b5e026 */
[----:B------:R-:W-:Y:S01]  /*26dc0*/  IMAD.MOV.U32 R5, RZ, RZ, RZ ;  /* 0x000000ffff057224 */ /* 0x000fe200078e00ff */
[----:B------:R-:W-:Y:S01]  /*26dd0*/  LOP3.LUT R110, R110, 0xfffffffd, RZ, 0xc0, !PT ;  /* 0xfffffffd6e6e7812 */ /* 0x000fe200078ec0ff */
[----:B------:R-:W-:Y:S02]  /*26de0*/  IMAD.IADD R87, R12, 0x1, R7 ;  /* 0x000000010c577824 */ /* 0x000fe400078e0207 */
        /* <DEDUP_REMOVED lines=10> */
[----:B------:R-:W-:Y:S02]  /*26e90*/  IMAD.SHL.U32 R5, R42, 0x2, RZ ;  /* 0x000000022a057824 */ /* 0x000fe400078e00ff */
[----:B------:R-:W-:Y:S02]  /*26ea0*/  IMAD.IADD R141, R138, 0x1, R41 ;  /* 0x000000018a8d7824 */ /* 0x000fe400078e0229 */
[----:B------:R-:W-:Y:S01]  /*26eb0*/  IMAD.WIDE.U32 R8, R120, R120, RZ ;  /* 0x0000007878087225 */ /* 0x000fe200078e00ff */
[----:B------:R-:W-:Y:S02]  /*26ec0*/  LOP3.LUT R5, R5, 0xfffffffe, RZ, 0xc0, !PT ;  /* 0xfffffffe05057812 */ /* 0x000fe400078ec0ff */
[C-C-:B------:R-:W-:Y:S01]  /*26ed0*/  SHF.L.U64.HI R118, R40.reuse, 0x1, R141.reuse ;  /* 0x0000000128767819 */ /* 0x140fe2000001028d */
[----:B------:R-:W-:Y:S01]  /*26ee0*/  IMAD.MOV.U32 R111, RZ, RZ, RZ ;  /* 0x000000ffff6f7224 */ /* 0x000fe200078e00ff */
[--C-:B------:R-:W-:Y:S01]  /*26ef0*/  SHF.R.U64 R122, R40, 0x1f, R141.reuse ;  /* 0x0000001f287a7819 */ /* 0x100fe2000000128d */
[----:B------:R-:W-:Y:S01]  /*26f00*/  IMAD.MOV.U32 R119, RZ, RZ, RZ ;  /* 0x000000ffff777224 */ /* 0x000fe200078e00ff */
[----:B------:R-:W-:Y:S01]  /*26f10*/  LOP3.LUT R112, R8, 0xfffffffd, RZ, 0xc0, !PT ;  /* 0xfffffffd08707812 */ /* 0x000fe200078ec0ff */
[----:B------:R-:W-:Y:S01]  /*26f20*/  IMAD.MOV.U32 R121, RZ, RZ, RZ ;  /* 0x000000ffff797224 */ /* 0x000fe200078e00ff */
[----:B------:R-:W-:Y:S01]  /*26f30*/  IADD3 R5, P5, PT, R5, R114, RZ ;  /* 0x0000007205057210 */ /* 0x000fe20007fbe0ff */
[----:B------:R-:W-:Y:S01]  /*26f40*/  IMAD.SHL.U32 R142, R40, 0x2, RZ ;  /* 0x00000002288e7824 */ /* 0x000fe200078e00ff */
[----:B------:R-:W-:Y:S01]  /*26f50*/  SHF.R.U32.HI R141, RZ, 0x1f, R141 ;  /* 0x0000001fff8d7819 */ /* 0x000fe2000001168d */
[----:B------:R-:W-:-:S03]  /*26f60*/  IMAD.WIDE.U32 R40, R120, R44, RZ ;  /* 0x0000002c78287225 */ /* 0x000fc600078e00ff */
[----:B------:R-:W-:Y:S01]  /*26f70*/  LOP3.LUT R142, R142, 0xfffffffe, RZ, 0xc0, !PT ;  /* 0xfffffffe8e8e7812 */ /* 0x000fe200078ec0ff */
[----:B------:R-:W-:Y:S02]  /*26f80*/  IMAD.IADD R8, R39, 0x1, R111 ;  /* 0x0000000127087824 */ /* 0x000fe400078e026f */
[----:B------:R-:W-:Y:S02]  /*26f90*/  IMAD.IADD R43, R43, 0x1, R119 ;  /* 0x000000012b2b7824 */ /* 0x000fe400078e0277 */
[----:B------:R-:W-:Y:S02]  /*26fa0*/  IMAD.IADD R38, R109, 0x1, R121 ;  /* 0x000000016d267824 */ /* 0x000fe400078e0279 */
[----:B------:R-:W-:Y:S01]  /*26fb0*/  IMAD.MOV.U32 R39, RZ, RZ, RZ ;  /* 0x000000ffff277224 */ /* 0x000fe200078e00ff */
[C-C-:B------:R-:W-:Y:S01]  /*26fc0*/  SHF.L.U64.HI R144, R42.reuse, 0x1, R43.reuse ;  /* 0x000000012a907819 */ /* 0x140fe2000001022b */
[----:B------:R-:W-:Y:S01]  /*26fd0*/  IMAD.WIDE.U32 R132, R113, R120, RZ ;  /* 0x0000007871847225 */ /* 0x000fe200078e00ff */
[----:B------:R-:W-:-:S03]  /*26fe0*/  SHF.R.U64 R42, R42, 0x1f, R43 ;  /* 0x0000001f2a2a7819 */ /* 0x000fc6000000122b */
[----:B------:R-:W-:Y:S01]  /*26ff0*/  IMAD.WIDE.U32 R108, R137, R44, RZ ;  /* 0x0000002c896c7225 */ /* 0x000fe200078e00ff */
[----:B------:R-:W-:Y:S02]  /*27000*/  LOP3.LUT R42, R42, 0xfffffffe, RZ, 0xc0, !PT ;  /* 0xfffffffe2a2a7812 */ /* 0x000fe400078ec0ff */
[----:B------:R-:W-:Y:S01]  /*27010*/  IADD3.X R44, PT, PT, RZ, RZ, RZ, P1, P0 ;  /* 0x000000ffff2c7210 */ /* 0x000fe20000fe04ff */
[----:B------:R-:W-:-:S04]  /*27020*/  IMAD.WIDE.U32 R114, R120, R136, RZ ;  /* 0x0000008878727225 */ /* 0x000fc800078e00ff */
[----:B------:R-:W-:Y:S02]  /*27030*/  IMAD.IADD R7, R41, 0x1, R139 ;  /* 0x0000000129077824 */ /* 0x000fe400078e028b */
[----:B------:R-:W-:Y:S01]  /*27040*/  IMAD.WIDE.U32 R38, R37, R136, R38 ;  /* 0x0000008825267225 */ /* 0x000fe200078e0026 */
[----:B------:R-:W-:-:S03]  /*27050*/  SHF.R.U32.HI R37, RZ, 0x1f, R43 ;  /* 0x0000001fff257819 */ /* 0x000fc6000001162b */
[----:B------:R-:W-:Y:S01]  /*27060*/  IMAD.IADD R116, R111, 0x1, R133 ;  /* 0x000000016f747824 */ /* 0x000fe200078e0285 */
[----:B------:R-:W-:Y:S01]  /*27070*/  IADD3.X R133, PT, PT, RZ, RZ, RZ, P2, P3 ;  /* 0x000000ffff857210 */ /* 0x000fe200017e64ff */
[----:B------:R-:W-:Y:S01]  /*27080*/  IMAD.IADD R9, R139, 0x1, R9 ;  /* 0x000000018b097824 */ /* 0x000fe200078e0209 */
[----:B------:R-:W-:Y:S01]  /*27090*/  IADD3 R7, P3, P4, R114, R7, R108 ;  /* 0x0000000772077210 */ /* 0x000fe20007c7e06c */
[----:B------:R-:W-:Y:S01]  /*270a0*/  IMAD.MOV.U32 R117, RZ, RZ, RZ ;  /* 0x000000ffff757224 */ /* 0x000fe200078e00ff */
[----:B------:R-:W-:Y:S01]  /*270b0*/  LOP3.LUT R43, R37, 0x1, RZ, 0xc0, !PT ;  /* 0x00000001252b7812 */ /* 0x000fe200078ec0ff */
[----:B------:R-:W-:Y:S01]  /*270c0*/  IMAD.IADD R114, R121, 0x1, R39 ;  /* 0x0000000179727824 */ /* 0x000fe200078e0227 */
[----:B------:R-:W-:Y:S01]  /*270d0*/  SHF.R.U32.HI R134, RZ, 0x1f, R7 ;  /* 0x0000001fff867819 */ /* 0x000fe20000011607 */
[----:B------:R-:W-:Y:S01]  /*270e0*/  IMAD.WIDE.U32 R116, R113, R137, R116 ;  /* 0x0000008971747225 */ /* 0x000fe200078e0074 */
[----:B------:R-:W-:Y:S02]  /*270f0*/  LOP3.LUT R37, R144, 0x1, RZ, 0xc0, !PT ;  /* 0x0000000190257812 */ /* 0x000fe400078ec0ff */
[----:B------:R-:W-:Y:S01]  /*27100*/  IADD3 R41, P2, PT, R134, R86, RZ ;  /* 0x0000005686297210 */ /* 0x000fe20007f5e0ff */
[----:B------:R-:W-:Y:S01]  /*27110*/  IMAD.WIDE.U32 R42, R136, R136, R42 ;  /* 0x00000088882a7225 */ /* 0x000fe200078e002a */
[----:B------:R-:W-:-:S02]  /*27120*/  IADD3 R142, P6, PT, R142, R9, RZ ;  /* 0x000000098e8e7210 */ /* 0x000fc40007fde0ff */
[----:B------:R-:W-:Y:S01]  /*27130*/  LOP3.LUT R39, R141, 0x1, RZ, 0xc0, !PT ;  /* 0x000000018d277812 */ /* 0x000fe200078ec0ff */
[----:B------:R-:W-:Y:S01]  /*27140*/  IMAD.X R37, RZ, RZ, R37, P5 ;  /* 0x000000ffff257224 */ /* 0x000fe200028e0625 */
[----:B------:R-:W-:Y:S01]  /*27150*/  ISETP.GT.U32.AND P5, PT, R86, R41, PT ;  /* 0x000000295600720c */ /* 0x000fe20003fa4070 */
[----:B------:R-:W-:Y:S01]  /*27160*/  IMAD.X R144, RZ, RZ, R123, P2 ;  /* 0x000000ffff907224 */ /* 0x000fe200010e067b */
[----:B------:R-:W-:Y:S01]  /*27170*/  IADD3 R44, P2, P0, R44, R38, R143 ;  /* 0x000000262c2c7210 */ /* 0x000fe2000785e08f */
[----:B------:R-:W-:Y:S01]  /*27180*/  IMAD.MOV.U32 R9, RZ, RZ, RZ ;  /* 0x000000ffff097224 */ /* 0x000fe200078e00ff */
[----:B------:R-:W-:Y:S01]  /*27190*/  IADD3 R37, P1, PT, R37, R42, RZ ;  /* 0x0000002a25257210 */ /* 0x000fe20007f3e0ff */
[----:B------:R-:W-:Y:S01]  /*271a0*/  IMAD.IADD R139, R139, 0x1, R115 ;  /* 0x000000018b8b7824 */ /* 0x000fe200078e0273 */
[----:B------:R-:W-:Y:S01]  /*271b0*/  ISETP.GT.U32.AND.EX P5, PT, R123, R144, PT, P5 ;  /* 0x000000907b00720c */ /* 0x000fe20003fa4150 */
[----:B------:R-:W-:Y:S01]  /*271c0*/  IMAD.WIDE.U32 R8, R113, R136, R8 ;  /* 0x0000008871087225 */ /* 0x000fe200078e0008 */
[----:B------:R-:W-:-:S02]  /*271d0*/  LOP3.LUT R113, R118, 0x1, RZ, 0xc0, !PT ;  /* 0x0000000176717812 */ /* 0x000fc400078ec0ff */
[----:B------:R-:W-:Y:S01]  /*271e0*/  SEL R42, R123, R144, P5 ;  /* 0x000000907b2a7207 */ /* 0x000fe20002800000 */
[----:B------:R-:W-:Y:S01]  /*271f0*/  IMAD.X R119, R119, 0x1, R43, P1 ;  /* 0x0000000177777824 */ /* 0x000fe200008e062b */
[----:B------:R-:W-:Y:S01]  /*27200*/  IADD3 R108, P1, PT, R41, R112, RZ ;  /* 0x00000070296c7210 */ /* 0x000fe20007f3e0ff */
[----:B------:R-:W-:Y:S01]  /*27210*/  IMAD.X R113, RZ, RZ, R113, P6 ;  /* 0x000000ffff717224 */ /* 0x000fe200030e0671 */
[----:B------:R-:W-:Y:S01]  /*27220*/  SEL R43, R86, R41, P5 ;  /* 0x00000029562b7207 */ /* 0x000fe20002800000 */
[----:B------:R-:W-:Y:S01]  /*27230*/  IMAD R112, R5, R10, RZ ;  /* 0x0000000a05707224 */ /* 0x000fe200078e02ff */
[----:B------:R-:W-:Y:S01]  /*27240*/  LOP3.LUT R38, R122, 0xfffffffe, RZ, 0xc0, !PT ;  /* 0xfffffffe7a267812 */ /* 0x000fe200078ec0ff */
[----:B------:R-:W-:Y:S01]  /*27250*/  IMAD.X R41, R144, 0x1, R142, P1 ;  /* 0x0000000190297824 */ /* 0x000fe200008e068e */
[----:B------:R-:W-:Y:S01]  /*27260*/  ISETP.GT.U32.AND P1, PT, R43, R108, PT ;  /* 0x0000006c2b00720c */ /* 0x000fe20003f24070 */
[----:B------:R-:W-:Y:S01]  /*27270*/  IMAD.IADD R142, R111, 0x1, R9 ;  /* 0x000000016f8e7824 */ /* 0x000fe200078e0209 */
[----:B------:R-:W-:Y:S01]  /*27280*/  IADD3 R87, P5, P6, R133, R8, R87 ;  /* 0x0000000885577210 */ /* 0x000fe20007ebe057 */
[----:B------:R-:W-:Y:S01]  /*27290*/  IMAD.WIDE.U32 R38, R137, R137, R38 ;  /* 0x0000008989267225 */ /* 0x000fe200078e0026 */
[----:B------:R-:W-:-:S02]  /*272a0*/  ISETP.GT.U32.AND.EX P1, PT, R42, R41, PT, P1 ;  /* 0x000000292a00720c */ /* 0x000fc40003f24110 */
[----:B------:R-:W-:Y:S01]  /*272b0*/  IADD3.X R142, PT, PT, RZ, R142, RZ, P5, P6 ;  /* 0x0000008eff8e7210 */ /* 0x000fe20002fec4ff */
[----:B------:R-:W-:Y:S01]  /*272c0*/  IMAD.WIDE.U32 R42, R135, R137, RZ ;  /* 0x00000089872a7225 */ /* 0x000fe200078e00ff */
[----:B------:R-:W-:Y:S02]  /*272d0*/  IADD3 R118, P5, P6, R113, R38, R87 ;  /* 0x0000002671767210 */ /* 0x000fe40007ebe057 */
[----:B------:R-:W-:Y:S01]  /*272e0*/  SEL R133, RZ, 0x1, !P1 ;  /* 0x00000001ff857807 */ /* 0x000fe20004800000 */
[----:B------:R-:W-:Y:S01]  /*272f0*/  IMAD.WIDE.U32 R8, R110, R10, RZ ;  /* 0x0000000a6e087225 */ /* 0x000fe200078e00ff */
[----:B------:R-:W-:-:S03]  /*27300*/  SHF.L.U64.HI R146, R40, 0x1, R7 ;  /* 0x0000000128927819 */ /* 0x000fc60000010207 */
[----:B------:R-:W-:Y:S02]  /*27310*/  IMAD.IADD R43, R12, 0x1, R43 ;  /* 0x000000010c2b7824 */ /* 0x000fe400078e022b */
        /* <DEDUP_REMOVED lines=9> */
[C---:B------:R-:W-:Y:S01]  /*273b0*/  IMAD.WIDE.U32 R112, R145.reuse, R18, RZ ;  /* 0x0000001291707225 */ /* 0x040fe200078e00ff */
[----:B------:R-:W-:Y:S02]  /*273c0*/  IADD3.X R121, PT, PT, R142, R121, RZ, P5, P6 ;  /* 0x000000798e797210 */ /* 0x000fe40002fec4ff */
[----:B------:R-:W-:Y:S01]  /*273d0*/  IADD3 R141, P6, PT, R108, R86, RZ ;  /* 0x000000566c8d7210 */ /* 0x000fe20007fde0ff */
[----:B------:R-:W-:-:S04]  /*273e0*/  IMAD.WIDE.U32 R110, R145, R20, RZ ;  /* 0x00000014916e7225 */ /* 0x000fc800078e00ff */
[----:B------:R-:W-:Y:S01]  /*273f0*/  IMAD.WIDE.U32 R86, R135, R120, RZ ;  /* 0x0000007887567225 */ /* 0x000fe200078e00ff */
[----:B------:R-:W-:Y:S02]  /*27400*/  IADD3.X R120, PT, PT, RZ, R114, RZ, P2, P0 ;  /* 0x00000072ff787210 */ /* 0x000fe400017e04ff */
[----:B------:R-:W-:Y:S01]  /*27410*/  ISETP.GE.U32.AND P0, PT, R141, R108, PT ;  /* 0x0000006c8d00720c */ /* 0x000fe20003f06070 */
[----:B------:R-:W-:Y:S02]  /*27420*/  IMAD.X R114, R41, 0x1, R123, P6 ;  /* 0x0000000129727824 */ /* 0x000fe400030e067b */
[----:B------:R-:W-:-:S03]  /*27430*/  IMAD.WIDE.U32 R112, P5, R8, R19, R112 ;  /* 0x0000001308707225 */ /* 0x000fc600078a0070 */
[----:B------:R-:W-:Y:S01]  /*27440*/  ISETP.GE.U32.AND.EX P0, PT, R114, R41, PT, P0 ;  /* 0x000000297200720c */ /* 0x000fe20003f06100 */
[----:B------:R-:W-:-:S04]  /*27450*/  IMAD.WIDE.U32 R110, P6, R8, R21, R110 ;  /* 0x00000015086e7225 */ /* 0x000fc800078c006e */
[----:B------:R-:W-:Y:S01]  /*27460*/  IMAD.IADD R9, R12, 0x1, R87 ;  /* 0x000000010c097824 */ /* 0x000fe200078e0257 */
[----:B------:R-:W-:Y:S01]  /*27470*/  IADD3 R12, P2, PT, R39, R112, RZ ;  /* 0x00000070270c7210 */ /* 0x000fe20007f5e0ff */
[----:B------:R-:W-:Y:S02]  /*27480*/  IMAD.X R43, RZ, RZ, RZ, P5 ;  /* 0x000000ffff2b7224 */ /* 0x000fe400028e06ff */
[----:B------:R-:W-:Y:S01]  /*27490*/  IMAD.X R143, RZ, RZ, RZ, P6 ;  /* 0x000000ffff8f7224 */ /* 0x000fe200030e06ff */
[----:B------:R-:W-:Y:S01]  /*274a0*/  IADD3 R132, P5, P6, R42, R9, R132 ;  /* 0x000000092a847210 */ /* 0x000fe20007ebe084 */
[----:B------:R-:W-:Y:S01]  /*274b0*/  IMAD.WIDE.U32 R38, R8, R20, RZ ;  /* 0x0000001408267225 */ /* 0x000fe200078e00ff */
[----:B------:R-:W-:Y:S02]  /*274c0*/  IADD3.X RZ, P1, PT, R5, R12, RZ, P1, !PT ;  /* 0x0000000c05ff7210 */ /* 0x000fe40000f3e4ff */
[----:B------:R-:W-:Y:S01]  /*274d0*/  IADD3.X R5, PT, PT, RZ, RZ, RZ, P5, P6 ;  /* 0x000000ffff057210 */ /* 0x000fe20002fec4ff */
[----:B------:R-:W-:-:S02]  /*274e0*/  IMAD.MOV.U32 R42, RZ, RZ, R113 ;  /* 0x000000ffff2a7224 */ /* 0x000fc400078e0071 */
[----:B------:R-:W-:Y:S02]  /*274f0*/  IMAD.MOV.U32 R142, RZ, RZ, R111 ;  /* 0x000000ffff8e7224 */ /* 0x000fe400078e006f */
[----:B------:R-:W-:Y:S01]  /*27500*/  IMAD.WIDE.U32.X R42, R145, R19, R42, P2 ;  /* 0x00000013912a7225 */ /* 0x000fe200010e042a */
[----:B------:R-:W-:Y:S02]  /*27510*/  IADD3 R108, P2, PT, R39, R110, RZ ;  /* 0x0000006e276c7210 */ /* 0x000fe40007f5e0ff */
[----:B------:R-:W-:Y:S01]  /*27520*/  IADD3 R39, P5, PT, R133, R6, RZ ;  /* 0x0000000685277210 */ /* 0x000fe20007fbe0ff */
[----:B------:R-:W-:Y:S01]  /*27530*/  IMAD.WIDE.U32 R112, R8, R22, RZ ;  /* 0x0000001608707225 */ /* 0x000fe200078e00ff */
        /* <DEDUP_REMOVED lines=18> */
[----:B------:R-:W-:Y:S01]  /*27660*/  IADD3.X R108, P5, PT, R9, R108, RZ, P5, !PT ;  /* 0x0000006c096c7210 */ /* 0x000fe20002fbe4ff */
[----:B------:R-:W-:Y:S01]  /*27670*/  IMAD.WIDE.U32 R38, R145, R24, RZ ;  /* 0x0000001891267225 */ /* 0x000fe200078e00ff */
[----:B------:R-:W-:-:S02]  /*27680*/  ISETP.GT.U32.AND P1, PT, R110, R123, PT ;  /* 0x0000007b6e00720c */ /* 0x000fc40003f24070 */
[----:B------:R-:W-:Y:S01]  /*27690*/  SEL R87, R140, R87, P6 ;  /* 0x000000578c577207 */ /* 0x000fe20003000000 */
[----:B------:R-:W-:Y:S01]  /*276a0*/  IMAD.WIDE.U32 R40, P6, R8, R23, R40 ;  /* 0x0000001708287225 */ /* 0x000fe200078c0028 */
[----:B------:R-:W-:Y:S02]  /*276b0*/  ISETP.GT.U32.AND.EX P1, PT, R12, R135, PT, P1 ;  /* 0x000000870c00720c */ /* 0x000fe40003f24110 */
[----:B------:R-:W-:Y:S01]  /*276c0*/  ISETP.GT.U32.AND P2, PT, R111, R110, PT ;  /* 0x0000006e6f00720c */ /* 0x000fe20003f44070 */
[----:B------:R-:W-:Y:S01]  /*276d0*/  IMAD R86, R108, R10, RZ ;  /* 0x0000000a6c567224 */ /* 0x000fe200078e02ff */
[----:B------:R-:W-:Y:S01]  /*276e0*/  SEL R123, R110, R123, P1 ;  /* 0x0000007b6e7b7207 */ /* 0x000fe20000800000 */
[----:B------:R-:W-:Y:S01]  /*276f0*/  IMAD.X R43, RZ, RZ, RZ, P6 ;  /* 0x000000ffff2b7224 */ /* 0x000fe200030e06ff */
[----:B------:R-:W-:Y:S01]  /*27700*/  IADD3 R7, P6, PT, R113, R40, RZ ;  /* 0x0000002871077210 */ /* 0x000fe20007fde0ff */
[----:B------:R-:W-:Y:S01]  /*27710*/  IMAD.MOV.U32 R42, RZ, RZ, R41 ;  /* 0x000000ffff2a7224 */ /* 0x000fe200078e0029 */
[----:B------:R-:W-:Y:S01]  /*27720*/  SEL R135, R12, R135, P1 ;  /* 0x000000870c877207 */ /* 0x000fe20000800000 */
[----:B------:R-:W-:Y:S01]  /*27730*/  IMAD.WIDE.U32 R40, R144, R10, RZ ;  /* 0x0000000a90287225 */ /* 0x000fe200078e00ff */
[----:B------:R-:W-:-:S02]  /*27740*/  ISETP.GT.U32.AND.EX P2, PT, R87, R12, PT, P2 ;  /* 0x0000000c5700720c */ /* 0x000fc40003f44120 */
[----:B------:R-:W-:Y:S01]  /*27750*/  IADD3.X R142, P5, P0, R142, RZ, RZ, P5, P0 ;  /* 0x000000ff8e8e7210 */ /* 0x000fe200028a04ff */
[----:B------:R-:W-:Y:S02]  /*27760*/  IMAD R147, R144, R11, R86 ;  /* 0x0000000b90937224 */ /* 0x000fe400078e0256 */
[----:B------:R-:W-:Y:S01]  /*27770*/  IMAD.WIDE.U32 R38, P1, R8, R25, R38 ;  /* 0x0000001908267225 */ /* 0x000fe20007820026 */
[----:B------:R-:W-:-:S03]  /*27780*/  IADD3.X R143, PT, PT, R143, RZ, RZ, P5, P0 ;  /* 0x000000ff8f8f7210 */ /* 0x000fc60002fe04ff */
[----:B------:R-:W-:-:S04]  /*27790*/  IMAD.WIDE.U32 R8, R8, R24, RZ ;  /* 0x0000001808087225 */ /* 0x000fc800078e00ff */
[----:B------:R-:W-:Y:S01]  /*277a0*/  IMAD.IADD R12, R41, 0x1, R147 ;  /* 0x00000001290c7824 */ /* 0x000fe200078e0293 */
[----:B------:R-:W-:Y:S01]  /*277b0*/  SEL R41, RZ, 0x1, !P2 ;  /* 0x00000001ff297807 */ /* 0x000fe20005000000 */
[----:B------:R-:W-:Y:S01]  /*277c0*/  IMAD.X R111, RZ, RZ, RZ, P1 ;  /* 0x000000ffff6f7224 */ /* 0x000fe200008e06ff */
[----:B------:R-:W-:Y:S01]  /*277d0*/  IADD3 R113, P1, PT, R9, R38, RZ ;  /* 0x0000002609717210 */ /* 0x000fe20007f3e0ff */
[----:B------:R-:W-:Y:S02]  /*277e0*/  IMAD.MOV.U32 R110, RZ, RZ, R39 ;  /* 0x000000ffff6e7224 */ /* 0x000fe400078e0027 */
[----:B------:R-:W-:Y:S01]  /*277f0*/  IMAD.WIDE.U32.X R38, R145, R23, R42, P6 ;  /* 0x0000001791267225 */ /* 0x000fe200030e042a */
[----:B------:R-:W-:-:S03]  /*27800*/  IADD3 R9, P6, P2, R5, R122, R44 ;  /* 0x0000007a05097210 */ /* 0x000fc60007ade02c */
[----:B------:R-:W-:-:S04]  /*27810*/  IMAD.WIDE.U32 R86, R12, R18, RZ ;  /* 0x000000120c567225 */ /* 0x000fc800078e00ff */
[----:B------:R-:W-:Y:S01]  /*27820*/  IMAD.WIDE.U32.X R110, R145, R25, R110, P1 ;  /* 0x00000019916e7225 */ /* 0x000fe200008e046e */
[----:B------:R-:W-:Y:S02]  /*27830*/  IADD3.X R145, PT, PT, RZ, R116, R120, P6, P2 ;  /* 0x00000074ff917210 */ /* 0x000fe400037e4478 */
[----:B------:R-:W-:Y:S01]  /*27840*/  IADD3 R122, P1, P2, R122, R9, R41 ;  /* 0x000000097a7a7210 */ /* 0x000fe20007a3e029 */
[----:B------:R-:W-:Y:S01]  /*27850*/  IMAD.WIDE.U32 R42, R40, R18, RZ ;  /* 0x00000012282a7225 */ /* 0x000fe200078e00ff */
[----:B------:R-:W-:Y:S02]  /*27860*/  IADD3 R41, P0, PT, R142, R141, RZ ;  /* 0x0000008d8e297210 */ /* 0x000fe40007f1e0ff */
[----:B------:R-:W-:Y:S01]  /*27870*/  IADD3.X R116, PT, PT, R116, R145, RZ, P1, P2 ;  /* 0x0000009174747210 */ /* 0x000fe20000fe44ff */
[----:B------:R-:W-:Y:S01]  /*27880*/  IMAD.WIDE.U32 R86, P5, R40, R19, R86 ;  /* 0x0000001328567225 */ /* 0x000fe200078a0056 */
[----:B------:R-:W-:Y:S02]  /*27890*/  IADD3 RZ, P1, PT, R144, R42, RZ ;  /* 0x0000002a90ff7210 */ /* 0x000fe40007f3e0ff */
[----:B------:R-:W-:Y:S01]  /*278a0*/  IADD3 R41, P2, PT, R41, R112, RZ ;  /* 0x0000007029297210 */ /* 0x000fe20007f5e0ff */
[----:B------:R-:W-:Y:S01]  /*278b0*/  IMAD.MOV.U32 R42, RZ, RZ, R87 ;  /* 0x000000ffff2a7224 */ /* 0x000fe200078e0057 */
[----:B------:R-:W-:Y:S01]  /*278c0*/  IADD3 R9, P6, PT, R43, R86, RZ ;  /* 0x000000562b097210 */ /* 0x000fe20007fde0ff */
[----:B------:R-:W-:Y:S01]  /*278d0*/  IMAD.X R43, RZ, RZ, RZ, P5 ;  /* 0x000000ffff2b7224 */ /* 0x000fe200028e06ff */
[----:B------:R-:W-:Y:S01]  /*278e0*/  IADD3.X R114, P0, PT, R143, R114, RZ, P0, !PT ;  /* 0x000000728f727210 */ /* 0x000fe2000071e4ff */
[----:B------:R-:W-:-:S02]  /*278f0*/  IMAD.IADD R112, R109, 0x1, R138 ;  /* 0x000000016d707824 */ /* 0x000fc400078e028a */
[----:B------:R-:W-:Y:S01]  /*27900*/  IMAD.WIDE.U32.X R42, R12, R19, R42, P6 ;  /* 0x000000130c2a7225 */ /* 0x000fe200030e042a */
[----:B------:R-:W-:Y:S02]  /*27910*/  IADD3.X R145, P5, PT, R114, R7, RZ, P2, !PT ;  /* 0x0000000772917210 */ /* 0x000fe400017be4ff */
[----:B------:R-:W-:Y:S01]  /*27920*/  IADD3.X RZ, P2, PT, R108, R9, RZ, P1, !PT ;  /* 0x000000096cff7210 */ /* 0x000fe20000f5e4ff */
[----:B------:R-:W-:Y:S01]  /*27930*/  IMAD.WIDE.U32 R114, R12, R20, RZ ;  /* 0x000000140c727225 */ /* 0x000fe200078e00ff */
[----:B------:R-:W-:Y:S02]  /*27940*/  IADD3.X R9, P0, P5, R38, RZ, RZ, P5, P0 ;  /* 0x000000ff26097210 */ /* 0x000fe40002d004ff */
[----:B------:R-:W-:Y:S01]  /*27950*/  IADD3.X R42, P2, PT, RZ, R42, RZ, P2, !PT ;  /* 0x0000002aff2a7210 */ /* 0x000fe2000175e4ff */
[----:B------:R-:W-:Y:S01]  /*27960*/  IMAD.WIDE.U32 R86, R40, R22, RZ ;  /* 0x0000001628567225 */ /* 0x000fe200078e00ff */
[----:B------:R-:W-:Y:S02]  /*27970*/  IADD3.X R142, PT, PT, R39, RZ, RZ, P0, P5 ;  /* 0x000000ff278e7210 */ /* 0x000fe400007ea4ff */
[----:B------:R-:W-:Y:S01]  /*27980*/  IADD3 R41, P5, PT, R42, R41, RZ ;  /* 0x000000292a297210 */ /* 0x000fe20007fbe0ff */
[----:B------:R-:W-:Y:S01]  /*27990*/  IMAD.WIDE.U32 R114, P0, R40, R21, R114 ;  /* 0x0000001528727225 */ /* 0x000fe20007800072 */
[----:B------:R-:W-:-:S03]  /*279a0*/  IADD3 R141, P1, PT, R117, R6, RZ ;  /* 0x00000006758d7210 */ /* 0x000fc60007f3e0ff */
        /* <DEDUP_REMOVED lines=31> */
[----:B------:R-:W-:-:S03]  /*27ba0*/  IMAD.WIDE.U32 R38, R7, R18, RZ ;  /* 0x0000001207267225 */ /* 0x000fc600078e00ff */
[----:B------:R-:W-:Y:S01]  /*27bb0*/  IADD3.X R109, PT, PT, R109, RZ, RZ, P2, P5 ;  /* 0x000000ff6d6d7210 */ /* 0x000fe200017ea4ff */
[----:B------:R-:W-:Y:S01]  /*27bc0*/  IMAD.WIDE.U32.X R114, R12, R25, R8, P6 ;  /* 0x000000190c727225 */ /* 0x000fe200030e0408 */
[----:B------:R-:W-:Y:S02]  /*27bd0*/  IADD3.X R12, P0, P1, R110, RZ, RZ, P1, P0 ;  /* 0x000000ff6e0c7210 */ /* 0x000fe400009004ff */
[----:B------:R-:W-:Y:S01]  /*27be0*/  IADD3 R41, P2, PT, R41, R146, RZ ;  /* 0x0000009229297210 */ /* 0x000fe20007f5e0ff */
[C---:B------:R-:W-:Y:S01]  /*27bf0*/  IMAD.WIDE.U32 R8, R6.reuse, R18, RZ ;  /* 0x0000001206087225 */ /* 0x040fe200078e00ff */
[----:B------:R-:W-:Y:S02]  /*27c00*/  IADD3.X R110, PT, PT, R111, RZ, RZ, P0, P1 ;  /* 0x000000ff6f6e7210 */ /* 0x000fe400007e24ff */
[----:B------:R-:W-:Y:S01]  /*27c10*/  IADD3 R108, P6, PT, R41, R86, RZ ;  /* 0x00000056296c7210 */ /* 0x000fe20007fde0ff */
        /* <DEDUP_REMOVED lines=12> */
[----:B------:R-:W-:Y:S01]  /*27ce0*/  IMAD.X R110, R110, 0x1, R119, P5 ;  /* 0x000000016e6e7824 */ /* 0x000fe200028e0677 */
[----:B------:R-:W-:Y:S01]  /*27cf0*/  IADD3.X R86, PT, PT, RZ, RZ, RZ, P3, P4 ;  /* 0x000000ffff567210 */ /* 0x000fe20001fe84ff */
[----:B------:R-:W-:Y:S01]  /*27d00*/  IMAD.WIDE.U32.X R38, R7, R19, R8, P1 ;  /* 0x0000001307267225 */ /* 0x000fe200008e0408 */
[----:B------:R-:W-:-:S02]  /*27d10*/  IADD3 R41, P3, PT, R41, R12, RZ ;  /* 0x0000000c29297210 */ /* 0x000fc40007f7e0ff */
[----:B------:R-:W-:Y:S01]  /*27d20*/  IADD3 R139, P4, P1, R86, R112, R139 ;  /* 0x00000070568b7210 */ /* 0x000fe2000799e08b */
[----:B------:R-:W-:Y:S01]  /*27d30*/  IMAD.WIDE.U32 R8, R7, R20, RZ ;  /* 0x0000001407087225 */ /* 0x000fe200078e00ff */
[----:B------:R-:W-:Y:S02]  /*27d40*/  IADD3.X R43, PT, PT, R43, RZ, RZ, P2, P6 ;  /* 0x000000ff2b2b7210 */ /* 0x000fe400017ec4ff */
[----:B------:R-:W-:Y:S01]  /*27d50*/  IADD3 R86, P6, PT, R41, R40, RZ ;  /* 0x0000002829567210 */ /* 0x000fe20007fde0ff */
[----:B------:R-:W-:Y:S01]  /*27d60*/  IMAD.WIDE.U32 R40, R6, R20, RZ ;  /* 0x0000001406287225 */ /* 0x000fe200078e00ff */
[----:B------:R-:W-:-:S03]  /*27d70*/  IADD3.X R111, P0, PT, RZ, R38, RZ, P0, !PT ;  /* 0x00000026ff6f7210 */ /* 0x000fc6000071e4ff */
[----:B------:R-:W-:-:S04]  /*27d80*/  IMAD.WIDE.U32 R8, P2, R6, R21, R8 ;  /* 0x0000001506087225 */ /* 0x000fc80007840008 */
[----:B------:R-:W-:Y:S01]  /*27d90*/  IMAD.X R109, RZ, RZ, R39, P0 ;  /* 0x000000ffff6d7224 */ /* 0x000fe200000e0627 */
[----:B------:R-:W-:Y:S01]  /*27da0*/  IADD3 R8, P5, PT, R41, R8, RZ ;  /* 0x0000000829087210 */ /* 0x000fe20007fbe0ff */
[----:B------:R-:W-:Y:S01]  /*27db0*/  IMAD.X R39, RZ, RZ, RZ, P2 ;  /* 0x000000ffff277224 */ /* 0x000fe200010e06ff */
[----:B------:R-:W-:Y:S01]  /*27dc0*/  IADD3 R111, P0, PT, R111, R108, RZ ;  /* 0x0000006c6f6f7210 */ /* 0x000fe20007f1e0ff */
[----:B------:R-:W-:Y:S01]  /*27dd0*/  IMAD.MOV.U32 R38, RZ, RZ, R9 ;  /* 0x000000ffff267224 */ /* 0x000fe200078e0009 */
[----:B------:R-:W-:Y:S02]  /*27de0*/  IADD3.X R41, P3, PT, R43, R110, RZ, P3, !PT ;  /* 0x0000006e2b297210 */ /* 0x000fe40001f7e4ff */
        /* <DEDUP_REMOVED lines=14> */
[----:B------:R-:W-:Y:S01]  /*27ed0*/  ISETP.GT.U32.AND.EX P1, PT, R135, R132, PT, P1 ;  /* 0x000000848700720c */ /* 0x000fe20003f24110 */
[----:B------:R-:W-:Y:S01]  /*27ee0*/  IMAD.WIDE.U32 R42, R6, R22, RZ ;  /* 0x00000016062a7225 */ /* 0x000fe200078e00ff */
[----:B------:R-:W-:-:S02]  /*27ef0*/  IADD3.X R113, PT, PT, R39, RZ, RZ, P2, P6 ;  /* 0x000000ff27717210 */ /* 0x000fc400017ec4ff */
[----:B------:R-:W-:Y:S01]  /*27f00*/  IADD3 R134, P4, P5, R134, R139, R139 ;  /* 0x0000008b86867210 */ /* 0x000fe20007d9e08b */
[----:B------:R-:W-:Y:S01]  /*27f10*/  IMAD.WIDE.U32 R38, R111, R10, RZ ;  /* 0x0000000a6f267225 */ /* 0x000fe200078e00ff */
[----:B------:R-:W-:Y:S02]  /*27f20*/  ISETP.GE.U32.AND P2, PT, R12, R37, PT ;  /* 0x000000250c00720c */ /* 0x000fe40003f46070 */
[----:B------:R-:W-:Y:S01]  /*27f30*/  SEL R37, RZ, 0x1, !P1 ;  /* 0x00000001ff257807 */ /* 0x000fe20004800000 */
[----:B------:R-:W-:Y:S01]  /*27f40*/  IMAD.WIDE.U32 R8, P6, R6, R23, R8 ;  /* 0x0000001706087225 */ /* 0x000fe200078c0008 */
[----:B------:R-:W-:Y:S02]  /*27f50*/  IADD3.X R12, PT, PT, RZ, R40, R40, P4, P5 ;  /* 0x00000028ff0c7210 */ /* 0x000fe400027ea428 */
[----:B------:R-:W-:Y:S01]  /*27f60*/  IADD3 R37, P4, P5, R37, R122, R5 ;  /* 0x0000007a25257210 */ /* 0x000fe20007d9e005 */
[----:B------:R-:W-:Y:S01]  /*27f70*/  IMAD.IADD R5, R39, 0x1, R41 ;  /* 0x0000000127057824 */ /* 0x000fe200078e0229 */
        /* <DEDUP_REMOVED lines=8> */
[C---:B------:R-:W-:Y:S01]  /*28000*/  IMAD.WIDE.U32 R8, R38.reuse, R18, RZ ;  /* 0x0000001226087225 */ /* 0x040fe200078e00ff */
        /* <DEDUP_REMOVED lines=16> */
[----:B------:R-:W-:-:S02]  /*28110*/  ISETP.GE.U32.AND.EX P0, PT, R140, R132, PT, P0 ;  /* 0x000000848c00720c */ /* 0x000fc40003f06100 */
[----:B------:R-:W-:Y:S01]  /*28120*/  ISETP.GE.U32.AND P2, PT, R111, R134, PT ;  /* 0x000000866f00720c */ /* 0x000fe20003f46070 */
[----:B------:R-:W-:Y:S01]  /*28130*/  IMAD.WIDE.U32 R40, R6, R24, RZ ;  /* 0x0000001806287225 */ /* 0x000fe200078e00ff */
[----:B------:R-:W-:-:S03]  /*28140*/  IADD3 R118, P3, PT, R118, R133, RZ ;  /* 0x0000008576767210 */ /* 0x000fc60007f7e0ff */
        /* <DEDUP_REMOVED lines=9> */
[----:B------:R-:W-:-:S02]  /*281e0*/  IMAD.X R87, RZ, RZ, R87, P1 ;  /* 0x000000ffff577224 */ /* 0x000fc400008e0657 */
[----:B------:R-:W-:Y:S01]  /*281f0*/  IMAD.WIDE.U32.X R108, R7, R25, R108, P6 ;  /* 0x00000019076c7225 */ /* 0x000fe200030e046c */
[----:B------:R-:W-:-:S03]  /*28200*/  IADD3 R113, P6, PT, R113, R40, RZ ;  /* 0x0000002871717210 */ /* 0x000fc60007fde0ff */
[----:B------:R-:W-:-:S04]  /*28210*/  IMAD.WIDE.U32 R8, P1, R38, R21, R8 ;  /* 0x0000001526087225 */ /* 0x000fc80007820008 */
[----:B------:R-:W-:-:S04]  /*28220*/  IMAD.WIDE.U32 R40, R38, R20, RZ ;  /* 0x0000001426287225 */ /* 0x000fc800078e00ff */
[----:B------:R-:W-:Y:S01]  /*28230*/  IMAD.X R115, R114, 0x1, R119, P5 ;  /* 0x0000000172737824 */ /* 0x000fe200028e0677 */
[----:B------:R-:W-:Y:S01]  /*28240*/  SEL R114, RZ, 0x1, P0 ;  /* 0x00000001ff727807 */ /* 0x000fe20000000000 */
[----:B------:R-:W-:Y:S01]  /*28250*/  IMAD.X R7, RZ, RZ, RZ, P1 ;  /* 0x000000ffff077224 */ /* 0x000fe200008e06ff */
        /* <DEDUP_REMOVED lines=8> */
[----:B------:R-:W-:Y:S02]  /*282e0*/  IADD3.X R86, P6, PT, R86, R117, RZ, P6, !PT ;  /* 0x0000007556567210 */ /* 0x000fe400037de4ff */
[----:B------:R-:W-:Y:S02]  /*282f0*/  IADD3.X R117, P1, PT, R110, R41, RZ, P1, !PT ;  /* 0x000000296e757210 */ /* 0x000fe40000f3e4ff */
[----:B------:R-:W-:Y:S02]  /*28300*/  ISETP.GE.U32.AND.EX P5, PT, R119, R12, PT, P2 ;  /* 0x0000000c7700720c */ /* 0x000fe40003fa6120 */
[----:B------:R-:W-:Y:S02]  /*28310*/  IADD3.X R42, P4, P6, R108, RZ, RZ, P6, P4 ;  /* 0x000000ff6c2a7210 */ /* 0x000fe400036884ff */
[----:B------:R-:W-:Y:S02]  /*28320*/  ISETP.GE.U32.AND P2, PT, R122, R111, PT ;  /* 0x0000006f7a00720c */ /* 0x000fe40003f46070 */
[----:B------:R-:W-:-:S02]  /*28330*/  IADD3.X R12, P0, P1, R6, RZ, RZ, P1, P0 ;  /* 0x000000ff060c7210 */ /* 0x000fc400009004ff */
[----:B------:R-:W-:Y:S02]  /*28340*/  IADD3.X R108, PT, PT, R109, RZ, RZ, P4, P6 ;  /* 0x000000ff6d6c7210 */ /* 0x000fe400027ec4ff */
[----:B------:R-:W-:Y:S02]  /*28350*/  ISETP.GE.U32.AND.EX P2, PT, R115, R119, PT, P2 ;  /* 0x000000777300720c */ /* 0x000fe40003f46120 */
[----:B------:R-:W-:Y:S01]  /*28360*/  SEL R87, RZ, 0x1, P5 ;  /* 0x00000001ff577807 */ /* 0x000fe20002800000 */
[----:B------:R-:W-:Y:S01]  /*28370*/  IMAD.WIDE.U32 R8, P5, R38, R23, R8 ;  /* 0x0000001726087225 */ /* 0x000fe200078a0008 */
[----:B------:R-:W-:Y:S02]  /*28380*/  IADD3 R109, P6, P4, R114, R44, R37 ;  /* 0x0000002c726d7210 */ /* 0x000fe40007cde025 */
[----:B------:R-:W-:Y:S01]  /*28390*/  IADD3.X R39, PT, PT, R7, RZ, RZ, P0, P1 ;  /* 0x000000ff07277210 */ /* 0x000fe200007e24ff */
[----:B------:R-:W-:Y:S01]  /*283a0*/  IMAD.WIDE.U32 R6, R38, R22, RZ ;  /* 0x0000001626067225 */ /* 0x000fe200078e00ff */
[----:B------:R-:W-:-:S02]  /*283b0*/  IADD3 R37, P0, PT, R12, R113, RZ ;  /* 0x000000710c257210 */ /* 0x000fc40007f1e0ff */
        /* <DEDUP_REMOVED lines=10> */
[----:B------:R-:W-:Y:S01]  /*28460*/  IMAD.X R37, RZ, RZ, R12, P3 ;  /* 0x000000ffff257224 */ /* 0x000fe200018e060c */
[----:B------:R-:W-:Y:S01]  /*28470*/  ISETP.GE.U32.AND P3, PT, R87, R118, PT ;  /* 0x000000765700720c */ /* 0x000fe20003f66070 */
[----:B------:R-:W-:Y:S01]  /*28480*/  IMAD.WIDE.U32.X R40, R5, R23, R40, P2 ;  /* 0x0000001705287225 */ /* 0x000fe200010e0428 */
[----:B------:R-:W-:-:S02]  /*28490*/  IADD3.X R110, P1, PT, R8, R111, RZ, P1, !PT ;  /* 0x0000006f086e7210 */ /* 0x000fc40000f3e4ff */
[----:B------:R-:W-:Y:S01]  /*284a0*/  ISETP.GE.U32.AND.EX P3, PT, R37, R12, PT, P3 ;  /* 0x0000000c2500720c */ /* 0x000fe20003f66130 */
[----:B------:R-:W-:Y:S01]  /*284b0*/  IMAD.X R86, RZ, RZ, R37, P5 ;  /* 0x000000ffff567224 */ /* 0x000fe200028e0625 */
[----:B------:R-:W-:Y:S01]  /*284c0*/  ISETP.GE.U32.AND P5, PT, R44, R87, PT ;  /* 0x000000572c00720c */ /* 0x000fe20003fa6070 */
        /* <DEDUP_REMOVED lines=59> */
.L_x_378:
        /* <DEDUP_REMOVED lines=21> */
.L_x_379:
        /* <DEDUP_REMOVED lines=16> */
[----:B------:R-:W-:-:S04]  /*28ad0*/  IMAD.WIDE.U32 R108, R117, R131, RZ ;  /* 0x00000083756c7225 */ /* 0x000fc800078e00ff */
[----:B------:R-:W-:-:S04]  /*28ae0*/  IMAD.WIDE.U32 R86, R116, R130, RZ ;  /* 0x0000008274567225 */ /* 0x000fc800078e00ff */
[----:B------:R-:W-:Y:S01]  /*28af0*/  IMAD.IADD R38, R9, 0x1, R120 ;  /* 0x0000000109267824 */ /* 0x000fe200078e0278 */
[----:B------:R-:W-:Y:S01]  /*28b00*/  IADD3 R134, P6, P4, R86, R37, R108 ;  /* 0x0000002556867210 */ /* 0x000fe20007cde06c */
[----:B------:R-:W-:Y:S02]  /*28b10*/  IMAD.MOV.U32 R39, RZ, RZ, RZ ;  /* 0x000000ffff277224 */ /* 0x000fe400078e00ff */
[----:B------:R-:W-:Y:S01]  /*28b20*/  IMAD.WIDE.U32 R110, R113, R129, RZ ;  /* 0x00000081716e7225 */ /* 0x000fe200078e00ff */
[----:B------:R-:W-:-:S03]  /*28b30*/  P2R R145, PR, RZ, 0x10 ;  /* 0x00000010ff917803 */ /* 0x000fc60000000000 */
[----:B------:R-:W-:-:S04]  /*28b40*/  IMAD.WIDE.U32 R8, R112, R128, RZ ;  /* 0x0000008070087225 */ /* 0x000fc800078e00ff */
[----:B------:R-:W-:Y:S02]  /*28b50*/  IMAD.IADD R7, R7, 0x1, R122 ;  /* 0x0000000107077824 */ /* 0x000fe400078e027a */
[----:B------:R-:W-:Y:S01]  /*28b60*/  IMAD.IADD R43, R118, 0x1, R87 ;  /* 0x00000001762b7824 */ /* 0x000fe200078e0257 */
[----:B------:R-:W-:Y:S01]  /*28b70*/  @P6 LOP3.LUT R53, R53, 0x1, RZ, 0xfc, !PT ;  /* 0x0000000135356812 */ /* 0x000fe200078efcff */
[----:B------:R-:W-:Y:S01]  /*28b80*/  IMAD.WIDE.U32 R38, R128, R115, R38 ;  /* 0x0000007380267225 */ /* 0x000fe200078e0026 */
[----:B------:R-:W-:Y:S02]  /*28b90*/  IADD3 R7, P1, P5, R8, R7, R110 ;  /* 0x0000000708077210 */ /* 0x000fe40007d3e06e */
[----:B------:R-:W-:Y:S01]  /*28ba0*/  LOP3.LUT R53, R53, 0xfffffffb, RZ, 0xc0, !PT ;  /* 0xfffffffb35357812 */ /* 0x000fe200078ec0ff */
[----:B------:R-:W-:Y:S01]  /*28bb0*/  IMAD.WIDE.U32 R86, R5, R129, RZ ;  /* 0x0000008105567225 */ /* 0x000fe200078e00ff */
[----:B------:R-:W-:-:S03]  /*28bc0*/  IADD3 R135, P2, P3, R135, R38, R44 ;  /* 0x0000002687877210 */ /* 0x000fc60007b5e02c */
[----:B------:R-:W-:Y:S02]  /*28bd0*/  IMAD.IADD R40, R111, 0x1, R123 ;  /* 0x000000016f287824 */ /* 0x000fe400078e027b */
[----:B------:R-:W-:Y:S02]  /*28be0*/  IMAD.IADD R8, R121, 0x1, R109 ;  /* 0x0000000179087824 */ /* 0x000fe400078e026d */
[----:B------:R-:W-:Y:S01]  /*28bf0*/  IMAD.IADD R136, R120, 0x1, R39 ;  /* 0x0000000178887824 */ /* 0x000fe200078e0227 */
[----:B------:R-:W-:Y:S01]  /*28c00*/  IADD3.X R39, PT, PT, RZ, RZ, RZ, P1, P5 ;  /* 0x000000ffff277210 */ /* 0x000fe20000fea4ff */
[----:B------:R-:W-:-:S03]  /*28c10*/  IMAD.WIDE.U32 R110, R12, R129, RZ ;  /* 0x000000810c6e7225 */ /* 0x000fc600078e00ff */
[----:B------:R-:W-:Y:S01]  /*28c20*/  IADD3.X R136, PT, PT, RZ, R136, RZ, P2, P3 ;  /* 0x00000088ff887210 */ /* 0x000fe200017e64ff */
[----:B------:R-:W-:-:S04]  /*28c30*/  IMAD.WIDE.U32 R108, R5, R128, RZ ;  /* 0x00000080056c7225 */ /* 0x000fc800078e00ff */
[----:B------:R-:W-:Y:S02]  /*28c40*/  IMAD.IADD R37, R87, 0x1, R132 ;  /* 0x0000000157257824 */ /* 0x000fe400078e0284 */
[----:B------:R-:W-:Y:S02]  /*28c50*/  IMAD.IADD R137, R122, 0x1, R9 ;  /* 0x000000017a897824 */ /* 0x000fe400078e0209 */
[----:B------:R-:W-:Y:S01]  /*28c60*/  IMAD.MOV.U32 R9, RZ, RZ, RZ ;  /* 0x000000ffff097224 */ /* 0x000fe200078e00ff */
[----:B------:R-:W-:Y:S01]  /*28c70*/  IADD3 R37, P2, P3, R108, R37, R110 ;  /* 0x000000256c257210 */ /* 0x000fe20007b5e06e */
[----:B------:R-:W-:Y:S01]  /*28c80*/  IMAD.X R108, R134, 0x1, R41, P0 ;  /* 0x00000001866c7824 */ /* 0x000fe200000e0629 */
[----:B------:R-:W-:Y:S01]  /*28c90*/  ISETP.GE.U32.AND P0, PT, R140, R42, PT ;  /* 0x0000002a8c00720c */ /* 0x000fe20003f06070 */
[----:B------:R-:W-:-:S03]  /*28ca0*/  IMAD.WIDE.U32 R8, R130, R117, R8 ;  /* 0x0000007582087225 */ /* 0x000fc600078e0008 */
[----:B------:R-:W-:Y:S01]  /*28cb0*/  ISETP.GE.U32.AND.EX P0, PT, R108, R41, PT, P0 ;  /* 0x000000296c00720c */ /* 0x000fe20003f06100 */
[----:B------:R-:W-:Y:S01]  /*28cc0*/  IMAD.IADD R44, R132, 0x1, R109 ;  /* 0x00000001842c7824 */ /* 0x000fe200078e026d */
[----:B------:R-:W-:Y:S01]  /*28cd0*/  IADD3 R109, P1, P5, R135, R8, R43 ;  /* 0x00000008876d7210 */ /* 0x000fe20007d3e02b */
[----:B------:R-:W-:Y:S01]  /*28ce0*/  IMAD.WIDE.U32 R42, R114, R131, RZ ;  /* 0x00000083722a7225 */ /* 0x000fe200078e00ff */
[----:B------:R-:W-:-:S03]  /*28cf0*/  SEL R142, RZ, 0x1, P0 ;  /* 0x00000001ff8e7807 */ /* 0x000fc60000000000 */
[----:B------:R-:W-:Y:S02]  /*28d00*/  IMAD.MOV.U32 R41, RZ, RZ, RZ ;  /* 0x000000ffff297224 */ /* 0x000fe400078e00ff */
[----:B------:R-:W-:Y:S02]  /*28d10*/  IMAD.IADD R38, R111, 0x1, R133 ;  /* 0x000000016f267824 */ /* 0x000fe400078e0285 */
[----:B------:R-:W-:Y:S02]  /*28d20*/  IMAD.IADD R141, R121, 0x1, R9 ;  /* 0x00000001798d7824 */ /* 0x000fe400078e0209 */
[----:B------:R-:W-:-:S03]  /*28d30*/  IMAD.WIDE.U32 R134, R115, R131, RZ ;  /* 0x0000008373867225 */ /* 0x000fc600078e00ff */
[----:B------:R-:W-:Y:S01]  /*28d40*/  IADD3.X R141, PT, PT, R136, R141, RZ, P1, P5 ;  /* 0x0000008d888d7210 */ /* 0x000fe20000fea4ff */
[----:B------:R-:W-:-:S04]  /*28d50*/  IMAD.WIDE.U32 R110, R114, R130, RZ ;  /* 0x00000082726e7225 */ /* 0x000fc800078e00ff */
[----:B------:R-:W-:Y:S02]  /*28d60*/  IMAD.IADD R9, R119, 0x1, R43 ;  /* 0x0000000177097824 */ /* 0x000fe400078e022b */
[----:B------:R-:W-:-:S04]  /*28d70*/  IMAD.WIDE.U32 R40, R128, R113, R40 ;  /* 0x0000007180287225 */ /* 0x000fc800078e0028 */
[----:B------:R-:W-:Y:S01]  /*28d80*/  IMAD.IADD R8, R120, 0x1, R135 ;  /* 0x0000000178087824 */ /* 0x000fe200078e0287 */
[----:B------:R-:W-:Y:S01]  /*28d90*/  IADD3.X R135, PT, PT, RZ, RZ, RZ, P2, P3 ;  /* 0x000000ffff877210 */ /* 0x000fe200017e64ff */
[----:B------:R-:W-:Y:S01]  /*28da0*/  IMAD.IADD R143, R119, 0x1, R111 ;  /* 0x00000001778f7824 */ /* 0x000fe200078e026f */
[----:B------:R-:W-:Y:S01]  /*28db0*/  IADD3 R111, P0, P1, R110, R9, R134 ;  /* 0x000000096e6f7210 */ /* 0x000fe2000791e086 */
        /* <DEDUP_REMOVED lines=9> */
[----:B------:R-:W-:Y:S01]  /*28e50*/  IMAD.IADD R41, R120, 0x1, R9 ;  /* 0x0000000178297824 */ /* 0x000fe200078e0209 */
[----:B------:R-:W-:Y:S01]  /*28e60*/  IADD3.X R138, PT, PT, RZ, R138, RZ, P3, P5 ;  /* 0x0000008aff8a7210 */ /* 0x000fe20001fea4ff */
[----:B------:R-:W-:Y:S01]  /*28e70*/  IMAD.X R111, R134, 0x1, R111, P1 ;  /* 0x00000001866f7824 */ /* 0x000fe200008e066f */
[----:B------:R-:W-:Y:S01]  /*28e80*/  ISETP.GT.U32.AND.EX P0, PT, R7, R134, PT, P0 ;  /* 0x000000860700720c */ /* 0x000fe20003f04100 */
[----:B------:R-:W-:Y:S01]  /*28e90*/  IMAD.WIDE.U32 R42, R113, R131, RZ ;  /* 0x00000083712a7225 */ /* 0x000fe200078e00ff */
[----:B------:R-:W-:-:S02]  /*28ea0*/  IADD3 R143, P1, P2, R137, R8, R143 ;  /* 0x00000008898f7210 */ /* 0x000fc40007a3e08f */
[----:B------:R-:W-:Y:S01]  /*28eb0*/  SEL R40, R6, R39, P0 ;  /* 0x0000002706287207 */ /* 0x000fe20000000000 */
[----:B------:R-:W-:Y:S01]  /*28ec0*/  IMAD.WIDE.U32 R136, R116, R129, RZ ;  /* 0x0000008174887225 */ /* 0x000fe200078e00ff */
[----:B------:R-:W-:Y:S02]  /*28ed0*/  SEL R134, R7, R134, P0 ;  /* 0x0000008607867207 */ /* 0x000fe40000000000 */
[----:B------:R-:W-:Y:S01]  /*28ee0*/  ISETP.GT.U32.AND P0, PT, R40, R87, PT ;  /* 0x000000572800720c */ /* 0x000fe20003f04070 */
[----:B------:R-:W-:-:S03]  /*28ef0*/  IMAD.WIDE.U32 R6, R117, R129, RZ ;  /* 0x0000008175067225 */ /* 0x000fc600078e00ff */
[----:B------:R-:W-:Y:S01]  /*28f00*/  ISETP.GT.U32.AND.EX P0, PT, R134, R111, PT, P0 ;  /* 0x0000006f8600720c */ /* 0x000fe20003f04100 */
[----:B------:R-:W-:-:S04]  /*28f10*/  IMAD.WIDE.U32 R8, R116, R128, RZ ;  /* 0x0000008074087225 */ /* 0x000fc800078e00ff */
[----:B------:R-:W-:Y:S02]  /*28f20*/  IMAD.IADD R137, R137, 0x1, R118 ;  /* 0x0000000189897824 */ /* 0x000fe400078e0276 */
[----:B------:R-:W-:Y:S02]  /*28f30*/  IMAD.MOV.U32 R39, RZ, RZ, RZ ;  /* 0x000000ffff277224 */ /* 0x000fe400078e00ff */
[----:B------:R-:W-:Y:S01]  /*28f40*/  IMAD.IADD R134, R123, 0x1, R43 ;  /* 0x000000017b867824 */ /* 0x000fe200078e022b */
[----:B------:R-:W-:Y:S01]  /*28f50*/  IADD3 R137, P3, P4, R8, R137, R6 ;  /* 0x0000008908897210 */ /* 0x000fe20007c7e006 */
[----:B------:R-:W-:Y:S01]  /*28f60*/  IMAD.WIDE.U32 R38, R128, R12, R38 ;  /* 0x0000000c80267225 */ /* 0x000fe200078e0026 */
[----:B------:R-:W-:Y:S02]  /*28f70*/  IADD3.X R8, PT, PT, R138, R41, RZ, P1, P2 ;  /* 0x000000298a087210 */ /* 0x000fe40000fe44ff */
[----:B------:R-:W-:Y:S01]  /*28f80*/  SEL R43, RZ, 0x1, !P0 ;  /* 0x00000001ff2b7807 */ /* 0x000fe20004000000 */
[----:B------:R-:W-:Y:S01]  /*28f90*/  IMAD R6, R137, R10, RZ ;  /* 0x0000000a89067224 */ /* 0x000fe200078e02ff */
[----:B------:R-:W-:Y:S01]  /*28fa0*/  IADD3 R44, P1, P2, R135, R38, R44 ;  /* 0x00000026872c7210 */ /* 0x000fe20007a3e02c */
[----:B------:R-:W-:-:S04]  /*28fb0*/  IMAD.WIDE.U32 R40, R136, R10, RZ ;  /* 0x0000000a88287225 */ /* 0x000fc800078e00ff */
[----:B------:R-:W-:Y:S02]  /*28fc0*/  IMAD R139, R136, R11, R6 ;  /* 0x0000000b888b7224 */ /* 0x000fe400078e0206 */
[----:B------:R-:W-:Y:S01]  /*28fd0*/  IMAD.IADD R138, R133, 0x1, R39 ;  /* 0x00000001858a7824 */ /* 0x000fe200078e0227 */
[----:B------:R-:W-:Y:S01]  /*28fe0*/  @P3 LOP3.LUT R53, R53, 0x4, RZ, 0xfc, !PT ;  /* 0x0000000435353812 */ /* 0x000fe200078efcff */
[----:B------:R-:W-:-:S03]  /*28ff0*/  IMAD.WIDE.U32 R38, R112, R130, RZ ;  /* 0x0000008270267225 */ /* 0x000fc600078e00ff */
[----:B------:R-:W-:Y:S01]  /*29000*/  IADD3.X R138, PT, PT, RZ, R138, RZ, P1, P2 ;  /* 0x0000008aff8a7210 */ /* 0x000fe20000fe44ff */
[----:B------:R-:W-:Y:S01]  /*29010*/  IMAD.MOV.U32 R135, RZ, RZ, RZ ;  /* 0x000000ffff877224 */ /* 0x000fe200078e00ff */
        /* <DEDUP_REMOVED lines=42> */
[----:B------:R-:W-:Y:S02]  /*292c0*/  IADD3.X R8, PT, PT, R135, RZ, RZ, P0, P1 ;  /* 0x000000ff87087210 */ /* 0x000fe400007e24ff */
[----:B------:R-:W-:Y:S01]  /*292d0*/  IADD3 R136, P1, P3, R136, R137, R146 ;  /* 0x0000008988887210 */ /* 0x000fe20007b3e092 */
[----:B------:R-:W-:Y:S01]  /*292e0*/  IMAD.WIDE.U32 R146, R6, R22, RZ ;  /* 0x0000001606927225 */ /* 0x000fe200078e00ff */
[----:B------:R-:W-:-:S05]  /*292f0*/  IADD3 R150, P0, PT, R87, R150, RZ ;  /* 0x0000009657967210 */ /* 0x000fca0007f1e0ff */
        /* <DEDUP_REMOVED lines=25> */
[----:B------:R-:W-:Y:S01]  /*29490*/  SEL R37, R37, R38, P0 ;  /* 0x0000002625257207 */ /* 0x000fe20000000000 */
[----:B------:R-:W-:Y:S01]  /*294a0*/  IMAD.IADD R38, R120, 0x1, R135 ;  /* 0x0000000178267824 */ /* 0x000fe200078e0287 */
        /* <DEDUP_REMOVED lines=31> */
[----:B------:R-:W-:-:S03]  /*296a0*/  IMAD.MOV.U32 R39, RZ, RZ, RZ ;  /* 0x000000ffff277224 */ /* 0x000fc600078e00ff */
[----:B------:R-:W-:-:S04]  /*296b0*/  ISETP.GT.U32.AND.EX P0, PT, R144, R137, PT, P0 ;  /* 0x000000899000720c */ /* 0x000fc80003f04100 */
[----:B------:R-:W-:-:S04]  /*296c0*/  SEL R38, RZ, 0x1, !P0 ;  /* 0x00000001ff267807 */ /* 0x000fc80004000000 */
[----:B------:R-:W-:Y:S01]  /*296d0*/  IADD3 R37, P0, P2, R38, R37, R43 ;  /* 0x0000002526257210 */ /* 0x000fe20007a1e02b */
[----:B------:R-:W-:Y:S02]  /*296e0*/  IMAD.IADD R38, R121, 0x1, R87 ;  /* 0x0000000179267824 */ /* 0x000fe400078e0257 */
[----:B------:R-:W-:Y:S01]  /*296f0*/  IMAD.WIDE.U32 R42, R116, R85, RZ ;  /* 0x00000055742a7225 */ /* 0x000fe200078e00ff */
[----:B------:R-:W-:-:S03]  /*29700*/  IADD3.X R134, PT, PT, RZ, R41, RZ, P0, P2 ;  /* 0x00000029ff867210 */ /* 0x000fc600007e44ff */
[----:B------:R-:W-:-:S04]  /*29710*/  IMAD.WIDE.U32 R38, R85, R117, R38 ;  /* 0x0000007555267225 */ /* 0x000fc800078e0026 */
[----:B------:R-:W-:Y:S02]  /*29720*/  IMAD.IADD R139, R118, 0x1, R43 ;  /* 0x00000001768b7824 */ /* 0x000fe400078e022b */
[----:B------:R-:W-:-:S03]  /*29730*/  IMAD.IADD R111, R121, 0x1, R39 ;  /* 0x00000001796f7824 */ /* 0x000fc600078e0227 */
[----:B------:R-:W-:Y:S01]  /*29740*/  IADD3 R139, P0, P2, R37, R38, R139 ;  /* 0x00000026258b7210 */ /* 0x000fe20007a1e08b */
[----:B------:R-:W-:-:S03]  /*29750*/  IMAD.IADD R37, R118, 0x1, R147 ;  /* 0x0000000176257824 */ /* 0x000fc600078e0293 */
[----:B------:R-:W-:Y:S01]  /*29760*/  IADD3.X R111, PT, PT, R134, R111, RZ, P0, P2 ;  /* 0x0000006f866f7210 */ /* 0x000fe200007e44ff */
[----:B------:R-:W-:Y:S01]  /*29770*/  IMAD.WIDE.U32 R150, P0, R40, R25, R150 ;  /* 0x0000001928967225 */ /* 0x000fe20007800096 */
[----:B------:R-:W-:-:S03]  /*29780*/  IADD3 R134, P5, PT, R135, R146, RZ ;  /* 0x0000009287867210 */ /* 0x000fc60007fbe0ff */
[----:B------:R-:W-:-:S04]  /*29790*/  IMAD.WIDE.U32 R40, R40, R24, RZ ;  /* 0x0000001828287225 */ /* 0x000fc800078e00ff */
[----:B------:R-:W-:Y:S01]  /*297a0*/  IMAD.X R39, RZ, RZ, RZ, P0 ;  /* 0x000000ffff277224 */ /* 0x000fe200000e06ff */
[----:B------:R-:W-:Y:S01]  /*297b0*/  IADD3 R43, P0, PT, R41, R150, RZ ;  /* 0x00000096292b7210 */ /* 0x000fe20007f1e0ff */
[----:B------:R-:W-:Y:S02]  /*297c0*/  IMAD.MOV.U32 R38, RZ, RZ, R151 ;  /* 0x000000ffff267224 */ /* 0x000fe400078e0097 */
[----:B------:R-:W-:Y:S02]  /*297d0*/  IMAD.IADD R146, R118, 0x1, R9 ;  /* 0x0000000176927824 */ /* 0x000fe400078e0209 */
        /* <DEDUP_REMOVED lines=48> */
[----:B------:R-:W-:-:S03]  /*29ae0*/  IMAD R87, R41, R11, R8 ;  /* 0x0000000b29577224 */ /* 0x000fc600078e0208 */
        /* <DEDUP_REMOVED lines=16> */
[----:B------:R-:W-:Y:S01]  /*29bf0*/  IMAD.WIDE.U32 R42, R143, R24, RZ ;  /* 0x000000188f2a7225 */ /* 0x000fe200078e00ff */
[----:B------:R-:W-:Y:S02]  /*29c00*/  IADD3 RZ, P6, PT, R41, R8, RZ ;  /* 0x0000000829ff7210 */ /* 0x000fe40007fde0ff */
[----:B------:R-:W-:Y:S01]  /*29c10*/  IADD3.X R149, PT, PT, RZ, R149, RZ, P4, P5 ;  /* 0x00000095ff957210 */ /* 0x000fe200027ea4ff */
[----:B------:R-:W-:-:S04]  /*29c20*/  IMAD.WIDE.U32 R6, R39, R18, RZ ;  /* 0x0000001227067225 */ /* 0x000fc800078e00ff */
[----:B------:R-:W-:-:S04]  /*29c30*/  IMAD.WIDE.U32 R42, P4, R86, R25, R42 ;  /* 0x00000019562a7225 */ /* 0x000fc8000788002a */
[----:B------:R-:W-:-:S04]  /*29c40*/  IMAD.WIDE.U32 R6, P5, R38, R19, R6 ;  /* 0x0000001326067225 */ /* 0x000fc800078a0006 */
[----:B------:R-:W-:Y:S01]  /*29c50*/  IMAD.X R41, RZ, RZ, RZ, P4 ;  /* 0x000000ffff297224 */ /* 0x000fe200020e06ff */
[----:B------:R-:W-:Y:S01]  /*29c60*/  IADD3 R151, P4, PT, R9, R6, RZ ;  /* 0x0000000609977210 */ /* 0x000fe20007f9e0ff */
[----:B------:R-:W-:Y:S01]  /*29c70*/  IMAD.X R9, RZ, RZ, RZ, P5 ;  /* 0x000000ffff097224 */ /* 0x000fe200028e06ff */
[----:B------:R-:W-:Y:S01]  /*29c80*/  IADD3 R147, P5, PT, R147, R146, RZ ;  /* 0x0000009293937210 */ /* 0x000fe20007fbe0ff */
[----:B------:R-:W-:Y:S01]  /*29c90*/  IMAD.MOV.U32 R8, RZ, RZ, R7 ;  /* 0x000000ffff087224 */ /* 0x000fe200078e0007 */
[----:B------:R-:W-:Y:S01]  /*29ca0*/  IADD3.X RZ, P6, PT, R148, R151, RZ, P6, !PT ;  /* 0x0000009794ff7210 */ /* 0x000fe200037de4ff */
[----:B------:R-:W-:-:S04]  /*29cb0*/  IMAD.WIDE.U32 R86, R86, R24, RZ ;  /* 0x0000001856567225 */ /* 0x000fc800078e00ff */
[----:B------:R-:W-:Y:S01]  /*29cc0*/  IMAD.WIDE.U32.X R8, R39, R19, R8, P4 ;  /* 0x0000001327087225 */ /* 0x000fe200020e0408 */
[----:B------:R-:W-:-:S03]  /*29cd0*/  IADD3 R155, P4, PT, R87, R42, RZ ;  /* 0x0000002a579b7210 */ /* 0x000fc60007f9e0ff */
[----:B------:R-:W-:Y:S01]  /*29ce0*/  IMAD.X R144, R144, 0x1, R149, P5 ;  /* 0x0000000190907824 */ /* 0x000fe200028e0695 */
        /* <DEDUP_REMOVED lines=12> */
[----:B------:R-:W-:Y:S01]  /*29db0*/  IMAD.WIDE.U32 R42, R38, R20, RZ ;  /* 0x00000014262a7225 */ /* 0x000fe200078e00ff */
[----:B------:R-:W-:Y:S02]  /*29dc0*/  IADD3.X R108, P4, P5, R40, RZ, RZ, P4, P5 ;  /* 0x000000ff286c7210 */ /* 0x000fe4000258a4ff */
[----:B------:R-:W-:Y:S01]  /*29dd0*/  IADD3.X R138, P3, PT, R153, R138, RZ, P3, !PT ;  /* 0x0000008a998a7210 */ /* 0x000fe20001f7e4ff */
        /* <DEDUP_REMOVED lines=8> */
[----:B------:R-:W-:-:S03]  /*29e60*/  ISETP.GE.U32.AND P4, PT, R147, R146, PT ;  /* 0x000000929300720c */ /* 0x000fc60003f86070 */
        /* <DEDUP_REMOVED lines=20> */
[----:B------:R-:W-:-:S04]  /*29fb0*/  IMAD.WIDE.U32 R40, P6, R38, R25, R40 ;  /* 0x0000001926287225 */ /* 0x000fc800078c0028 */
[----:B------:R-:W-:-:S04]  /*29fc0*/  IMAD.WIDE.U32 R42, R38, R24, RZ ;  /* 0x00000018262a7225 */ /* 0x000fc800078e00ff */
[----:B------:R-:W-:Y:S01]  /*29fd0*/  IMAD.WIDE.U32.X R6, R39, R23, R6, P5 ;  /* 0x0000001727067225 */ /* 0x000fe200028e0406 */
[----:B------:R-:W-:-:S03]  /*29fe0*/  IADD3 R149, P5, PT, R43, R40, RZ ;  /* 0x000000282b957210 */ /* 0x000fc60007fbe0ff */
[----:B------:R-:W-:Y:S01]  /*29ff0*/  IMAD.IADD R9, R9, 0x1, R87 ;  /* 0x0000000109097824 */ /* 0x000fe200078e0257 */
[----:B------:R-:W-:Y:S01]  /*2a000*/  IADD3.X R6, P3, P4, R6, RZ, RZ, P4, P3 ;  /* 0x000000ff06067210 */ /* 0x000fe200024664ff */
[----:B------:R-:W-:Y:S01]  /*2a010*/  IMAD.X R109, RZ, RZ, RZ, P6 ;  /* 0x000000ffff6d7224 */ /* 0x000fe200030e06ff */
[----:B------:R-:W-:Y:S01]  /*2a020*/  IADD3 R43, P6, PT, R108, R146, RZ ;  /* 0x000000926c2b7210 */ /* 0x000fe20007fde0ff */
[----:B------:R-:W-:-:S04]  /*2a030*/  IMAD.WIDE.U32 R86, R9, R18, RZ ;  /* 0x0000001209567225 */ /* 0x000fc800078e00ff */
        /* <DEDUP_REMOVED lines=51> */
[----:B------:R-:W-:Y:S01]  /*2a370*/  IMAD.MOV.U32 R40, RZ, RZ, R7 ;  /* 0x000000ffff287224 */ /* 0x000fe200078e0007 */
[----:B------:R-:W-:-:S02]  /*2a380*/  SEL R44, RZ, 0x1, P1 ;  /* 0x00000001ff2c7807 */ /* 0x000fc40000800000 */
[----:B------:R-:W-:Y:S01]  /*2a390*/  IADD3.X R86, P0, PT, R41, R86, RZ, P0, !PT ;  /* 0x0000005629567210 */ /* 0x000fe2000071e4ff */
[----:B------:R-:W-:Y:S01]  /*2a3a0*/  IMAD.X R41, RZ, RZ, RZ, P5 ;  /* 0x000000ffff297224 */ /* 0x000fe200028e06ff */
[----:B------:R-:W-:Y:S01]  /*2a3b0*/  IADD3 R109, P6, PT, R39, R6, RZ ;  /* 0x00000006276d7210 */ /* 0x000fe20007fde0ff */
[----:B------:R-:W-:Y:S01]  /*2a3c0*/  IMAD.X R87, RZ, RZ, R110, P2 ;  /* 0x000000ffff577224 */ /* 0x000fe200010e066e */
[----:B------:R-:W-:Y:S01]  /*2a3d0*/  IADD3 R137, P1, PT, R137, R38, RZ ;  /* 0x0000002689897210 */ /* 0x000fe20007f3e0ff */
[C---:B------:R-:W-:Y:S01]  /*2a3e0*/  IMAD.WIDE.U32 R38, R9.reuse, R24, RZ ;  /* 0x0000001809267225 */ /* 0x040fe200078e00ff */
        /* <DEDUP_REMOVED lines=69> */
.L_x_380:
        /* <DEDUP_REMOVED lines=21> */
.L_x_381:
[----:B------:R-:W-:-:S04]  /*2a990*/  IMAD.WIDE.U32 R8, R114, R90, RZ ;  /* 0x0000005a72087225 */ /* 0x000fc800078e00ff */
        /* <DEDUP_REMOVED lines=17> */
[----:B------:R-:W-:Y:S02]  /*2aab0*/  IMAD.IADD R146, R120, 0x1, R7 ;  /* 0x0000000178927824 */ /* 0x000fe400078e0207 */
[----:B------:R-:W-:-:S04]  /*2aac0*/  IMAD.WIDE.U32 R6, R5, R90, RZ ;  /* 0x0000005a05067225 */ /* 0x000fc800078e00ff */
[----:B------:R-:W-:-:S04]  /*2aad0*/  IMAD.WIDE.U32 R148, R116, R88, RZ ;  /* 0x0000005874947225 */ /* 0x000fc800078e00ff */
[----:B------:R-:W-:Y:S01]  /*2aae0*/  IMAD.IADD R9, R122, 0x1, R135 ;  /* 0x000000017a097824 */ /* 0x000fe200078e0287 */
[----:B------:R-:W-:Y:S01]  /*2aaf0*/  IADD3 R148, P1, PT, R8, R148, RZ ;  /* 0x0000009408947210 */ /* 0x000fe20007f3e0ff */
[----:B------:R-:W-:Y:S02]  /*2ab00*/  IMAD.IADD R138, R121, 0x1, R41 ;  /* 0x00000001798a7824 */ /* 0x000fe400078e0229 */
[----:B------:R-:W-:-:S04]  /*2ab10*/  IMAD.WIDE.U32 R134, R116, R89, RZ ;  /* 0x0000005974867225 */ /* 0x000fc800078e00ff */
[----:B------:R-:W-:Y:S02]  /*2ab20*/  IMAD.MOV.U32 R139, RZ, RZ, RZ ;  /* 0x000000ffff8b7224 */ /* 0x000fe400078e00ff */
[----:B------:R-:W-:-:S04]  /*2ab30*/  IMAD.WIDE.U32 R140, R5, R91, RZ ;  /* 0x0000005b058c7225 */ /* 0x000fc800078e00ff */
[----:B------:R-:W-:-:S04]  /*2ab40*/  IMAD.WIDE.U32 R142, R12, R90, RZ ;  /* 0x0000005a0c8e7225 */ /* 0x000fc800078e00ff */
[----:B------:R-:W-:Y:S02]  /*2ab50*/  IMAD.IADD R7, R132, 0x1, R7 ;  /* 0x0000000184077824 */ /* 0x000fe400078e0207 */
[----:B------:R-:W-:Y:S02]  /*2ab60*/  IMAD.IADD R144, R118, 0x1, R149 ;  /* 0x0000000176907824 */ /* 0x000fe400078e0295 */
[----:B------:R-:W-:Y:S01]  /*2ab70*/  IMAD.WIDE.U32 R138, R89, R117, R138 ;  /* 0x00000075598a7225 */ /* 0x000fe200078e008a */
[----:B------:R-:W-:Y:S02]  /*2ab80*/  IADD3 R7, P4, P6, R140, R7, R142 ;  /* 0x000000078c077210 */ /* 0x000fe40007e9e08e */
[----:B------:R-:W-:Y:S01]  /*2ab90*/  IADD3.X R140, PT, PT, RZ, RZ, RZ, P2, P0 ;  /* 0x000000ffff8c7210 */ /* 0x000fe200017e04ff */
[----:B------:R-:W-:Y:S01]  /*2aba0*/  IMAD.IADD R5, R118, 0x1, R135 ;  /* 0x0000000176057824 */ /* 0x000fe200078e0287 */
[----:B------:R-:W-:Y:S01]  /*2abb0*/  IADD3.X R142, PT, PT, RZ, R146, RZ, P3, P5 ;  /* 0x00000092ff8e7210 */ /* 0x000fe20001fea4ff */
[----:B------:R-:W-:Y:S01]  /*2abc0*/  IMAD.IADD R145, R121, 0x1, R139 ;  /* 0x0000000179917824 */ /* 0x000fe200078e028b */
[----:B------:R-:W-:Y:S01]  /*2abd0*/  IADD3 R144, P2, P0, R134, R144, R40 ;  /* 0x0000009086907210 */ /* 0x000fe2000785e028 */
[----:B------:R-:W-:Y:S01]  /*2abe0*/  IMAD.WIDE.U32 R40, R114, R88, RZ ;  /* 0x0000005872287225 */ /* 0x000fe200078e00ff */
[----:B------:R-:W-:-:S03]  /*2abf0*/  IADD3 R5, P3, P5, R137, R138, R5 ;  /* 0x0000008a89057210 */ /* 0x000fc60007d7e005 */
[----:B------:R-:W-:Y:S01]  /*2ac00*/  IMAD.X R144, R144, 0x1, R43, P1 ;  /* 0x0000000190907824 */ /* 0x000fe200008e062b */
[----:B------:R-:W-:Y:S01]  /*2ac10*/  IADD3.X R145, PT, PT, R142, R145, RZ, P3, P5 ;  /* 0x000000918e917210 */ /* 0x000fe20001fea4ff */
[----:B------:R-:W-:Y:S01]  /*2ac20*/  IMAD.WIDE.U32 R138, R115, R88, RZ ;  /* 0x00000058738a7225 */ /* 0x000fe200078e00ff */
[----:B------:R-:W-:-:S03]  /*2ac30*/  ISETP.GE.U32.AND P3, PT, R148, R8, PT ;  /* 0x000000089400720c */ /* 0x000fc60003f66070 */
[----:B------:R-:W-:Y:S01]  /*2ac40*/  IMAD.IADD R132, R132, 0x1, R141 ;  /* 0x0000000184847824 */ /* 0x000fe200078e028d */
[----:B------:R-:W-:Y:S01]  /*2ac50*/  ISETP.GE.U32.AND.EX P3, PT, R144, R43, PT, P3 ;  /* 0x0000002b9000720c */ /* 0x000fe20003f66130 */
[----:B------:R-:W-:Y:S02]  /*2ac60*/  IMAD.MOV.U32 R43, RZ, RZ, RZ ;  /* 0x000000ffff2b7224 */ /* 0x000fe400078e00ff */
[----:B------:R-:W-:Y:S01]  /*2ac70*/  IMAD.WIDE.U32 R134, R114, R89, RZ ;  /* 0x0000005972867225 */ /* 0x000fe200078e00ff */
[----:B------:R-:W-:-:S03]  /*2ac80*/  SEL R146, RZ, 0x1, P3 ;  /* 0x00000001ff927807 */ /* 0x000fc60001800000 */
[----:B------:R-:W-:Y:S01]  /*2ac90*/  IMAD.WIDE.U32 R42, R91, R113, R42 ;  /* 0x000000715b2a7225 */ /* 0x000fe200078e002a */
[----:B------:R-:W-:-:S03]  /*2aca0*/  IADD3 R141, P3, PT, R146, R38, RZ ;  /* 0x00000026928d7210 */ /* 0x000fc60007f7e0ff */
[----:B------:R-:W-:Y:S02]  /*2acb0*/  IMAD.IADD R147, R119, 0x1, R41 ;  /* 0x0000000177937824 */ /* 0x000fe400078e0229 */
[----:B------:R-:W-:Y:S01]  /*2acc0*/  IMAD.IADD R8, R120, 0x1, R139 ;  /* 0x0000000178087824 */ /* 0x000fe200078e028b */
[----:B------:R-:W-:Y:S01]  /*2acd0*/  IADD3.X R139, PT, PT, RZ, RZ, RZ, P4, P6 ;  /* 0x000000ffff8b7210 */ /* 0x000fe200027ec4ff */
[----:B------:R-:W-:Y:S01]  /*2ace0*/  IMAD.IADD R136, R133, 0x1, R143 ;  /* 0x0000000185887824 */ /* 0x000fe200078e028f */
[----:B------:R-:W-:Y:S01]  /*2acf0*/  IADD3 R140, P6, P4, R140, R42, R9 ;  /* 0x0000002a8c8c7210 */ /* 0x000fe20007cde009 */
[----:B------:R-:W-:Y:S01]  /*2ad00*/  IMAD.MOV.U32 R137, RZ, RZ, RZ ;  /* 0x000000ffff897224 */ /* 0x000fe200078e00ff */
[----:B------:R-:W-:Y:S01]  /*2ad10*/  IADD3 R147, P1, P5, R134, R147, R138 ;  /* 0x0000009386937210 */ /* 0x000fe20007d3e08a */
[----:B------:R-:W-:Y:S02]  /*2ad20*/  IMAD.MOV.U32 R9, RZ, RZ, RZ ;  /* 0x000000ffff097224 */ /* 0x000fe400078e00ff */
[----:B------:R-:W-:Y:S01]  /*2ad30*/  IMAD.WIDE.U32 R136, R91, R12, R136 ;  /* 0x0000000c5b887225 */ /* 0x000fe200078e0088 */
[----:B------:R-:W-:-:S02]  /*2ad40*/  IADD3.X R138, PT, PT, RZ, RZ, RZ, P1, P5 ;  /* 0x000000ffff8a7210 */ /* 0x000fc40000fea4ff */
[----:B------:R-:W-:Y:S01]  /*2ad50*/  ISETP.GT.U32.AND P1, PT, R38, R141, PT ;  /* 0x0000008d2600720c */ /* 0x000fe20003f24070 */
[----:B------:R-:W-:Y:S01]  /*2ad60*/  IMAD.X R142, RZ, RZ, R39, P3 ;  /* 0x000000ffff8e7224 */ /* 0x000fe200018e0627 */
[----:B------:R-:W-:Y:S01]  /*2ad70*/  IADD3 R12, P3, PT, R141, R40, RZ ;  /* 0x000000288d0c7210 */ /* 0x000fe20007f7e0ff */
[----:B------:R-:W-:Y:S02]  /*2ad80*/  IMAD.IADD R149, R123, 0x1, R43 ;  /* 0x000000017b957824 */ /* 0x000fe400078e022b */
[----:B------:R-:W-:Y:S01]  /*2ad90*/  IMAD.IADD R41, R119, 0x1, R135 ;  /* 0x0000000177297824 */ /* 0x000fe200078e0287 */
[----:B------:R-:W-:Y:S01]  /*2ada0*/  ISETP.GT.U32.AND.EX P1, PT, R39, R142, PT, P1 ;  /* 0x0000008e2700720c */ /* 0x000fe20003f24110 */
[----:B------:R-:W-:-:S04]  /*2adb0*/  IMAD.WIDE.U32 R42, R89, R115, R8 ;  /* 0x00000073592a7225 */ /* 0x000fc800078e0008 */
[----:B------:R-:W-:-:S04]  /*2adc0*/  IMAD.WIDE.U32 R8, R116, R90, RZ ;  /* 0x0000005a74087225 */ /* 0x000fc800078e00ff */
[----:B------:R-:W-:Y:S01]  /*2add0*/  IMAD.X R147, R142, 0x1, R147, P3 ;  /* 0x000000018e937824 */ /* 0x000fe200018e0693 */
[----:B------:R-:W-:Y:S01]  /*2ade0*/  IADD3 R140, P3, P5, R140, R42, R41 ;  /* 0x0000002a8c8c7210 */ /* 0x000fe20007d7e029 */
[----:B------:R-:W-:Y:S01]  /*2adf0*/  IMAD.IADD R143, R120, 0x1, R43 ;  /* 0x00000001788f7824 */ /* 0x000fe200078e022b */
[----:B------:R-:W-:Y:S01]  /*2ae00*/  SEL R41, R38, R141, P1 ;  /* 0x0000008d26297207 */ /* 0x000fe20000800000 */
[----:B------:R-:W-:Y:S01]  /*2ae10*/  IMAD.WIDE.U32 R134, R117, R90, RZ ;  /* 0x0000005a75867225 */ /* 0x000fe200078e00ff */
[----:B------:R-:W-:Y:S02]  /*2ae20*/  IADD3.X R90, PT, PT, RZ, R149, RZ, P6, P4 ;  /* 0x00000095ff5a7210 */ /* 0x000fe400037e84ff */
[----:B------:R-:W-:Y:S01]  /*2ae30*/  SEL R38, R39, R142, P1 ;  /* 0x0000008e27267207 */ /* 0x000fe20000800000 */
[----:B------:R-:W-:Y:S01]  /*2ae40*/  IMAD.WIDE.U32 R42, R116, R91, RZ ;  /* 0x0000005b742a7225 */ /* 0x000fe200078e00ff */
[----:B------:R-:W-:Y:S02]  /*2ae50*/  IADD3.X R90, PT, PT, R90, R143, RZ, P3, P5 ;  /* 0x0000008f5a5a7210 */ /* 0x000fe40001fea4ff */
[----:B------:R-:W-:Y:S01]  /*2ae60*/  ISETP.GT.U32.AND P1, PT, R41, R12, PT ;  /* 0x0000000c2900720c */ /* 0x000fe20003f24070 */
[----:B------:R-:W-:Y:S01]  /*2ae70*/  IMAD.IADD R9, R118, 0x1, R9 ;  /* 0x0000000176097824 */ /* 0x000fe200078e0209 */
[----:B------:R-:W-:Y:S01]  /*2ae80*/  IADD3 R141, P3, P5, R139, R136, R132 ;  /* 0x000000888b8d7210 */ /* 0x000fe20007d7e084 */
[----:B------:R-:W-:Y:S01]  /*2ae90*/  IMAD.WIDE.U32 R40, R113, R88, RZ ;  /* 0x0000005871287225 */ /* 0x000fe200078e00ff */
[----:B------:R-:W-:-:S02]  /*2aea0*/  ISETP.GT.U32.AND.EX P1, PT, R38, R147, PT, P1 ;  /* 0x000000932600720c */ /* 0x000fc40003f24110 */
[----:B------:R-:W-:Y:S01]  /*2aeb0*/  IADD3 R9, P6, P4, R42, R9, R134 ;  /* 0x000000092a097210 */ /* 0x000fe20007cde086 */
[----:B------:R-:W-:-:S03]  /*2aec0*/  IMAD.WIDE.U32 R38, R8, R10, RZ ;  /* 0x0000000a08267225 */ /* 0x000fc600078e00ff */
[----:B------:R-:W-:Y:S01]  /*2aed0*/  P2R R42, PR, RZ, 0x40 ;  /* 0x00000040ff2a7803 */ /* 0x000fe20000000000 */
[----:B------:R-:W-:Y:S02]  /*2aee0*/  IMAD R132, R9, R10, RZ ;  /* 0x0000000a09847224 */ /* 0x000fe400078e02ff */
[----:B------:R-:W-:Y:S02]  /*2aef0*/  IMAD.IADD R134, R133, 0x1, R137 ;  /* 0x0000000185867824 */ /* 0x000fe400078e0289 */
[----:B------:R-:W-:Y:S02]  /*2af00*/  IMAD R139, R8, R11, R132 ;  /* 0x0000000b088b7224 */ /* 0x000fe400078e0284 */
[----:B------:R-:W-:Y:S01]  /*2af10*/  IMAD.IADD R136, R123, 0x1, R41 ;  /* 0x000000017b887824 */ /* 0x000fe200078e0229 */
[----:B------:R-:W-:Y:S01]  /*2af20*/  SEL R41, RZ, 0x1, !P1 ;  /* 0x00000001ff297807 */ /* 0x000fe20004800000 */
[----:B------:R-:W-:Y:S01]  /*2af30*/  IMAD.MOV.U32 R137, RZ, RZ, RZ ;  /* 0x000000ffff897224 */ /* 0x000fe200078e00ff */
[----:B------:R-:W-:Y:S01]  /*2af40*/  IADD3.X R134, PT, PT, RZ, R134, RZ, P3, P5 ;  /* 0x00000086ff867210 */ /* 0x000fe20001fea4ff */
[----:B------:R-:W-:-:S04]  /*2af50*/  IMAD.WIDE.U32 R132, R112, R89, RZ ;  /* 0x0000005970847225 */ /* 0x000fc800078e00ff */
[----:B------:R-:W-:Y:S02]  /*2af60*/  IMAD.IADD R39, R39, 0x1, R139 ;  /* 0x0000000127277824 */ /* 0x000fe400078e028b */
[----:B------:R-:W-:Y:S01]  /*2af70*/  IMAD.WIDE.U32 R136, R89, R113, R136 ;  /* 0x0000007159887225 */ /* 0x000fe200078e0088 */
[----:B------:R-:W-:-:S03]  /*2af80*/  IADD3 R113, P1, P3, R41, R140, R138 ;  /* 0x0000008c29717210 */ /* 0x000fc60007b3e08a */
[----:B------:R-:W-:Y:S02]  /*2af90*/  IMAD.IADD R89, R122, 0x1, R133 ;  /* 0x000000017a597824 */ /* 0x000fe400078e0285 */
[----:B------:R-:W-:-:S04]  /*2afa0*/  IMAD.WIDE.U32 R138, R39, R18, RZ ;  /* 0x00000012278a7225 */ /* 0x000fc800078e00ff */
[----:B------:R-:W-:Y:S01]  /*2afb0*/  IMAD.IADD R133, R123, 0x1, R137 ;  /* 0x000000017b857824 */ /* 0x000fe200078e0289 */
[----:B------:R-:W-:Y:S01]  /*2afc0*/  IADD3.X R123, PT, PT, RZ, R90, RZ, P1, P3 ;  /* 0x0000005aff7b7210 */ /* 0x000fe20000fe64ff */
[----:B------:R-:W-:Y:S01]  /*2afd0*/  IMAD.WIDE.U32 R138, P1, R38, R19, R138 ;  /* 0x00000013268a7225 */ /* 0x000fe2000782008a */
[----:B------:R-:W-:-:S03]  /*2afe0*/  IADD3 R89, P3, P5, R141, R136, R89 ;  /* 0x000000888d597210 */ /* 0x000fc60007d7e059 */
[----:B------:R-:W-:Y:S01]  /*2aff0*/  IMAD.WIDE.U32 R140, R38, R18, RZ ;  /* 0x00000012268c7225 */ /* 0x000fe200078e00ff */
[----:B------:R-:W-:-:S03]  /*2b000*/  IADD3.X R90, PT, PT, R134, R133, RZ, P3, P5 ;  /* 0x00000085865a7210 */ /* 0x000fc60001fea4ff */
[----:B------:R-:W-:Y:S01]  /*2b010*/  IMAD.WIDE.U32 R136, R117, R81, RZ ;  /* 0x0000005175887225 */ /* 0x000fe200078e00ff */
[----:B------:R-:W-:Y:S02]  /*2b020*/  IADD3 RZ, P3, PT, R8, R140, RZ ;  /* 0x0000008c08ff7210 */ /* 0x000fe40007f7e0ff */
[----:B------:R-:W-:Y:S01]  /*2b030*/  IADD3 R8, P5, PT, R141, R138, RZ ;  /* 0x0000008a8d087210 */ /* 0x000fe20007fbe0ff */
[----:B------:R-:W-:Y:S02]  /*2b040*/  IMAD.IADD R140, R121, 0x1, R137 ;  /* 0x00000001798c7824 */ /* 0x000fe400078e0289 */
[----:B------:R-:W-:Y:S01]  /*2b050*/  IMAD.WIDE.U32 R142, R116, R82, RZ ;  /* 0x00000052748e7225 */ /* 0x000fe200078e00ff */
[----:B------:R-:W-:-:S03]  /*2b060*/  IADD3.X RZ, P3, PT, R9, R8, RZ, P3, !PT ;  /* 0x0000000809ff7210 */ /* 0x000fc60001f7e4ff */
        /* <DEDUP_REMOVED lines=9> */
[----:B------:R-:W-:-:S04]  /*2b100*/  IADD3.X R133, P3, PT, RZ, R8, RZ, P3, !PT ;  /* 0x00000008ff857210 */ /* 0x000fc80001f7e4ff */
        /* <DEDUP_REMOVED lines=45> */
[----:B------:R-:W-:Y:S01]  /*2b3e0*/  SEL R7, R7, R40, P5 ;  /* 0x0000002807077207 */ /* 0x000fe20002800000 */
[----:B------:R-:W-:Y:S01]  /*2b3f0*/  IMAD.WIDE.U32 R40, R115, R81, RZ ;  /* 0x0000005173287225 */ /* 0x000fe200078e00ff */
[----:B------:R-:W-:-:S03]  /*2b400*/  ISETP.GT.U32.AND P5, PT, R6, R143, PT ;  /* 0x0000008f0600720c */ /* 0x000fc60003fa4070 */
[----:B------:R-:W-:Y:S01]  /*2b410*/  IMAD.IADD R6, R120, 0x1, R41 ;  /* 0x0000000178067824 */ /* 0x000fe200078e0229 */
[----:B------:R-:W-:Y:S01]  /*2b420*/  ISETP.GT.U32.AND.EX P5, PT, R7, R88, PT, P5 ;  /* 0x000000580700720c */ /* 0x000fe20003fa4150 */
[----:B------:R-:W-:-:S03]  /*2b430*/  IMAD.MOV.U32 R7, RZ, RZ, RZ ;  /* 0x000000ffff077224 */ /* 0x000fc600078e00ff */
[----:B------:R-:W-:Y:S01]  /*2b440*/  SEL R112, RZ, 0x1, !P5 ;  /* 0x00000001ff707807 */ /* 0x000fe20006800000 */
[----:B------:R-:W-:-:S03]  /*2b450*/  IMAD.WIDE.U32 R6, R82, R115, R6 ;  /* 0x0000007352067225 */ /* 0x000fc600078e0006 */
[----:B------:R-:W-:Y:S01]  /*2b460*/  IADD3 R112, P5, P6, R112, R89, R122 ;  /* 0x0000005970707210 */ /* 0x000fe20007ebe07a */
[----:B------:R-:W-:-:S03]  /*2b470*/  IMAD.WIDE.U32 R114, R114, R81, RZ ;  /* 0x0000005172727225 */ /* 0x000fc600078e00ff */
[----:B------:R-:W-:Y:S01]  /*2b480*/  IADD3.X R90, PT, PT, RZ, R90, RZ, P5, P6 ;  /* 0x0000005aff5a7210 */ /* 0x000fe20002fec4ff */
        /* <DEDUP_REMOVED lines=20> */
[----:B------:R-:W-:-:S03]  /*2b5d0*/  IMAD.MOV.U32 R7, RZ, RZ, RZ ;  /* 0x000000ffff077224 */ /* 0x000fc600078e00ff */
        /* <DEDUP_REMOVED lines=15> */
[----:B------:R-:W-:Y:S02]  /*2b6d0*/  IMAD.IADD R115, R118, 0x1, R89 ;  /* 0x0000000176737824 */ /* 0x000fe400078e0259 */
[----:B------:R-:W-:Y:S01]  /*2b6e0*/  IMAD R9, R133, R11, R42 ;  /* 0x0000000b85097224 */ /* 0x000fe200078e022a */
[----:B------:R-:W-:Y:S01]  /*2b6f0*/  IADD3.X R42, PT, PT, RZ, RZ, RZ, P2, P0 ;  /* 0x000000ffff2a7210 */ /* 0x000fe200017e04ff */
[----:B------:R-:W-:Y:S01]  /*2b700*/  IMAD.WIDE.U32 R80, R39, R24, RZ ;  /* 0x0000001827507225 */ /* 0x000fe200078e00ff */
[----:B------:R-:W-:Y:S02]  /*2b710*/  IADD3 R115, P5, P4, R8, R115, R40 ;  /* 0x0000007308737210 */ /* 0x000fe40007cbe028 */
[----:B------:R-:W-:Y:S01]  /*2b720*/  IADD3 R116, P0, PT, R82, R88, RZ ;  /* 0x0000005852747210 */ /* 0x000fe20007f1e0ff */
[----:B------:R-:W-:-:S02]  /*2b730*/  IMAD.IADD R7, R7, 0x1, R9 ;  /* 0x0000000107077824 */ /* 0x000fc400078e0209 */
        /* <DEDUP_REMOVED lines=32> */
[----:B------:R-:W-:Y:S01]  /*2b940*/  IMAD.MOV.U32 R135, RZ, RZ, RZ ;  /* 0x000000ffff877224 */ /* 0x000fe200078e00ff */
[----:B------:R-:W-:Y:S01]  /*2b950*/  IADD3.X R137, P2, PT, R38, R137, RZ, P2, !PT ;  /* 0x0000008926897210 */ /* 0x000fe2000175e4ff */
[----:B------:R-:W-:Y:S02]  /*2b960*/  IMAD.MOV.U32 R38, RZ, RZ, R9 ;  /* 0x000000ffff267224 */ /* 0x000fe400078e0009 */
[----:B------:R-:W-:Y:S01]  /*2b970*/  IMAD.WIDE.U32 R88, R6, R22, RZ ;  /* 0x0000001606587225 */ /* 0x000fe200078e00ff */
[----:B------:R-:W-:-:S03]  /*2b980*/  IADD3.X R137, P0, PT, R137, R8, RZ, P0, !PT ;  /* 0x0000000889897210 */ /* 0x000fc6000071e4ff */
[----:B------:R-:W-:-:S04]  /*2b990*/  IMAD.WIDE.U32.X R38, R7, R21, R38, P6 ;  /* 0x0000001507267225 */ /* 0x000fc800030e0426 */
[----:B------:R-:W-:Y:S01]  /*2b9a0*/  IMAD.WIDE.U32 R8, R7, R22, RZ ;  /* 0x0000001607087225 */ /* 0x000fe200078e00ff */
[----:B------:R-:W-:-:S03]  /*2b9b0*/  IADD3.X R41, P0, P6, R38, RZ, RZ, P0, P2 ;  /* 0x000000ff26297210 */ /* 0x000fc600006044ff */
[----:B------:R-:W-:Y:S01]  /*2b9c0*/  IMAD.WIDE.U32 R134, R91, R117, R134 ;  /* 0x000000755b867225 */ /* 0x000fe200078e0086 */
[----:B------:R-:W-:Y:S02]  /*2b9d0*/  IADD3.X R117, PT, PT, R39, RZ, RZ, P0, P6 ;  /* 0x000000ff27757210 */ /* 0x000fe400007ec4ff */
[----:B------:R-:W-:Y:S01]  /*2b9e0*/  IADD3 R91, P0, PT, R41, R132, RZ ;  /* 0x00000084295b7210 */ /* 0x000fe20007f1e0ff */
[----:B------:R-:W-:-:S03]  /*2b9f0*/  IMAD.WIDE.U32 R8, P2, R6, R23, R8 ;  /* 0x0000001706087225 */ /* 0x000fc60007840008 */
[----:B------:R-:W-:Y:S01]  /*2ba00*/  IADD3.X R117, P0, PT, R117, R122, RZ, P0, !PT ;  /* 0x0000007a75757210 */ /* 0x000fe2000071e4ff */
[----:B------:R-:W-:Y:S01]  /*2ba10*/  IMAD.IADD R118, R118, 0x1, R43 ;  /* 0x0000000176767824 */ /* 0x000fe200078e022b */
[----:B------:R-:W-:Y:S01]  /*2ba20*/  IADD3.X R43, PT, PT, RZ, RZ, RZ, P1, P3 ;  /* 0x000000ffff2b7210 */ /* 0x000fe20000fe64ff */
        /* <DEDUP_REMOVED lines=42> */
[----:B------:R-:W-:Y:S01]  /*2bcd0*/  IMAD.MOV.U32 R88, RZ, RZ, R7 ;  /* 0x000000ffff587224 */ /* 0x000fe200078e0007 */
[----:B------:R-:W-:Y:S01]  /*2bce0*/  IADD3 R17, P0, PT, R114, R91, RZ ;  /* 0x0000005b72117210 */ /* 0x000fe20007f1e0ff */
[----:B------:R-:W-:Y:S01]  /*2bcf0*/  IMAD.X R114, RZ, RZ, R115, P3 ;  /* 0x000000ffff727224 */ /* 0x000fe200018e0673 */
[----:B------:R-:W-:Y:S01]  /*2bd00*/  IADD3.X R91, P2, PT, R41, R122, RZ, P2, !PT ;  /* 0x0000007a295b7210 */ /* 0x000fe2000175e4ff */
[----:B------:R-:W-:Y:S01]  /*2bd10*/  IMAD.WIDE.U32 R6, R39, R22, RZ ;  /* 0x0000001627067225 */ /* 0x000fe200078e00ff */
[----:B------:R-:W-:-:S02]  /*2bd20*/  IADD3 R17, P3, PT, R17, R40, RZ ;  /* 0x0000002811117210 */ /* 0x000fc40007f7e0ff */
[----:B------:R-:W-:Y:S01]  /*2bd30*/  IADD3.X R81, P0, PT, R114, R117, RZ, P0, !PT ;  /* 0x0000007572517210 */ /* 0x000fe2000071e4ff */
[----:B------:R-:W-:Y:S01]  /*2bd40*/  IMAD.WIDE.U32.X R88, R39, R21, R88, P6 ;  /* 0x0000001527587225 */ /* 0x000fe200030e0458 */
[----:B------:R-:W-:Y:S02]  /*2bd50*/  IADD3.X R122, P1, P2, R8, RZ, RZ, P2, P1 ;  /* 0x000000ff087a7210 */ /* 0x000fe400012224ff */
[----:B------:R-:W-:Y:S01]  /*2bd60*/  IADD3.X R81, P3, PT, R81, R136, RZ, P3, !PT ;  /* 0x0000008851517210 */ /* 0x000fe20001f7e4ff */
[----:B------:R-:W-:Y:S01]  /*2bd70*/  IMAD.WIDE.U32 R6, P6, R38, R23, R6 ;  /* 0x0000001726067225 */ /* 0x000fe200078c0006 */
[----:B------:R-:W-:Y:S02]  /*2bd80*/  IADD3.X R133, PT, PT, R9, RZ, RZ, P1, P2 ;  /* 0x000000ff09857210 */ /* 0x000fe40000fe44ff */
[----:B------:R-:W-:Y:S01]  /*2bd90*/  ISETP.GE.U32.AND P1, PT, R134, R118, PT ;  /* 0x000000768600720c */ /* 0x000fe20003f26070 */
[----:B------:R-:W-:Y:S01]  /*2bda0*/  IMAD.X R9, RZ, RZ, RZ, P6 ;  /* 0x000000ffff097224 */ /* 0x000fe200030e06ff */
[----:B------:R-:W-:Y:S01]  /*2bdb0*/  IADD3.X R8, P0, P3, R88, RZ, RZ, P3, P0 ;  /* 0x000000ff58087210 */ /* 0x000fe20001b004ff */
[----:B------:R-:W-:Y:S01]  /*2bdc0*/  IMAD.WIDE.U32 R40, R38, R22, RZ ;  /* 0x0000001626287225 */ /* 0x000fe200078e00ff */
[----:B------:R-:W-:-:S02]  /*2bdd0*/  ISETP.GE.U32.AND.EX P1, PT, R120, R121, PT, P1 ;  /* 0x000000797800720c */ /* 0x000fc40003f26110 */
[----:B------:R-:W-:Y:S01]  /*2bde0*/  IADD3 R42, P6, P2, R146, R5, R42 ;  /* 0x00000005922a7210 */ /* 0x000fe20007ade02a */
[----:B------:R-:W-:Y:S01]  /*2bdf0*/  IMAD R88, R81, R10, RZ ;  /* 0x0000000a51587224 */ /* 0x000fe200078e02ff */
[----:B------:R-:W-:Y:S02]  /*2be00*/  IADD3.X R120, PT, PT, R89, RZ, RZ, P0, P3 ;  /* 0x000000ff59787210 */ /* 0x000fe400007e64ff */
[----:B------:R-:W-:Y:S01]  /*2be10*/  IADD3 R121, P0, PT, R8, R135, RZ ;  /* 0x0000008708797210 */ /* 0x000fe20007f1e0ff */
[----:B------:R-:W-:Y:S01]  /*2be20*/  IMAD.MOV.U32 R8, RZ, RZ, R7 ;  /* 0x000000ffff087224 */ /* 0x000fe200078e0007 */
[----:B------:R-:W-:Y:S01]  /*2be30*/  IADD3.X R145, PT, PT, RZ, R145, RZ, P6, P2 ;  /* 0x00000091ff917210 */ /* 0x000fe200037e44ff */
[----:B------:R-:W-:Y:S01]  /*2be40*/  IMAD R5, R17, R11, R88 ;  /* 0x0000000b11057224 */ /* 0x000fe200078e0258 */
        /* <DEDUP_REMOVED lines=9> */
[----:B------:R-:W-:-:S04]  /*2bee0*/  IMAD.WIDE.U32 R40, P6, R38, R25, R40 ;  /* 0x0000001926287225 */ /* 0x000fc800078c0028 */
        /* <DEDUP_REMOVED lines=13> */
[----:B------:R-:W-:-:S04]  /*2bfc0*/  IMAD.WIDE.U32 R114, P2, R6, R19, R114 ;  /* 0x0000001306727225 */ /* 0x000fc80007840072 */
[----:B------:R-:W-:Y:S01]  /*2bfd0*/  IMAD.X R7, R133, 0x1, R118, P6 ;  /* 0x0000000185077824 */ /* 0x000fe200030e0676 */
[----:B------:R-:W-:Y:S01]  /*2bfe0*/  IADD3 R88, P6, PT, R41, R88, RZ ;  /* 0x0000005829587210 */ /* 0x000fe20007fde0ff */
[----:B------:R-:W-:-:S03]  /*2bff0*/  IMAD.WIDE.U32 R8, R6, R18, RZ ;  /* 0x0000001206087225 */ /* 0x000fc600078e00ff */
[----:B------:R-:W-:Y:S01]  /*2c000*/  IADD3.X R89, P1, PT, R38, R7, RZ, P1, !PT ;  /* 0x0000000726597210 */ /* 0x000fe20000f3e4ff */
[----:B------:R-:W-:Y:S01]  /*2c010*/  IMAD.WIDE.U32.X R116, R39, R25, R116, P3 ;  /* 0x0000001927747225 */ /* 0x000fe200018e0474 */
[----:B------:R-:W-:Y:S02]  /*2c020*/  IADD3 R114, P3, PT, R9, R114, RZ ;  /* 0x0000007209727210 */ /* 0x000fe40007f7e0ff */
[----:B------:R-:W-:Y:S01]  /*2c030*/  IADD3.X R89, P6, PT, R89, R40, RZ, P6, !PT ;  /* 0x0000002859597210 */ /* 0x000fe200037de4ff */
        /* <DEDUP_REMOVED lines=26> */
[----:B------:R-:W-:Y:S02]  /*2c1e0*/  IADD3 R113, P5, P4, R12, R113, R43 ;  /* 0x000000710c717210 */ /* 0x000fe40007cbe02b */
[----:B------:R-:W-:Y:S02]  /*2c1f0*/  ISETP.GE.U32.AND P0, PT, R82, R91, PT ;  /* 0x0000005b5200720c */ /* 0x000fe40003f06070 */
[----:B------:R-:W-:-:S02]  /*2c200*/  IADD3.X R12, PT, PT, R39, RZ, RZ, P1, P2 ;  /* 0x000000ff270c7210 */ /* 0x000fc40000fe44ff */
[----:B------:R-:W-:Y:S01]  /*2c210*/  IADD3 R119, P6, P2, R38, R119, R40 ;  /* 0x0000007726777210 */ /* 0x000fe20007ade028 */
[C---:B------:R-:W-:Y:S01]  /*2c220*/  IMAD.WIDE.U32 R38, R6.reuse, R22, RZ ;  /* 0x0000001606267225 */ /* 0x040fe200078e00ff */
        /* <DEDUP_REMOVED lines=11> */
[----:B------:R-:W-:Y:S01]  /*2c2e0*/  IADD3 R90, P0, PT, R7, R38, RZ ;  /* 0x00000026075a7210 */ /* 0x000fe20007f1e0ff */
[----:B------:R-:W-:Y:S01]  /*2c2f0*/  IMAD.WIDE.U32 R38, R5, R24, RZ ;  /* 0x0000001805267225 */ /* 0x000fe200078e00ff */
[----:B------:R-:W-:Y:S02]  /*2c300*/  IADD3.X R89, P1, PT, R12, R89, RZ, P1, !PT ;  /* 0x000000590c597210 */ /* 0x000fe40000f3e4ff */
[----:B------:R-:W-:Y:S02]  /*2c310*/  IADD3 R81, P4, PT, R81, R88, RZ ;  /* 0x0000005851517210 */ /* 0x000fe40007f9e0ff */
[----:B------:R-:W-:Y:S01]  /*2c320*/  IADD3.X R118, P0, PT, R89, R8, RZ, P0, !PT ;  /* 0x0000000859767210 */ /* 0x000fe2000071e4ff */
[----:B------:R-:W-:Y:S01]  /*2c330*/  IMAD.WIDE.U32.X R8, R5, R23, R40, P5 ;  /* 0x0000001705087225 */ /* 0x000fe200028e0428 */
[----:B------:R-:W-:-:S02]  /*2c340*/  ISETP.GE.U32.AND P3, PT, R88, R113, PT ;  /* 0x000000715800720c */ /* 0x000fc40003f66070 */
[----:B------:R-:W-:Y:S01]  /*2c350*/  ISETP.GE.U32.AND P5, PT, R81, R88, PT ;  /* 0x000000585100720c */ /* 0x000fe20003fa6070 */
[----:B------:R-:W-:Y:S01]  /*2c360*/  IMAD.X R82, RZ, RZ, R43, P4 ;  /* 0x000000ffff527224 */ /* 0x000fe200020e062b */
[----:B------:R-:W-:Y:S01]  /*2c370*/  ISETP.GE.U32.AND.EX P3, PT, R43, R114, PT, P3 ;  /* 0x000000722b00720c */ /* 0x000fe20003f66130 */
[----:B------:R-:W-:Y:S01]  /*2c380*/  IMAD.WIDE.U32 R38, P4, R6, R25, R38 ;  /* 0x0000001906267225 */ /* 0x000fe20007880026 */
[----:B------:R-:W-:Y:S02]  /*2c390*/  IADD3.X R8, P1, P0, R8, RZ, RZ, P0, P1 ;  /* 0x000000ff08087210 */ /* 0x000fe400000224ff */
        /* <DEDUP_REMOVED lines=60> */
.L_x_382:
        /* <DEDUP_REMOVED lines=21> */
.L_x_383:
        /* <DEDUP_REMOVED lines=69> */
.L_x_384:
        /* <DEDUP_REMOVED lines=21> */
.L_x_385:
[----:B------:R-:W-:Y:S02]  /*2ce50*/  IMAD.MOV.U32 R17, RZ, RZ, RZ ;  /* 0x000000ffff117224 */ /* 0x000fe400078e00ff */
[----:B------:R-:W-:-:S04]  /*2ce60*/  IMAD.WIDE.U32 R122, R116, R120, RZ ;  /* 0x00000078747a7225 */ /* 0x000fc800078e00ff */
[----:B------:R-:W-:-:S04]  /*2ce70*/  IMAD.WIDE.U32 R6, R120, R120, RZ ;  /* 0x0000007878067225 */ /* 0x000fc800078e00ff */
[----:B------:R-:W-:Y:S01]  /*2ce80*/  IMAD.WIDE.U32 R4, R117, R120, RZ ;  /* 0x0000007875047225 */ /* 0x000fe200078e00ff */
[----:B------:R-:W-:-:S03]  /*2ce90*/  LOP3.LUT R43, R6, 0xfffffffd, RZ, 0xc0, !PT ;  /* 0xfffffffd062b7812 */ /* 0x000fc600078ec0ff */
[----:B------:R-:W-:-:S04]  /*2cea0*/  IMAD.WIDE.U32 R2, R116, R121, RZ ;  /* 0x0000007974027225 */ /* 0x000fc800078e00ff */
[----:B------:R-:W-:Y:S02]  /*2ceb0*/  IMAD.IADD R145, R123, 0x1, R17 ;  /* 0x000000017b917824 */ /* 0x000fe400078e0211 */
[----:B------:R-:W-:Y:S02]  /*2cec0*/  IMAD.MOV.U32 R9, RZ, RZ, RZ ;  /* 0x000000ffff097224 */ /* 0x000fe400078e00ff */
[----:B------:R-:W-:Y:S01]  /*2ced0*/  IMAD.MOV.U32 R147, RZ, RZ, RZ ;  /* 0x000000ffff937224 */ /* 0x000fe200078e00ff */
[----:B------:R-:W-:Y:S01]  /*2cee0*/  IADD3 R145, P0, P6, R2, R145, R4 ;  /* 0x0000009102917210 */ /* 0x000fe20007e1e004 */
[----:B------:R-:W-:Y:S02]  /*2cef0*/  IMAD.MOV.U32 R13, RZ, RZ, RZ ;  /* 0x000000ffff0d7224 */ /* 0x000fe400078e00ff */
[----:B------:R-:W-:-:S04]  /*2cf00*/  IMAD.WIDE.U32 R38, R115, R120, RZ ;  /* 0x0000007873267225 */ /* 0x000fc800078e00ff */
[----:B------:R-:W-:Y:S02]  /*2cf10*/  IMAD.IADD R12, R7, 0x1, R9 ;  /* 0x00000001070c7824 */ /* 0x000fe400078e0209 */
[----:B------:R-:W-:Y:S02]  /*2cf20*/  IMAD.IADD R14, R5, 0x1, R147 ;  /* 0x00000001050e7824 */ /* 0x000fe400078e0293 */
[----:B------:R-:W-:-:S04]  /*2cf30*/  IMAD.WIDE.U32 R26, R116, R118, RZ ;  /* 0x00000076741a7225 */ /* 0x000fc800078e00ff */
[----:B------:R-:W-:-:S04]  /*2cf40*/  IMAD.WIDE.U32 R6, R115, R121, RZ ;  /* 0x0000007973067225 */ /* 0x000fc800078e00ff */
[----:B------:R-:W-:-:S04]  /*2cf50*/  IMAD.WIDE.U32 R4, R114, R120, RZ ;  /* 0x0000007872047225 */ /* 0x000fc800078e00ff */
[----:B------:R-:W-:Y:S02]  /*2cf60*/  IMAD.IADD R39, R39, 0x1, R13 ;  /* 0x0000000127277824 */ /* 0x000fe400078e020d */
[C---:B------:R-:W-:Y:S02]  /*2cf70*/  IMAD.IADD R137, R17.reuse, 0x1, R3 ;  /* 0x0000000111897824 */ /* 0x040fe400078e0203 */
[----:B------:R-:W-:Y:S01]  /*2cf80*/  IMAD.IADD R3, R17, 0x1, R27 ;  /* 0x0000000111037824 */ /* 0x000fe200078e021b */
[----:B------:R-:W-:Y:S01]  /*2cf90*/  IADD3 R39, P1, P2, R6, R39, R4 ;  /* 0x0000002706277210 */ /* 0x000fe20007a3e004 */
[----:B------:R-:W-:Y:S02]  /*2cfa0*/  IMAD.IADD R27, R13, 0x1, R7 ;  /* 0x000000010d1b7824 */ /* 0x000fe400078e0207 */
[----:B------:R-:W-:Y:S01]  /*2cfb0*/  IMAD.WIDE.U32 R6, R119, R118, RZ ;  /* 0x0000007677067225 */ /* 0x000fe200078e00ff */
[----:B------:R-:W-:-:S03]  /*2cfc0*/  IADD3.X R42, PT, PT, RZ, RZ, RZ, P1, P2 ;  /* 0x000000ffff2a7210 */ /* 0x000fc60000fe44ff */
[----:B------:R-:W-:-:S04]  /*2cfd0*/  IMAD.WIDE.U32 R138, R116, R119, RZ ;  /* 0x00000077748a7225 */ /* 0x000fc800078e00ff */
[----:B------:R-:W-:-:S04]  /*2cfe0*/  IMAD.WIDE.U32 R8, R117, R118, RZ ;  /* 0x0000007675087225 */ /* 0x000fc800078e00ff */
[----:B------:R-:W-:Y:S01]  /*2cff0*/  IMAD.WIDE.U32 R132, R118, R118, RZ ;  /* 0x0000007676847225 */ /* 0x000fe200078e00ff */
[----:B------:R-:W-:Y:S02]  /*2d000*/  IADD3 R138, P3, P5, R138, R3, R8 ;  /* 0x000000038a8a7210 */ /* 0x000fe40007d7e008 */
[----:B------:R-:W-:Y:S01]  /*2d010*/  IADD3.X R8, PT, PT, RZ, RZ, RZ, P0, P6 ;  /* 0x000000ffff087210 */ /* 0x000fe200007ec4ff */
[----:B------:R-:W-:Y:S02]  /*2d020*/  IMAD.MOV.U32 R136, RZ, RZ, RZ ;  /* 0x000000ffff887224 */ /* 0x000fe400078e00ff */
[----:B------:R-:W-:Y:S02]  /*2d030*/  IMAD.SHL.U32 R4, R6, 0x2, RZ ;  /* 0x0000000206047824 */ /* 0x000fe400078e00ff */
[----:B------:R-:W-:-:S03]  /*2d040*/  IMAD.WIDE.U32 R40, R121, R120, RZ ;  /* 0x0000007879287225 */ /* 0x000fc600078e00ff */
[----:B------:R-:W-:Y:S01]  /*2d050*/  LOP3.LUT R4, R4, 0xfffffffe, RZ, 0xc0, !PT ;  /* 0xfffffffe04047812 */ /* 0x000fe200078ec0ff */
[----:B------:R-:W-:Y:S02]  /*2d060*/  IMAD.MOV.U32 R142, RZ, RZ, RZ ;  /* 0x000000ffff8e7224 */ /* 0x000fe400078e00ff */
[----:B------:R-:W-:Y:S02]  /*2d070*/  IMAD.IADD R3, R136, 0x1, R133 ;  /* 0x0000000188037824 */ /* 0x000fe400078e0285 */
[----:B------:R-:W-:Y:S02]  /*2d080*/  IMAD.SHL.U32 R135, R40, 0x2, RZ ;  /* 0x0000000228877824 */ /* 0x000fe400078e00ff */
[----:B------:R-:W-:Y:S01]  /*2d090*/  IMAD.IADD R123, R142, 0x1, R7 ;  /* 0x000000018e7b7824 */ /* 0x000fe200078e0207 */
[----:B------:R-:W-:Y:S01]  /*2d0a0*/  IADD3 R4, P4, PT, R4, R3, RZ ;  /* 0x0000000304047210 */ /* 0x000fe20007f9e0ff */
[----:B------:R-:W-:Y:S01]  /*2d0b0*/  IMAD.MOV.U32 R15, RZ, RZ, RZ ;  /* 0x000000ffff0f7224 */ /* 0x000fe200078e00ff */
[----:B------:R-:W-:Y:S01]  /*2d0c0*/  LOP3.LUT R135, R135, 0xfffffffe, RZ, 0xc0, !PT ;  /* 0xfffffffe87877812 */ /* 0x000fe200078ec0ff */
[----:B------:R-:W-:Y:S01]  /*2d0d0*/  IMAD.IADD R2, R147, 0x1, R9 ;  /* 0x0000000193027824 */ /* 0x000fe200078e0209 */
[C---:B------:R-:W-:Y:S01]  /*2d0e0*/  SHF.L.U64.HI R144, R6.reuse, 0x1, R123 ;  /* 0x0000000106907819 */ /* 0x040fe2000001027b */
[----:B------:R-:W-:Y:S01]  /*2d0f0*/  IMAD.WIDE.U32 R14, R117, R121, R14 ;  /* 0x00000079750e7225 */ /* 0x000fe200078e000e */
[----:B------:R-:W-:-:S02]  /*2d100*/  SHF.R.U64 R82, R6, 0x1f, R123 ;  /* 0x0000001f06527819 */ /* 0x000fc4000000127b */
[----:B------:R-:W-:Y:S01]  /*2d110*/  IADD3 R135, P0, PT, R135, R12, RZ ;  /* 0x0000000c87877210 */ /* 0x000fe20007f1e0ff */
[----:B------:R-:W-:Y:S01]  /*2d120*/  IMAD.MOV.U32 R3, RZ, RZ, RZ ;  /* 0x000000ffff037224 */ /* 0x000fe200078e00ff */
[----:B------:R-:W-:Y:S01]  /*2d130*/  IADD3 R137, P1, P2, R8, R14, R137 ;  /* 0x0000000e08897210 */ /* 0x000fe20007a3e089 */
[----:B------:R-:W-:Y:S01]  /*2d140*/  IMAD.WIDE.U32 R6, R118, R120, RZ ;  /* 0x0000007876067225 */ /* 0x000fe200078e00ff */
[----:B------:R-:W-:-:S03]  /*2d150*/  LOP3.LUT R144, R144, 0x1, RZ, 0xc0, !PT ;  /* 0x0000000190907812 */ /* 0x000fc600078ec0ff */
[----:B------:R-:W-:Y:S02]  /*2d160*/  IMAD.IADD R17, R17, 0x1, R139 ;  /* 0x0000000111117824 */ /* 0x000fe400078e028b */
[----:B------:R-:W-:-:S04]  /*2d170*/  IMAD.WIDE.U32 R2, R117, R119, R2 ;  /* 0x0000007775027225 */ /* 0x000fc800078e0002 */
[----:B------:R-:W-:Y:S01]  /*2d180*/  IMAD.WIDE.U32 R8, R119, R120, RZ ;  /* 0x0000007877087225 */ /* 0x000fe200078e00ff */
[----:B------:R-:W-:Y:S02]  /*2d190*/  IADD3 R134, P6, PT, R17, R2, RZ ;  /* 0x0000000211867210 */ /* 0x000fe40007fde0ff */
[----:B------:R-:W-:Y:S01]  /*2d1a0*/  IADD3.X R17, PT, PT, RZ, RZ, RZ, P3, P5 ;  /* 0x000000ffff117210 */ /* 0x000fe20001fea4ff */
[----:B------:R-:W-:Y:S01]  /*2d1b0*/  IMAD.WIDE.U32 R12, R118, R121, RZ ;  /* 0x00000079760c7225 */ /* 0x000fe200078e00ff */
[----:B------:R-:W-:Y:S02]  /*2d1c0*/  LOP3.LUT R2, R82, 0xfffffffe, RZ, 0xc0, !PT ;  /* 0xfffffffe52027812 */ /* 0x000fe400078ec0ff */
[----:B------:R-:W-:Y:S01]  /*2d1d0*/  LOP3.LUT R82, R132, 0xfffffffd, RZ, 0xc0, !PT ;  /* 0xfffffffd84527812 */ /* 0x000fe200078ec0ff */
[----:B------:R-:W-:Y:S02]  /*2d1e0*/  IMAD.IADD R7, R7, 0x1, R136 ;  /* 0x0000000107077824 */ /* 0x000fe400078e0288 */
[----:B------:R-:W-:-:S02]  /*2d1f0*/  IMAD.IADD R133, R147, 0x1, R15 ;  /* 0x0000000193857824 */ /* 0x000fc400078e020f */
[----:B------:R-:W-:Y:S01]  /*2d200*/  IMAD.X R147, R147, 0x1, R3, P6 ;  /* 0x0000000193937824 */ /* 0x000fe200030e0603 */
[----:B------:R-:W-:Y:S01]  /*2d210*/  IADD3 R7, P5, P3, R12, R7, R8 ;  /* 0x000000070c077210 */ /* 0x000fe20007bbe008 */
[-C--:B------:R-:W-:Y:S01]  /*2d220*/  IMAD R8, R135, R10.reuse, RZ ;  /* 0x0000000a87087224 */ /* 0x080fe200078e02ff */
[----:B------:R-:W-:Y:S01]  /*2d230*/  SHF.R.U32.HI R3, RZ, 0x1f, R123 ;  /* 0x0000001fff037819 */ /* 0x000fe2000001167b */
[----:B------:R-:W-:Y:S01]  /*2d240*/  IMAD.X R144, RZ, RZ, R144, P4 ;  /* 0x000000ffff907224 */ /* 0x000fe200020e0690 */
[----:B------:R-:W-:Y:S01]  /*2d250*/  SHF.R.U32.HI R140, RZ, 0x1f, R7 ;  /* 0x0000001fff8c7819 */ /* 0x000fe20000011607 */
[----:B------:R-:W-:Y:S01]  /*2d260*/  IMAD.WIDE.U32 R14, R43, R10, RZ ;  /* 0x0000000a2b0e7225 */ /* 0x000fe200078e00ff */
[----:B------:R-:W-:Y:S02]  /*2d270*/  LOP3.LUT R3, R3, 0x1, RZ, 0xc0, !PT ;  /* 0x0000000103037812 */ /* 0x000fe400078ec0ff */
[----:B------:R-:W-:Y:S01]  /*2d280*/  IADD3 R123, P6, PT, R140, R122, RZ ;  /* 0x0000007a8c7b7210 */ /* 0x000fe20007fde0ff */
[----:B------:R-:W-:Y:S01]  /*2d290*/  IMAD R139, R43, R11, R8 ;  /* 0x0000000b2b8b7224 */ /* 0x000fe200078e0208 */
[----:B------:R-:W-:Y:S01]  /*2d2a0*/  IADD3.X R12, PT, PT, RZ, R133, RZ, P1, P2 ;  /* 0x00000085ff0c7210 */ /* 0x000fe20000fe44ff */
[----:B------:R-:W-:Y:S01]  /*2d2b0*/  IMAD.WIDE.U32 R2, R119, R119, R2 ;  /* 0x0000007777027225 */ /* 0x000fe200078e0002 */
[----:B------:R-:W-:-:S02]  /*2d2c0*/  ISETP.GT.U32.AND P4, PT, R122, R123, PT ;  /* 0x0000007b7a00720c */ /* 0x000fc40003f84070 */
[----:B------:R-:W-:Y:S01]  /*2d2d0*/  IADD3 R82, P1, PT, R123, R82, RZ ;  /* 0x000000527b527210 */ /* 0x000fe20007f3e0ff */
[----:B------:R-:W-:Y:S01]  /*2d2e0*/  IMAD.X R146, RZ, RZ, R145, P6 ;  /* 0x000000ffff927224 */ /* 0x000fe200030e0691 */
[----:B------:R-:W-:Y:S01]  /*2d2f0*/  IADD3 R144, P6, P2, R144, R2, R137 ;  /* 0x0000000290907210 */ /* 0x000fe20007ade089 */
[----:B------:R-:W-:Y:S02]  /*2d300*/  IMAD.IADD R150, R15, 0x1, R139 ;  /* 0x000000010f967824 */ /* 0x000fe400078e028b */
[----:B------:R-:W-:Y:S01]  /*2d310*/  IMAD.IADD R139, R142, 0x1, R3 ;  /* 0x000000018e8b7824 */ /* 0x000fe200078e0203 */
[----:B------:R-:W-:Y:S01]  /*2d320*/  ISETP.GT.U32.AND.EX P4, PT, R145, R146, PT, P4 ;  /* 0x000000929100720c */ /* 0x000fe20003f84140 */
[----:B------:R-:W-:-:S03]  /*2d330*/  IMAD.WIDE.U32 R132, R150, R18, RZ ;  /* 0x0000001296847225 */ /* 0x000fc600078e00ff */
[----:B------:R-:W-:Y:S01]  /*2d340*/  SEL R3, R122, R123, P4 ;  /* 0x0000007b7a037207 */ /* 0x000fe20002000000 */
[----:B------:R-:W-:Y:S01]  /*2d350*/  IMAD.X R8, R146, 0x1, R4, P1 ;  /* 0x0000000192087824 */ /* 0x000fe200008e0604 */
[----:B------:R-:W-:Y:S01]  /*2d360*/  SEL R15, R145, R146, P4 ;  /* 0x00000092910f7207 */ /* 0x000fe20002000000 */
[C---:B------:R-:W-:Y:S01]  /*2d370*/  IMAD.WIDE.U32 R132, P4, R14.reuse, R19, R132 ;  /* 0x000000130e847225 */ /* 0x040fe20007880084 */
[----:B------:R-:W-:Y:S02]  /*2d380*/  ISETP.GT.U32.AND P1, PT, R3, R82, PT ;  /* 0x000000520300720c */ /* 0x000fe40003f24070 */
[----:B------:R-:W-:Y:S01]  /*2d390*/  IADD3.X R139, PT, PT, RZ, R139, R12, P6, P2 ;  /* 0x0000008bff8b7210 */ /* 0x000fe200037e440c */
[----:B------:R-:W-:Y:S01]  /*2d3a0*/  IMAD.WIDE.U32 R2, R14, R18, RZ ;  /* 0x000000120e027225 */ /* 0x000fe200078e00ff */
[----:B------:R-:W-:-:S03]  /*2d3b0*/  ISETP.GT.U32.AND.EX P1, PT, R15, R8, PT, P1 ;  /* 0x000000080f00720c */ /* 0x000fc60003f24110 */
[----:B------:R-:W-:Y:S01]  /*2d3c0*/  IMAD.MOV.U32 R123, RZ, RZ, RZ ;  /* 0x000000ffff7b7224 */ /* 0x000fe200078e00ff */
[----:B------:R-:W-:Y:S01]  /*2d3d0*/  IADD3 RZ, P6, PT, R43, R2, RZ ;  /* 0x000000022bff7210 */ /* 0x000fe20007fde0ff */
[----:B------:R-:W-:Y:S01]  /*2d3e0*/  IMAD.IADD R136, R136, 0x1, R13 ;  /* 0x0000000188887824 */ /* 0x000fe200078e020d */
[----:B------:R-:W-:Y:S01]  /*2d3f0*/  IADD3 R2, P2, PT, R3, R132, RZ ;  /* 0x0000008403027210 */ /* 0x000fe20007f5e0ff */
[----:B------:R-:W-:Y:S01]  /*2d400*/  IMAD.X R3, RZ, RZ, RZ, P4 ;  /* 0x000000ffff037224 */ /* 0x000fe200020e06ff */
[----:B------:R-:W-:Y:S01]  /*2d410*/  IADD3 R15, P4, PT, R82, R122, RZ ;  /* 0x0000007a520f7210 */ /* 0x000fe20007f9e0ff */
[----:B------:R-:W-:Y:S01]  /*2d420*/  IMAD.IADD R43, R41, 0x1, R123 ;  /* 0x00000001292b7824 */ /* 0x000fe200078e027b */
[----:B------:R-:W-:Y:S02]  /*2d430*/  SEL R141, RZ, 0x1, !P1 ;  /* 0x00000001ff8d7807 */ /* 0x000fe40004800000 */
[----:B------:R-:W-:Y:S01]  /*2d440*/  IADD3.X RZ, P1, PT, R135, R2, RZ, P6, !PT ;  /* 0x0000000287ff7210 */ /* 0x000fe2000373e4ff */
[----:B------:R-:W-:Y:S01]  /*2d450*/  IMAD.MOV.U32 R2, RZ, RZ, R133 ;  /* 0x000000ffff027224 */ /* 0x000fe200078e0085 */
[----:B------:R-:W-:Y:S01]  /*2d460*/  SHF.L.U64.HI R132, R6, 0x1, R7 ;  /* 0x0000000106847819 */ /* 0x000fe20000010207 */
[----:B------:R-:W-:Y:S01]  /*2d470*/  IMAD.X R145, R8, 0x1, R145, P4 ;  /* 0x0000000108917824 */ /* 0x000fe200020e0691 */
[----:B------:R-:W-:Y:S01]  /*2d480*/  IADD3 R122, P4, P6, R137, R144, R141 ;  /* 0x00000090897a7210 */ /* 0x000fe20007e9e08d */
[----:B------:R-:W-:Y:S01]  /*2d490*/  IMAD.WIDE.U32.X R2, R150, R19, R2, P2 ;  /* 0x0000001396027225 */ /* 0x000fe200010e0402 */
[----:B------:R-:W-:-:S02]  /*2d4a0*/  ISETP.GE.U32.AND P2, PT, R15, R82, PT ;  /* 0x000000520f00720c */ /* 0x000fc40003f46070 */
[----:B------:R-:W-:Y:S02]  /*2d4b0*/  IADD3.X R133, PT, PT, R12, R139, RZ, P4, P6 ;  /* 0x0000008b0c857210 */ /* 0x000fe400027ec4ff */
[----:B------:R-:W-:Y:S02]  /*2d4c0*/  IADD3 R137, P4, PT, R141, R38, RZ ;  /* 0x000000268d897210 */ /* 0x000fe40007f9e0ff */
[----:B------:R-:W-:Y:S02]  /*2d4d0*/  IADD3.X R143, P1, PT, RZ, R2, RZ, P1, !PT ;  /* 0x00000002ff8f7210 */ /* 0x000fe40000f3e4ff */
[----:B------:R-:W-:Y:S01]  /*2d4e0*/  ISETP.GE.U32.AND.EX P6, PT, R145, R8, PT, P2 ;  /* 0x000000089100720c */ /* 0x000fe20003fc6120 */
[----:B------:R-:W-:Y:S01]  /*2d4f0*/  IMAD.X R82, RZ, RZ, R39, P4 ;  /* 0x000000ffff527224 */ /* 0x000fe200020e0627 */
[----:B------:R-:W-:Y:S01]  /*2d500*/  ISETP.GT.U32.AND P4, PT, R38, R137, PT ;  /* 0x000000892600720c */ /* 0x000fe20003f84070 */
[----:B------:R-:W-:Y:S01]  /*2d510*/  IMAD.X R151, RZ, RZ, R3, P1 ;  /* 0x000000ffff977224 */ /* 0x000fe200008e0603 */
[----:B------:R-:W-:Y:S01]  /*2d520*/  IADD3 R12, P1, PT, R137, R26, RZ ;  /* 0x0000001a890c7210 */ /* 0x000fe20007f3e0ff */
[----:B------:R-:W-:Y:S01]  /*2d530*/  IMAD.WIDE.U32 R2, R150, R20, RZ ;  /* 0x0000001496027225 */ /* 0x000fe200078e00ff */
[----:B------:R-:W-:-:S02]  /*2d540*/  ISETP.GT.U32.AND.EX P4, PT, R39, R82, PT, P4 ;  /* 0x000000522700720c */ /* 0x000fc40003f84140 */
[----:B------:R-:W-:Y:S01]  /*2d550*/  SEL R139, RZ, 0x1, P6 ;  /* 0x00000001ff8b7807 */ /* 0x000fe20003000000 */
[----:B------:R-:W-:Y:S01]  /*2d560*/  IMAD.X R8, R82, 0x1, R138, P1 ;  /* 0x0000000152087824 */ /* 0x000fe200008e068a */
[----:B------:R-:W-:Y:S02]  /*2d570*/  SEL R137, R38, R137, P4 ;  /* 0x0000008926897207 */ /* 0x000fe40002000000 */
[----:B------:R-:W-:Y:S01]  /*2d580*/  SEL R41, R39, R82, P4 ;  /* 0x0000005227297207 */ /* 0x000fe20002000000 */
[----:B------:R-:W-:Y:S01]  /*2d590*/  IMAD.WIDE.U32 R2, P4, R14, R21, R2 ;  /* 0x000000150e027225 */ /* 0x000fe20007880002 */
[----:B------:R-:W-:Y:S02]  /*2d5a0*/  LEA R143, P2, R6, R143, 0x1 ;  /* 0x0000008f068f7211 */ /* 0x000fe400078408ff */
[----:B------:R-:W-:Y:S01]  /*2d5b0*/  IADD3 R135, P1, PT, R139, R12, RZ ;  /* 0x0000000c8b877210 */ /* 0x000fe20007f3e0ff */
[----:B------:R-:W-:Y:S01]  /*2d5c0*/  IMAD.WIDE.U32 R6, R14, R20, RZ ;  /* 0x000000140e067225 */ /* 0x000fe200078e00ff */
[----:B------:R-:W-:-:S02]  /*2d5d0*/  SHF.L.U64.HI R4, R40, 0x1, R43 ;  /* 0x0000000128047819 */ /* 0x000fc4000001022b */
[----:B------:R-:W-:Y:S01]  /*2d5e0*/  SHF.R.U64 R40, R40, 0x1f, R43 ;  /* 0x0000001f28287819 */ /* 0x000fe2000000122b */
[----:B------:R-:W-:Y:S01]  /*2d5f0*/  IMAD.X R149, RZ, RZ, RZ, P4 ;  /* 0x000000ffff957224 */ /* 0x000fe200020e06ff */
[----:B------:R-:W-:Y:S01]  /*2d600*/  IADD3 R82, P4, PT, R135, R26, RZ ;  /* 0x0000001a87527210 */ /* 0x000fe20007f9e0ff */
[----:B------:R-:W-:Y:S01]  /*2d610*/  IMAD.X R141, RZ, RZ, R8, P1 ;  /* 0x000000ffff8d7224 */ /* 0x000fe200008e0608 */
[----:B------:R-:W-:Y:S01]  /*2d620*/  IADD3 R153, P6, PT, R7, R2, RZ ;  /* 0x0000000207997210 */ /* 0x000fe20007fde0ff */
[----:B------:R-:W-:Y:S01]  /*2d630*/  IMAD.MOV.U32 R7, RZ, RZ, RZ ;  /* 0x000000ffff077224 */ /* 0x000fe200078e00ff */
[----:B------:R-:W-:Y:S01]  /*2d640*/  LOP3.LUT R4, R4, 0x1, RZ, 0xc0, !PT ;  /* 0x0000000104047812 */ /* 0x000fe200078ec0ff */
[----:B------:R-:W-:Y:S01]  /*2d650*/  IMAD.MOV.U32 R148, RZ, RZ, R3 ;  /* 0x000000ffff947224 */ /* 0x000fe200078e0003 */
[----:B------:R-:W-:Y:S01]  /*2d660*/  SHF.R.U32.HI R43, RZ, 0x1f, R43 ;  /* 0x0000001fff2b7819 */ /* 0x000fe2000001162b */
[----:B------:R-:W-:Y:S01]  /*2d670*/  IMAD.X R138, R141, 0x1, R138, P4 ;  /* 0x000000018d8a7824 */ /* 0x000fe200020e068a */
[----:B------:R-:W-:Y:S01]  /*2d680*/  IADD3 R144, P1, PT, R143, R6, RZ ;  /* 0x000000068f907210 */ /* 0x000fe20007f3e0ff */
[----:B------:R-:W-:Y:S01]  /*2d690*/  IMAD.IADD R2, R5, 0x1, R7 ;  /* 0x0000000105027824 */ /* 0x000fe200078e0207 */
[----:B------:R-:W-:Y:S01]  /*2d6a0*/  IADD3.X R132, P2, PT, R151, R132, RZ, P2, !PT ;  /* 0x0000008497847210 */ /* 0x000fe2000175e4ff */
[----:B------:R-:W-:Y:S01]  /*2d6b0*/  IMAD.X R143, RZ, RZ, R4, P0 ;  /* 0x000000ffff8f7224 */ /* 0x000fe200000e0604 */
[----:B------:R-:W-:Y:S01]  /*2d6c0*/  ISETP.GT.U32.AND P4, PT, R12, R135, PT ;  /* 0x000000870c00720c */ /* 0x000fe20003f84070 */
[----:B------:R-:W-:Y:S01]  /*2d6d0*/  IMAD.MOV.U32 R3, RZ, RZ, RZ ;  /* 0x000000ffff037224 */ /* 0x000fe200078e00ff */
[----:B------:R-:W-:Y:S01]  /*2d6e0*/  ISETP.GT.U32.AND P0, PT, R137, R12, PT ;  /* 0x0000000c8900720c */ /* 0x000fe20003f04070 */
[----:B------:R-:W-:Y:S01]  /*2d6f0*/  IMAD.WIDE.U32.X R148, R150, R21, R148, P6 ;  /* 0x0000001596947225 */ /* 0x000fe200030e0494 */
[----:B------:R-:W-:-:S02]  /*2d700*/  LOP3.LUT R4, R40, 0xfffffffe, RZ, 0xc0, !PT ;  /* 0xfffffffe28047812 */ /* 0x000fc400078ec0ff */
[----:B------:R-:W-:Y:S01]  /*2d710*/  LOP3.LUT R5, R43, 0x1, RZ, 0xc0, !PT ;  /* 0x000000012b057812 */ /* 0x000fe200078ec0ff */
[----:B------:R-:W-:Y:S01]  /*2d720*/  IMAD.WIDE.U32 R2, R114, R121, R2 ;  /* 0x0000007972027225 */ /* 0x000fe200078e0002 */
[----:B------:R-:W-:Y:S02]  /*2d730*/  IADD3.X R137, P1, PT, R132, R153, RZ, P1, !PT ;  /* 0x0000009984897210 */ /* 0x000fe40000f3e4ff */
[----:B------:R-:W-:Y:S01]  /*2d740*/  ISETP.GT.U32.AND.EX P4, PT, R8, R141, PT, P4 ;  /* 0x0000008d0800720c */ /* 0x000fe20003f84140 */
[----:B------:R-:W-:Y:S01]  /*2d750*/  IMAD.WIDE.U32 R4, R121, R121, R4 ;  /* 0x0000007979047225 */ /* 0x000fe200078e0004 */
[----:B------:R-:W-:Y:S02]  /*2d760*/  IADD3.X R26, P2, P1, R148, RZ, RZ, P1, P2 ;  /* 0x000000ff941a7210 */ /* 0x000fe400009444ff */
[----:B------:R-:W-:Y:S01]  /*2d770*/  SEL R135, R12, R135, P4 ;  /* 0x000000870c877207 */ /* 0x000fe20002000000 */
[----:B------:R-:W-:Y:S01]  /*2d780*/  IMAD.IADD R132, R7, 0x1, R3 ;  /* 0x0000000107847824 */ /* 0x000fe200078e0203 */
[----:B------:R-:W-:-:S02]  /*2d790*/  SEL R141, R8, R141, P4 ;  /* 0x0000008d088d7207 */ /* 0x000fc40002000000 */
[----:B------:R-:W-:Y:S01]  /*2d7a0*/  ISETP.GT.U32.AND.EX P0, PT, R41, R8, PT, P0 ;  /* 0x000000082900720c */ /* 0x000fe20003f04100 */
[----:B------:R-:W-:Y:S01]  /*2d7b0*/  IMAD.WIDE.U32 R40, R150, R24, RZ ;  /* 0x0000001896287225 */ /* 0x000fe200078e00ff */
[----:B------:R-:W-:Y:S02]  /*2d7c0*/  IADD3 R12, P6, P4, R42, R2, R27 ;  /* 0x000000022a0c7210 */ /* 0x000fe40007cde01b */
[----:B------:R-:W-:Y:S01]  /*2d7d0*/  IADD3.X R148, PT, PT, R149, RZ, RZ, P2, P1 ;  /* 0x000000ff95947210 */ /* 0x000fe200017e24ff */
[----:B------:R-:W-:Y:S01]  /*2d7e0*/  IMAD.WIDE.U32 R2, R150, R22, RZ ;  /* 0x0000001696027225 */ /* 0x000fe200078e00ff */
[----:B------:R-:W-:Y:S02]  /*2d7f0*/  IADD3 R8, P1, PT, R143, R4, RZ ;  /* 0x000000048f087210 */ /* 0x000fe40007f3e0ff */
[----:B------:R-:W-:Y:S01]  /*2d800*/  SEL R4, RZ, 0x1, !P0 ;  /* 0x00000001ff047807 */ /* 0x000fe20004000000 */
[----:B------:R-:W-:Y:S01]  /*2d810*/  IMAD R27, R137, R10, RZ ;  /* 0x0000000a891b7224 */ /* 0x000fe200078e02ff */
        /* <DEDUP_REMOVED lines=9> */
[----:B------:R-:W-:Y:S01]  /*2d8b0*/  IMAD.WIDE.U32 R6, R144, R10, RZ ;  /* 0x0000000a90067225 */ /* 0x000fe200078e00ff */
[----:B------:R-:W-:-:S03]  /*2d8c0*/  IADD3 R143, P2, PT, R5, R2, RZ ;  /* 0x00000002058f7210 */ /* 0x000fc60007f5e0ff */
[----:B------:R-:W-:Y:S02]  /*2d8d0*/  IMAD R43, R144, R11, R27 ;  /* 0x0000000b902b7224 */ /* 0x000fe400078e021b */
[----:B------:R-:W-:Y:S02]  /*2d8e0*/  IMAD.X R27, RZ, RZ, RZ, P6 ;  /* 0x000000ffff1b7224 */ /* 0x000fe400030e06ff */
[----:B------:R-:W-:Y:S02]  /*2d8f0*/  IMAD.IADD R5, R7, 0x1, R43 ;  /* 0x0000000107057824 */ /* 0x000fe400078e022b */
[----:B------:R-:W-:-:S04]  /*2d900*/  IMAD.WIDE.U32 R40, P6, R14, R25, R40 ;  /* 0x000000190e287225 */ /* 0x000fc800078c0028 */
[----:B------:R-:W-:-:S04]  /*2d910*/  IMAD.WIDE.U32 R14, R14, R24, RZ ;  /* 0x000000180e0e7225 */ /* 0x000fc800078e00ff */
[----:B------:R-:W-:-:S04]  /*2d920*/  IMAD.WIDE.U32 R42, R5, R18, RZ ;  /* 0x00000012052a7225 */ /* 0x000fc800078e00ff */
[----:B------:R-:W-:Y:S02]  /*2d930*/  IMAD.MOV.U32 R26, RZ, RZ, R3 ;  /* 0x000000ffff1a7224 */ /* 0x000fe400078e0003 */
[----:B------:R-:W-:Y:S01]  /*2d940*/  IMAD.X R3, RZ, RZ, RZ, P6 ;  /* 0x000000ffff037224 */ /* 0x000fe200030e06ff */
[----:B------:R-:W-:Y:S01]  /*2d950*/  IADD3 R7, P6, PT, R15, R40, RZ ;  /* 0x000000280f077210 */ /* 0x000fe20007fde0ff */
[----:B------:R-:W-:-:S04]  /*2d960*/  IMAD.WIDE.U32.X R26, R150, R23, R26, P2 ;  /* 0x00000017961a7225 */ /* 0x000fc800010e041a */
[----:B------:R-:W-:Y:S02]  /*2d970*/  IMAD.MOV.U32 R2, RZ, RZ, R41 ;  /* 0x000000ffff027224 */ /* 0x000fe400078e0029 */
[----:B------:R-:W-:-:S04]  /*2d980*/  IMAD.WIDE.U32 R42, P2, R6, R19, R42 ;  /* 0x00000013062a7225 */ /* 0x000fc8000784002a */
[----:B------:R-:W-:Y:S01]  /*2d990*/  IMAD.WIDE.U32.X R2, R150, R25, R2, P6 ;  /* 0x0000001996027225 */ /* 0x000fe200030e0402 */
[----:B------:R-:W-:-:S03]  /*2d9a0*/  IADD3 R15, P6, PT, R149, R4, RZ ;  /* 0x00000004950f7210 */ /* 0x000fc60007fde0ff */
[----:B------:R-:W-:Y:S01]  /*2d9b0*/  IMAD.X R41, RZ, RZ, RZ, P2 ;  /* 0x000000ffff297224 */ /* 0x000fe200010e06ff */
[----:B------:R-:W-:Y:S01]  /*2d9c0*/  IADD3 R4, P2, PT, R82, R38, RZ ;  /* 0x0000002652047210 */ /* 0x000fe20007f5e0ff */
[----:B------:R-:W-:Y:S01]  /*2d9d0*/  IMAD.MOV.U32 R40, RZ, RZ, R43 ;  /* 0x000000ffff287224 */ /* 0x000fe200078e002b */
[----:B------:R-:W-:Y:S01]  /*2d9e0*/  IADD3.X R38, P0, PT, R148, R145, RZ, P0, !PT ;  /* 0x0000009194267210 */ /* 0x000fe2000071e4ff */
[----:B------:R-:W-:-:S03]  /*2d9f0*/  IMAD.WIDE.U32 R148, R6, R18, RZ ;  /* 0x0000001206947225 */ /* 0x000fc600078e00ff */
[----:B------:R-:W-:Y:S02]  /*2da00*/  IADD3.X R143, P6, PT, R38, R143, RZ, P6, !PT ;  /* 0x0000008f268f7210 */ /* 0x000fe400037de4ff */
[----:B------:R-:W-:Y:S01]  /*2da10*/  IADD3 R38, P4, PT, R149, R42, RZ ;  /* 0x0000002a95267210 */ /* 0x000fe20007f9e0ff */
[----:B------:R-:W-:Y:S01]  /*2da20*/  IMAD.X R42, R138, 0x1, R39, P2 ;  /* 0x000000018a2a7824 */ /* 0x000fe200010e0627 */
[----:B------:R-:W-:Y:S01]  /*2da30*/  IADD3 RZ, P1, PT, R144, R148, RZ ;  /* 0x0000009490ff7210 */ /* 0x000fe20007f3e0ff */
[----:B------:R-:W-:Y:S01]  /*2da40*/  IMAD.WIDE.U32 R144, R5, R20, RZ ;  /* 0x0000001405907225 */ /* 0x000fe200078e00ff */
[----:B------:R-:W-:Y:S02]  /*2da50*/  IADD3.X R147, P0, P6, R26, RZ, RZ, P6, P0 ;  /* 0x000000ff1a937210 */ /* 0x000fe400036004ff */
[----:B------:R-:W-:Y:S01]  /*2da60*/  IADD3.X RZ, P1, PT, R137, R38, RZ, P1, !PT ;  /* 0x0000002689ff7210 */ /* 0x000fe20000f3e4ff */
[----:B------:R-:W-:Y:S01]  /*2da70*/  IMAD.WIDE.U32.X R40, R5, R19, R40, P4 ;  /* 0x0000001305287225 */ /* 0x000fe200020e0428 */
[----:B------:R-:W-:-:S02]  /*2da80*/  IADD3.X R137, PT, PT, R27, RZ, RZ, P0, P6 ;  /* 0x000000ff1b897210 */ /* 0x000fc400007ec4ff */
[----:B------:R-:W-:Y:S01]  /*2da90*/  IADD3 R147, P2, PT, R147, R4, RZ ;  /* 0x0000000493937210 */ /* 0x000fe20007f5e0ff */
[C---:B------:R-:W-:Y:S01]  /*2daa0*/  IMAD.WIDE.U32 R144, P6, R6.reuse, R21, R144 ;  /* 0x0000001506907225 */ /* 0x040fe200078c0090 */
[----:B------:R-:W-:Y:S02]  /*2dab0*/  IADD3.X R38, P1, PT, RZ, R40, RZ, P1, !PT ;  /* 0x00000028ff267210 */ /* 0x000fe40000f3e4ff */
        /* <DEDUP_REMOVED lines=25> */
[----:B------:R-:W-:-:S04]  /*2dc50*/  IMAD.WIDE.U32 R26, R5, R24, RZ ;  /* 0x00000018051a7225 */ /* 0x000fc800078e00ff */
[----:B------:R-:W-:Y:S02]  /*2dc60*/  IMAD R14, R144, R10, RZ ;  /* 0x0000000a900e7224 */ /* 0x000fe400078e02ff */
[----:B------:R-:W-:-:S04]  /*2dc70*/  IMAD.WIDE.U32.X R38, R5, R23, R2, P4 ;  /* 0x0000001705267225 */ /* 0x000fc800020e0402 */
[----:B------:R-:W-:-:S04]  /*2dc80*/  IMAD.WIDE.U32 R2, R43, R10, RZ ;  /* 0x0000000a2b027225 */ /* 0x000fc800078e00ff */
[----:B------:R-:W-:Y:S02]  /*2dc90*/  IMAD R149, R43, R11, R14 ;  /* 0x0000000b2b957224 */ /* 0x000fe400078e020e */
[----:B------:R-:W-:-:S04]  /*2dca0*/  IMAD.WIDE.U32 R26, P4, R6, R25, R26 ;  /* 0x00000019061a7225 */ /* 0x000fc8000788001a */
[----:B------:R-:W-:-:S04]  /*2dcb0*/  IMAD.WIDE.U32 R40, R6, R24, RZ ;  /* 0x0000001806287225 */ /* 0x000fc800078e00ff */
[----:B------:R-:W-:Y:S02]  /*2dcc0*/  IMAD.IADD R3, R3, 0x1, R149 ;  /* 0x0000000103037824 */ /* 0x000fe400078e0295 */
[----:B------:R-:W-:Y:S02]  /*2dcd0*/  IMAD.X R7, RZ, RZ, RZ, P4 ;  /* 0x000000ffff077224 */ /* 0x000fe400020e06ff */
[----:B------:R-:W-:Y:S01]  /*2dce0*/  IMAD.IADD R14, R9, 0x1, R142 ;  /* 0x00000001090e7824 */ /* 0x000fe200078e028e */
[----:B------:R-:W-:Y:S01]  /*2dcf0*/  IADD3 R9, P4, PT, R41, R26, RZ ;  /* 0x0000001a29097210 */ /* 0x000fe20007f9e0ff */
[----:B------:R-:W-:Y:S02]  /*2dd00*/  IMAD.MOV.U32 R6, RZ, RZ, R27 ;  /* 0x000000ffff067224 */ /* 0x000fe400078e001b */
[----:B------:R-:W-:-:S04]  /*2dd10*/  IMAD.WIDE.U32 R26, R3, R18, RZ ;  /* 0x00000012031a7225 */ /* 0x000fc800078e00ff */
[----:B------:R-:W-:Y:S01]  /*2dd20*/  IMAD.WIDE.U32.X R6, R5, R25, R6, P4 ;  /* 0x0000001905067225 */ /* 0x000fe200020e0406 */
[----:B------:R-:W-:Y:S02]  /*2dd30*/  IADD3.X R5, PT, PT, RZ, RZ, RZ, P5, P3 ;  /* 0x000000ffff057210 */ /* 0x000fe40002fe64ff */
[----:B------:R-:W-:Y:S01]  /*2dd40*/  IADD3 R13, P5, PT, R137, R8, RZ ;  /* 0x00000008890d7210 */ /* 0x000fe20007fbe0ff */
[----:B------:R-:W-:-:S04]  /*2dd50*/  IMAD.WIDE.U32 R148, R2, R18, RZ ;  /* 0x0000001202947225 */ /* 0x000fc800078e00ff */
[----:B------:R-:W-:Y:S01]  /*2dd60*/  IMAD.WIDE.U32 R26, P4, R2, R19, R26 ;  /* 0x00000013021a7225 */ /* 0x000fe2000788001a */
[----:B------:R-:W-:Y:S02]  /*2dd70*/  IADD3 RZ, P0, PT, R43, R148, RZ ;  /* 0x000000942bff7210 */ /* 0x000fe40007f1e0ff */
[----:B------:R-:W-:Y:S01]  /*2dd80*/  IADD3.X R148, P2, PT, R152, R143, RZ, P2, !PT ;  /* 0x0000008f98947210 */ /* 0x000fe2000175e4ff */
[----:B------:R-:W-:Y:S01]  /*2dd90*/  IMAD.MOV.U32 R15, RZ, RZ, RZ ;  /* 0x000000ffff0f7224 */ /* 0x000fe200078e00ff */
[----:B------:R-:W-:Y:S02]  /*2dda0*/  IADD3 R149, P1, PT, R149, R26, RZ ;  /* 0x0000001a95957210 */ /* 0x000fe40007f3e0ff */
[----:B------:R-:W-:Y:S01]  /*2ddb0*/  IADD3.X R147, P6, PT, R148, R147, RZ, P6, !PT ;  /* 0x0000009394937210 */ /* 0x000fe200037de4ff */
[----:B------:R-:W-:Y:S01]  /*2ddc0*/  IMAD.MOV.U32 R148, RZ, RZ, R27 ;  /* 0x000000ffff947224 */ /* 0x000fe200078e001b */
[----:B------:R-:W-:Y:S01]  /*2ddd0*/  IADD3.X RZ, P0, PT, R144, R149, RZ, P0, !PT ;  /* 0x0000009590ff7210 */ /* 0x000fe2000071e4ff */
[----:B------:R-:W-:Y:S01]  /*2dde0*/  IMAD.X R149, RZ, RZ, RZ, P4 ;  /* 0x000000ffff957224 */ /* 0x000fe200020e06ff */
[----:B------:R-:W-:Y:S01]  /*2ddf0*/  IADD3.X R38, P2, P6, R38, RZ, RZ, P6, P2 ;  /* 0x000000ff26267210 */ /* 0x000fe200036444ff */
[----:B------:R-:W-:-:S03]  /*2de00*/  IMAD.WIDE.U32 R26, R3, R20, RZ ;  /* 0x00000014031a7225 */ /* 0x000fc600078e00ff */
[----:B------:R-:W-:Y:S01]  /*2de10*/  IADD3 R41, P3, PT, R38, R13, RZ ;  /* 0x0000000d26297210 */ /* 0x000fe20007f7e0ff */
[----:B------:R-:W-:Y:S01]  /*2de20*/  IMAD.WIDE.U32.X R148, R3, R19, R148, P1 ;  /* 0x0000001303947225 */ /* 0x000fe200008e0494 */
[----:B------:R-:W-:-:S03]  /*2de30*/  IADD3.X R137, PT, PT, R39, RZ, RZ, P2, P6 ;  /* 0x000000ff27897210 */ /* 0x000fc600017ec4ff */
[----:B------:R-:W-:Y:S01]  /*2de40*/  IMAD.WIDE.U32 R14, R119, R121, R14 ;  /* 0x00000079770e7225 */ /* 0x000fe200078e000e */
[----:B------:R-:W-:-:S03]  /*2de50*/  IADD3.X R43, P0, PT, RZ, R148, RZ, P0, !PT ;  /* 0x00000094ff2b7210 */ /* 0x000fc6000071e4ff */
[C---:B------:R-:W-:Y:S01]  /*2de60*/  IMAD.WIDE.U32 R26, P2, R2.reuse, R21, R26 ;  /* 0x00000015021a7225 */ /* 0x040fe2000784001a */
[----:B------:R-:W-:Y:S02]  /*2de70*/  IADD3 R5, P4, P1, R5, R14, R136 ;  /* 0x0000000e05057210 */ /* 0x000fe4000799e088 */
[----:B------:R-:W-:Y:S01]  /*2de80*/  IADD3 R136, P6, PT, R41, R40, RZ ;  /* 0x0000002829887210 */ /* 0x000fe20007fde0ff */
[----:B------:R-:W-:-:S04]  /*2de90*/  IMAD.WIDE.U32 R38, R2, R20, RZ ;  /* 0x0000001402267225 */ /* 0x000fc800078e00ff */
[----:B------:R-:W-:Y:S01]  /*2dea0*/  IMAD.X R14, R145, 0x1, R123, P5 ;  /* 0x00000001910e7824 */ /* 0x000fe200028e067b */
[----:B------:R-:W-:Y:S01]  /*2deb0*/  IADD3 R144, P5, PT, R39, R26, RZ ;  /* 0x0000001a27907210 */ /* 0x000fe20007fbe0ff */
[----:B------:R-:W-:Y:S01]  /*2dec0*/  IMAD.X R148, RZ, RZ, R149, P0 ;  /* 0x000000ffff947224 */ /* 0x000fe200000e0695 */
[----:B------:R-:W-:Y:S01]  /*2ded0*/  IADD3 R43, P0, PT, R43, R150, RZ ;  /* 0x000000962b2b7210 */ /* 0x000fe20007f1e0ff */
[----:B------:R-:W-:Y:S01]  /*2dee0*/  IMAD.X R41, RZ, RZ, RZ, P2 ;  /* 0x000000ffff297224 */ /* 0x000fe200010e06ff */
[----:B------:R-:W-:Y:S01]  /*2def0*/  IADD3.X R26, P3, PT, R137, R14, RZ, P3, !PT ;  /* 0x0000000e891a7210 */ /* 0x000fe20001f7e4ff */
[----:B------:R-:W-:Y:S01]  /*2df00*/  IMAD.IADD R15, R142, 0x1, R15 ;  /* 0x000000018e0f7824 */ /* 0x000fe200078e020f */
[----:B------:R-:W-:Y:S01]  /*2df10*/  IADD3 R39, P2, PT, R43, R38, RZ ;  /* 0x000000262b277210 */ /* 0x000fe20007f5e0ff */
[----:B------:R-:W-:Y:S01]  /*2df20*/  IMAD.MOV.U32 R40, RZ, RZ, R27 ;  /* 0x000000ffff287224 */ /* 0x000fe200078e001b */
[----:B------:R-:W-:Y:S02]  /*2df30*/  IADD3.X R137, P0, PT, R148, R147, RZ, P0, !PT ;  /* 0x0000009394897210 */ /* 0x000fe4000071e4ff */
[----:B------:R-:W-:Y:S01]  /*2df40*/  IADD3.X R142, P6, PT, R26, R9, RZ, P6, !PT ;  /* 0x000000091a8e7210 */ /* 0x000fe200037de4ff */
[----:B------:R-:W-:Y:S01]  /*2df50*/  IMAD.WIDE.U32.X R40, R3, R21, R40, P5 ;  /* 0x0000001503287225 */ /* 0x000fe200028e0428 */
[----:B------:R-:W-:-:S02]  /*2df60*/  IADD3.X R137, P2, PT, R137, R144, RZ, P2, !PT ;  /* 0x0000009089897210 */ /* 0x000fc4000175e4ff */
[----:B------:R-:W-:Y:S02]  /*2df70*/  IADD3.X R38, P3, P6, R6, RZ, RZ, P6, P3 ;  /* 0x000000ff06267210 */ /* 0x000fe400036664ff */
[----:B------:R-:W-:Y:S01]  /*2df80*/  IADD3.X R9, PT, PT, RZ, R15, RZ, P4, P1 ;  /* 0x0000000fff097210 */ /* 0x000fe200027e24ff */
[----:B------:R-:W-:Y:S01]  /*2df90*/  IMAD R26, R137, R10, RZ ;  /* 0x0000000a891a7224 */ /* 0x000fe200078e02ff */
[----:B------:R-:W-:Y:S02]  /*2dfa0*/  ISETP.GT.U32.AND P1, PT, R135, R82, PT ;  /* 0x000000528700720c */ /* 0x000fe40003f24070 */
[----:B------:R-:W-:Y:S01]  /*2dfb0*/  IADD3.X R43, PT, PT, R7, RZ, RZ, P3, P6 ;  /* 0x000000ff072b7210 */ /* 0x000fe20001fec4ff */
[----:B------:R-:W-:Y:S01]  /*2dfc0*/  IMAD.WIDE.U32 R6, R39, R10, RZ ;  /* 0x0000000a27067225 */ /* 0x000fe200078e00ff */
[----:B------:R-:W-:Y:S02]  /*2dfd0*/  IADD3.X R27, P2, P6, R40, RZ, RZ, P2, P0 ;  /* 0x000000ff281b7210 */ /* 0x000fe400016404ff */
[----:B------:R-:W-:Y:S01]  /*2dfe0*/  ISETP.GT.U32.AND.EX P1, PT, R141, R138, PT, P1 ;  /* 0x0000008a8d00720c */ /* 0x000fe20003f24110 */
[----:B------:R-:W-:Y:S01]  /*2dff0*/  IMAD R15, R39, R11, R26 ;  /* 0x0000000b270f7224 */ /* 0x000fe200078e021a */
[----:B------:R-:W-:-:S02]  /*2e000*/  IADD3 R140, P4, P5, R140, R5, R5 ;  /* 0x000000058c8c7210 */ /* 0x000fc40007d9e005 */
[----:B------:R-:W-:Y:S01]  /*2e010*/  ISETP.GE.U32.AND P0, PT, R4, R82, PT ;  /* 0x000000520400720c */ /* 0x000fe20003f06070 */
[----:B------:R-:W-:Y:S01]  /*2e020*/  IMAD.WIDE.U32 R4, R3, R22, RZ ;  /* 0x0000001603047225 */ /* 0x000fe200078e00ff */
[----:B------:R-:W-:Y:S02]  /*2e030*/  IADD3.X R135, PT, PT, R41, RZ, RZ, P2, P6 ;  /* 0x000000ff29877210 */ /* 0x000fe400017ec4ff */
        /* <DEDUP_REMOVED lines=12> */
[----:B------:R-:W-:Y:S01]  /*2e100*/  IMAD.MOV.U32 R8, RZ, RZ, R5 ;  /* 0x000000ffff087224 */ /* 0x000fe200078e0005 */
[----:B------:R-:W-:Y:S01]  /*2e110*/  IADD3.X R40, P2, PT, R135, R142, RZ, P2, !PT ;  /* 0x0000008e87287210 */ /* 0x000fe2000175e4ff */
[----:B------:R-:W-:Y:S01]  /*2e120*/  IMAD.X R9, RZ, RZ, RZ, P6 ;  /* 0x000000ffff097224 */ /* 0x000fe200030e06ff */
[----:B------:R-:W-:Y:S01]  /*2e130*/  IADD3 R82, P6, PT, R41, R14, RZ ;  /* 0x0000000e29527210 */ /* 0x000fe20007fde0ff */
[----:B------:R-:W-:Y:S01]  /*2e140*/  IMAD.WIDE.U32 R4, R6, R18, RZ ;  /* 0x0000001206047225 */ /* 0x000fe200078e00ff */
[----:B------:R-:W-:-:S02]  /*2e150*/  SEL R41, RZ, 0x1, P1 ;  /* 0x00000001ff297807 */ /* 0x000fc40000800000 */
[----:B------:R-:W-:Y:S01]  /*2e160*/  IADD3.X R40, P6, PT, R40, R15, RZ, P6, !PT ;  /* 0x0000000f28287210 */ /* 0x000fe200037de4ff */
        /* <DEDUP_REMOVED lines=32> */
[----:B------:R-:W-:-:S03]  /*2e370*/  IMAD.WIDE.U32 R4, P1, R6, R21, R4 ;  /* 0x0000001506047225 */ /* 0x000fc60007820004 */
        /* <DEDUP_REMOVED lines=14> */
[----:B------:R-:W-:Y:S02]  /*2e460*/  IADD3.X R39, PT, PT, R39, RZ, RZ, P4, P6 ;  /* 0x000000ff27277210 */ /* 0x000fe400027ec4ff */
[----:B------:R-:W-:Y:S01]  /*2e470*/  IADD3.X R38, PT, PT, R3, RZ, RZ, P0, P1 ;  /* 0x000000ff03267210 */ /* 0x000fe200007e24ff */
[----:B------:R-:W-:Y:S01]  /*2e480*/  IMAD.WIDE.U32 R2, R6, R22, RZ ;  /* 0x0000001606027225 */ /* 0x000fe200078e00ff */
[----:B------:R-:W-:Y:S02]  /*2e490*/  SEL R13, RZ, 0x1, P5 ;  /* 0x00000001ff0d7807 */ /* 0x000fe40002800000 */
[----:B------:R-:W-:Y:S01]  /*2e4a0*/  IADD3 R26, P6, P4, R26, R12, R17 ;  /* 0x0000000c1a1a7210 */ /* 0x000fe20007cde011 */
[----:B------:R-:W-:Y:S01]  /*2e4b0*/  IMAD.WIDE.U32 R4, P5, R6, R23, R4 ;  /* 0x0000001706047225 */ /* 0x000fe200078a0004 */
[----:B------:R-:W-:-:S02]  /*2e4c0*/  ISETP.GE.U32.AND.EX P2, PT, R43, R42, PT, P2 ;  /* 0x0000002a2b00720c */ /* 0x000fc40003f46120 */
[----:B------:R-:W-:Y:S01]  /*2e4d0*/  IADD3 R17, P0, PT, R8, R135, RZ ;  /* 0x0000008708117210 */ /* 0x000fe20007f1e0ff */
[----:B------:R-:W-:Y:S01]  /*2e4e0*/  IMAD.X R12, RZ, RZ, R133, P3 ;  /* 0x000000ffff0c7224 */ /* 0x000fe200018e0685 */
[----:B------:R-:W-:Y:S01]  /*2e4f0*/  SEL R40, RZ, 0x1, P2 ;  /* 0x00000001ff287807 */ /* 0x000fe20001000000 */
[----:B------:R-:W-:Y:S01]  /*2e500*/  IMAD.MOV.U32 R8, RZ, RZ, R5 ;  /* 0x000000ffff087224 */ /* 0x000fe200078e0005 */
        /* <DEDUP_REMOVED lines=8> */
[----:B------:R-:W-:Y:S01]  /*2e590*/  IMAD.X R41, RZ, RZ, R12, P3 ;  /* 0x000000ffff297224 */ /* 0x000fe200018e060c */
[----:B------:R-:W-:Y:S01]  /*2e5a0*/  ISETP.GE.U32.AND P3, PT, R13, R122, PT ;  /* 0x0000007a0d00720c */ /* 0x000fe20003f66070 */
[----:B------:R-:W-:Y:S01]  /*2e5b0*/  IMAD.WIDE.U32.X R8, R7, R23, R8, P2 ;  /* 0x0000001707087225 */ /* 0x000fe200010e0408 */
[----:B------:R-:W-:Y:S02]  /*2e5c0*/  IADD3.X R38, P1, PT, R38, R43, RZ, P1, !PT ;  /* 0x0000002b26267210 */ /* 0x000fe40000f3e4ff */
        /* <DEDUP_REMOVED lines=58> */
.L_x_386:
        /* <DEDUP_REMOVED lines=21> */
.L_x_387:
        /* <DEDUP_REMOVED lines=64> */
.L_x_388:
        /* <DEDUP_REMOVED lines=64> */
.L_x_389:
        /* <DEDUP_REMOVED lines=64> */
.L_x_390:
[----:B------:R-:W-:Y:S02]  /*2f6c0*/  ISETP.GE.U32.AND P0, PT, R112, R6, PT ;  /* 0x000000067000720c */ /* 0x000fe40003f06070 */
[----:B------:R-:W-:Y:S02]  /*2f6d0*/  CS2R R134, SRZ ;  /* 0x0000000000867805 */ /* 0x000fe4000001ff00 */
        /* <DEDUP_REMOVED lines=14> */
[----:B------:R-:W-:Y:S01]  /*2f7c0*/  ISETP.GE.U32.AND P0, PT, R80, R139, PT ;  /* 0x0000008b5000720c */ /* 0x000fe20003f06070 */
[----:B------:R-:W-:Y:S01]  /*2f7d0*/  IMAD.X R2, RZ, RZ, R17, P1 ;  /* 0x000000ffff027224 */ /* 0x000fe200008e0611 */
[----:B------:R-:W-:Y:S01]  /*2f7e0*/  IADD3 R4, P1, PT, R90, -R3, RZ ;  /* 0x800000035a047210 */ /* 0x000fe20007f3e0ff */
[----:B------:R-:W-:Y:S01]  /*2f7f0*/  IMAD.X R90, R89, 0x1, ~R14, P2 ;  /* 0x00000001595a7824 */ /* 0x000fe200010e0e0e */
        /* <DEDUP_REMOVED lines=45> */
.L_x_391:
[----:B------:R-:W-:-:S04]  /*2fad0*/  IMAD.WIDE.U32 R38, R4, R120, RZ ;  /* 0x0000007804267225 */ /* 0x000fc800078e00ff */
[----:B------:R-:W-:-:S04]  /*2fae0*/  IMAD.WIDE.U32 R26, R132, R120, RZ ;  /* 0x00000078841a7225 */ /* 0x000fc800078e00ff */
[----:B------:R-:W-:-:S04]  /*2faf0*/  IMAD.WIDE.U32 R14, R4, R121, RZ ;  /* 0x00000079040e7225 */ /* 0x000fc800078e00ff */
[----:B------:R-:W-:Y:S02]  /*2fb00*/  IMAD.IADD R89, R39, 0x1, R135 ;  /* 0x0000000127597824 */ /* 0x000fe400078e0287 */
[----:B------:R-:W-:Y:S02]  /*2fb10*/  IMAD.MOV.U32 R142, RZ, RZ, RZ ;  /* 0x000000ffff8e7224 */ /* 0x000fe400078e00ff */
[----:B------:R-:W-:Y:S01]  /*2fb20*/  IMAD.IADD R140, R135, 0x1, R15 ;  /* 0x00000001878c7824 */ /* 0x000fe200078e020f */
[----:B------:R-:W-:Y:S01]  /*2fb30*/  IADD3 R89, P0, P2, R14, R89, R26 ;  /* 0x000000590e597210 */ /* 0x000fe20007a1e01a */
[----:B------:R-:W-:Y:S02]  /*2fb40*/  IMAD.IADD R2, R27, 0x1, R142 ;  /* 0x000000011b027824 */ /* 0x000fe400078e028e */
[----:B------:R-:W-:-:S04]  /*2fb50*/  IMAD.WIDE.U32 R14, R13, R120, RZ ;  /* 0x000000780d0e7225 */ /* 0x000fc800078e00ff */
[----:B------:R-:W-:Y:S02]  /*2fb60*/  IMAD.MOV.U32 R144, RZ, RZ, RZ ;  /* 0x000000ffff907224 */ /* 0x000fe400078e00ff */
[----:B------:R-:W-:Y:S02]  /*2fb70*/  IMAD.MOV.U32 R3, RZ, RZ, RZ ;  /* 0x000000ffff037224 */ /* 0x000fe400078e00ff */
[----:B------:R-:W-:Y:S01]  /*2fb80*/  IMAD.IADD R113, R15, 0x1, R144 ;  /* 0x000000010f717824 */ /* 0x000fe200078e0290 */
[----:B------:R-:W-:Y:S01]  /*2fb90*/  IADD3.X R15, PT, PT, RZ, RZ, RZ, P0, P2 ;  /* 0x000000ffff0f7210 */ /* 0x000fe200007e44ff */
[----:B------:R-:W-:-:S04]  /*2fba0*/  IMAD.WIDE.U32 R2, R121, R132, R2 ;  /* 0x0000008479027225 */ /* 0x000fc800078e0002 */
[----:B------:R-:W-:Y:S01]  /*2fbb0*/  IMAD.WIDE.U32 R40, R90, R120, RZ ;  /* 0x000000785a287225 */ /* 0x000fe200078e00ff */
[----:B------:R-:W-:-:S03]  /*2fbc0*/  IADD3 R140, P3, P5, R15, R2, R140 ;  /* 0x000000020f8c7210 */ /* 0x000fc60007d7e08c */
[----:B------:R-:W-:-:S04]  /*2fbd0*/  IMAD.WIDE.U32 R26, R13, R121, RZ ;  /* 0x000000790d1a7225 */ /* 0x000fc800078e00ff */
[----:B------:R-:W-:Y:S01]  /*2fbe0*/  IMAD.MOV.U32 R112, RZ, RZ, RZ ;  /* 0x000000ffff707224 */ /* 0x000fe200078e00ff */
[----:B------:R-:W-:Y:S01]  /*2fbf0*/  IADD3 R113, P2, P0, R26, R113, R40 ;  /* 0x000000711a717210 */ /* 0x000fe2000785e028 */
[----:B------:R-:W-:-:S04]  /*2fc00*/  IMAD.WIDE.U32 R42, R136, R118, RZ ;  /* 0x00000076882a7225 */ /* 0x000fc800078e00ff */
[----:B------:R-:W-:Y:S02]  /*2fc10*/  IMAD.MOV.U32 R137, RZ, RZ, RZ ;  /* 0x000000ffff897224 */ /* 0x000fe400078e00ff */
[----:B------:R-:W-:Y:S02]  /*2fc20*/  IMAD.IADD R148, R142, 0x1, R3 ;  /* 0x000000018e947824 */ /* 0x000fe400078e0203 */
[----:B------:R-:W-:Y:S02]  /*2fc30*/  IMAD.IADD R88, R41, 0x1, R112 ;  /* 0x0000000129587824 */ /* 0x000fe400078e0270 */
[----:B------:R-:W-:Y:S01]  /*2fc40*/  IMAD.MOV.U32 R15, RZ, RZ, RZ ;  /* 0x000000ffff0f7224 */ /* 0x000fe200078e00ff */
[----:B------:R-:W-:Y:S01]  /*2fc50*/  IADD3.X R148, PT, PT, RZ, R148, RZ, P3, P5 ;  /* 0x00000094ff947210 */ /* 0x000fe20001fea4ff */
[----:B------:R-:W-:-:S04]  /*2fc60*/  IMAD.WIDE.U32 R2, R139, R120, RZ ;  /* 0x000000788b027225 */ /* 0x000fc800078e00ff */
[----:B------:R-:W-:Y:S02]  /*2fc70*/  IMAD.IADD R80, R137, 0x1, R43 ;  /* 0x0000000189507824 */ /* 0x000fe400078e022b */
[----:B------:R-:W-:-:S04]  /*2fc80*/  IMAD.WIDE.U32 R40, R133, R119, RZ ;  /* 0x0000007785287225 */ /* 0x000fc800078e00ff */
[----:B------:R-:W-:Y:S02]  /*2fc90*/  IMAD.MOV.U32 R81, RZ, RZ, RZ ;  /* 0x000000ffff517224 */ /* 0x000fe400078e00ff */
[----:B------:R-:W-:-:S04]  /*2fca0*/  IMAD.WIDE.U32 R146, R133, R118, RZ ;  /* 0x0000007685927225 */ /* 0x000fc800078e00ff */
[----:B------:R-:W-:Y:S01]  /*2fcb0*/  IMAD.IADD R39, R144, 0x1, R27 ;  /* 0x0000000190277824 */ /* 0x000fe200078e021b */
[----:B------:R-:W-:Y:S01]  /*2fcc0*/  IADD3 R146, P1, PT, R38, R146, RZ ;  /* 0x0000009226927210 */ /* 0x000fe20007f3e0ff */
[----:B------:R-:W-:-:S04]  /*2fcd0*/  IMAD.WIDE.U32 R138, R139, R121, RZ ;  /* 0x000000798b8a7225 */ /* 0x000fc800078e00ff */
[----:B------:R-:W-:-:S04]  /*2fce0*/  IMAD.WIDE.U32 R122, R141, R120, RZ ;  /* 0x000000788d7a7225 */ /* 0x000fc800078e00ff */
[----:B------:R-:W-:Y:S02]  /*2fcf0*/  IMAD.IADD R27, R3, 0x1, R15 ;  /* 0x00000001031b7824 */ /* 0x000fe400078e020f */
[----:B------:R-:W-:-:S03]  /*2fd00*/  IMAD.WIDE.U32 R80, R119, R136, R80 ;  /* 0x0000008877507225 */ /* 0x000fc600078e0050 */
[----:B------:R-:W-:Y:S01]  /*2fd10*/  IADD3 R138, P4, P6, R138, R27, R122 ;  /* 0x0000001b8a8a7210 */ /* 0x000fe20007e9e07a */
[C---:B------:R-:W-:Y:S01]  /*2fd20*/  IMAD.IADD R3, R134.reuse, 0x1, R41 ;  /* 0x0000000186037824 */ /* 0x040fe200078e0229 */
[----:B------:R-:W-:Y:S01]  /*2fd30*/  IADD3.X R122, PT, PT, RZ, RZ, RZ, P2, P0 ;  /* 0x000000ffff7a7210 */ /* 0x000fe200017e04ff */
[----:B------:R-:W-:Y:S02]  /*2fd40*/  IMAD.IADD R143, R134, 0x1, R147 ;  /* 0x00000001868f7824 */ /* 0x000fe400078e0293 */
[----:B------:R-:W-:Y:S01]  /*2fd50*/  IMAD.IADD R15, R15, 0x1, R139 ;  /* 0x000000010f0f7824 */ /* 0x000fe200078e028b */
[----:B------:R-:W-:Y:S01]  /*2fd60*/  IADD3 R3, P3, P5, R140, R80, R3 ;  /* 0x000000508c037210 */ /* 0x000fe20007d7e003 */
[----:B------:R-:W-:Y:S01]  /*2fd70*/  IMAD.IADD R139, R137, 0x1, R81 ;  /* 0x00000001898b7824 */ /* 0x000fe200078e0251 */
[----:B------:R-:W-:Y:S01]  /*2fd80*/  IADD3 R140, P2, P0, R40, R143, R42 ;  /* 0x0000008f288c7210 */ /* 0x000fe2000785e02a */
[----:B------:R-:W-:Y:S02]  /*2fd90*/  IMAD.MOV.U32 R91, RZ, RZ, RZ ;  /* 0x000000ffff5b7224 */ /* 0x000fe400078e00ff */
[----:B------:R-:W-:Y:S01]  /*2fda0*/  IMAD.WIDE.U32 R40, R4, R118, RZ ;  /* 0x0000007604287225 */ /* 0x000fe200078e00ff */
[----:B------:R-:W-:-:S02]  /*2fdb0*/  IADD3.X R139, PT, PT, R148, R139, RZ, P3, P5 ;  /* 0x0000008b948b7210 */ /* 0x000fc40001fea4ff */
[----:B------:R-:W-:Y:S01]  /*2fdc0*/  ISETP.GE.U32.AND P3, PT, R146, R38, PT ;  /* 0x000000269200720c */ /* 0x000fe20003f66070 */
[----:B------:R-:W-:Y:S02]  /*2fdd0*/  IMAD.X R145, R140, 0x1, R89, P1 ;  /* 0x000000018c917824 */ /* 0x000fe400008e0659 */
[----:B------:R-:W-:-:S03]  /*2fde0*/  IMAD.WIDE.U32 R80, R132, R118, RZ ;  /* 0x0000007684507225 */ /* 0x000fc600078e00ff */
[----:B------:R-:W-:Y:S01]  /*2fdf0*/  ISETP.GE.U32.AND.EX P3, PT, R145, R89, PT, P3 ;  /* 0x000000599100720c */ /* 0x000fe20003f66130 */
[----:B------:R-:W-:Y:S02]  /*2fe00*/  IMAD.MOV.U32 R89, RZ, RZ, RZ ;  /* 0x000000ffff597224 */ /* 0x000fe400078e00ff */
[----:B------:R-:W-:Y:S01]  /*2fe10*/  IMAD.IADD R26, R123, 0x1, R91 ;  /* 0x000000017b1a7824 */ /* 0x000fe200078e025b */
[----:B------:R-:W-:Y:S01]  /*2fe20*/  SEL R140, RZ, 0x1, P3 ;  /* 0x00000001ff8c7807 */ /* 0x000fe20001800000 */
[----:B------:R-:W-:Y:S01]  /*2fe30*/  IMAD.WIDE.U32 R88, R121, R90, R88 ;  /* 0x0000005a79587225 */ /* 0x000fe200078e0058 */
[----:B------:R-:W-:Y:S02]  /*2fe40*/  IADD3.X R123, PT, PT, RZ, RZ, RZ, P4, P6 ;  /* 0x000000ffff7b7210 */ /* 0x000fe400027ec4ff */
[----:B------:R-:W-:Y:S01]  /*2fe50*/  IADD3 R149, P3, PT, R140, R14, RZ ;  /* 0x0000000e8c957210 */ /* 0x000fe20007f7e0ff */
[----:B------:R-:W-:-:S04]  /*2fe60*/  IMAD.WIDE.U32 R42, R4, R119, RZ ;  /* 0x00000077042a7225 */ /* 0x000fc800078e00ff */
[----:B------:R-:W-:Y:S01]  /*2fe70*/  IMAD.IADD R143, R135, 0x1, R41 ;  /* 0x00000001878f7824 */ /* 0x000fe200078e0229 */
[----:B------:R-:W-:Y:S01]  /*2fe80*/  IADD3 R41, P6, P4, R122, R88, R39 ;  /* 0x000000587a297210 */ /* 0x000fe20007cde027 */
[----:B------:R-:W-:Y:S02]  /*2fe90*/  IMAD.MOV.U32 R27, RZ, RZ, RZ ;  /* 0x000000ffff1b7224 */ /* 0x000fe400078e00ff */
[----:B------:R-:W-:Y:S01]  /*2fea0*/  IMAD.IADD R38, R142, 0x1, R81 ;  /* 0x000000018e267824 */ /* 0x000fe200078e0251 */
[----:B------:R-:W-:Y:S01]  /*2feb0*/  IADD3 R143, P1, P5, R42, R143, R80 ;  /* 0x0000008f2a8f7210 */ /* 0x000fe20007d3e050 */
[----:B------:R-:W-:Y:S02]  /*2fec0*/  IMAD.MOV.U32 R39, RZ, RZ, RZ ;  /* 0x000000ffff277224 */ /* 0x000fe400078e00ff */
[----:B------:R-:W-:Y:S01]  /*2fed0*/  IMAD.WIDE.U32 R26, R121, R141, R26 ;  /* 0x0000008d791a7225 */ /* 0x000fe200078e001a */
[----:B------:R-:W-:Y:S02]  /*2fee0*/  IADD3.X R122, PT, PT, RZ, RZ, RZ, P1, P5 ;  /* 0x000000ffff7a7210 */ /* 0x000fe40000fea4ff */
[----:B------:R-:W-:Y:S01]  /*2fef0*/  ISETP.GT.U32.AND P1, PT, R14, R149, PT ;  /* 0x000000950e00720c */ /* 0x000fe20003f24070 */
[----:B------:R-:W-:Y:S01]  /*2ff00*/  IMAD.X R88, RZ, RZ, R113, P3 ;  /* 0x000000ffff587224 */ /* 0x000fe200018e0671 */
[----:B------:R-:W-:Y:S01]  /*2ff10*/  IADD3 R141, P3, PT, R149, R40, RZ ;  /* 0x00000028958d7210 */ /* 0x000fe20007f7e0ff */
[----:B------:R-:W-:-:S02]  /*2ff20*/  IMAD.IADD R147, R135, 0x1, R43 ;  /* 0x0000000187937824 */ /* 0x000fc400078e022b */
[----:B------:R-:W-:Y:S01]  /*2ff30*/  IMAD.WIDE.U32 R38, R119, R132, R38 ;  /* 0x0000008477267225 */ /* 0x000fe200078e0026 */
[----:B------:R-:W-:-:S03]  /*2ff40*/  ISETP.GT.U32.AND.EX P1, PT, R113, R88, PT, P1 ;  /* 0x000000587100720c */ /* 0x000fc60003f24110 */
[----:B------:R-:W-:Y:S01]  /*2ff50*/  IMAD.WIDE.U32 R80, R133, R120, RZ ;  /* 0x0000007885507225 */ /* 0x000fe200078e00ff */
[----:B------:R-:W-:-:S03]  /*2ff60*/  SEL R14, R14, R149, P1 ;  /* 0x000000950e0e7207 */ /* 0x000fc60000800000 */
[----:B------:R-:W-:Y:S01]  /*2ff70*/  IMAD.X R143, R88, 0x1, R143, P3 ;  /* 0x00000001588f7824 */ /* 0x000fe200018e068f */
[----:B------:R-:W-:Y:S01]  /*2ff80*/  IADD3 R147, P3, P5, R41, R38, R147 ;  /* 0x0000002629937210 */ /* 0x000fe20007d7e093 */
        /* <DEDUP_REMOVED lines=23> */
[----:B------:R-:W-:Y:S02]  /*30100*/  IMAD.MOV.U32 R89, RZ, RZ, RZ ;  /* 0x000000ffff597224 */ /* 0x000fe400078e00ff */
        /* <DEDUP_REMOVED lines=40> */
[----:B------:R-:W-:Y:S01]  /*30390*/  IMAD.IADD R89, R134, 0x1, R89 ;  /* 0x0000000186597824 */ /* 0x000fe200078e0259 */
[----:B------:R-:W-:Y:S01]  /*303a0*/  IADD3.X R145, P1, P3, R80, RZ, RZ, P3, P1 ;  /* 0x000000ff50917210 */ /* 0x000fe20001b224ff */
[----:B------:R-:W-:-:S03]  /*303b0*/  IMAD.WIDE.U32 R90, R14, R22, RZ ;  /* 0x000000160e5a7225 */ /* 0x000fc600078e00ff */
[----:B------:R-:W-:Y:S01]  /*303c0*/  IADD3.X R147, PT, PT, R81, RZ, RZ, P1, P3 ;  /* 0x000000ff51937210 */ /* 0x000fe20000fe64ff */
[----:B------:R-:W-:Y:S01]  /*303d0*/  IMAD.WIDE.U32 R80, R15, R22, RZ ;  /* 0x000000160f507225 */ /* 0x000fe200078e00ff */
[----:B------:R-:W-:Y:S02]  /*303e0*/  IADD3 R122, P1, P3, R112, R89, R122 ;  /* 0x00000059707a7210 */ /* 0x000fe40007b3e07a */
[----:B------:R-:W-:-:S05]  /*303f0*/  IADD3 R112, P5, PT, R141, R88, RZ ;  /* 0x000000588d707210 */ /* 0x000fca0007fbe0ff */
        /* <DEDUP_REMOVED lines=55> */
[----:B------:R-:W-:Y:S02]  /*30770*/  ISETP.GT.U32.AND.EX P5, PT, R118, R13, PT, P5 ;  /* 0x0000000d7600720c */ /* 0x000fe40003fa4150 */
[----:B------:R-:W-:Y:S02]  /*30780*/  IADD3.X R118, PT, PT, RZ, RZ, RZ, P2, P0 ;  /* 0x000000ffff767210 */ /* 0x000fe400017e04ff */
        /* <DEDUP_REMOVED lines=45> */
[C---:B------:R-:W-:Y:S01]  /*30a60*/  IMAD.WIDE.U32 R80, R26.reuse, R20, RZ ;  /* 0x000000141a507225 */ /* 0x040fe200078e00ff */
[----:B------:R-:W-:Y:S02]  /*30a70*/  IADD3.X R123, PT, PT, R117, RZ, RZ, P0, P2 ;  /* 0x000000ff757b7210 */ /* 0x000fe400007e44ff */
[----:B------:R-:W-:Y:S01]  /*30a80*/  IADD3.X R91, P6, PT, RZ, R14, RZ, P6, !PT ;  /* 0x0000000eff5b7210 */ /* 0x000fe200037de4ff */
[----:B------:R-:W-:-:S03]  /*30a90*/  IMAD.WIDE.U32 R38, P0, R26, R21, R38 ;  /* 0x000000151a267225 */ /* 0x000fc60007800026 */
        /* <DEDUP_REMOVED lines=18> */
[----:B------:R-:W-:Y:S01]  /*30bc0*/  IMAD.WIDE.U32 R88, R27, R24, RZ ;  /* 0x000000181b587225 */ /* 0x000fe200078e00ff */
[----:B------:R-:W-:Y:S02]  /*30bd0*/  IADD3 R120, P3, PT, R91, R14, RZ ;  /* 0x0000000e5b787210 */ /* 0x000fe40007f7e0ff */
[----:B------:R-:W-:Y:S01]  /*30be0*/  IADD3.X R133, P0, PT, R116, R133, RZ, P0, !PT ;  /* 0x0000008574857210 */ /* 0x000fe2000071e4ff */
[----:B------:R-:W-:Y:S02]  /*30bf0*/  IMAD R14, R43, R10, RZ ;  /* 0x0000000a2b0e7224 */ /* 0x000fe400078e02ff */
[----:B------:R-:W-:Y:S01]  /*30c00*/  IMAD.WIDE.U32 R80, R121, R136, R80 ;  /* 0x0000008879507225 */ /* 0x000fe200078e0050 */
[----:B------:R-:W-:-:S03]  /*30c10*/  IADD3.X R133, P1, PT, R133, R120, RZ, P1, !PT ;  /* 0x0000007885857210 */ /* 0x000fc60000f3e4ff */
        /* <DEDUP_REMOVED lines=29> */
[----:B------:R-:W-:Y:S01]  /*30df0*/  IMAD.X R89, RZ, RZ, RZ, P2 ;  /* 0x000000ffff597224 */ /* 0x000fe200010e06ff */
[----:B------:R-:W-:Y:S01]  /*30e00*/  IADD3 R90, P2, PT, R43, R90, RZ ;  /* 0x0000005a2b5a7210 */ /* 0x000fe20007f5e0ff */
[----:B------:R-:W-:-:S04]  /*30e10*/  IMAD.WIDE.U32.X R80, R39, R19, R40, P1 ;  /* 0x0000001327507225 */ /* 0x000fc800008e0428 */
[----:B------:R-:W-:Y:S01]  /*30e20*/  IMAD.X R43, R123, 0x1, R116, P3 ;  /* 0x000000017b2b7824 */ /* 0x000fe200018e0674 */
[----:B------:R-:W-:Y:S01]  /*30e30*/  IADD3.X R80, P3, PT, RZ, R80, RZ, P6, !PT ;  /* 0x00000050ff507210 */ /* 0x000fe2000377e4ff */
[----:B------:R-:W-:-:S03]  /*30e40*/  IMAD.WIDE.U32 R40, R38, R20, RZ ;  /* 0x0000001426287225 */ /* 0x000fc600078e00ff */
[----:B------:R-:W-:Y:S01]  /*30e50*/  IADD3.X R120, P1, PT, R120, R43, RZ, P0, !PT ;  /* 0x0000002b78787210 */ /* 0x000fe2000073e4ff */
[----:B------:R-:W-:Y:S01]  /*30e60*/  IMAD.MOV.U32 R88, RZ, RZ, R27 ;  /* 0x000000ffff587224 */ /* 0x000fe200078e001b */
[----:B------:R-:W-:Y:S01]  /*30e70*/  IADD3 R115, P0, PT, R80, R135, RZ ;  /* 0x0000008750737210 */ /* 0x000fe20007f1e0ff */
        /* <DEDUP_REMOVED lines=11> */
[----:B------:R-:W-:Y:S01]  /*30f30*/  IMAD.X R15, RZ, RZ, RZ, P6 ;  /* 0x000000ffff0f7224 */ /* 0x000fe200030e06ff */
[----:B------:R-:W-:Y:S01]  /*30f40*/  ISETP.GE.U32.AND P1, PT, R121, R136, PT ;  /* 0x000000887900720c */ /* 0x000fe20003f26070 */
[----:B------:R-:W-:Y:S01]  /*30f50*/  IMAD.WIDE.U32 R40, R38, R22, RZ ;  /* 0x0000001626287225 */ /* 0x000fe200078e00ff */
[----:B------:R-:W-:Y:S02]  /*30f60*/  IADD3.X R121, P0, P3, R88, RZ, RZ, P3, P0 ;  /* 0x000000ff58797210 */ /* 0x000fe40001b004ff */
[----:B------:R-:W-:Y:S01]  /*30f70*/  IADD3 R3, P6, P2, R140, R3, R118 ;  /* 0x000000038c037210 */ /* 0x000fe20007ade076 */
[----:B------:R-:W-:Y:S01]  /*30f80*/  IMAD R80, R117, R10, RZ ;  /* 0x0000000a75507224 */ /* 0x000fe200078e02ff */
[----:B------:R-:W-:Y:S01]  /*30f90*/  IADD3.X R120, PT, PT, R89, RZ, RZ, P0, P3 ;  /* 0x000000ff59787210 */ /* 0x000fe200007e64ff */
[----:B------:R-:W-:Y:S01]  /*30fa0*/  IMAD.MOV.U32 R14, RZ, RZ, R27 ;  /* 0x000000ffff0e7224 */ /* 0x000fe200078e001b */
[----:B------:R-:W-:-:S02]  /*30fb0*/  IADD3 R121, P0, PT, R121, R90, RZ ;  /* 0x0000005a79797210 */ /* 0x000fc40007f1e0ff */
[----:B------:R-:W-:Y:S01]  /*30fc0*/  ISETP.GE.U32.AND.EX P1, PT, R43, R116, PT, P1 ;  /* 0x000000742b00720c */ /* 0x000fe20003f26110 */
[----:B------:R-:W-:Y:S01]  /*30fd0*/  IMAD R43, R115, R11, R80 ;  /* 0x0000000b732b7224 */ /* 0x000fe200078e0250 */
[----:B------:R-:W-:Y:S02]  /*30fe0*/  IADD3.X R139, PT, PT, RZ, R139, RZ, P6, P2 ;  /* 0x0000008bff8b7210 */ /* 0x000fe400037e44ff */
[----:B------:R-:W-:Y:S01]  /*30ff0*/  IADD3 R81, P3, PT, R41, R26, RZ ;  /* 0x0000001a29517210 */ /* 0x000fe20007f7e0ff */
[----:B------:R-:W-:Y:S01]  /*31000*/  IMAD.WIDE.U32 R26, R115, R10, RZ ;  /* 0x0000000a731a7225 */ /* 0x000fe200078e00ff */
[----:B------:R-:W-:Y:S02]  /*31010*/  IADD3 R121, P6, PT, R121, R40, RZ ;  /* 0x0000002879797210 */ /* 0x000fe40007fde0ff */
[----:B------:R-:W-:Y:S01]  /*31020*/  SEL R116, RZ, 0x1, P1 ;  /* 0x00000001ff747807 */ /* 0x000fe20000800000 */
[----:B------:R-:W-:Y:S01]  /*31030*/  IMAD.WIDE.U32 R40, R39, R24, RZ ;  /* 0x0000001827287225 */ /* 0x000fe200078e00ff */
[----:B------:R-:W-:-:S02]  /*31040*/  IADD3.X R120, P2, PT, R120, R91, RZ, P0, !PT ;  /* 0x0000005b78787210 */ /* 0x000fc4000075e4ff */
[----:B------:R-:W-:Y:S01]  /*31050*/  IADD3 R116, P0, PT, R116, R3, RZ ;  /* 0x0000000374747210 */ /* 0x000fe20007f1e0ff */
[----:B------:R-:W-:Y:S01]  /*31060*/  IMAD.IADD R43, R27, 0x1, R43 ;  /* 0x000000011b2b7824 */ /* 0x000fe200078e022b */
[----:B------:R-:W-:Y:S01]  /*31070*/  IADD3.X R120, P1, PT, R120, R81, RZ, P6, !PT ;  /* 0x0000005178787210 */ /* 0x000fe2000373e4ff */
        /* <DEDUP_REMOVED lines=54> */
[----:B------:R-:W-:Y:S01]  /*313e0*/  IMAD.MOV.U32 R38, RZ, RZ, R3 ;  /* 0x000000ffff267224 */ /* 0x000fe200078e0003 */
        /* <DEDUP_REMOVED lines=75> */
.L_x_392:
        /* <DEDUP_REMOVED lines=21> */
.L_x_393:
[----:B------:R-:W-:Y:S01]  /*319f0*/  CS2R R118, SRZ ;  /* 0x0000000000767805 */ /* 0x000fe2000001ff00 */
[----:B------:R-:W-:Y:S01]  /*31a00*/  IMAD.WIDE.U32 R42, R86, R126, RZ ;  /* 0x0000007e562a7225 */ /* 0x000fe200078e00ff */
[----:B------:R-:W-:-:S03]  /*31a10*/  CS2R R114, SRZ ;  /* 0x0000000000727805 */ /* 0x000fc6000001ff00 */
[----:B------:R-:W-:-:S04]  /*31a20*/  IMAD.WIDE.U32 R14, R108, R126, RZ ;  /* 0x0000007e6c0e7225 */ /* 0x000fc800078e00ff */
[----:B------:R-:W-:Y:S02]  /*31a30*/  IMAD.MOV.U32 R4, RZ, RZ, RZ ;  /* 0x000000ffff047224 */ /* 0x000fe400078e00ff */
[----:B------:R-:W-:-:S04]  /*31a40*/  IMAD.WIDE.U32 R122, R110, R124, RZ ;  /* 0x0000007c6e7a7225 */ /* 0x000fc800078e00ff */
[----:B------:R-:W-:Y:S01]  /*31a50*/  IMAD.WIDE.U32 R26, R87, R126, RZ ;  /* 0x0000007e571a7225 */ /* 0x000fe200078e00ff */
[----:B------:R-:W-:-:S03]  /*31a60*/  IADD3 R122, P4, PT, R14, R122, RZ ;  /* 0x0000007a0e7a7210 */ /* 0x000fc60007f9e0ff */
[----:B------:R-:W-:-:S04]  /*31a70*/  IMAD.WIDE.U32 R2, R86, R127, RZ ;  /* 0x0000007f56027225 */ /* 0x000fc800078e00ff */
[----:B------:R-:W-:Y:S02]  /*31a80*/  IMAD.IADD R43, R43, 0x1, R119 ;  /* 0x000000012b2b7824 */ /* 0x000fe400078e0277 */
[----:B------:R-:W-:-:S03]  /*31a90*/  IMAD.WIDE.U32 R40, R109, R126, RZ ;  /* 0x0000007e6d287225 */ /* 0x000fc600078e00ff */
[----:B------:R-:W-:Y:S01]  /*31aa0*/  IADD3 R43, P1, P3, R2, R43, R26 ;  /* 0x0000002b022b7210 */ /* 0x000fe20007b3e01a */
        /* <DEDUP_REMOVED lines=18> */
[----:B------:R-:W-:Y:S01]  /*31bd0*/  IMAD.MOV.U32 R37, RZ, RZ, RZ ;  /* 0x000000ffff257224 */ /* 0x000fe200078e00ff */
[----:B------:R-:W-:Y:S01]  /*31be0*/  IADD3 R27, P0, P2, R27, R38, R15 ;  /* 0x000000261b1b7210 */ /* 0x000fe20007a1e00f */
        /* <DEDUP_REMOVED lines=9> */
[----:B------:R-:W-:Y:S01]  /*31c80*/  IMAD.IADD R139, R139, 0x1, R121 ;  /* 0x000000018b8b7824 */ /* 0x000fe200078e0279 */
[----:B------:R-:W-:Y:S01]  /*31c90*/  IADD3 R121, P2, P0, R88, R143, R116 ;  /* 0x0000008f58797210 */ /* 0x000fe2000785e074 */
[----:B------:R-:W-:-:S04]  /*31ca0*/  IMAD.WIDE.U32 R112, R109, R124, RZ ;  /* 0x0000007c6d707225 */ /* 0x000fc800078e00ff */
[----:B------:R-:W-:-:S04]  /*31cb0*/  IMAD.WIDE.U32 R90, R108, R125, RZ ;  /* 0x0000007d6c5a7225 */ /* 0x000fc800078e00ff */
[----:B------:R-:W-:Y:S01]  /*31cc0*/  IMAD.IADD R3, R118, 0x1, R39 ;  /* 0x0000000176037824 */ /* 0x000fe200078e0227 */
[----:B------:R-:W-:Y:S01]  /*31cd0*/  IADD3.X R39, PT, PT, RZ, RZ, RZ, P5, P6 ;  /* 0x000000ffff277210 */ /* 0x000fe20002fec4ff */
        /* <DEDUP_REMOVED lines=9> */
[----:B------:R-:W-:Y:S01]  /*31d70*/  IMAD.WIDE.U32 R14, R87, R124, RZ ;  /* 0x0000007c570e7225 */ /* 0x000fe200078e00ff */
[----:B------:R-:W-:-:S03]  /*31d80*/  ISETP.GE.U32.AND.EX P4, PT, R121, R140, PT, P4 ;  /* 0x0000008c7900720c */ /* 0x000fc60003f86140 */
[----:B------:R-:W-:-:S04]  /*31d90*/  IMAD.WIDE.U32 R40, R127, R87, R40 ;  /* 0x000000577f287225 */ /* 0x000fc800078e0028 */
[----:B------:R-:W-:Y:S02]  /*31da0*/  IMAD.MOV.U32 R27, RZ, RZ, RZ ;  /* 0x000000ffff1b7224 */ /* 0x000fe400078e00ff */
[C---:B------:R-:W-:Y:S01]  /*31db0*/  IMAD.IADD R80, R114.reuse, 0x1, R15 ;  /* 0x0000000172507824 */ /* 0x040fe200078e020f */
[----:B------:R-:W-:Y:S01]  /*31dc0*/  IADD3.X R15, PT, PT, R89, R112, RZ, P5, P6 ;  /* 0x00000070590f7210 */ /* 0x000fe20002fec4ff */
[----:B------:R-:W-:Y:S01]  /*31dd0*/  IMAD.WIDE.U32 R26, R127, R44, R26 ;  /* 0x0000002c7f1a7225 */ /* 0x000fe200078e001a */
[----:B------:R-:W-:Y:S02]  /*31de0*/  IADD3 R123, P5, P6, R113, R40, R123 ;  /* 0x00000028717b7210 */ /* 0x000fe40007ebe07b */
[----:B------:R-:W-:Y:S01]  /*31df0*/  SEL R44, RZ, 0x1, P4 ;  /* 0x00000001ff2c7807 */ /* 0x000fe20002000000 */
[----:B------:R-:W-:Y:S01]  /*31e00*/  IMAD.IADD R113, R114, 0x1, R41 ;  /* 0x0000000172717824 */ /* 0x000fe200078e0229 */
[----:B------:R-:W-:Y:S01]  /*31e10*/  IADD3.X R112, PT, PT, RZ, RZ, RZ, P1, P3 ;  /* 0x000000ffff707210 */ /* 0x000fe20000fe64ff */
[----:B------:R-:W-:-:S02]  /*31e20*/  IMAD.MOV.U32 R81, RZ, RZ, RZ ;  /* 0x000000ffff517224 */ /* 0x000fc400078e00ff */
[----:B------:R-:W-:Y:S01]  /*31e30*/  IMAD.IADD R115, R115, 0x1, R27 ;  /* 0x0000000173737824 */ /* 0x000fe200078e021b */
[----:B------:R-:W-:Y:S01]  /*31e40*/  IADD3.X R113, PT, PT, RZ, R113, RZ, P5, P6 ;  /* 0x00000071ff717210 */ /* 0x000fe20002fec4ff */
[----:B------:R-:W-:Y:S01]  /*31e50*/  IMAD.WIDE.U32 R80, R125, R87, R80 ;  /* 0x000000577d507225 */ /* 0x000fe200078e0050 */
[----:B------:R-:W-:Y:S02]  /*31e60*/  IADD3 R139, P4, P5, R39, R26, R139 ;  /* 0x0000001a278b7210 */ /* 0x000fe40007d9e08b */
[----:B------:R-:W-:Y:S01]  /*31e70*/  IADD3 R117, P6, PT, R44, R42, RZ ;  /* 0x0000002a2c757210 */ /* 0x000fe20007fde0ff */
[----:B------:R-:W-:-:S03]  /*31e80*/  IMAD.WIDE.U32 R26, R110, R126, RZ ;  /* 0x0000007e6e1a7225 */ /* 0x000fc600078e00ff */
[----:B------:R-:W-:Y:S01]  /*31e90*/  IADD3 R87, P3, PT, R117, R38, RZ ;  /* 0x0000002675577210 */ /* 0x000fe20007f7e0ff */
[----:B------:R-:W-:Y:S01]  /*31ea0*/  IMAD.WIDE.U32 R40, R111, R126, RZ ;  /* 0x0000007e6f287225 */ /* 0x000fe200078e00ff */
[----:B------:R-:W-:-:S03]  /*31eb0*/  ISETP.GT.U32.AND P1, PT, R42, R117, PT ;  /* 0x000000752a00720c */ /* 0x000fc60003f24070 */
[----:B------:R-:W-:-:S04]  /*31ec0*/  IMAD.WIDE.U32 R38, R110, R127, RZ ;  /* 0x0000007f6e267225 */ /* 0x000fc800078e00ff */
[----:B------:R-:W-:Y:S01]  /*31ed0*/  IMAD.IADD R141, R27, 0x1, R4 ;  /* 0x000000011b8d7824 */ /* 0x000fe200078e0204 */
[----:B------:R-:W-:Y:S01]  /*31ee0*/  IADD3.X R27, PT, PT, RZ, R115, RZ, P4, P5 ;  /* 0x00000073ff1b7210 */ /* 0x000fe200027ea4ff */
[----:B------:R-:W-:Y:S02]  /*31ef0*/  IMAD.X R140, RZ, RZ, R43, P6 ;  /* 0x000000ffff8c7224 */ /* 0x000fe400030e062b */
[----:B------:R-:W-:Y:S01]  /*31f00*/  IMAD.MOV.U32 R89, RZ, RZ, RZ ;  /* 0x000000ffff597224 */ /* 0x000fe200078e00ff */
[----:B------:R-:W-:Y:S01]  /*31f10*/  IADD3 R126, P5, P4, R38, R141, R40 ;  /* 0x0000008d267e7210 */ /* 0x000fe20007cbe028 */
[----:B------:R-:W-:Y:S01]  /*31f20*/  IMAD.IADD R91, R118, 0x1, R91 ;  /* 0x00000001765b7824 */ /* 0x000fe200078e025b */
[----:B------:R-:W-:Y:S01]  /*31f30*/  ISETP.GT.U32.AND.EX P1, PT, R43, R140, PT, P1 ;  /* 0x0000008c2b00720c */ /* 0x000fe20003f24110 */
[----:B------:R-:W-:Y:S01]  /*31f40*/  IMAD.WIDE.U32 R88, R125, R109, R88 ;  /* 0x0000006d7d587225 */ /* 0x000fe200078e0058 */
[----:B------:R-:W-:Y:S02]  /*31f50*/  P2R R38, PR, RZ, 0x20 ;  /* 0x00000020ff267803 */ /* 0x000fe40000000000 */
[----:B------:R-:W-:Y:S01]  /*31f60*/  SEL R42, R42, R117, P1 ;  /* 0x000000752a2a7207 */ /* 0x000fe20000800000 */
[----:B------:R-:W-:Y:S01]  /*31f70*/  IMAD.X R40, R140, 0x1, R90, P3 ;  /* 0x000000018c287824 */ /* 0x000fe200018e065a */
[----:B------:R-:W-:Y:S01]  /*31f80*/  IADD3 R91, P3, P5, R123, R88, R91 ;  /* 0x000000587b5b7210 */ /* 0x000fe20007d7e05b */
[----:B------:R-:W-:Y:S01]  /*31f90*/  IMAD R90, R126, R10, RZ ;  /* 0x0000000a7e5a7224 */ /* 0x000fe200078e02ff */
[----:B------:R-:W-:Y:S01]  /*31fa0*/  SEL R43, R43, R140, P1 ;  /* 0x0000008c2b2b7207 */ /* 0x000fe20000800000 */
[----:B------:R-:W-:Y:S01]  /*31fb0*/  IMAD.IADD R142, R13, 0x1, R89 ;  /* 0x000000010d8e7824 */ /* 0x000fe200078e0259 */
[----:B------:R-:W-:Y:S01]  /*31fc0*/  ISETP.GT.U32.AND P1, PT, R42, R87, PT ;  /* 0x000000572a00720c */ /* 0x000fe20003f24070 */
[----:B------:R-:W-:-:S03]  /*31fd0*/  IMAD.WIDE.U32 R116, R86, R125, RZ ;  /* 0x0000007d56747225 */ /* 0x000fc600078e00ff */
[----:B------:R-:W-:Y:S01]  /*31fe0*/  ISETP.GT.U32.AND.EX P1, PT, R43, R40, PT, P1 ;  /* 0x000000282b00720c */ /* 0x000fe20003f24110 */
[C---:B------:R-:W-:Y:S01]  /*31ff0*/  IMAD.WIDE.U32 R88, R26.reuse, R10, RZ ;  /* 0x0000000a1a587225 */ /* 0x040fe200078e00ff */
[----:B------:R-:W-:Y:S02]  /*32000*/  IADD3.X R140, PT, PT, R113, R142, RZ, P3, P5 ;  /* 0x0000008e718c7210 */ /* 0x000fe40001fea4ff */
[----:B------:R-:W-:Y:S01]  /*32010*/  SEL R123, RZ, 0x1, !P1 ;  /* 0x00000001ff7b7807 */ /* 0x000fe20004800000 */
[----:B------:R-:W-:Y:S02]  /*32020*/  IMAD R115, R26, R11, R90 ;  /* 0x0000000b1a737224 */ /* 0x000fe400078e025a */
[----:B------:R-:W-:Y:S02]  /*32030*/  IMAD.IADD R125, R119, 0x1, R117 ;  /* 0x00000001777d7824 */ /* 0x000fe400078e0275 */
[----:B------:R-:W-:Y:S02]  /*32040*/  IMAD.IADD R89, R89, 0x1, R115 ;  /* 0x0000000159597824 */ /* 0x000fe400078e0273 */
        /* <DEDUP_REMOVED lines=70> */
[----:B------:R-:W-:Y:S01]  /*324b0*/  IMAD.MOV.U32 R27, RZ, RZ, RZ ;  /* 0x000000ffff1b7224 */ /* 0x000fe200078e00ff */
[----:B------:R-:W-:Y:S01]  /*324c0*/  ISETP.GT.U32.AND P5, PT, R2, R86, PT ;  /* 0x000000560200720c */ /* 0x000fe20003fa4070 */
[----:B------:R-:W-:-:S03]  /*324d0*/  IMAD.WIDE.U32 R26, R93, R109, R26 ;  /* 0x0000006d5d1a7225 */ /* 0x000fc600078e001a */
[----:B------:R-:W-:Y:S01]  /*324e0*/  ISETP.GT.U32.AND.EX P5, PT, R120, R119, PT, P5 ;  /* 0x000000777800720c */ /* 0x000fe20003fa4150 */
[----:B------:R-:W-:-:S03]  /*324f0*/  IMAD.IADD R13, R13, 0x1, R27 ;  /* 0x000000010d0d7824 */ /* 0x000fc600078e021b */
[----:B------:R-:W-:-:S04]  /*32500*/  SEL R116, RZ, 0x1, !P5 ;  /* 0x00000001ff747807 */ /* 0x000fc80006800000 */
[----:B------:R-:W-:Y:S01]  /*32510*/  IADD3 R116, P5, P6, R116, R125, R42 ;  /* 0x0000007d74747210 */ /* 0x000fe20007ebe02a */
[----:B------:R-:W-:-:S03]  /*32520*/  IMAD.WIDE.U32 R42, R108, R93, RZ ;  /* 0x0000005d6c2a7225 */ /* 0x000fc600078e00ff */
[----:B------:R-:W-:Y:S01]  /*32530*/  IADD3.X R2, PT, PT, RZ, R117, RZ, P5, P6 ;  /* 0x00000075ff027210 */ /* 0x000fe20002fec4ff */
[----:B------:R-:W-:Y:S02]  /*32540*/  IMAD.IADD R43, R118, 0x1, R43 ;  /* 0x00000001762b7824 */ /* 0x000fe400078e022b */
[----:B------:R-:W-:-:S03]  /*32550*/  IMAD.WIDE.U32 R92, R108, R92, RZ ;  /* 0x0000005c6c5c7225 */ /* 0x000fc600078e00ff */
[----:B------:R-:W-:Y:S01]  /*32560*/  IADD3 R116, P5, P6, R116, R26, R43 ;  /* 0x0000001a74747210 */ /* 0x000fe20007ebe02b */
        /* <DEDUP_REMOVED lines=27> */
[----:B------:R-:W-:Y:S02]  /*32720*/  IMAD R0, R115, R10, RZ ;  /* 0x0000000a73007224 */ /* 0x000fe400078e02ff */
[----:B------:R-:W-:-:S04]  /*32730*/  IMAD.WIDE.U32 R26, R16, R111, R26 ;  /* 0x0000006f101a7225 */ /* 0x000fc800078e001a */
[----:B------:R-:W-:Y:S01]  /*32740*/  IMAD.IADD R16, R37, 0x1, R27 ;  /* 0x0000000125107824 */ /* 0x000fe200078e021b */
[----:B------:R-:W-:Y:S01]  /*32750*/  IADD3 R116, P5, P6, R116, R26, R43 ;  /* 0x0000001a74747210 */ /* 0x000fe20007ebe02b */
[----:B------:R-:W-:-:S03]  /*32760*/  IMAD.WIDE.U32 R26, R113, R10, RZ ;  /* 0x0000000a711a7225 */ /* 0x000fc600078e00ff */
[----:B------:R-:W-:Y:S01]  /*32770*/  IADD3.X R16, PT, PT, R87, R16, RZ, P5, P6 ;  /* 0x0000001057107210 */ /* 0x000fe20002fec4ff */
[----:B------:R-:W-:Y:S01]  /*32780*/  IMAD R43, R113, R11, R0 ;  /* 0x0000000b712b7224 */ /* 0x000fe200078e0200 */
[----:B------:R-:W-:Y:S01]  /*32790*/  ISETP.NE.AND P6, PT, R38, RZ, PT ;  /* 0x000000ff2600720c */ /* 0x000fe20003fc5270 */
[----:B------:R-:W-:-:S03]  /*327a0*/  IMAD.WIDE.U32 R86, R89, R24, RZ ;  /* 0x0000001859567225 */ /* 0x000fc600078e00ff */
[----:B------:R-:W-:Y:S01]  /*327b0*/  IADD3.X R110, PT, PT, RZ, RZ, RZ, P6, P4 ;  /* 0x000000ffff6e7210 */ /* 0x000fe200037e84ff */
[----:B------:R-:W-:Y:S01]  /*327c0*/  IMAD.IADD R0, R27, 0x1, R43 ;  /* 0x000000011b007824 */ /* 0x000fe200078e022b */
[----:B------:R-:W-:Y:S01]  /*327d0*/  IADD3 R109, P5, P4, R42, R109, R80 ;  /* 0x0000006d2a6d7210 */ /* 0x000fe20007cbe050 */
[C---:B------:R-:W-:Y:S01]  /*327e0*/  IMAD.WIDE.U32 R80, R88.reuse, R24, RZ ;  /* 0x0000001858507225 */ /* 0x040fe200078e00ff */
        /* <DEDUP_REMOVED lines=8> */
[----:B------:R-:W-:Y:S02]  /*32870*/  IMAD.MOV.U32 R92, RZ, RZ, R87 ;  /* 0x000000ffff5c7224 */ /* 0x000fe400078e0057 */
[----:B------:R-:W-:-:S04]  /*32880*/  IMAD.WIDE.U32 R42, P6, R26, R19, R42 ;  /* 0x000000131a2a7225 */ /* 0x000fc800078c002a */
        /* <DEDUP_REMOVED lines=10> */
[----:B------:R-:W-:Y:S02]  /*32930*/  IADD3 RZ, P6, PT, R113, R108, RZ ;  /* 0x0000006c71ff7210 */ /* 0x000fe40007fde0ff */
[----:B------:R-:W-:Y:S01]  /*32940*/  IADD3.X R89, P0, P2, R92, RZ, RZ, P2, P0 ;  /* 0x000000ff5c597210 */ /* 0x000fe200012004ff */
[C---:B------:R-:W-:Y:S01]  /*32950*/  IMAD.WIDE.U32 R86, R26.reuse, R20, RZ ;  /* 0x000000141a567225 */ /* 0x040fe200078e00ff */
[----:B------:R-:W-:Y:S02]  /*32960*/  IADD3.X RZ, P6, PT, R115, R40, RZ, P6, !PT ;  /* 0x0000002873ff7210 */ /* 0x000fe400037de4ff */
[----:B------:R-:W-:Y:S01]  /*32970*/  IADD3.X R113, PT, PT, R93, RZ, RZ, P0, P2 ;  /* 0x000000ff5d717210 */ /* 0x000fe200007e44ff */
[----:B------:R-:W-:Y:S01]  /*32980*/  IMAD.WIDE.U32 R42, P0, R26, R21, R42 ;  /* 0x000000151a2a7225 */ /* 0x000fe2000780002a */
[----:B------:R-:W-:-:S03]  /*32990*/  IADD3.X R115, P6, PT, RZ, R80, RZ, P6, !PT ;  /* 0x00000050ff737210 */ /* 0x000fc600037de4ff */
[----:B------:R-:W-:Y:S01]  /*329a0*/  IMAD.IADD R38, R41, 0x1, R37 ;  /* 0x0000000129267824 */ /* 0x000fe200078e0225 */
[----:B------:R-:W-:Y:S01]  /*329b0*/  IADD3 R115, P2, PT, R115, R112, RZ ;  /* 0x0000007073737210 */ /* 0x000fe20007f5e0ff */
        /* <DEDUP_REMOVED lines=9> */
[----:B------:R-:W-:Y:S01]  /*32a50*/  IMAD.WIDE.U32 R40, R0, R22, RZ ;  /* 0x0000001600287225 */ /* 0x000fe200078e00ff */
[----:B------:R-:W-:-:S03]  /*32a60*/  IADD3.X R87, P0, P6, R80, RZ, RZ, P0, P2 ;  /* 0x000000ff50577210 */ /* 0x000fc600006044ff */
[----:B------:R-:W-:Y:S01]  /*32a70*/  IMAD.IADD R121, R4, 0x1, R39 ;  /* 0x0000000104797824 */ /* 0x000fe200078e0227 */
[----:B------:R-:W-:Y:S01]  /*32a80*/  IADD3.X R86, PT, PT, R81, RZ, RZ, P0, P6 ;  /* 0x000000ff51567210 */ /* 0x000fe200007ec4ff */
[----:B------:R-:W-:Y:S01]  /*32a90*/  IMAD.WIDE.U32 R40, P2, R26, R23, R40 ;  /* 0x000000171a287225 */ /* 0x000fe20007840028 */
[----:B------:R-:W-:Y:S02]  /*32aa0*/  IADD3.X R4, PT, PT, RZ, RZ, RZ, P1, P3 ;  /* 0x000000ffff047210 */ /* 0x000fe40000fe64ff */
[----:B------:R-:W-:Y:S01]  /*32ab0*/  IADD3 R87, P0, PT, R87, R114, RZ ;  /* 0x0000007257577210 */ /* 0x000fe20007f1e0ff */
        /* <DEDUP_REMOVED lines=59> */
[----:B------:R-:W-:Y:S01]  /*32e70*/  IMAD R80, R93, R10, RZ ;  /* 0x0000000a5d507224 */ /* 0x000fe200078e02ff */
[----:B------:R-:W-:Y:S01]  /*32e80*/  IADD3 R3, P6, P2, R44, R3, R27 ;  /* 0x000000032c037210 */ /* 0x000fe20007ade01b */
[----:B------:R-:W-:Y:S01]  /*32e90*/  IMAD.WIDE.U32 R26, R42, R22, RZ ;  /* 0x000000162a1a7225 */ /* 0x000fe200078e00ff */
[----:B------:R-:W-:-:S02]  /*32ea0*/  ISETP.GE.U32.AND P1, PT, R109, R110, PT ;  /* 0x0000006e6d00720c */ /* 0x000fc40003f26070 */
[----:B------:R-:W-:Y:S01]  /*32eb0*/  IADD3.X R92, PT, PT, R87, RZ, RZ, P0, P3 ;  /* 0x000000ff575c7210 */ /* 0x000fe200007e64ff */
[----:B------:R-:W-:Y:S01]  /*32ec0*/  IMAD.MOV.U32 R40, RZ, RZ, R39 ;  /* 0x000000ffff287224 */ /* 0x000fe200078e0027 */
[----:B------:R-:W-:Y:S02]  /*32ed0*/  IADD3 R37, P0, PT, R37, R0, RZ ;  /* 0x0000000025257210 */ /* 0x000fe40007f1e0ff */
[----:B------:R-:W-:Y:S02]  /*32ee0*/  IADD3.X R0, PT, PT, RZ, R15, RZ, P6, P2 ;  /* 0x0000000fff007210 */ /* 0x000fe400037e44ff */
[----:B------:R-:W-:Y:S02]  /*32ef0*/  ISETP.GE.U32.AND.EX P1, PT, R115, R114, PT, P1 ;  /* 0x000000727300720c */ /* 0x000fe40003f26110 */
[----:B------:R-:W-:Y:S01]  /*32f00*/  IADD3 R15, P3, PT, R27, R38, RZ ;  /* 0x000000261b0f7210 */ /* 0x000fe20007f7e0ff */
[----:B------:R-:W-:Y:S01]  /*32f10*/  IMAD.WIDE.U32 R38, R111, R24, RZ ;  /* 0x000000186f267225 */ /* 0x000fe200078e00ff */
[----:B------:R-:W-:-:S02]  /*32f20*/  IADD3 R108, P6, PT, R37, R26, RZ ;  /* 0x0000001a256c7210 */ /* 0x000fc40007fde0ff */
[----:B------:R-:W-:Y:S01]  /*32f30*/  IADD3.X R92, P2, PT, R92, R43, RZ, P0, !PT ;  /* 0x0000002b5c5c7210 */ /* 0x000fe2000075e4ff */
[C---:B------:R-:W-:Y:S01]  /*32f40*/  IMAD.WIDE.U32 R26, R89.reuse, R10, RZ ;  /* 0x0000000a591a7225 */ /* 0x040fe200078e00ff */
[----:B------:R-:W-:Y:S02]  /*32f50*/  SEL R44, RZ, 0x1, P1 ;  /* 0x00000001ff2c7807 */ /* 0x000fe40000800000 */
[----:B------:R-:W-:Y:S01]  /*32f60*/  IADD3.X R92, P1, PT, R92, R15, RZ, P6, !PT ;  /* 0x0000000f5c5c7210 */ /* 0x000fe2000373e4ff */
[----:B------:R-:W-:Y:S01]  /*32f70*/  IMAD R37, R89, R11, R80 ;  /* 0x0000000b59257224 */ /* 0x000fe200078e0250 */
[----:B------:R-:W-:Y:S01]  /*32f80*/  IADD3 R44, P0, PT, R44, R3, RZ ;  /* 0x000000032c2c7210 */ /* 0x000fe20007f1e0ff */
        /* <DEDUP_REMOVED lines=44> */
[----:B------:R-:W-:-:S02]  /*33250*/  ISETP.GE.U32.AND.EX P3, PT, R27, R0, PT, P3 ;  /* 0x000000001b00720c */ /* 0x000fc40003f66130 */
[----:B------:R-:W-:Y:S02]  /*33260*/  IADD3.X R0, P1, P2, R40, RZ, RZ, P2, P1 ;  /* 0x000000ff28007210 */ /* 0x000fe400012224ff */
[----:B------:R-:W-:Y:S02]  /*33270*/  IADD3.X R14, PT, PT, RZ, RZ, RZ, P5, P4 ;  /* 0x000000ffff0e7210 */ /* 0x000fe40002fe84ff */
[----:B------:R-:W-:Y:S01]  /*33280*/  IADD3 R90, P5, P4, R2, R90, R4 ;  /* 0x0000005a025a7210 */ /* 0x000fe20007cbe004 */
[----:B------:R-:W-:Y:S01]  /*33290*/  IMAD.WIDE.U32 R2, R37, R22, RZ ;  /* 0x0000001625027225 */ /* 0x000fe200078e00ff */
[----:B------:R-:W-:Y:S02]  /*332a0*/  SEL R15, RZ, 0x1, P0 ;  /* 0x00000001ff0f7807 */ /* 0x000fe40000000000 */
[----:B------:R-:W-:Y:S02]  /*332b0*/  ISETP.GE.U32.AND P0, PT, R110, R44, PT ;  /* 0x0000002c6e00720c */ /* 0x000fe40003f06070 */
[----:B------:R-:W-:-:S02]  /*332c0*/  IADD3.X R40, PT, PT, R41, RZ, RZ, P1, P2 ;  /* 0x000000ff29287210 */ /* 0x000fc40000fe44ff */
[----:B------:R-:W-:Y:S01]  /*332d0*/  SEL R41, RZ, 0x1, P3 ;  /* 0x00000001ff297807 */ /* 0x000fe20001800000 */
[----:B------:R-:W-:Y:S01]  /*332e0*/  IMAD.WIDE.U32 R2, P3, R26, R23, R2 ;  /* 0x000000171a027225 */ /* 0x000fe20007860002 */
[----:B------:R-:W-:Y:S02]  /*332f0*/  ISETP.GE.U32.AND.EX P0, PT, R112, R27, PT, P0 ;  /* 0x0000001b7000720c */ /* 0x000fe40003f06100 */
[----:B------:R-:W-:Y:S01]  /*33300*/  IADD3 R116, P6, P2, R15, R116, R14 ;  /* 0x000000740f747210 */ /* 0x000fe20007ade00e */
[----:B------:R-:W-:Y:S01]  /*33310*/  IMAD.WIDE.U32 R14, R26, R22, RZ ;  /* 0x000000161a0e7225 */ /* 0x000fe200078e00ff */
        /* <DEDUP_REMOVED lines=9> */
[C---:B------:R-:W-:Y:S01]  /*333b0*/  IMAD.WIDE.U32 R14, R37.reuse, R24, RZ ;  /* 0x00000018250e7225 */ /* 0x040fe200078e00ff */
        /* <DEDUP_REMOVED lines=67> */
.L_x_394:
        /* <DEDUP_REMOVED lines=21> */
.L_x_395:
[----:B------:R-:W-:Y:S02]  /*33940*/  ISETP.GT.U32.AND P0, PT, R13, -0x1, PT ;  /* 0xffffffff0d00780c */ /* 0x000fe40003f04070 */
[C---:B------:R-:W-:Y:S02]  /*33950*/  SHF.L.W.U32.HI R39, R42.reuse, 0x1, R15 ;  /* 0x000000012a277819 */ /* 0x040fe40000010e0f */
[----:B------:R-:W-:Y:S02]  /*33960*/  ISETP.GT.AND.EX P0, PT, R42, -0x1, PT, P0 ;  /* 0xffffffff2a00780c */ /* 0x000fe40003f04300 */
[----:B------:R-:W-:Y:S02]  /*33970*/  SHF.L.W.U32.HI R38, R15, 0x1, R14 ;  /* 0x000000010f267819 */ /* 0x000fe40000010e0e */
[CC--:B------:R-:W-:Y:S02]  /*33980*/  ISETP.NE.U32.AND P2, PT, R39.reuse, R15.reuse, PT ;  /* 0x0000000f2700720c */ /* 0x0c0fe40003f45070 */
[----:B------:R-:W-:-:S02]  /*33990*/  ISETP.GE.U32.AND P1, PT, R39, R15, PT ;  /* 0x0000000f2700720c */ /* 0x000fc40003f26070 */
[CC--:B------:R-:W-:Y:S02]  /*339a0*/  ISETP.NE.AND.EX P2, PT, R38.reuse, R14.reuse, PT, P2 ;  /* 0x0000000e2600720c */ /* 0x0c0fe40003f45320 */
[----:B------:R-:W-:Y:S01]  /*339b0*/  ISETP.GE.U32.AND.EX P1, PT, R38, R14, PT, P1 ;  /* 0x0000000e2600720c */ /* 0x000fe20003f26110 */
[----:B------:R-:W-:Y:S01]  /*339c0*/  IMAD.SHL.U32 R14, R13, 0x2, RZ ;  /* 0x000000020d0e7824 */ /* 0x000fe200078e00ff */
        /* <DEDUP_REMOVED lines=60> */
.L_x_396:
        /* <DEDUP_REMOVED lines=21> */
.L_x_397:
        /* <DEDUP_REMOVED lines=45> */
[-C--:B------:R-:W-:Y:S02]  /*341b0*/  IADD3.X R38, PT, PT, R35, R60.reuse, RZ, P1, P2 ;  /* 0x0000003c23267210 */ /* 0x080fe40000fe44ff */
[----:B------:R-:W-:Y:S02]  /*341c0*/  ISETP.NE.U32.AND P1, PT, R2, R61, PT ;  /* 0x0000003d0200720c */ /* 0x000fe40003f25070 */
[----:B------:R-:W-:Y:S02]  /*341d0*/  SEL R3, RZ, 0x1, P0 ;  /* 0x00000001ff037807 */ /* 0x000fe40000000000 */
[----:B------:R-:W-:-:S02]  /*341e0*/  ISETP.NE.AND.EX P1, PT, R38, R60, PT, P1 ;  /* 0x0000003c2600720c */ /* 0x000fc40003f25310 */
[----:B------:R-:W-:Y:S02]  /*341f0*/  IADD3 R3, P3, PT, R26, R3, RZ ;  /* 0x000000031a037210 */ /* 0x000fe40007f7e0ff */
[----:B------:R-:W-:Y:S02]  /*34200*/  ISETP.EQ.U32.AND P1, PT, R0, 0x1, !P1 ;  /* 0x000000010000780c */ /* 0x000fe40004f22070 */
[----:B------:R-:W-:Y:S01]  /*34210*/  ISETP.GT.U32.AND P2, PT, R2, R24, PT ;  /* 0x000000180200720c */ /* 0x000fe20003f44070 */
[----:B------:R-:W-:Y:S01]  /*34220*/  IMAD.X R0, RZ, RZ, R40, P3 ;  /* 0x000000ffff007224 */ /* 0x000fe200018e0628 */
        /* <DEDUP_REMOVED lines=51> */
.L_x_398:
        /* <DEDUP_REMOVED lines=31> */
.L_x_399:
        /* <DEDUP_REMOVED lines=21> */
.L_x_400:
[----:B------:R-:W-:-:S04]  /*348a0*/  IMAD.WIDE.U32 R2, R42, R42, RZ ;  /* 0x0000002a2a027225 */ /* 0x000fc800078e00ff */
[----:B------:R-:W-:Y:S01]  /*348b0*/  IMAD.MOV.U32 R15, RZ, RZ, RZ ;  /* 0x000000ffff0f7224 */ /* 0x000fe200078e00ff */
[----:B------:R-:W-:Y:S01]  /*348c0*/  LOP3.LUT R55, R2, 0xfffffffd, RZ, 0xc0, !PT ;  /* 0xfffffffd02377812 */ /* 0x000fe200078ec0ff */
[----:B------:R-:W-:Y:S02]  /*348d0*/  IMAD.MOV.U32 R59, RZ, RZ, RZ ;  /* 0x000000ffff3b7224 */ /* 0x000fe400078e00ff */
[----:B------:R-:W-:-:S04]  /*348e0*/  IMAD.WIDE.U32 R40, R61, R42, RZ ;  /* 0x0000002a3d287225 */ /* 0x000fc800078e00ff */
[----:B------:R-:W-:Y:S02]  /*348f0*/  IMAD.IADD R16, R3, 0x1, R15 ;  /* 0x0000000103107824 */ /* 0x000fe400078e020f */
        /* <DEDUP_REMOVED lines=8> */
[----:B------:R-:W-:Y:S02]  /*34980*/  IMAD.IADD R33, R90, 0x1, R27 ;  /* 0x000000015a217824 */ /* 0x000fe400078e021b */
[----:B------:R-:W-:Y:S01]  /*34990*/  IMAD.MOV.U32 R31, RZ, RZ, RZ ;  /* 0x000000ffff1f7224 */ /* 0x000fe200078e00ff */
[----:B------:R-:W-:Y:S01]  /*349a0*/  IADD3.X R88, PT, PT, RZ, RZ, RZ, P2, P3 ;  /* 0x000000ffff587210 */ /* 0x000fe200017e64ff */
[----:B------:R-:W-:-:S04]  /*349b0*/  IMAD.WIDE.U32 R26, R35, R42, RZ ;  /* 0x0000002a231a7225 */ /* 0x000fc800078e00ff */
[----:B------:R-:W-:Y:S02]  /*349c0*/  IMAD.IADD R32, R3, 0x1, R57 ;  /* 0x0000000103207824 */ /* 0x000fe400078e0239 */
[----:B------:R-:W-:Y:S02]  /*349d0*/  IMAD.IADD R41, R59, 0x1, R15 ;  /* 0x000000013b297824 */ /* 0x000fe400078e020f */
[----:B------:R-:W-:Y:S02]  /*349e0*/  IMAD.MOV.U32 R0, RZ, RZ, RZ ;  /* 0x000000ffff007224 */ /* 0x000fe400078e00ff */
[----:B------:R-:W-:Y:S02]  /*349f0*/  IMAD.MOV.U32 R109, RZ, RZ, RZ ;  /* 0x000000ffff6d7224 */ /* 0x000fe400078e00ff */
[----:B------:R-:W-:-:S04]  /*34a00*/  IMAD.WIDE.U32 R34, R35, R29, RZ ;  /* 0x0000001d23227225 */ /* 0x000fc800078e00ff */
[----:B------:R-:W-:-:S04]  /*34a10*/  IMAD.WIDE.U32 R2, R29, R42, RZ ;  /* 0x0000002a1d027225 */ /* 0x000fc800078e00ff */
[----:B------:R-:W-:-:S04]  /*34a20*/  IMAD.WIDE.U32 R36, R38, R42, RZ ;  /* 0x0000002a26247225 */ /* 0x000fc800078e00ff */
[----:B------:R-:W-:-:S04]  /*34a30*/  IMAD.WIDE.U32 R14, R44, R58, RZ ;  /* 0x0000003a2c0e7225 */ /* 0x000fc800078e00ff */
[----:B------:R-:W-:Y:S02]  /*34a40*/  IMAD.IADD R89, R27, 0x1, R31 ;  /* 0x000000011b597824 */ /* 0x000fe400078e021f */
[----:B------:R-:W-:Y:S02]  /*34a50*/  IMAD.MOV.U32 R111, RZ, RZ, RZ ;  /* 0x000000ffff6f7224 */ /* 0x000fe400078e00ff */
[----:B------:R-:W-:Y:S01]  /*34a60*/  IMAD.IADD R27, R3, 0x1, R109 ;  /* 0x00000001031b7824 */ /* 0x000fe200078e026d */
[----:B------:R-:W-:Y:S01]  /*34a70*/  IADD3 R89, P1, P0, R34, R89, R36 ;  /* 0x0000005922597210 */ /* 0x000fe2000783e024 */
[----:B------:R-:W-:Y:S02]  /*34a80*/  IMAD.SHL.U32 R81, R2, 0x2, RZ ;  /* 0x0000000202517824 */ /* 0x000fe400078e00ff */
[----:B------:R-:W-:Y:S01]  /*34a90*/  IMAD.IADD R91, R0, 0x1, R15 ;  /* 0x00000001005b7824 */ /* 0x000fe200078e020f */
[C---:B------:R-:W-:Y:S01]  /*34aa0*/  SHF.L.U64.HI R93, R2.reuse, 0x1, R27 ;  /* 0x00000001025d7819 */ /* 0x040fe2000001021b */
[----:B------:R-:W-:Y:S01]  /*34ab0*/  IMAD.IADD R30, R37, 0x1, R111 ;  /* 0x00000001251e7824 */ /* 0x000fe200078e026f */
[----:B------:R-:W-:Y:S01]  /*34ac0*/  SHF.R.U64 R34, R2, 0x1f, R27 ;  /* 0x0000001f02227819 */ /* 0x000fe2000000121b */
[----:B------:R-:W-:Y:S01]  /*34ad0*/  IMAD.WIDE.U32 R36, R58, R42, RZ ;  /* 0x0000002a3a247225 */ /* 0x000fe200078e00ff */
[----:B------:R-:W-:-:S02]  /*34ae0*/  LOP3.LUT R81, R81, 0xfffffffe, RZ, 0xc0, !PT ;  /* 0xfffffffe51517812 */ /* 0x000fc400078ec0ff */
[C-C-:B------:R-:W-:Y:S01]  /*34af0*/  SHF.L.U64.HI R86, R14.reuse, 0x1, R91.reuse ;  /* 0x000000010e567819 */ /* 0x140fe2000001025b */
[C---:B------:R-:W-:Y:S01]  /*34b00*/  IMAD.SHL.U32 R80, R14.reuse, 0x2, RZ ;  /* 0x000000020e507824 */ /* 0x040fe200078e00ff */
[----:B------:R-:W-:Y:S01]  /*34b10*/  SHF.R.U64 R56, R14, 0x1f, R91 ;  /* 0x0000001f0e387819 */ /* 0x000fe2000000125b */
[----:B------:R-:W-:Y:S01]  /*34b20*/  IMAD.WIDE.U32 R14, R44, R42, RZ ;  /* 0x0000002a2c0e7225 */ /* 0x000fe200078e00ff */
[----:B------:R-:W-:Y:S02]  /*34b30*/  IADD3 R81, P5, PT, R81, R16, RZ ;  /* 0x0000001051517210 */ /* 0x000fe40007fbe0ff */
[----:B------:R-:W-:Y:S01]  /*34b40*/  SHF.R.U32.HI R16, RZ, 0x1f, R27 ;  /* 0x0000001fff107819 */ /* 0x000fe2000001161b */
[----:B------:R-:W-:Y:S01]  /*34b50*/  IMAD.WIDE.U32 R2, R58, R29, RZ ;  /* 0x0000001d3a027225 */ /* 0x000fe200078e00ff */
[----:B------:R-:W-:Y:S02]  /*34b60*/  LOP3.LUT R34, R34, 0xfffffffe, RZ, 0xc0, !PT ;  /* 0xfffffffe22227812 */ /* 0x000fe400078ec0ff */
[----:B------:R-:W-:Y:S01]  /*34b70*/  LOP3.LUT R93, R93, 0x1, RZ, 0xc0, !PT ;  /* 0x000000015d5d7812 */ /* 0x000fe200078ec0ff */
[----:B------:R-:W-:Y:S01]  /*34b80*/  IMAD.IADD R37, R37, 0x1, R90 ;  /* 0x0000000125257824 */ /* 0x000fe200078e025a */
[----:B------:R-:W-:Y:S01]  /*34b90*/  LOP3.LUT R80, R80, 0xfffffffe, RZ, 0xc0, !PT ;  /* 0xfffffffe50507812 */ /* 0x000fe200078ec0ff */
[----:B------:R-:W-:Y:S01]  /*34ba0*/  IMAD.IADD R4, R31, 0x1, R35 ;  /* 0x000000011f047824 */ /* 0x000fe200078e0223 */
[----:B------:R-:W-:Y:S01]  /*34bb0*/  LOP3.LUT R35, R16, 0x1, RZ, 0xc0, !PT ;  /* 0x0000000110237812 */ /* 0x000fe200078ec0ff */
[----:B------:R-:W-:Y:S01]  /*34bc0*/  IMAD.MOV.U32 R31, RZ, RZ, RZ ;  /* 0x000000ffff1f7224 */ /* 0x000fe200078e00ff */
[----:B------:R-:W-:Y:S01]  /*34bd0*/  IADD3 R37, P3, P4, R2, R37, R14 ;  /* 0x0000002502257210 */ /* 0x000fe20007c7e00e */
[----:B------:R-:W-:Y:S01]  /*34be0*/  IMAD.X R93, RZ, RZ, R93, P5 ;  /* 0x000000ffff5d7224 */ /* 0x000fe200028e065d */
[----:B------:R-:W-:Y:S01]  /*34bf0*/  IADD3 R80, P6, PT, R80, R33, RZ ;  /* 0x0000002150507210 */ /* 0x000fe20007fde0ff */
[----:B------:R-:W-:Y:S01]  /*34c00*/  IMAD.WIDE.U32 R30, R38, R29, R30 ;  /* 0x0000001d261e7225 */ /* 0x000fe200078e001e */
[----:B------:R-:W-:-:S03]  /*34c10*/  SHF.R.U32.HI R16, RZ, 0x1f, R37 ;  /* 0x0000001fff107819 */ /* 0x000fc60000011625 */
[----:B------:R-:W-:Y:S01]  /*34c20*/  IMAD.WIDE.U32 R38, R13, R58, RZ ;  /* 0x0000003a0d267225 */ /* 0x000fe200078e00ff */
[----:B------:R-:W-:-:S03]  /*34c30*/  IADD3 R27, P2, PT, R16, R40, RZ ;  /* 0x00000028101b7210 */ /* 0x000fc60007f5e0ff */
[----:B------:R-:W-:Y:S01]  /*34c40*/  IMAD.WIDE.U32 R34, R29, R29, R34 ;  /* 0x0000001d1d227225 */ /* 0x000fe200078e0022 */
[----:B------:R-:W-:-:S03]  /*34c50*/  ISETP.GT.U32.AND P5, PT, R40, R27, PT ;  /* 0x0000001b2800720c */ /* 0x000fc60003fa4070 */
[----:B------:R-:W-:Y:S01]  /*34c60*/  IMAD.IADD R42, R57, 0x1, R39 ;  /* 0x00000001392a7824 */ /* 0x000fe200078e0227 */
[----:B------:R-:W-:Y:S01]  /*34c70*/  IADD3.X R39, PT, PT, RZ, RZ, RZ, P1, P0 ;  /* 0x000000ffff277210 */ /* 0x000fe20000fe04ff */
[----:B------:R-:W-:Y:S01]  /*34c80*/  IMAD.X R87, RZ, RZ, R60, P2 ;  /* 0x000000ffff577224 */ /* 0x000fe200010e063c */
[----:B------:R-:W-:Y:S01]  /*34c90*/  IADD3 R2, P1, PT, R93, R34, RZ ;  /* 0x000000225d027210 */ /* 0x000fe20007f3e0ff */
[----:B------:R-:W-:Y:S01]  /*34ca0*/  IMAD.MOV.U32 R33, RZ, RZ, RZ ;  /* 0x000000ffff217224 */ /* 0x000fe200078e00ff */
[----:B------:R-:W-:Y:S01]  /*34cb0*/  IADD3 R4, P2, P0, R39, R30, R4 ;  /* 0x0000001e27047210 */ /* 0x000fe2000785e004 */
[----:B------:R-:W-:Y:S01]  /*34cc0*/  IMAD.MOV.U32 R43, RZ, RZ, RZ ;  /* 0x000000ffff2b7224 */ /* 0x000fe200078e00ff */
[----:B------:R-:W-:Y:S01]  /*34cd0*/  ISETP.GT.U32.AND.EX P5, PT, R60, R87, PT, P5 ;  /* 0x000000573c00720c */ /* 0x000fe20003fa4150 */
[C---:B------:R-:W-:Y:S01]  /*34ce0*/  IMAD.WIDE.U32 R32, R13.reuse, R29, R32 ;  /* 0x0000001d0d207225 */ /* 0x040fe200078e0020 */
[----:B------:R-:W-:Y:S02]  /*34cf0*/  LOP3.LUT R34, R86, 0x1, RZ, 0xc0, !PT ;  /* 0x0000000156227812 */ /* 0x000fe400078ec0ff */
[----:B------:R-:W-:Y:S01]  /*34d00*/  SEL R14, R40, R27, P5 ;  /* 0x0000001b280e7207 */ /* 0x000fe20002800000 */
[----:B------:R-:W-:Y:S01]  /*34d10*/  IMAD.WIDE.U32 R42, R13, R44, R42 ;  /* 0x0000002c0d2a7225 */ /* 0x000fe200078e002a */
[----:B------:R-:W-:-:S03]  /*34d20*/  LOP3.LUT R30, R56, 0xfffffffe, RZ, 0xc0, !PT ;  /* 0xfffffffe381e7812 */ /* 0x000fc600078ec0ff */
[----:B------:R-:W-:Y:S01]  /*34d30*/  IMAD.X R13, R109, 0x1, R35, P1 ;  /* 0x000000016d0d7824 */ /* 0x000fe200008e0623 */
[----:B------:R-:W-:Y:S01]  /*34d40*/  IADD3 R39, P1, PT, R27, R54, RZ ;  /* 0x000000361b277210 */ /* 0x000fe20007f3e0ff */
[----:B------:R-:W-:Y:S01]  /*34d50*/  IMAD.IADD R92, R111, 0x1, R31 ;  /* 0x000000016f5c7824 */ /* 0x000fe200078e021f */
[----:B------:R-:W-:Y:S01]  /*34d60*/  SHF.R.U32.HI R27, RZ, 0x1f, R91 ;  /* 0x0000001fff1b7819 */ /* 0x000fe2000001165b */
[----:B------:R-:W-:Y:S02]  /*34d70*/  IMAD.IADD R54, R57, 0x1, R33 ;  /* 0x0000000139367824 */ /* 0x000fe400078e0221 */
[----:B------:R-:W-:Y:S01]  /*34d80*/  IMAD.X R91, R87, 0x1, R80, P1 ;  /* 0x00000001575b7824 */ /* 0x000fe200008e0650 */
[----:B------:R-:W-:Y:S01]  /*34d90*/  ISETP.GT.U32.AND P1, PT, R14, R39, PT ;  /* 0x000000270e00720c */ /* 0x000fe20003f24070 */
[----:B------:R-:W-:Y:S01]  /*34da0*/  IMAD.IADD R3, R90, 0x1, R3 ;  /* 0x000000015a037824 */ /* 0x000fe200078e0203 */
[----:B------:R-:W-:Y:S02]  /*34db0*/  SEL R14, R60, R87, P5 ;  /* 0x000000573c0e7207 */ /* 0x000fe40002800000 */
[----:B------:R-:W-:Y:S01]  /*34dc0*/  LOP3.LUT R31, R27, 0x1, RZ, 0xc0, !PT ;  /* 0x000000011b1f7812 */ /* 0x000fe200078ec0ff */
[----:B------:R-:W-:Y:S01]  /*34dd0*/  IMAD.X R27, RZ, RZ, R34, P6 ;  /* 0x000000ffff1b7224 */ /* 0x000fe200030e0622 */
[----:B------:R-:W-:Y:S01]  /*34de0*/  IADD3 R41, P5, P6, R88, R32, R41 ;  /* 0x0000002058297210 */ /* 0x000fe20007ebe029 */
[----:B------:R-:W-:Y:S01]  /*34df0*/  IMAD.WIDE.U32 R32, R61, R44, RZ ;  /* 0x0000002c3d207225 */ /* 0x000fe200078e00ff */
[----:B------:R-:W-:-:S03]  /*34e00*/  ISETP.GT.U32.AND.EX P1, PT, R14, R91, PT, P1 ;  /* 0x0000005b0e00720c */ /* 0x000fc60003f24110 */
[----:B------:R-:W-:Y:S01]  /*34e10*/  IMAD R14, R81, R10, RZ ;  /* 0x0000000a510e7224 */ /* 0x000fe200078e02ff */
        /* <DEDUP_REMOVED lines=33> */
[----:B------:R-:W-:-:S02]  /*35030*/  IMAD.MOV.U32 R38, RZ, RZ, R55 ;  /* 0x000000ffff267224 */ /* 0x000fc400078e0037 */
[----:B------:R-:W-:Y:S01]  /*35040*/  IMAD.WIDE.U32 R30, R34, R20, RZ ;  /* 0x00000014221e7225 */ /* 0x000fe200078e00ff */
[----:B------:R-:W-:Y:S02]  /*35050*/  IADD3.X R59, PT, PT, RZ, RZ, RZ, P5, P6 ;  /* 0x000000ffff3b7210 */ /* 0x000fe40002fec4ff */
[----:B------:R-:W-:Y:S01]  /*35060*/  IADD3 R35, P5, PT, R93, R26, RZ ;  /* 0x0000001a5d237210 */ /* 0x000fe20007fbe0ff */
[----:B------:R-:W-:Y:S01]  /*35070*/  IMAD.WIDE.U32.X R38, R109, R19, R38, P2 ;  /* 0x000000136d267225 */ /* 0x000fe200010e0426 */
[----:B------:R-:W-:Y:S02]  /*35080*/  IADD3 R108, P2, PT, R31, R42, RZ ;  /* 0x0000002a1f6c7210 */ /* 0x000fe40007f5e0ff */
[C---:B------:R-:W-:Y:S01]  /*35090*/  SHF.L.U64.HI R42, R36.reuse, 0x1, R37 ;  /* 0x00000001242a7819 */ /* 0x040fe20000010225 */
[----:B------:R-:W-:Y:S01]  /*350a0*/  IMAD.MOV.U32 R32, RZ, RZ, R43 ;  /* 0x000000ffff207224 */ /* 0x000fe200078e002b */
[----:B------:R-:W-:Y:S01]  /*350b0*/  IADD3.X R111, P1, PT, RZ, R38, RZ, P1, !PT ;  /* 0x00000026ff6f7210 */ /* 0x000fe20000f3e4ff */
[----:B------:R-:W-:Y:S01]  /*350c0*/  IMAD.X R38, RZ, RZ, R89, P5 ;  /* 0x000000ffff267224 */ /* 0x000fe200028e0659 */
[----:B------:R-:W-:Y:S01]  /*350d0*/  IADD3 R54, P5, PT, R35, R40, RZ ;  /* 0x0000002823367210 */ /* 0x000fe20007fbe0ff */
[----:B------:R-:W-:Y:S01]  /*350e0*/  IMAD.WIDE.U32.X R32, R109, R21, R32, P2 ;  /* 0x000000156d207225 */ /* 0x000fe200010e0420 */
[----:B------:R-:W-:-:S02]  /*350f0*/  LEA R111, P0, R36, R111, 0x1 ;  /* 0x0000006f246f7211 */ /* 0x000fc400078008ff */
[-C--:B------:R-:W-:Y:S01]  /*35100*/  ISETP.GT.U32.AND P6, PT, R26, R35.reuse, PT ;  /* 0x000000231a00720c */ /* 0x080fe20003fc4070 */
[----:B------:R-:W-:Y:S01]  /*35110*/  IMAD.X R55, R38, 0x1, R41, P5 ;  /* 0x0000000126377824 */ /* 0x000fe200028e0629 */
[----:B------:R-:W-:Y:S01]  /*35120*/  IADD3 R81, P5, PT, R60, R54, RZ ;  /* 0x000000363c517210 */ /* 0x000fe20007fbe0ff */
[----:B------:R-:W-:Y:S01]  /*35130*/  IMAD.X R113, RZ, RZ, R39, P1 ;  /* 0x000000ffff717224 */ /* 0x000fe200008e0627 */
[----:B------:R-:W-:Y:S01]  /*35140*/  ISETP.GT.U32.AND.EX P6, PT, R89, R38, PT, P6 ;  /* 0x000000265900720c */ /* 0x000fe20003fc4160 */
[----:B------:R-:W-:Y:S01]  /*35150*/  IMAD.WIDE.U32 R36, R109, R22, RZ ;  /* 0x000000166d247225 */ /* 0x000fe200078e00ff */
[----:B------:R-:W-:Y:S02]  /*35160*/  IADD3 R61, P1, PT, R81, R40, RZ ;  /* 0x00000028513d7210 */ /* 0x000fe40007f3e0ff */
[----:B------:R-:W-:Y:S01]  /*35170*/  IADD3.X R113, P0, PT, R113, R42, RZ, P0, !PT ;  /* 0x0000002a71717210 */ /* 0x000fe2000071e4ff */
[----:B------:R-:W-:Y:S01]  /*35180*/  IMAD.X R86, RZ, RZ, R55, P5 ;  /* 0x000000ffff567224 */ /* 0x000fe200028e0637 */
[----:B------:R-:W-:Y:S01]  /*35190*/  IADD3 R111, P5, PT, R111, R30, RZ ;  /* 0x0000001e6f6f7210 */ /* 0x000fe20007fbe0ff */
[----:B------:R-:W-:Y:S01]  /*351a0*/  IMAD.WIDE.U32 R42, R109, R24, RZ ;  /* 0x000000186d2a7225 */ /* 0x000fe200078e00ff */
[----:B------:R-:W-:-:S02]  /*351b0*/  SEL R35, R26, R35, P6 ;  /* 0x000000231a237207 */ /* 0x000fc40003000000 */
[----:B------:R-:W-:Y:S01]  /*351c0*/  IADD3.X R113, P5, PT, R113, R108, RZ, P5, !PT ;  /* 0x0000006c71717210 */ /* 0x000fe20002fbe4ff */
[----:B------:R-:W-:Y:S01]  /*351d0*/  IMAD.X R80, R86, 0x1, R41, P1 ;  /* 0x0000000156507824 */ /* 0x000fe200008e0629 */
[----:B------:R-:W-:Y:S01]  /*351e0*/  ISETP.GT.U32.AND P1, PT, R54, R81, PT ;  /* 0x000000513600720c */ /* 0x000fe20003f24070 */
[C---:B------:R-:W-:Y:S01]  /*351f0*/  IMAD.WIDE.U32 R30, R34.reuse, R22, RZ ;  /* 0x00000016221e7225 */ /* 0x040fe200078e00ff */
[----:B------:R-:W-:Y:S02]  /*35200*/  SEL R40, R89, R38, P6 ;  /* 0x0000002659287207 */ /* 0x000fe40003000000 */
[----:B------:R-:W-:Y:S01]  /*35210*/  ISETP.GT.U32.AND.EX P1, PT, R55, R86, PT, P1 ;  /* 0x000000563700720c */ /* 0x000fe20003f24110 */
[----:B------:R-:W-:Y:S01]  /*35220*/  IMAD.WIDE.U32 R36, P6, R34, R23, R36 ;  /* 0x0000001722247225 */ /* 0x000fe200078c0024 */
[----:B------:R-:W-:Y:S02]  /*35230*/  ISETP.GT.U32.AND P2, PT, R35, R54, PT ;  /* 0x000000362300720c */ /* 0x000fe40003f44070 */
[----:B------:R-:W-:Y:S01]  /*35240*/  SEL R81, R54, R81, P1 ;  /* 0x0000005136517207 */ /* 0x000fe20000800000 */
[----:B------:R-:W-:Y:S01]  /*35250*/  IMAD R54, R113, R10, RZ ;  /* 0x0000000a71367224 */ /* 0x000fe200078e02ff */
[----:B------:R-:W-:Y:S01]  /*35260*/  SEL R86, R55, R86, P1 ;  /* 0x0000005637567207 */ /* 0x000fe20000800000 */
[----:B------:R-:W-:Y:S01]  /*35270*/  IMAD.X R39, RZ, RZ, RZ, P6 ;  /* 0x000000ffff277224 */ /* 0x000fe200030e06ff */
[----:B------:R-:W-:Y:S01]  /*35280*/  IADD3 R92, P6, PT, R31, R36, RZ ;  /* 0x000000241f5c7210 */ /* 0x000fe20007fde0ff */
[----:B------:R-:W-:Y:S01]  /*35290*/  IMAD.WIDE.U32 R42, P1, R34, R25, R42 ;  /* 0x00000019222a7225 */ /* 0x000fe2000782002a */
[----:B------:R-:W-:-:S02]  /*352a0*/  ISETP.GT.U32.AND.EX P2, PT, R40, R55, PT, P2 ;  /* 0x000000372800720c */ /* 0x000fc40003f44120 */
[----:B------:R-:W-:Y:S01]  /*352b0*/  IADD3.X R31, P5, P0, R32, RZ, RZ, P5, P0 ;  /* 0x000000ff201f7210 */ /* 0x000fe200028a04ff */
[----:B------:R-:W-:Y:S02]  /*352c0*/  IMAD.MOV.U32 R38, RZ, RZ, R37 ;  /* 0x000000ffff267224 */ /* 0x000fe400078e0025 */
[----:B------:R-:W-:Y:S01]  /*352d0*/  IMAD.WIDE.U32 R34, R34, R24, RZ ;  /* 0x0000001822227225 */ /* 0x000fe200078e00ff */
[----:B------:R-:W-:Y:S02]  /*352e0*/  IADD3.X R33, PT, PT, R33, RZ, RZ, P5, P0 ;  /* 0x000000ff21217210 */ /* 0x000fe40002fe04ff */
[----:B------:R-:W-:Y:S01]  /*352f0*/  IADD3 R31, P0, PT, R31, R88, RZ ;  /* 0x000000581f1f7210 */ /* 0x000fe20007f1e0ff */
        /* <DEDUP_REMOVED lines=12> */
[----:B------:R-:W-:-:S03]  /*353c0*/  IADD3 R87, P1, P2, R87, R54, R35 ;  /* 0x0000003657577210 */ /* 0x000fc60007a3e023 */
[C---:B------:R-:W-:Y:S01]  /*353d0*/  IMAD.WIDE.U32 R54, R36.reuse, R18, RZ ;  /* 0x0000001224367225 */ /* 0x040fe200078e00ff */
        /* <DEDUP_REMOVED lines=68> */
[----:B------:R-:W-:-:S03]  /*35820*/  IADD3.X RZ, P0, PT, R111, R54, RZ, P0, !PT ;  /* 0x000000366fff7210 */ /* 0x000fc6000071e4ff */
[----:B------:R-:W-:Y:S01]  /*35830*/  IMAD.X R15, RZ, RZ, RZ, P5 ;  /* 0x000000ffff0f7224 */ /* 0x000fe200028e06ff */
[----:B------:R-:W-:Y:S01]  /*35840*/  IADD3 R29, P5, PT, R91, R2, RZ ;  /* 0x000000025b1d7210 */ /* 0x000fe20007fbe0ff */
[----:B------:R-:W-:Y:S02]  /*35850*/  IMAD.MOV.U32 R14, RZ, RZ, R27 ;  /* 0x000000ffff0e7224 */ /* 0x000fe400078e001b */
[----:B------:R-:W-:Y:S01]  /*35860*/  IMAD.IADD R0, R0, 0x1, R31 ;  /* 0x0000000100007824 */ /* 0x000fe200078e021f */
[----:B------:R-:W-:Y:S01]  /*35870*/  IADD3 R55, P3, PT, R55, R29, RZ ;  /* 0x0000001d37377210 */ /* 0x000fe20007f7e0ff */
[----:B------:R-:W-:Y:S01]  /*35880*/  IMAD.WIDE.U32.X R26, R37, R19, R14, P1 ;  /* 0x00000013251a7225 */ /* 0x000fe200008e040e */
[----:B------:R-:W-:Y:S02]  /*35890*/  IADD3 R91, P4, P1, R41, R30, R3 ;  /* 0x0000001e295b7210 */ /* 0x000fe4000799e003 */
[----:B------:R-:W-:Y:S01]  /*358a0*/  IADD3.X R3, PT, PT, R33, RZ, RZ, P2, P6 ;  /* 0x000000ff21037210 */ /* 0x000fe200017ec4ff */
[----:B------:R-:W-:Y:S01]  /*358b0*/  IMAD.WIDE.U32 R14, R37, R20, RZ ;  /* 0x00000014250e7225 */ /* 0x000fe200078e00ff */
[----:B------:R-:W-:-:S02]  /*358c0*/  IADD3.X R41, P0, PT, RZ, R26, RZ, P0, !PT ;  /* 0x0000001aff297210 */ /* 0x000fc4000071e4ff */
[----:B------:R-:W-:Y:S01]  /*358d0*/  IADD3 R55, P6, PT, R55, R38, RZ ;  /* 0x0000002637377210 */ /* 0x000fe20007fde0ff */
[----:B------:R-:W-:Y:S01]  /*358e0*/  IMAD.X R30, R92, 0x1, R13, P5 ;  /* 0x000000015c1e7824 */ /* 0x000fe200028e060d */
[----:B------:R-:W-:Y:S01]  /*358f0*/  IADD3.X R0, PT, PT, RZ, R0, RZ, P4, P1 ;  /* 0x00000000ff007210 */ /* 0x000fe200027e24ff */
[C---:B------:R-:W-:Y:S01]  /*35900*/  IMAD.WIDE.U32 R14, P2, R36.reuse, R21, R14 ;  /* 0x00000015240e7225 */ /* 0x040fe2000784000e */
[----:B------:R-:W-:Y:S02]  /*35910*/  ISETP.GT.U32.AND P1, PT, R81, R61, PT ;  /* 0x0000003d5100720c */ /* 0x000fe40003f24070 */
[----:B------:R-:W-:Y:S01]  /*35920*/  IADD3.X R38, P3, PT, R3, R30, RZ, P3, !PT ;  /* 0x0000001e03267210 */ /* 0x000fe20001f7e4ff */
[----:B------:R-:W-:Y:S01]  /*35930*/  IMAD.WIDE.U32 R32, R36, R20, RZ ;  /* 0x0000001424207225 */ /* 0x000fe200078e00ff */
[----:B------:R-:W-:Y:S02]  /*35940*/  ISETP.GT.U32.AND.EX P1, PT, R86, R80, PT, P1 ;  /* 0x000000505600720c */ /* 0x000fe40003f24110 */
[----:B------:R-:W-:Y:S01]  /*35950*/  IADD3.X R38, P6, PT, R38, R39, RZ, P6, !PT ;  /* 0x0000002726267210 */ /* 0x000fe200037de4ff */
[----:B------:R-:W-:Y:S01]  /*35960*/  IMAD.X R43, RZ, RZ, R27, P0 ;  /* 0x000000ffff2b7224 */ /* 0x000fe200000e061b */
[----:B------:R-:W-:Y:S01]  /*35970*/  IADD3 R41, P0, PT, R41, R40, RZ ;  /* 0x0000002829297210 */ /* 0x000fe20007f1e0ff */
[----:B------:R-:W-:Y:S01]  /*35980*/  IMAD.X R27, RZ, RZ, RZ, P2 ;  /* 0x000000ffff1b7224 */ /* 0x000fe200010e06ff */
[----:B------:R-:W-:Y:S01]  /*35990*/  IADD3 R14, P5, PT, R33, R14, RZ ;  /* 0x0000000e210e7210 */ /* 0x000fe20007fbe0ff */
[----:B------:R-:W-:Y:S01]  /*359a0*/  IMAD.MOV.U32 R26, RZ, RZ, R15 ;  /* 0x000000ffff1a7224 */ /* 0x000fe200078e000f */
[----:B------:R-:W-:-:S02]  /*359b0*/  IADD3 R41, P2, PT, R41, R32, RZ ;  /* 0x0000002029297210 */ /* 0x000fc40007f5e0ff */
[----:B------:R-:W-:Y:S01]  /*359c0*/  IADD3.X R43, P0, PT, R43, R42, RZ, P0, !PT ;  /* 0x0000002a2b2b7210 */ /* 0x000fe2000071e4ff */
[----:B------:R-:W-:Y:S01]  /*359d0*/  IMAD.WIDE.U32.X R26, R37, R21, R26, P5 ;  /* 0x00000015251a7225 */ /* 0x000fe200028e041a */
[----:B------:R-:W-:Y:S02]  /*359e0*/  IADD3.X R42, P3, P6, R34, RZ, RZ, P6, P3 ;  /* 0x000000ff222a7210 */ /* 0x000fe400036664ff */
[----:B------:R-:W-:Y:S01]  /*359f0*/  IADD3.X R43, P2, PT, R43, R14, RZ, P2, !PT ;  /* 0x0000000e2b2b7210 */ /* 0x000fe2000175e4ff */
[----:B------:R-:W-:Y:S01]  /*35a00*/  IMAD.WIDE.U32 R14, R37, R22, RZ ;  /* 0x00000016250e7225 */ /* 0x000fe200078e00ff */
[----:B------:R-:W-:Y:S02]  /*35a10*/  IADD3 R34, P4, P5, R16, R91, R91 ;  /* 0x0000005b10227210 */ /* 0x000fe40007d9e05b */
[----:B------:R-:W-:Y:S01]  /*35a20*/  IADD3.X R16, PT, PT, R35, RZ, RZ, P3, P6 ;  /* 0x000000ff23107210 */ /* 0x000fe20001fec4ff */
[----:B------:R-:W-:Y:S01]  /*35a30*/  IMAD R40, R43, R10, RZ ;  /* 0x0000000a2b287224 */ /* 0x000fe200078e02ff */
[----:B------:R-:W-:-:S02]  /*35a40*/  IADD3.X R26, P2, P6, R26, RZ, RZ, P2, P0 ;  /* 0x000000ff1a1a7210 */ /* 0x000fc400016404ff */
[----:B------:R-:W-:Y:S02]  /*35a50*/  SEL R32, RZ, 0x1, !P1 ;  /* 0x00000001ff207807 */ /* 0x000fe40004800000 */
[----:B------:R-:W-:Y:S01]  /*35a60*/  IADD3.X R39, PT, PT, R27, RZ, RZ, P2, P6 ;  /* 0x000000ff1b277210 */ /* 0x000fe200017ec4ff */
[----:B------:R-:W-:Y:S01]  /*35a70*/  IMAD.WIDE.U32 R14, P6, R36, R23, R14 ;  /* 0x00000017240e7225 */ /* 0x000fe200078c000e */
[----:B------:R-:W-:Y:S02]  /*35a80*/  ISETP.GE.U32.AND P2, PT, R29, R2, PT ;  /* 0x000000021d00720c */ /* 0x000fe40003f46070 */
[----:B------:R-:W-:Y:S01]  /*35a90*/  IADD3.X R0, PT, PT, RZ, R0, R0, P4, P5 ;  /* 0x00000000ff007210 */ /* 0x000fe200027ea400 */
[C---:B------:R-:W-:Y:S01]  /*35aa0*/  IMAD.WIDE.U32 R2, R41.reuse, R10, RZ ;  /* 0x0000000a29027225 */ /* 0x040fe200078e00ff */
[----:B------:R-:W-:Y:S02]  /*35ab0*/  ISETP.GE.U32.AND.EX P1, PT, R30, R13, PT, P2 ;  /* 0x0000000d1e00720c */ /* 0x000fe40003f26120 */
[----:B------:R-:W-:Y:S01]  /*35ac0*/  IADD3 R87, P4, P5, R32, R87, R59 ;  /* 0x0000005720577210 */ /* 0x000fe20007d9e03b */
[----:B------:R-:W-:Y:S01]  /*35ad0*/  IMAD R29, R41, R11, R40 ;  /* 0x0000000b291d7224 */ /* 0x000fe200078e0228 */
[----:B------:R-:W-:Y:S01]  /*35ae0*/  ISETP.GE.U32.AND P0, PT, R90, R61, PT ;  /* 0x0000003d5a00720c */ /* 0x000fe20003f06070 */
[----:B------:R-:W-:Y:S01]  /*35af0*/  IMAD.WIDE.U32 R30, R36, R22, RZ ;  /* 0x00000016241e7225 */ /* 0x000fe200078e00ff */
[----:B------:R-:W-:-:S02]  /*35b00*/  IADD3.X R13, PT, PT, RZ, R88, RZ, P4, P5 ;  /* 0x00000058ff0d7210 */ /* 0x000fc400027ea4ff */
[----:B------:R-:W-:Y:S01]  /*35b10*/  ISETP.GE.U32.AND.EX P0, PT, R89, R80, PT, P0 ;  /* 0x000000505900720c */ /* 0x000fe20003f06100 */
[----:B------:R-:W-:Y:S01]  /*35b20*/  IMAD.IADD R29, R3, 0x1, R29 ;  /* 0x00000001031d7824 */ /* 0x000fe200078e021d */
[----:B------:R-:W-:Y:S01]  /*35b30*/  IADD3 R3, P2, PT, R26, R55, RZ ;  /* 0x000000371a037210 */ /* 0x000fe20007f5e0ff */
[----:B------:R-:W-:Y:S01]  /*35b40*/  IMAD.MOV.U32 R26, RZ, RZ, R15 ;  /* 0x000000ffff1a7224 */ /* 0x000fe200078e000f */
[----:B------:R-:W-:Y:S01]  /*35b50*/  IADD3 R44, P4, PT, R31, R14, RZ ;  /* 0x0000000e1f2c7210 */ /* 0x000fe20007f9e0ff */
[----:B------:R-:W-:Y:S01]  /*35b60*/  IMAD.WIDE.U32 R32, R29, R18, RZ ;  /* 0x000000121d207225 */ /* 0x000fe200078e00ff */
[----:B------:R-:W-:Y:S02]  /*35b70*/  IADD3.X R39, P2, PT, R39, R38, RZ, P2, !PT ;  /* 0x0000002627277210 */ /* 0x000fe4000175e4ff */
[----:B------:R-:W-:Y:S01]  /*35b80*/  IADD3 R56, P3, PT, R56, R60, RZ ;  /* 0x0000003c38387210 */ /* 0x000fe20007f7e0ff */
[----:B------:R-:W-:-:S04]  /*35b90*/  IMAD.WIDE.U32 R14, R2, R18, RZ ;  /* 0x00000012020e7225 */ /* 0x000fc800078e00ff */
[----:B------:R-:W-:Y:S01]  /*35ba0*/  IMAD.X R27, RZ, RZ, RZ, P6 ;  /* 0x000000ffff1b7224 */ /* 0x000fe200030e06ff */
[----:B------:R-:W-:Y:S01]  /*35bb0*/  IADD3 R40, P6, PT, R3, R30, RZ ;  /* 0x0000001e03287210 */ /* 0x000fe20007fde0ff */
[----:B------:R-:W-:Y:S01]  /*35bc0*/  IMAD.WIDE.U32 R32, P5, R2, R19, R32 ;  /* 0x0000001302207225 */ /* 0x000fe200078a0020 */
[----:B------:R-:W-:Y:S02]  /*35bd0*/  SEL R30, RZ, 0x1, P1 ;  /* 0x00000001ff1e7807 */ /* 0x000fe40000800000 */
[----:B------:R-:W-:Y:S01]  /*35be0*/  IADD3 RZ, P1, PT, R41, R14, RZ ;  /* 0x0000000e29ff7210 */ /* 0x000fe20007f3e0ff */
[----:B------:R-:W-:Y:S01]  /*35bf0*/  IMAD.WIDE.U32.X R26, R37, R23, R26, P4 ;  /* 0x00000017251a7225 */ /* 0x000fe200020e041a */
[----:B------:R-:W-:Y:S02]  /*35c00*/  IADD3.X R39, P6, PT, R39, R44, RZ, P6, !PT ;  /* 0x0000002c27277210 */ /* 0x000fe400037de4ff */
[----:B------:R-:W-:Y:S01]  /*35c10*/  IADD3 R14, P4, PT, R15, R32, RZ ;  /* 0x000000200f0e7210 */ /* 0x000fe20007f9e0ff */
[----:B------:R-:W-:Y:S01]  /*35c20*/  IMAD.X R15, RZ, RZ, RZ, P5 ;  /* 0x000000ffff0f7224 */ /* 0x000fe200028e06ff */
[----:B------:R-:W-:Y:S01]  /*35c30*/  IADD3 R41, P5, PT, R30, R34, RZ ;  /* 0x000000221e297210 */ /* 0x000fe20007fbe0ff */
[----:B------:R-:W-:Y:S01]  /*35c40*/  IMAD.WIDE.U32 R30, R37, R24, RZ ;  /* 0x00000018251e7225 */ /* 0x000fe200078e00ff */
[----:B------:R-:W-:-:S02]  /*35c50*/  IADD3.X R3, P2, P6, R26, RZ, RZ, P6, P2 ;  /* 0x000000ff1a037210 */ /* 0x000fc400036444ff */
[----:B------:R-:W-:Y:S01]  /*35c60*/  IADD3.X RZ, P1, PT, R43, R14, RZ, P1, !PT ;  /* 0x0000000e2bff7210 */ /* 0x000fe20000f3e4ff */
[----:B------:R-:W-:Y:S01]  /*35c70*/  IMAD.MOV.U32 R14, RZ, RZ, R33 ;  /* 0x000000ffff0e7224 */ /* 0x000fe200078e0021 */
[----:B------:R-:W-:Y:S01]  /*35c80*/  IADD3.X R38, PT, PT, R27, RZ, RZ, P2, P6 ;  /* 0x000000ff1b267210 */ /* 0x000fe200017ec4ff */
[C---:B------:R-:W-:Y:S01]  /*35c90*/  IMAD.WIDE.U32 R30, P6, R36.reuse, R25, R30 ;  /* 0x00000019241e7225 */ /* 0x040fe200078c001e */
[----:B------:R-:W-:Y:S02]  /*35ca0*/  ISETP.GE.U32.AND P2, PT, R41, R34, PT ;  /* 0x000000222900720c */ /* 0x000fe40003f46070 */
[----:B------:R-:W-:Y:S01]  /*35cb0*/  SEL R44, RZ, 0x1, P0 ;  /* 0x00000001ff2c7807 */ /* 0x000fe20000000000 */
[----:B------:R-:W-:-:S04]  /*35cc0*/  IMAD.WIDE.U32 R26, R36, R24, RZ ;  /* 0x00000018241a7225 */ /* 0x000fc800078e00ff */
[----:B------:R-:W-:Y:S01]  /*35cd0*/  IMAD.X R43, RZ, RZ, R0, P5 ;  /* 0x000000ffff2b7224 */ /* 0x000fe200028e0600 */
[----:B------:R-:W-:Y:S01]  /*35ce0*/  IADD3 R42, P5, PT, R42, R41, RZ ;  /* 0x000000292a2a7210 */ /* 0x000fe20007fbe0ff */
[----:B------:R-:W-:-:S04]  /*35cf0*/  IMAD.WIDE.U32.X R32, R29, R19, R14, P4 ;  /* 0x000000131d207225 */ /* 0x000fc800020e040e */
        /* <DEDUP_REMOVED lines=17> */
[----:B------:R-:W-:Y:S02]  /*35e10*/  IADD3.X R31, P6, PT, R16, R55, RZ, P6, !PT ;  /* 0x00000037101f7210 */ /* 0x000fe400037de4ff */
[----:B------:R-:W-:Y:S01]  /*35e20*/  IADD3 R33, P1, PT, R33, R30, RZ ;  /* 0x0000001e21217210 */ /* 0x000fe20007f3e0ff */
[----:B------:R-:W-:Y:S01]  /*35e30*/  IMAD.WIDE.U32.X R26, R29, R21, R26, P5 ;  /* 0x000000151d1a7225 */ /* 0x000fe200028e041a */
[----:B------:R-:W-:Y:S02]  /*35e40*/  IADD3.X R16, P0, PT, R32, R39, RZ, P0, !PT ;  /* 0x0000002720107210 */ /* 0x000fe4000071e4ff */
[----:B------:R-:W-:Y:S02]  /*35e50*/  IADD3.X R35, P4, P6, R14, RZ, RZ, P6, P4 ;  /* 0x000000ff0e237210 */ /* 0x000fe400036884ff */
[----:B------:R-:W-:-:S02]  /*35e60*/  IADD3.X R16, P1, PT, R16, R3, RZ, P1, !PT ;  /* 0x0000000310107210 */ /* 0x000fc40000f3e4ff */
[----:B------:R-:W-:Y:S02]  /*35e70*/  ISETP.GE.U32.AND.EX P5, PT, R43, R0, PT, P2 ;  /* 0x000000002b00720c */ /* 0x000fe40003fa6120 */
[----:B------:R-:W-:Y:S01]  /*35e80*/  IADD3.X R32, PT, PT, R15, RZ, RZ, P4, P6 ;  /* 0x000000ff0f207210 */ /* 0x000fe200027ec4ff */
[-C--:B------:R-:W-:Y:S01]  /*35e90*/  IMAD.WIDE.U32 R14, R29, R22.reuse, RZ ;  /* 0x000000161d0e7225 */ /* 0x080fe200078e00ff */
        /* <DEDUP_REMOVED lines=8> */
[----:B------:R-:W-:Y:S02]  /*35f20*/  IADD3 R87, P6, P4, R44, R4, R87 ;  /* 0x000000042c577210 */ /* 0x000fe40007cde057 */
[----:B------:R-:W-:Y:S01]  /*35f30*/  SEL R4, RZ, 0x1, P2 ;  /* 0x00000001ff047807 */ /* 0x000fe20001000000 */
[----:B------:R-:W-:Y:S01]  /*35f40*/  IMAD.MOV.U32 R30, RZ, RZ, R15 ;  /* 0x000000ffff1e7224 */ /* 0x000fe200078e000f */
        /* <DEDUP_REMOVED lines=8> */
[----:B------:R-:W-:Y:S01]  /*35fd0*/  IADD3 R4, P5, PT, R4, R37, RZ ;  /* 0x0000002504047210 */ /* 0x000fe20007fbe0ff */
[----:B------:R-:W-:Y:S01]  /*35fe0*/  IMAD.WIDE.U32.X R30, R29, R23, R30, P2 ;  /* 0x000000171d1e7225 */ /* 0x000fe200010e041e */
[----:B------:R-:W-:-:S03]  /*35ff0*/  IADD3.X R13, PT, PT, RZ, R58, R13, P6, P4 ;  /* 0x0000003aff0d7210 */ /* 0x000fc600037e840d */
        /* <DEDUP_REMOVED lines=15> */
[----:B------:R-:W-:Y:S01]  /*360f0*/  ISETP.GE.U32.AND.EX P5, PT, R34, R39, PT, P5 ;  /* 0x000000272200720c */ /* 0x000fe20003fa6150 */
[----:B------:R-:W-:Y:S01]  /*36100*/  IMAD.WIDE.U32.X R2, R29, R25, R2, P1 ;  /* 0x000000191d027225 */ /* 0x000fe200008e0402 */
[----:B------:R-:W-:Y:S02]  /*36110*/  SEL R31, RZ, 0x1, P3 ;  /* 0x00000001ff1f7807 */ /* 0x000fe40001800000 */
[----:B------:R-:W-:Y:S02]  /*36120*/  ISETP.GE.U32.AND P3, PT, R35, R4, PT ;  /* 0x000000042300720c */ /* 0x000fe40003f66070 */
        /* <DEDUP_REMOVED lines=41> */
.L_x_401:
        /* <DEDUP_REMOVED lines=21> */
.L_x_402:
[----:B------:R-:W-:Y:S02]  /*36510*/  ISETP.GE.U32.AND P0, PT, R33, R73, PT ;  /* 0x000000492100720c */ /* 0x000fe40003f06070 */
[----:B------:R-:W-:Y:S02]  /*36520*/  IADD3 R73, P1, PT, -R73, R33, RZ ;  /* 0x0000002149497210 */ /* 0x000fe40007f3e1ff */
[----:B------:R-:W-:-:S03]  /*36530*/  ISETP.GE.U32.AND.EX P0, PT, R16, R72, PT, P0 ;  /* 0x000000481000720c */ /* 0x000fc60003f06100 */
[----:B------:R-:W-:Y:S01]  /*36540*/  IMAD.X R72, R16, 0x1, ~R72, P1 ;  /* 0x0000000110487824 */ /* 0x000fe200008e0e48 */
[----:B------:R-:W-:-:S04]  /*36550*/  SEL R0, RZ, 0x1, P0 ;  /* 0x00000001ff007807 */ /* 0x000fc80000000000 */
[----:B------:R-:W-:-:S05]  /*36560*/  IADD3 R75, P0, PT, R75, R0, RZ ;  /* 0x000000004b4b7210 */ /* 0x000fca0007f1e0ff */
[----:B------:R-:W-:Y:S01]  /*36570*/  IMAD.X R30, RZ, RZ, R74, P0 ;  /* 0x000000ffff1e7224 */ /* 0x000fe200000e064a */
[----:B------:R-:W-:-:S04]  /*36580*/  ISETP.GE.U32.AND P0, PT, R4, R75, PT ;  /* 0x0000004b0400720c */ /* 0x000fc80003f06070 */
[----:B------:R-:W-:-:S04]  /*36590*/  ISETP.GE.U32.AND.EX P0, PT, R13, R30, PT, P0 ;  /* 0x0000001e0d00720c */ /* 0x000fc80003f06100 */
[----:B------:R-:W-:-:S04]  /*365a0*/  SEL R0, RZ, 0x1, P0 ;  /* 0x00000001ff007807 */ /* 0x000fc80000000000 */
[----:B------:R-:W-:Y:S02]  /*365b0*/  IADD3 R29, P0, PT, R77, R0, RZ ;  /* 0x000000004d1d7210 */ /* 0x000fe40007f1e0ff */
[----:B------:R-:W-:-:S03]  /*365c0*/  IADD3 R0, P2, PT, R4, -R75, RZ ;  /* 0x8000004b04007210 */ /* 0x000fc60007f5e0ff */
[----:B------:R-:W-:Y:S01]  /*365d0*/  IMAD.X R31, RZ, RZ, R76, P0 ;  /* 0x000000ffff1f7224 */ /* 0x000fe200000e064c */
[CC--:B------:R-:W-:Y:S01]  /*365e0*/  ISETP.GE.U32.AND P0, PT, R14.reuse, R29.reuse, PT ;  /* 0x0000001d0e00720c */ /* 0x0c0fe20003f06070 */
[----:B------:R-:W-:Y:S01]  /*365f0*/  IMAD.X R30, R13, 0x1, ~R30, P2 ;  /* 0x000000010d1e7824 */ /* 0x000fe200010e0e1e */
        /* <DEDUP_REMOVED lines=49> */
.L_x_403:
[----:B------:R-:W-:Y:S01]  /*36910*/  ISETP.GE.U32.AND P0, PT, R73, R46, PT ;  /* 0x0000002e4900720c */ /* 0x000fe20003f06070 */
[----:B------:R-:W-:Y:S01]  /*36920*/  IMAD.MOV.U32 R13, RZ, RZ, RZ ;  /* 0x000000ffff0d7224 */ /* 0x000fe200078e00ff */
[----:B------:R-:W-:Y:S02]  /*36930*/  IADD3 R73, P1, PT, -R46, R73, RZ ;  /* 0x000000492e497210 */ /* 0x000fe40007f3e1ff */
[----:B------:R-:W-:-:S04]  /*36940*/  ISETP.GE.U32.AND.EX P0, PT, R72, R45, PT, P0 ;  /* 0x0000002d4800720c */ /* 0x000fc80003f06100 */
[----:B------:R-:W-:-:S04]  /*36950*/  SEL R55, RZ, 0x1, P0 ;  /* 0x00000001ff377807 */ /* 0x000fc80000000000 */
[----:B------:R-:W-:-:S05]  /*36960*/  IADD3 R55, P0, PT, R48, R55, RZ ;  /* 0x0000003730377210 */ /* 0x000fca0007f1e0ff */
[----:B------:R-:W-:Y:S01]  /*36970*/  IMAD.X R47, RZ, RZ, R47, P0 ;  /* 0x000000ffff2f7224 */ /* 0x000fe200000e062f */
[CC--:B------:R-:W-:Y:S02]  /*36980*/  ISETP.GE.U32.AND P0, PT, R0.reuse, R55.reuse, PT ;  /* 0x000000370000720c */ /* 0x0c0fe40003f06070 */
[----:B------:R-:W-:Y:S01]  /*36990*/  IADD3 R55, P2, PT, R0, -R55, RZ ;  /* 0x8000003700377210 */ /* 0x000fe20007f5e0ff */
[----:B------:R-:W-:Y:S01]  /*369a0*/  IMAD.X R0, R72, 0x1, ~R45, P1 ;  /* 0x0000000148007824 */ /* 0x000fe200008e0e2d */
        /* <DEDUP_REMOVED lines=8> */
[----:B------:R-:W-:-:S05]  /*36a30*/  IADD3 R49, P0, PT, R52, R49, RZ ;  /* 0x0000003134317210 */ /* 0x000fca0007f1e0ff */
[----:B------:R-:W-:Y:S01]  /*36a40*/  IMAD.X R48, RZ, RZ, R51, P0 ;  /* 0x000000ffff307224 */ /* 0x000fe200000e0633 */
[CC--:B------:R-:W-:Y:S02]  /*36a50*/  ISETP.GE.U32.AND P0, PT, R26.reuse, R49.reuse, PT ;  /* 0x000000311a00720c */ /* 0x0c0fe40003f06070 */
[----:B------:R-:W-:Y:S02]  /*36a60*/  IADD3 R51, P3, PT, R29, -R50, RZ ;  /* 0x800000321d337210 */ /* 0x000fe40007f7e0ff */
[----:B------:R-:W-:Y:S02]  /*36a70*/  ISETP.GE.U32.AND.EX P0, PT, R27, R48, PT, P0 ;  /* 0x000000301b00720c */ /* 0x000fe40003f06100 */
        /* <DEDUP_REMOVED lines=42> */
.L_x_404:
[----:B------:R-:W-:-:S04]  /*36d20*/  IMAD.WIDE.U32 R2, R129, R55, RZ ;  /* 0x0000003781027225 */ /* 0x000fc800078e00ff */
[----:B------:R-:W-:-:S04]  /*36d30*/  IMAD.WIDE.U32 R14, R131, R73, RZ ;  /* 0x00000049830e7225 */ /* 0x000fc800078e00ff */
[----:B------:R-:W-:Y:S01]  /*36d40*/  IMAD.IADD R37, R13, 0x1, R3 ;  /* 0x000000010d257824 */ /* 0x000fe200078e0203 */
[----:B------:R-:W-:Y:S01]  /*36d50*/  IADD3 R59, P4, PT, R14, R2, RZ ;  /* 0x000000020e3b7210 */ /* 0x000fe20007f9e0ff */
[----:B------:R-:W-:Y:S02]  /*36d60*/  IMAD.MOV.U32 R52, RZ, RZ, RZ ;  /* 0x000000ffff347224 */ /* 0x000fe400078e00ff */
[----:B------:R-:W-:-:S04]  /*36d70*/  IMAD.WIDE.U32 R2, R130, R73, RZ ;  /* 0x0000004982027225 */ /* 0x000fc800078e00ff */
[----:B------:R-:W-:Y:S02]  /*36d80*/  IMAD.MOV.U32 R50, RZ, RZ, RZ ;  /* 0x000000ffff327224 */ /* 0x000fe400078e00ff */
        /* <DEDUP_REMOVED lines=12> */
[----:B------:R-:W-:Y:S01]  /*36e50*/  IMAD.WIDE.U32 R2, R84, R73, RZ ;  /* 0x0000004954027225 */ /* 0x000fe200078e00ff */
[----:B------:R-:W-:-:S03]  /*36e60*/  IADD3.X R15, PT, PT, RZ, RZ, RZ, P0, P2 ;  /* 0x000000ffff0f7210 */ /* 0x000fc600007e44ff */
[----:B------:R-:W-:Y:S02]  /*36e70*/  IMAD.MOV.U32 R27, RZ, RZ, RZ ;  /* 0x000000ffff1b7224 */ /* 0x000fe400078e00ff */
        /* <DEDUP_REMOVED lines=13> */
[----:B------:R-:W-:Y:S02]  /*36f50*/  IMAD.MOV.U32 R3, RZ, RZ, RZ ;  /* 0x000000ffff037224 */ /* 0x000fe400078e00ff */
[----:B------:R-:W-:Y:S01]  /*36f60*/  IMAD.WIDE.U32 R34, R128, R55, RZ ;  /* 0x0000003780227225 */ /* 0x000fe200078e00ff */
[----:B------:R-:W-:-:S03]  /*36f70*/  IADD3.X R60, PT, PT, RZ, R60, RZ, P0, P2 ;  /* 0x0000003cff3c7210 */ /* 0x000fc600007e44ff */
[----:B------:R-:W-:-:S04]  /*36f80*/  IMAD.WIDE.U32 R44, R129, R75, RZ ;  /* 0x0000004b812c7225 */ /* 0x000fc800078e00ff */
[----:B------:R-:W-:Y:S01]  /*36f90*/  IMAD.WIDE.U32 R26, R131, R55, RZ ;  /* 0x00000037831a7225 */ /* 0x000fe200078e00ff */
[----:B------:R-:W-:-:S03]  /*36fa0*/  IADD3 R58, P2, P0, R44, R37, R34 ;  /* 0x000000252c3a7210 */ /* 0x000fc6000785e022 */
        /* <DEDUP_REMOVED lines=10> */
[----:B------:R-:W-:Y:S01]  /*37050*/  IMAD.X R58, R58, 0x1, R61, P4 ;  /* 0x000000013a3a7824 */ /* 0x000fe200020e063d */
[----:B------:R-:W-:Y:S01]  /*37060*/  ISETP.GE.U32.AND P4, PT, R59, R14, PT ;  /* 0x0000000e3b00720c */ /* 0x000fe20003f86070 */
[----:B------:R-:W-:Y:S01]  /*37070*/  IMAD.MOV.U32 R37, RZ, RZ, RZ ;  /* 0x000000ffff257224 */ /* 0x000fe200078e00ff */
[----:B------:R-:W-:Y:S01]  /*37080*/  IADD3 R4, P5, P6, R4, R42, R29 ;  /* 0x0000002a04047210 */ /* 0x000fe20007ebe01d */
[----:B------:R-:W-:Y:S01]  /*37090*/  IMAD.IADD R27, R3, 0x1, R43 ;  /* 0x00000001031b7824 */ /* 0x000fe200078e022b */
[----:B------:R-:W-:Y:S01]  /*370a0*/  ISETP.GE.U32.AND.EX P4, PT, R58, R61, PT, P4 ;  /* 0x0000003d3a00720c */ /* 0x000fe20003f86140 */
[C---:B------:R-:W-:Y:S01]  /*370b0*/  IMAD.WIDE.U32 R14, R83.reuse, R55, RZ ;  /* 0x00000037530e7225 */ /* 0x040fe200078e00ff */
[----:B------:R-:W-:Y:S02]  /*370c0*/  IADD3.X R45, PT, PT, RZ, RZ, RZ, P1, P3 ;  /* 0x000000ffff2d7210 */ /* 0x000fe40000fe64ff */
        /* <DEDUP_REMOVED lines=11> */
[----:B------:R-:W-:Y:S01]  /*37180*/  IMAD.WIDE.U32 R40, R129, R73, RZ ;  /* 0x0000004981287225 */ /* 0x000fe200078e00ff */
[----:B------:R-:W-:-:S03]  /*37190*/  IADD3 R33, P6, PT, R29, R32, RZ ;  /* 0x000000201d217210 */ /* 0x000fc60007fde0ff */
[----:B------:R-:W-:Y:S01]  /*371a0*/  IMAD.IADD R46, R77, 0x1, R31 ;  /* 0x000000014d2e7824 */ /* 0x000fe200078e021f */
[----:B------:R-:W-:Y:S01]  /*371b0*/  IADD3 R61, P3, PT, R33, R26, RZ ;  /* 0x0000001a213d7210 */ /* 0x000fe20007f7e0ff */
[----:B------:R-:W-:Y:S01]  /*371c0*/  IMAD.WIDE.U32 R30, R128, R73, RZ ;  /* 0x00000049801e7225 */ /* 0x000fe200078e00ff */
[----:B------:R-:W-:Y:S02]  /*371d0*/  ISETP.GT.U32.AND P1, PT, R32, R33, PT ;  /* 0x000000212000720c */ /* 0x000fe40003f24070 */
        /* <DEDUP_REMOVED lines=8> */
[----:B------:R-:W-:Y:S01]  /*37260*/  IMAD.MOV.U32 R39, RZ, RZ, RZ ;  /* 0x000000ffff277224 */ /* 0x000fe200078e00ff */
[----:B------:R-:W-:Y:S01]  /*37270*/  P2R R73, PR, RZ, 0x20 ;  /* 0x00000020ff497803 */ /* 0x000fe20000000000 */
[----:B------:R-:W-:-:S04]  /*37280*/  IMAD.WIDE.U32 R34, R130, R75, R34 ;  /* 0x0000004b82227225 */ /* 0x000fc800078e0022 */
[----:B------:R-:W-:Y:S01]  /*37290*/  IMAD.WIDE.U32 R36, R83, R75, R38 ;  /* 0x0000004b53247225 */ /* 0x000fe200078e0026 */
[----:B------:R-:W-:-:S03]  /*372a0*/  SEL R38, R32, R33, P1 ;  /* 0x0000002120267207 */ /* 0x000fc60000800000 */
[----:B------:R-:W-:Y:S02]  /*372b0*/  IMAD R39, R81, R10, RZ ;  /* 0x0000000a51277224 */ /* 0x000fe400078e02ff */
[----:B------:R-:W-:Y:S01]  /*372c0*/  IMAD.X R30, R41, 0x1, R44, P3 ;  /* 0x00000001291e7824 */ /* 0x000fe200018e062c */
[----:B------:R-:W-:Y:S01]  /*372d0*/  IADD3 R26, P3, P5, R42, R34, R79 ;  /* 0x000000222a1a7210 */ /* 0x000fe20007d7e04f */
[----:B------:R-:W-:Y:S01]  /*372e0*/  IMAD.IADD R77, R52, 0x1, R35 ;  /* 0x00000001344d7824 */ /* 0x000fe200078e0223 */
[----:B------:R-:W-:Y:S01]  /*372f0*/  SEL R41, R16, R41, P1 ;  /* 0x0000002910297207 */ /* 0x000fe20000800000 */
[----:B------:R-:W-:Y:S01]  /*37300*/  IMAD.WIDE.U32 R34, R28, R75, RZ ;  /* 0x0000004b1c227225 */ /* 0x000fe200078e00ff */
[----:B------:R-:W-:Y:S02]  /*37310*/  ISETP.GT.U32.AND P1, PT, R38, R61, PT ;  /* 0x0000003d2600720c */ /* 0x000fe40003f24070 */
        /* <DEDUP_REMOVED lines=92> */
[----:B------:R-:W-:Y:S01]  /*378e0*/  IADD3 R2, P5, P6, R34, R35, R36 ;  /* 0x0000002322027210 */ /* 0x000fe20007ebe024 */
[----:B------:R-:W-:-:S03]  /*378f0*/  IMAD R36, R45, R10, RZ ;  /* 0x0000000a2d247224 */ /* 0x000fc600078e02ff */
        /* <DEDUP_REMOVED lines=14> */
[----:B------:R-:W-:Y:S01]  /*379e0*/  ISETP.GT.U32.AND.EX P5, PT, R39, R2, PT, P5 ;  /* 0x000000022700720c */ /* 0x000fe20003fa4150 */
[----:B------:R-:W-:-:S03]  /*379f0*/  IMAD.WIDE.U32 R38, R128, R49, RZ ;  /* 0x0000003180267225 */ /* 0x000fc600078e00ff */
[----:B------:R-:W-:-:S04]  /*37a00*/  SEL R35, RZ, 0x1, !P5 ;  /* 0x00000001ff237807 */ /* 0x000fc80006800000 */
[----:B------:R-:W-:Y:S01]  /*37a10*/  IADD3 R30, P5, P6, R35, R28, R34 ;  /* 0x0000001c231e7210 */ /* 0x000fe20007ebe022 */
[----:B------:R-:W-:Y:S02]  /*37a20*/  IMAD.IADD R34, R3, 0x1, R39 ;  /* 0x0000000103227824 */ /* 0x000fe400078e0227 */
[----:B------:R-:W-:Y:S01]  /*37a30*/  IMAD.MOV.U32 R35, RZ, RZ, RZ ;  /* 0x000000ffff237224 */ /* 0x000fe200078e00ff */
[----:B------:R-:W-:Y:S01]  /*37a40*/  IADD3.X R43, PT, PT, RZ, R43, RZ, P5, P6 ;  /* 0x0000002bff2b7210 */ /* 0x000fe20002fec4ff */
        /* <DEDUP_REMOVED lines=10> */
[----:B------:R-:W-:Y:S01]  /*37af0*/  IMAD.IADD R39, R13, 0x1, R49 ;  /* 0x000000010d277824 */ /* 0x000fe200078e0231 */
[----:B------:R-:W-:Y:S01]  /*37b00*/  IADD3.X R36, PT, PT, RZ, RZ, RZ, P2, P0 ;  /* 0x000000ffff247210 */ /* 0x000fe200017e04ff */
        /* <DEDUP_REMOVED lines=9> */
[----:B------:R-:W-:Y:S02]  /*37ba0*/  IMAD.MOV.U32 R56, RZ, RZ, R39 ;  /* 0x000000ffff387224 */ /* 0x000fe400078e0027 */
[----:B------:R-:W-:-:S04]  /*37bb0*/  IMAD.WIDE.U32 R50, P6, R34, R19, R50 ;  /* 0x0000001322327225 */ /* 0x000fc800078c0032 */
[----:B------:R-:W-:Y:S01]  /*37bc0*/  IMAD.X R35, R35, 0x1, R2, P0 ;  /* 0x0000000123237824 */ /* 0x000fe200000e0602 */
[----:B------:R-:W-:Y:S01]  /*37bd0*/  IADD3 R41, P0, PT, R60, R43, RZ ;  /* 0x0000002b3c297210 */ /* 0x000fe20007f1e0ff */
[----:B------:R-:W-:-:S03]  /*37be0*/  IMAD.WIDE.U32.X R38, R33, R25, R56, P2 ;  /* 0x0000001921267225 */ /* 0x000fc600010e0438 */
        /* <DEDUP_REMOVED lines=10> */
[----:B------:R-:W-:Y:S01]  /*37c90*/  IMAD.IADD R59, R13, 0x1, R27 ;  /* 0x000000010d3b7824 */ /* 0x000fe200078e021b */
        /* <DEDUP_REMOVED lines=85> */
[----:B------:R-:W-:Y:S01]  /*381f0*/  IMAD R4, R49, R10, RZ ;  /* 0x0000000a31047224 */ /* 0x000fe200078e02ff */
[----:B------:R-:W-:Y:S01]  /*38200*/  IADD3 R3, P0, PT, R3, R52, RZ ;  /* 0x0000003403037210 */ /* 0x000fe20007f1e0ff */
[----:B------:R-:W-:Y:S01]  /*38210*/  IMAD.MOV.U32 R32, RZ, RZ, R39 ;  /* 0x000000ffff207224 */ /* 0x000fe200078e0027 */
[----:B------:R-:W-:-:S02]  /*38220*/  ISETP.GE.U32.AND.EX P1, PT, R50, R57, PT, P1 ;  /* 0x000000393200720c */ /* 0x000fc40003f26110 */
[----:B------:R-:W-:Y:S02]  /*38230*/  IADD3.X R50, PT, PT, RZ, R15, RZ, P6, P2 ;  /* 0x0000000fff327210 */ /* 0x000fe400037e44ff */
[----:B------:R-:W-:Y:S01]  /*38240*/  IADD3 R36, P3, PT, R45, R38, RZ ;  /* 0x000000262d247210 */ /* 0x000fe20007f7e0ff */
[----:B------:R-:W-:Y:S01]  /*38250*/  IMAD.WIDE.U32 R38, R13, R24, RZ ;  /* 0x000000180d267225 */ /* 0x000fe200078e00ff */
[----:B------:R-:W-:Y:S02]  /*38260*/  IADD3 R44, P6, PT, R3, R44, RZ ;  /* 0x0000002c032c7210 */ /* 0x000fe40007fde0ff */
[----:B------:R-:W-:Y:S01]  /*38270*/  IADD3.X R31, P2, PT, R31, R48, RZ, P0, !PT ;  /* 0x000000301f1f7210 */ /* 0x000fe2000075e4ff */
[C---:B------:R-:W-:Y:S01]  /*38280*/  IMAD R3, R47.reuse, R11, R4 ;  /* 0x0000000b2f037224 */ /* 0x040fe200078e0204 */
[----:B------:R-:W-:Y:S01]  /*38290*/  SEL R45, RZ, 0x1, P1 ;  /* 0x00000001ff2d7807 */ /* 0x000fe20000800000 */
[----:B------:R-:W-:Y:S01]  /*382a0*/  IMAD.WIDE.U32 R10, R47, R10, RZ ;  /* 0x0000000a2f0a7225 */ /* 0x000fe200078e00ff */
[----:B------:R-:W-:-:S02]  /*382b0*/  IADD3.X R31, P1, PT, R31, R36, RZ, P6, !PT ;  /* 0x000000241f1f7210 */ /* 0x000fc4000373e4ff */
[----:B------:R-:W-:Y:S01]  /*382c0*/  IADD3 R45, P0, PT, R45, R54, RZ ;  /* 0x000000362d2d7210 */ /* 0x000fe20007f1e0ff */
[----:B------:R-:W-:-:S04]  /*382d0*/  IMAD.WIDE.U32 R38, P6, R26, R25, R38 ;  /* 0x000000191a267225 */ /* 0x000fc800078c0026 */
[----:B------:R-:W-:Y:S02]  /*382e0*/  IMAD.IADD R3, R11, 0x1, R3 ;  /* 0x000000010b037824 */ /* 0x000fe400078e0203 */
[----:B------:R-:W-:-:S04]  /*382f0*/  IMAD.WIDE.U32.X R32, R13, R23, R32, P3 ;  /* 0x000000170d207225 */ /* 0x000fc800018e0420 */
[----:B------:R-:W-:Y:S01]  /*38300*/  IMAD.WIDE.U32 R26, R26, R24, RZ ;  /* 0x000000181a1a7225 */ /* 0x000fe200078e00ff */
[----:B------:R-:W-:-:S03]  /*38310*/  IADD3.X R11, P1, P2, R32, RZ, RZ, P1, P2 ;  /* 0x000000ff200b7210 */ /* 0x000fc60000a244ff */
[----:B------:R-:W-:Y:S01]  /*38320*/  IMAD.WIDE.U32 R40, R3, R18, RZ ;  /* 0x0000001203287225 */ /* 0x000fe200078e00ff */
[----:B------:R-:W-:Y:S02]  /*38330*/  IADD3 R4, P3, PT, R27, R38, RZ ;  /* 0x000000261b047210 */ /* 0x000fe40007f7e0ff */
[----:B------:R-:W-:Y:S01]  /*38340*/  IADD3.X R29, PT, PT, R33, RZ, RZ, P1, P2 ;  /* 0x000000ff211d7210 */ /* 0x000fe20000fe44ff */
        /* <DEDUP_REMOVED lines=40> */
[----:B------:R-:W-:Y:S02]  /*385d0*/  ISETP.GE.U32.AND P0, PT, R38, R45, PT ;  /* 0x0000002d2600720c */ /* 0x000fe40003f06070 */
[----:B------:R-:W-:Y:S02]  /*385e0*/  IADD3 R46, P5, P4, R37, R46, R0 ;  /* 0x0000002e252e7210 */ /* 0x000fe40007cbe000 */
[----:B------:R-:W-:Y:S02]  /*385f0*/  IADD3.X R11, P1, P2, R14, RZ, RZ, P2, P1 ;  /* 0x000000ff0e0b7210 */ /* 0x000fe400012224ff */
[----:B------:R-:W-:Y:S01]  /*38600*/  SEL R33, RZ, 0x1, P3 ;  /* 0x00000001ff217807 */ /* 0x000fe20001800000 */
[----:B------:R-:W-:Y:S01]  /*38610*/  IMAD.WIDE.U32 R26, P3, R10, R23, R26 ;  /* 0x000000170a1a7225 */ /* 0x000fe2000786001a */
[----:B------:R-:W-:-:S02]  /*38620*/  ISETP.GE.U32.AND.EX P0, PT, R42, R51, PT, P0 ;  /* 0x000000332a00720c */ /* 0x000fc40003f06100 */
[----:B------:R-:W-:Y:S01]  /*38630*/  IADD3.X R0, PT, PT, R15, RZ, RZ, P1, P2 ;  /* 0x000000ff0f007210 */ /* 0x000fe20000fe44ff */
[----:B------:R-:W-:Y:S01]  /*38640*/  IMAD.WIDE.U32 R14, R10, R22, RZ ;  /* 0x000000160a0e7225 */ /* 0x000fe200078e00ff */
[----:B------:R-:W-:Y:S02]  /*38650*/  IADD3.X R34, PT, PT, RZ, R16, RZ, P5, P4 ;  /* 0x00000010ff227210 */ /* 0x000fe40002fe84ff */
[----:B------:R-:W-:Y:S02]  /*38660*/  IADD3 R11, P1, PT, R11, R36, RZ ;  /* 0x000000240b0b7210 */ /* 0x000fe40007f3e0ff */
[----:B------:R-:W-:Y:S02]  /*38670*/  IADD3 R33, P4, PT, R33, R46, RZ ;  /* 0x0000002e21217210 */ /* 0x000fe40007f9e0ff */
[----:B------:R-:W-:Y:S02]  /*38680*/  SEL R2, RZ, 0x1, P0 ;  /* 0x00000001ff027807 */ /* 0x000fe40000000000 */
[----:B------:R-:W-:Y:S01]  /*38690*/  IADD3.X R0, P1, PT, R0, R29, RZ, P1, !PT ;  /* 0x0000001d00007210 */ /* 0x000fe20000f3e4ff */
[----:B------:R-:W-:Y:S01]  /*386a0*/  IMAD.X R29, RZ, RZ, R34, P4 ;  /* 0x000000ffff1d7224 */ /* 0x000fe200020e0622 */
[----:B------:R-:W-:Y:S01]  /*386b0*/  IADD3 R32, P6, P2, R31, R30, R32 ;  /* 0x0000001e1f207210 */ /* 0x000fe20007ade020 */
[----:B------:R-:W-:Y:S01]  /*386c0*/  IMAD.WIDE.U32 R30, R3, R24, RZ ;  /* 0x00000018031e7225 */ /* 0x000fe200078e00ff */
[----:B------:R-:W-:-:S02]  /*386d0*/  IADD3 R2, P4, PT, R2, R33, RZ ;  /* 0x0000002102027210 */ /* 0x000fc40007f9e0ff */
[----:B------:R-:W-:Y:S01]  /*386e0*/  IADD3 R35, P5, PT, R15, R26, RZ ;  /* 0x0000001a0f237210 */ /* 0x000fe20007fbe0ff */
[----:B------:R-:W-:Y:S01]  /*386f0*/  IMAD.X R15, RZ, RZ, RZ, P3 ;  /* 0x000000ffff0f7224 */ /* 0x000fe200018e06ff */
[----:B------:R-:W-:Y:S01]  /*38700*/  IADD3 R127, P0, PT, R11, R14, RZ ;  /* 0x0000000e0b7f7210 */ /* 0x000fe20007f1e0ff */
        /* <DEDUP_REMOVED lines=14> */
[----:B------:R-:W-:Y:S01]  /*387f0*/  SEL R29, RZ, 0x1, P3 ;  /* 0x00000001ff1d7807 */ /* 0x000fe20001800000 */
[----:B------:R-:W-:Y:S01]  /*38800*/  IMAD.X R15, R4, 0x1, R16, P4 ;  /* 0x00000001040f7824 */ /* 0x000fe200020e0610 */
[----:B------:R-:W-:Y:S01]  /*38810*/  IADD3 R33, P1, PT, R11, R30, RZ ;  /* 0x0000001e0b217210 */ /* 0x000fe20007f3e0ff */
[----:B------:R-:W-:Y:S01]  /*38820*/  IMAD.MOV.U32 R26, RZ, RZ, R31 ;  /* 0x000000ffff1a7224 */ /* 0x000fe200078e001f */
[----:B------:R-:W-:-:S02]  /*38830*/  IADD3 R11, P0, PT, R0, R13, RZ ;  /* 0x0000000d000b7210 */ /* 0x000fc40007f1e0ff */
        /* <DEDUP_REMOVED lines=38> */
.L_x_405:
        /* <DEDUP_REMOVED lines=22> */
.L_x_323:
[----:B------:R-:W0:Y:S01]  /*38c00*/  LDC R16, c[0x3][0x1a8] ;  /* 0x00c06a00ff107b82 */ /* 0x000e220000000800 */
[----:B------:R-:W-:Y:S01]  /*38c10*/  UISETP.NE.AND UP0, UPT, UR5, URZ, UPT ;  /* 0x000000ff0500728c */ /* 0x000fe2000bf05270 */
[----:B------:R-:W-:Y:S01]  /*38c20*/  IMAD.MOV.U32 R36, RZ, RZ, RZ ;  /* 0x000000ffff247224 */ /* 0x000fe200078e00ff */
[----:B------:R-:W-:Y:S02]  /*38c30*/  CS2R R34, SRZ ;  /* 0x0000000000227805 */ /* 0x000fe4000001ff00 */
[----:B------:R-:W-:Y:S02]  /*38c40*/  CS2R R32, SRZ ;  /* 0x0000000000207805 */ /* 0x000fe4000001ff00 */
[----:B------:R-:W-:Y:S01]  /*38c50*/  CS2R R30, SRZ ;  /* 0x00000000001e7805 */ /* 0x000fe2000001ff00 */
[----:B------:R-:W-:Y:S01]  /*38c60*/  IMAD.MOV.U32 R29, RZ, RZ, RZ ;  /* 0x000000ffff1d7224 */ /* 0x000fe200078e00ff */
        /* <DEDUP_REMOVED lines=41> */
[----:B------:R-:W-:-:S02]  /*38f00*/  IMAD.MOV.U32 R3, RZ, RZ, R86 ;  /* 0x000000ffff037224 */ /* 0x000fc400078e0056 */
[----:B------:R-:W-:Y:S02]  /*38f10*/  IMAD.MOV.U32 R27, RZ, RZ, R2 ;  /* 0x000000ffff1b7224 */ /* 0x000fe400078e0002 */
[----:B------:R-:W-:Y:S02]  /*38f20*/  IMAD.MOV.U32 R0, RZ, RZ, R28 ;  /* 0x000000ffff007224 */ /* 0x000fe400078e001c */
[----:B------:R-:W-:Y:S02]  /*38f30*/  IMAD.MOV.U32 R34, RZ, RZ, RZ ;  /* 0x000000ffff227224 */ /* 0x000fe400078e00ff */
[----:B------:R-:W-:Y:S02]  /*38f40*/  IMAD.MOV.U32 R29, RZ, RZ, RZ ;  /* 0x000000ffff1d7224 */ /* 0x000fe400078e00ff */
[----:B------:R-:W-:Y:S05]  /*38f50*/  @!P0 BRA `(.L_x_406) ;  /* 0x0000055c00988947 */ /* 0x000fea0003800000 */
[-C--:B------:R-:W-:Y:S01]  /*38f60*/  IMAD.WIDE.U32 R2, R71, R71.reuse, RZ ;  /* 0x0000004747027225 */ /* 0x080fe200078e00ff */
[----:B------:R-:W0:Y:S03]  /*38f70*/  LDC.64 R24, c[0x3][0xe0] ;  /* 0x00c03800ff187b82 */ /* 0x000e260000000a00 */
        /* <DEDUP_REMOVED lines=13> */
[----:B------:R-:W-:Y:S01]  /*39050*/  IMAD.MOV.U32 R37, RZ, RZ, RZ ;  /* 0x000000ffff257224 */ /* 0x000fe200078e00ff */
[----:B------:R-:W-:Y:S01]  /*39060*/  IADD3.X R43, PT, PT, RZ, RZ, RZ, P6, P2 ;  /* 0x000000ffff2b7210 */ /* 0x000fe200037e44ff */
[----:B------:R-:W-:Y:S02]  /*39070*/  IMAD.IADD R40, R3, 0x1, R73 ;  /* 0x0000000103287824 */ /* 0x000fe400078e0249 */
[----:B------:R-:W-:-:S04]  /*39080*/  IMAD.WIDE.U32 R10, R70, R71, RZ ;  /* 0x00000047460a7225 */ /* 0x000fc800078e00ff */
[----:B------:R-:W-:Y:S02]  /*39090*/  IMAD.MOV.U32 R51, RZ, RZ, RZ ;  /* 0x000000ffff337224 */ /* 0x000fe400078e00ff */
[----:B------:R-:W-:-:S04]  /*390a0*/  IMAD.WIDE.U32 R2, R99, R71, RZ ;  /* 0x0000004763027225 */ /* 0x000fc800078e00ff */
[----:B------:R-:W-:Y:S02]  /*390b0*/  IMAD.MOV.U32 R27, RZ, RZ, RZ ;  /* 0x000000ffff1b7224 */ /* 0x000fe400078e00ff */
[----:B------:R-:W-:Y:S02]  /*390c0*/  IMAD.IADD R13, R37, 0x1, R15 ;  /* 0x00000001250d7824 */ /* 0x000fe400078e020f */
[----:B------:R-:W-:Y:S02]  /*390d0*/  IMAD.SHL.U32 R55, R10, 0x2, RZ ;  /* 0x000000020a377824 */ /* 0x000fe400078e00ff */
[----:B------:R-:W-:-:S03]  /*390e0*/  IMAD.WIDE.U32 R14, R99, R70, RZ ;  /* 0x00000046630e7225 */ /* 0x000fc600078e00ff */
[----:B------:R-:W-:Y:S01]  /*390f0*/  LOP3.LUT R55, R55, 0xfffffffe, RZ, 0xc0, !PT ;  /* 0xfffffffe37377812 */ /* 0x000fe200078ec0ff */
[----:B------:R-:W-:-:S03]  /*39100*/  IMAD.WIDE.U32 R34, R98, R71, RZ ;  /* 0x0000004762227225 */ /* 0x000fc600078e00ff */
[----:B------:R-:W-:Y:S01]  /*39110*/  IADD3 R55, P3, PT, R55, R0, RZ ;  /* 0x0000000037377210 */ /* 0x000fe20007f7e0ff */
[----:B------:R-:W-:Y:S02]  /*39120*/  IMAD.IADD R3, R3, 0x1, R51 ;  /* 0x0000000103037824 */ /* 0x000fe400078e0233 */
[----:B------:R-:W-:Y:S02]  /*39130*/  IMAD.IADD R11, R11, 0x1, R27 ;  /* 0x000000010b0b7824 */ /* 0x000fe400078e021b */
[----:B------:R-:W-:Y:S01]  /*39140*/  IMAD.MOV.U32 R49, RZ, RZ, RZ ;  /* 0x000000ffff317224 */ /* 0x000fe200078e00ff */
[----:B------:R-:W-:Y:S01]  /*39150*/  IADD3 R34, P1, P4, R14, R3, R34 ;  /* 0x000000030e227210 */ /* 0x000fe20007c3e022 */
[----:B------:R-:W-:Y:S01]  /*39160*/  IMAD.WIDE.U32 R20, R95, R71, RZ ;  /* 0x000000475f147225 */ /* 0x000fe200078e00ff */
[C-C-:B------:R-:W-:Y:S02]  /*39170*/  SHF.L.U64.HI R3, R10.reuse, 0x1, R11.reuse ;  /* 0x000000010a037819 */ /* 0x140fe4000001020b */
[----:B------:R-:W-:Y:S01]  /*39180*/  SHF.R.U64 R10, R10, 0x1f, R11 ;  /* 0x0000001f0a0a7819 */ /* 0x000fe2000000120b */
[----:B------:R-:W-:Y:S01]  /*39190*/  IMAD.IADD R32, R35, 0x1, R49 ;  /* 0x0000000123207824 */ /* 0x000fe200078e0231 */
[----:B------:R-:W-:Y:S01]  /*391a0*/  SHF.R.U32.HI R0, RZ, 0x1f, R11 ;  /* 0x0000001fff007819 */ /* 0x000fe2000001160b */
[----:B------:R-:W-:Y:S01]  /*391b0*/  IMAD.WIDE.U32 R18, R94, R95, RZ ;  /* 0x0000005f5e127225 */ /* 0x000fe200078e00ff */
[----:B------:R-:W-:-:S02]  /*391c0*/  LOP3.LUT R3, R3, 0x1, RZ, 0xc0, !PT ;  /* 0x0000000103037812 */ /* 0x000fc400078ec0ff */
[----:B------:R-:W-:Y:S01]  /*391d0*/  LOP3.LUT R10, R10, 0xfffffffe, RZ, 0xc0, !PT ;  /* 0xfffffffe0a0a7812 */ /* 0x000fe200078ec0ff */
[----:B------:R-:W-:Y:S01]  /*391e0*/  IMAD.MOV.U32 R35, RZ, RZ, RZ ;  /* 0x000000ffff237224 */ /* 0x000fe200078e00ff */
[----:B------:R-:W-:Y:S01]  /*391f0*/  LOP3.LUT R11, R0, 0x1, RZ, 0xc0, !PT ;  /* 0x00000001000b7812 */ /* 0x000fe200078ec0ff */
[----:B------:R-:W-:Y:S02]  /*39200*/  IMAD.IADD R51, R51, 0x1, R15 ;  /* 0x0000000133337824 */ /* 0x000fe400078e020f */
[----:B------:R-:W-:-:S04]  /*39210*/  IMAD.WIDE.U32 R28, R94, R71, RZ ;  /* 0x000000475e1c7225 */ /* 0x000fc800078e00ff */
[----:B------:R-:W-:-:S04]  /*39220*/  IMAD.WIDE.U32 R14, R95, R70, RZ ;  /* 0x000000465f0e7225 */ /* 0x000fc800078e00ff */
[----:B------:R-:W-:Y:S02]  /*39230*/  IMAD.IADD R61, R21, 0x1, R37 ;  /* 0x00000001153d7824 */ /* 0x000fe400078e0225 */
[----:B------:R-:W-:Y:S02]  /*39240*/  IMAD.IADD R33, R35, 0x1, R19 ;  /* 0x0000000123217824 */ /* 0x000fe400078e0213 */
[----:B------:R-:W-:Y:S01]  /*39250*/  IMAD.X R3, RZ, RZ, R3, P3 ;  /* 0x000000ffff037224 */ /* 0x000fe200018e0603 */
[----:B------:R-:W-:Y:S01]  /*39260*/  IADD3 R61, P3, P5, R14, R61, R28 ;  /* 0x0000003d0e3d7210 */ /* 0x000fe20007d7e01c */
[C---:B------:R-:W-:Y:S01]  /*39270*/  IMAD.SHL.U32 R26, R18.reuse, 0x2, RZ ;  /* 0x00000002121a7824 */ /* 0x040fe200078e00ff */
[----:B------:R-:W-:Y:S01]  /*39280*/  SHF.L.U64.HI R31, R18, 0x1, R33 ;  /* 0x00000001121f7819 */ /* 0x000fe20000010221 */
[----:B------:R-:W-:Y:S01]  /*39290*/  IMAD.WIDE.U32 R10, R70, R70, R10 ;  /* 0x00000046460a7225 */ /* 0x000fe200078e000a */
[----:B------:R-:W-:Y:S02]  /*392a0*/  SHF.R.U64 R46, R18, 0x1f, R33 ;  /* 0x0000001f122e7819 */ /* 0x000fe40000001221 */
[----:B------:R-:W-:Y:S01]  /*392b0*/  SHF.R.U32.HI R4, RZ, 0x1f, R61 ;  /* 0x0000001fff047819 */ /* 0x000fe2000001163d */
[----:B------:R-:W-:Y:S01]  /*392c0*/  IMAD.WIDE.U32 R18, R96, R95, RZ ;  /* 0x0000005f60127225 */ /* 0x000fe200078e00ff */
[----:B------:R-:W-:-:S02]  /*392d0*/  IADD3 R3, P2, PT, R3, R10, RZ ;  /* 0x0000000a03037210 */ /* 0x000fc40007f5e0ff */
[----:B------:R-:W-:Y:S01]  /*392e0*/  LOP3.LUT R26, R26, 0xfffffffe, RZ, 0xc0, !PT ;  /* 0xfffffffe1a1a7812 */ /* 0x000fe200078ec0ff */
[----:B------:R-:W-:Y:S01]  /*392f0*/  IMAD.IADD R22, R73, 0x1, R19 ;  /* 0x0000000149167824 */ /* 0x000fe200078e0213 */
[----:B------:R-:W-:Y:S01]  /*39300*/  IADD3 R19, P6, PT, R4, R30, RZ ;  /* 0x0000001e04137210 */ /* 0x000fe20007fde0ff */
[----:B------:R-:W-:Y:S01]  /*39310*/  IMAD.MOV.U32 R23, RZ, RZ, RZ ;  /* 0x000000ffff177224 */ /* 0x000fe200078e00ff */
[----:B------:R-:W-:Y:S01]  /*39320*/  IADD3 R26, P0, PT, R26, R13, RZ ;  /* 0x0000000d1a1a7210 */ /* 0x000fe20007f1e0ff */
[----:B------:R-:W-:Y:S01]  /*39330*/  IMAD.WIDE.U32 R38, R97, R94, RZ ;  /* 0x0000005e61267225 */ /* 0x000fe200078e00ff */
[----:B------:R-:W-:Y:S02]  /*39340*/  LOP3.LUT R31, R31, 0x1, RZ, 0xc0, !PT ;  /* 0x000000011f1f7812 */ /* 0x000fe400078ec0ff */
[----:B------:R-:W-:Y:S01]  /*39350*/  LOP3.LUT R46, R46, 0xfffffffe, RZ, 0xc0, !PT ;  /* 0xfffffffe2e2e7812 */ /* 0x000fe200078ec0ff */
[----:B------:R-:W-:Y:S01]  /*39360*/  IMAD.X R0, R27, 0x1, R11, P2 ;  /* 0x000000011b007824 */ /* 0x000fe200010e060b */
[----:B------:R-:W-:Y:S01]  /*39370*/  ISETP.GT.U32.AND P2, PT, R30, R19, PT ;  /* 0x000000131e00720c */ /* 0x000fe20003f44070 */
[----:B------:R-:W-:Y:S01]  /*39380*/  IMAD.X R27, RZ, RZ, R44, P6 ;  /* 0x000000ffff1b7224 */ /* 0x000fe200030e062c */
[----:B------:R-:W1:Y:S01]  /*39390*/  LDC.64 R10, c[0x3][RZ] ;  /* 0x00c00000ff0a7b82 */ /* 0x000e620000000a00 */
[----:B------:R-:W-:Y:S01]  /*393a0*/  IMAD.MOV.U32 R41, RZ, RZ, RZ ;  /* 0x000000ffff297224 */ /* 0x000fe200078e00ff */
[----:B------:R-:W-:Y:S01]  /*393b0*/  IADD3 R21, P6, PT, R19, R16, RZ ;  /* 0x0000001013157210 */ /* 0x000fe20007fde0ff */
[----:B------:R-:W-:Y:S01]  /*393c0*/  IMAD.WIDE.U32 R22, R96, R94, R22 ;  /* 0x0000005e60167225 */ /* 0x000fe200078e0016 */
[----:B------:R-:W-:-:S02]  /*393d0*/  ISETP.GT.U32.AND.EX P2, PT, R44, R27, PT, P2 ;  /* 0x0000001b2c00720c */ /* 0x000fc40003f44120 */
[----:B------:R-:W-:Y:S01]  /*393e0*/  IADD3.X R28, PT, PT, RZ, RZ, RZ, P1, P4 ;  /* 0x000000ffff1c7210 */ /* 0x000fe20000fe84ff */
[----:B------:R-:W-:Y:S01]  /*393f0*/  IMAD.IADD R13, R57, 0x1, R39 ;  /* 0x00000001390d7824 */ /* 0x000fe200078e0227 */
[----:B------:R-:W-:Y:S01]  /*39400*/  SEL R14, R44, R27, P2 ;  /* 0x0000001b2c0e7207 */ /* 0x000fe20001000000 */
[----:B------:R-:W-:-:S04]  /*39410*/  IMAD.WIDE.U32 R40, R96, R70, R40 ;  /* 0x0000004660287225 */ /* 0x000fc800078e0028 */
[----:B------:R-:W-:Y:S01]  /*39420*/  IMAD.X R31, RZ, RZ, R31, P0 ;  /* 0x000000ffff1f7224 */ /* 0x000fe200000e061f */
[----:B------:R-:W-:Y:S01]  /*39430*/  IADD3 R42, P0, PT, R13, R22, RZ ;  /* 0x000000160d2a7210 */ /* 0x000fe20007f1e0ff */
[----:B------:R-:W-:Y:S01]  /*39440*/  IMAD.X R59, R27, 0x1, R26, P6 ;  /* 0x000000011b3b7824 */ /* 0x000fe200030e061a */
[----:B------:R-:W-:Y:S01]  /*39450*/  SEL R13, R30, R19, P2 ;  /* 0x000000131e0d7207 */ /* 0x000fe20001000000 */
[----:B0-----:R-:W-:Y:S01]  /*39460*/  IMAD R16, R55, R24, RZ ;  /* 0x0000001837107224 */ /* 0x001fe200078e02ff */
[----:B------:R-:W-:Y:S01]  /*39470*/  IADD3 R48, P2, P6, R43, R40, R48 ;  /* 0x000000282b307210 */ /* 0x000fe20007e5e030 */
[----:B------:R-:W-:Y:S01]  /*39480*/  IMAD.X R43, R73, 0x1, R23, P0 ;  /* 0x00000001492b7824 */ /* 0x000fe200000e0617 */
[----:B------:R-:W-:Y:S01]  /*39490*/  ISETP.GT.U32.AND P0, PT, R13, R21, PT ;  /* 0x000000150d00720c */ /* 0x000fe20003f04070 */
[----:B------:R-:W-:Y:S01]  /*394a0*/  IMAD.WIDE.U32 R22, R97, R95, RZ ;  /* 0x0000005f61167225 */ /* 0x000fe200078e00ff */
[----:B------:R-:W-:Y:S02]  /*394b0*/  SHF.R.U32.HI R13, RZ, 0x1f, R33 ;  /* 0x0000001fff0d7819 */ /* 0x000fe40000011621 */
[----:B------:R-:W-:Y:S01]  /*394c0*/  ISETP.GT.U32.AND.EX P0, PT, R14, R59, PT, P0 ;  /* 0x0000003b0e00720c */ /* 0x000fe20003f04100 */
[----:B------:R-:W-:Y:S01]  /*394d0*/  IMAD.WIDE.U32 R26, R45, R24, RZ ;  /* 0x000000182d1a7225 */ /* 0x000fe200078e00ff */
[----:B------:R-:W-:-:S03]  /*394e0*/  LOP3.LUT R47, R13, 0x1, RZ, 0xc0, !PT ;  /* 0x000000010d2f7812 */ /* 0x000fc600078ec0ff */
[----:B------:R-:W-:Y:S02]  /*394f0*/  IMAD R19, R45, R25, R16 ;  /* 0x000000192d137224 */ /* 0x000fe400078e0210 */
[----:B------:R-:W-:Y:S02]  /*39500*/  IMAD.IADD R40, R73, 0x1, R41 ;  /* 0x0000000149287824 */ /* 0x000fe400078e0229 */
[----:B------:R-:W-:Y:S01]  /*39510*/  IMAD.IADD R13, R57, 0x1, R23 ;  /* 0x00000001390d7824 */ /* 0x000fe200078e0217 */
[----:B------:R-:W-:Y:S01]  /*39520*/  SEL R57, RZ, 0x1, !P0 ;  /* 0x00000001ff397807 */ /* 0x000fe20004000000 */
[----:B------:R-:W-:Y:S01]  /*39530*/  IMAD.IADD R36, R27, 0x1, R19 ;  /* 0x000000011b247824 */ /* 0x000fe200078e0213 */
[----:B------:R-:W-:Y:S01]  /*39540*/  IADD3.X R14, PT, PT, RZ, R40, RZ, P2, P6 ;  /* 0x00000028ff0e7210 */ /* 0x000fe200017ec4ff */
[----:B------:R-:W-:Y:S01]  /*39550*/  IMAD.WIDE.U32 R40, R94, R94, R46 ;  /* 0x0000005e5e287225 */ /* 0x000fe200078e002e */
[----:B------:R-:W-:Y:S02]  /*39560*/  IADD3 R27, P2, P6, R38, R13, R18 ;  /* 0x0000000d261b7210 */ /* 0x000fe40007e5e012 */
[----:B------:R-:W0:Y:S01]  /*39570*/  LDC.64 R18, c[0x3][0x8] ;  /* 0x00c00200ff127b82 */ /* 0x000e220000000a00 */
[----:B-1----:R-:W-:Y:S01]  /*39580*/  IMAD.WIDE.U32 R46, R36, R10, RZ ;  /* 0x0000000a242e7225 */ /* 0x002fe200078e00ff */
[----:B------:R-:W-:-:S02]  /*39590*/  IADD3 R16, P0, P4, R31, R40, R48 ;  /* 0x000000281f107210 */ /* 0x000fc40007c1e030 */
[----:B------:R-:W-:Y:S01]  /*395a0*/  IADD3.X R31, PT, PT, RZ, RZ, RZ, P2, P6 ;  /* 0x000000ffff1f7210 */ /* 0x000fe200017ec4ff */
[----:B------:R-:W-:Y:S02]  /*395b0*/  IMAD.IADD R13, R35, 0x1, R41 ;  /* 0x00000001230d7824 */ /* 0x000fe400078e0229 */
[----:B------:R-:W-:Y:S02]  /*395c0*/  IMAD.MOV.U32 R33, RZ, RZ, RZ ;  /* 0x000000ffff217224 */ /* 0x000fe400078e00ff */
[----:B------:R-:W-:Y:S01]  /*395d0*/  IMAD.WIDE.U32 R38, R26, R10, RZ ;  /* 0x0000000a1a267225 */ /* 0x000fe200078e00ff */
        /* <DEDUP_REMOVED lines=9> */
[----:B------:R-:W-:Y:S01]  /*39670*/  IMAD.MOV.U32 R32, RZ, RZ, R41 ;  /* 0x000000ffff207224 */ /* 0x000fe200078e0029 */
[----:B------:R-:W-:Y:S01]  /*39680*/  SHF.L.U64.HI R14, R20, 0x1, R61 ;  /* 0x00000001140e7819 */ /* 0x000fe2000001023d */
[----:B------:R-:W-:Y:S01]  /*39690*/  IMAD.IADD R30, R49, 0x1, R99 ;  /* 0x00000001311e7824 */ /* 0x000fe200078e0263 */
[----:B------:R-:W-:Y:S01]  /*396a0*/  IADD3.X RZ, P4, PT, R55, R40, RZ, P4, !PT ;  /* 0x0000002837ff7210 */ /* 0x000fe2000279e4ff */
[----:B------:R-:W-:Y:S01]  /*396b0*/  IMAD.WIDE.U32.X R32, R36, R11, R32, P1 ;  /* 0x0000000b24207225 */ /* 0x000fe200008e0420 */
[----:B------:R-:W-:-:S02]  /*396c0*/  ISETP.GE.U32.AND P1, PT, R46, R21, PT ;  /* 0x000000152e00720c */ /* 0x000fc40003f26070 */
[----:B------:R-:W-:Y:S01]  /*396d0*/  IADD3.X R61, PT, PT, RZ, RZ, RZ, P3, P5 ;  /* 0x000000ffff3d7210 */ /* 0x000fe20001fea4ff */
[----:B------:R-:W-:Y:S01]  /*396e0*/  IMAD.X R55, R59, 0x1, R44, P0 ;  /* 0x000000013b377824 */ /* 0x000fe200000e062c */
[----:B------:R-:W-:Y:S01]  /*396f0*/  IADD3.X R23, P4, PT, RZ, R32, RZ, P4, !PT ;  /* 0x00000020ff177210 */ /* 0x000fe2000279e4ff */
[----:B0-----:R-:W-:Y:S01]  /*39700*/  IMAD.WIDE.U32 R38, R36, R18, RZ ;  /* 0x0000001224267225 */ /* 0x001fe200078e00ff */
[----:B------:R-:W-:Y:S02]  /*39710*/  IADD3 R28, P0, P2, R28, R98, R51 ;  /* 0x000000621c1c7210 */ /* 0x000fe40007a1e033 */
[----:B------:R-:W-:Y:S01]  /*39720*/  ISETP.GE.U32.AND.EX P1, PT, R55, R59, PT, P1 ;  /* 0x0000003b3700720c */ /* 0x000fe20003f26110 */
[----:B------:R-:W-:Y:S01]  /*39730*/  IMAD.X R51, RZ, RZ, R33, P4 ;  /* 0x000000ffff337224 */ /* 0x000fe200020e0621 */
[----:B------:R-:W-:Y:S01]  /*39740*/  IADD3 R41, P4, PT, R57, R2, RZ ;  /* 0x0000000239297210 */ /* 0x000fe20007f9e0ff */
[----:B------:R-:W-:Y:S01]  /*39750*/  IMAD.IADD R54, R37, 0x1, R15 ;  /* 0x0000000125367824 */ /* 0x000fe200078e020f */
[----:B------:R-:W-:-:S02]  /*39760*/  IADD3.X R30, PT, PT, RZ, R30, RZ, P0, P2 ;  /* 0x0000001eff1e7210 */ /* 0x000fc400007e44ff */
[----:B------:R-:W-:Y:S01]  /*39770*/  IADD3 R45, P2, P6, R31, R42, R28 ;  /* 0x0000002a1f2d7210 */ /* 0x000fe20007e5e01c */
[----:B------:R-:W-:Y:S01]  /*39780*/  IMAD.X R47, RZ, RZ, R34, P4 ;  /* 0x000000ffff2f7224 */ /* 0x000fe200020e0622 */
[----:B------:R-:W-:Y:S02]  /*39790*/  SEL R33, RZ, 0x1, P1 ;  /* 0x00000001ff217807 */ /* 0x000fe40000800000 */
[----:B------:R-:W-:Y:S01]  /*397a0*/  LEA R23, P0, R20, R23, 0x1 ;  /* 0x0000001714177211 */ /* 0x000fe200078008ff */
[----:B------:R-:W-:Y:S01]  /*397b0*/  IMAD.WIDE.U32 R20, R26, R18, RZ ;  /* 0x000000121a147225 */ /* 0x000fe200078e00ff */
[----:B------:R-:W-:Y:S02]  /*397c0*/  IADD3.X R50, PT, PT, RZ, R43, R30, P2, P6 ;  /* 0x0000002bff327210 */ /* 0x000fe400017ec41e */
[----:B------:R-:W-:Y:S01]  /*397d0*/  ISETP.GT.U32.AND P1, PT, R2, R41, PT ;  /* 0x000000290200720c */ /* 0x000fe20003f24070 */
[----:B------:R-:W-:Y:S01]  /*397e0*/  IMAD.WIDE.U32 R38, P2, R26, R19, R38 ;  /* 0x000000131a267225 */ /* 0x000fe20007840026 */
[----:B------:R-:W-:-:S02]  /*397f0*/  IADD3 R52, P4, PT, R41, R22, RZ ;  /* 0x0000001629347210 */ /* 0x000fc40007f9e0ff */
[----:B------:R-:W-:Y:S01]  /*39800*/  ISETP.GT.U32.AND.EX P1, PT, R34, R47, PT, P1 ;  /* 0x0000002f2200720c */ /* 0x000fe20003f24110 */
[----:B------:R-:W-:Y:S01]  /*39810*/  IMAD.MOV.U32 R40, RZ, RZ, R39 ;  /* 0x000000ffff287224 */ /* 0x000fe200078e0027 */
[----:B------:R-:W-:Y:S01]  /*39820*/  IADD3.X R51, P0, PT, R51, R14, RZ, P0, !PT ;  /* 0x0000000e33337210 */ /* 0x000fe2000071e4ff */
[----:B------:R-:W-:Y:S01]  /*39830*/  IMAD.X R57, R47, 0x1, R27, P4 ;  /* 0x000000012f397824 */ /* 0x000fe200020e061b */
[----:B------:R-:W-:Y:S01]  /*39840*/  IADD3 R32, P6, PT, R21, R38, RZ ;  /* 0x0000002615207210 */ /* 0x000fe20007fde0ff */
[----:B------:R-:W-:Y:S01]  /*39850*/  IMAD.IADD R38, R29, 0x1, R35 ;  /* 0x000000011d267824 */ /* 0x000fe200078e0223 */
[----:B------:R-:W-:Y:S01]  /*39860*/  IADD3 R23, P4, PT, R23, R20, RZ ;  /* 0x0000001417177210 */ /* 0x000fe20007f9e0ff */
[----:B------:R-:W-:Y:S01]  /*39870*/  IMAD.MOV.U32 R39, RZ, RZ, RZ ;  /* 0x000000ffff277224 */ /* 0x000fe200078e00ff */
[----:B------:R-:W-:Y:S01]  /*39880*/  SEL R14, R2, R41, P1 ;  /* 0x00000029020e7207 */ /* 0x000fe20000800000 */
[----:B------:R-:W-:Y:S01]  /*39890*/  IMAD.X R41, RZ, RZ, RZ, P2 ;  /* 0x000000ffff297224 */ /* 0x000fe200010e06ff */
[----:B------:R-:W-:Y:S01]  /*398a0*/  IADD3.X R51, P4, PT, R51, R32, RZ, P4, !PT ;  /* 0x0000002033337210 */ /* 0x000fe2000279e4ff */
[----:B------:R-:W-:Y:S01]  /*398b0*/  IMAD.WIDE.U32 R70, R94, R70, R38 ;  /* 0x000000465e467225 */ /* 0x000fe200078e0026 */
[----:B------:R-:W-:-:S02]  /*398c0*/  SEL R20, R34, R47, P1 ;  /* 0x0000002f22147207 */ /* 0x000fc40000800000 */
[----:B------:R-:W-:Y:S01]  /*398d0*/  ISETP.GT.U32.AND P1, PT, R14, R52, PT ;  /* 0x000000340e00720c */ /* 0x000fe20003f24070 */
[-C--:B------:R-:W-:Y:S02]  /*398e0*/  IMAD R32, R51, R24.reuse, RZ ;  /* 0x0000001833207224 */ /* 0x080fe400078e02ff */
[C---:B------:R-:W-:Y:S01]  /*398f0*/  IMAD.WIDE.U32 R14, R23.reuse, R24, RZ ;  /* 0x00000018170e7225 */ /* 0x040fe200078e00ff */
[----:B------:R-:W-:Y:S02]  /*39900*/  ISETP.GT.U32.AND.EX P1, PT, R20, R57, PT, P1 ;  /* 0x000000391400720c */ /* 0x000fe40003f24110 */
[----:B------:R-:W0:Y:S01]  /*39910*/  LDC.64 R20, c[0x3][0x10] ;  /* 0x00c00400ff147b82 */ /* 0x000e220000000a00 */
[----:B------:R-:W-:Y:S01]  /*39920*/  IMAD R47, R23, R25, R32 ;  /* 0x00000019172f7224 */ /* 0x000fe200078e0220 */
[----:B------:R-:W-:Y:S01]  /*39930*/  SEL R32, RZ, 0x1, !P1 ;  /* 0x00000001ff207807 */ /* 0x000fe20004800000 */
[----:B------:R-:W-:Y:S01]  /*39940*/  IMAD.WIDE.U32.X R40, R36, R19, R40, P6 ;  /* 0x0000001324287225 */ /* 0x000fe200030e0428 */
[----:B------:R-:W-:-:S03]  /*39950*/  IADD3 R37, P1, PT, R33, R52, RZ ;  /* 0x0000003421257210 */ /* 0x000fc60007f3e0ff */
[----:B------:R-:W-:Y:S01]  /*39960*/  IMAD.IADD R15, R15, 0x1, R47 ;  /* 0x000000010f0f7824 */ /* 0x000fe200078e022f */
[----:B------:R-:W-:Y:S01]  /*39970*/  ISETP.GT.U32.AND P6, PT, R52, R37, PT ;  /* 0x000000253400720c */ /* 0x000fe20003fc4070 */
[----:B------:R-:W-:Y:S01]  /*39980*/  IMAD.X R48, RZ, RZ, R57, P1 ;  /* 0x000000ffff307224 */ /* 0x000fe200008e0639 */
[----:B------:R-:W-:Y:S01]  /*39990*/  IADD3 R32, P1, P2, R42, R45, R32 ;  /* 0x0000002d2a207210 */ /* 0x000fe20007a3e020 */
[----:B------:R-:W-:-:S03]  /*399a0*/  IMAD.WIDE.U32 R44, R15, R10, RZ ;  /* 0x0000000a0f2c7225 */ /* 0x000fc600078e00ff */
[----:B------:R-:W-:Y:S02]  /*399b0*/  IADD3.X R29, PT, PT, R43, R50, RZ, P1, P2 ;  /* 0x000000322b1d7210 */ /* 0x000fe40000fe44ff */
[----:B------:R-:W-:Y:S01]  /*399c0*/  ISETP.GT.U32.AND.EX P1, PT, R57, R48, PT, P6 ;  /* 0x000000303900720c */ /* 0x000fe20003f24160 */
[----:B------:R-:W-:Y:S01]  /*399d0*/  IMAD.WIDE.U32 R42, P2, R14, R11, R44 ;  /* 0x0000000b0e2a7225 */ /* 0x000fe2000784002c */
[----:B------:R-:W-:Y:S02]  /*399e0*/  IADD3.X R49, P0, P6, R40, RZ, RZ, P4, P0 ;  /* 0x000000ff28317210 */ /* 0x000fe400026004ff */
[----:B------:R-:W-:Y:S01]  /*399f0*/  IADD3 R39, P4, PT, R37, R22, RZ ;  /* 0x0000001625277210 */ /* 0x000fe20007f9e0ff */
[----:B------:R-:W-:Y:S01]  /*39a00*/  IMAD.WIDE.U32 R44, R14, R10, RZ ;  /* 0x0000000a0e2c7225 */ /* 0x000fe200078e00ff */
[----:B------:R-:W-:Y:S02]  /*39a10*/  IADD3.X R50, PT, PT, R41, RZ, RZ, P0, P6 ;  /* 0x000000ff29327210 */ /* 0x000fe400007ec4ff */
[----:B------:R-:W-:Y:S01]  /*39a20*/  IADD3 R49, P0, PT, R49, R46, RZ ;  /* 0x0000002e31317210 */ /* 0x000fe20007f1e0ff */
[----:B------:R-:W-:Y:S01]  /*39a30*/  IMAD.X R47, RZ, RZ, RZ, P2 ;  /* 0x000000ffff2f7224 */ /* 0x000fe200010e06ff */
[----:B------:R-:W-:Y:S01]  /*39a40*/  IADD3 RZ, P2, PT, R23, R44, RZ ;  /* 0x0000002c17ff7210 */ /* 0x000fe20007f5e0ff */
[----:B------:R-:W-:Y:S01]  /*39a50*/  IMAD.MOV.U32 R46, RZ, RZ, R43 ;  /* 0x000000ffff2e7224 */ /* 0x000fe200078e002b */
[----:B------:R-:W-:Y:S01]  /*39a60*/  IADD3 R42, P6, PT, R45, R42, RZ ;  /* 0x0000002a2d2a7210 */ /* 0x000fe20007fde0ff */
[----:B------:R-:W1:Y:S01]  /*39a70*/  LDC.64 R22, c[0x3][0x18] ;  /* 0x00c00600ff167b82 */ /* 0x000e620000000a00 */
[----:B0-----:R-:W-:Y:S01]  /*39a80*/  IMAD.WIDE.U32 R44, R36, R20, RZ ;  /* 0x00000014242c7225 */ /* 0x001fe200078e00ff */
[----:B------:R-:W-:-:S02]  /*39a90*/  SEL R38, R52, R37, P1 ;  /* 0x0000002534267207 */ /* 0x000fc40000800000 */
[----:B------:R-:W-:Y:S01]  /*39aa0*/  IADD3.X RZ, P2, PT, R51, R42, RZ, P2, !PT ;  /* 0x0000002a33ff7210 */ /* 0x000fe2000175e4ff */
[----:B------:R-:W-:Y:S01]  /*39ab0*/  IMAD.WIDE.U32.X R40, R15, R11, R46, P6 ;  /* 0x0000000b0f287225 */ /* 0x000fe200030e042e */
[----:B------:R-:W-:-:S03]  /*39ac0*/  IADD3.X R50, P0, PT, R50, R55, RZ, P0, !PT ;  /* 0x0000003732327210 */ /* 0x000fc6000071e4ff */
        /* <DEDUP_REMOVED lines=13> */
[----:B------:R-:W-:Y:S01]  /*39ba0*/  IMAD.WIDE.U32 R44, P4, R14, R19, R44 ;  /* 0x000000130e2c7225 */ /* 0x000fe2000788002c */
[----:B------:R-:W-:Y:S02]  /*39bb0*/  IADD3 R41, P3, PT, R41, R48, RZ ;  /* 0x0000003029297210 */ /* 0x000fe40007f7e0ff */
[----:B------:R-:W-:Y:S01]  /*39bc0*/  IADD3.X R57, P5, PT, R57, R46, RZ, P5, !PT ;  /* 0x0000002e39397210 */ /* 0x000fe20002fbe4ff */
[----:B------:R-:W-:Y:S01]  /*39bd0*/  IMAD.MOV.U32 R42, RZ, RZ, R47 ;  /* 0x000000ffff2a7224 */ /* 0x000fe200078e002f */
[----:B------:R-:W-:Y:S01]  /*39be0*/  IADD3 R44, P6, PT, R49, R44, RZ ;  /* 0x0000002c312c7210 */ /* 0x000fe20007fde0ff */
[----:B-1----:R-:W-:-:S03]  /*39bf0*/  IMAD.WIDE.U32 R48, R36, R22, RZ ;  /* 0x0000001624307225 */ /* 0x002fc600078e00ff */
[----:B------:R-:W-:Y:S01]  /*39c00*/  IADD3.X R57, P3, PT, R57, R44, RZ, P3, !PT ;  /* 0x0000002c39397210 */ /* 0x000fe20001f7e4ff */
[----:B------:R-:W-:Y:S02]  /*39c10*/  IMAD.X R47, RZ, RZ, RZ, P4 ;  /* 0x000000ffff2f7224 */ /* 0x000fe400020e06ff */
[----:B------:R-:W-:Y:S02]  /*39c20*/  IMAD.MOV.U32 R46, RZ, RZ, R45 ;  /* 0x000000ffff2e7224 */ /* 0x000fe400078e002d */
[----:B------:R-:W-:Y:S01]  /*39c30*/  IMAD.WIDE.U32.X R42, R36, R21, R42, P2 ;  /* 0x00000015242a7225 */ /* 0x000fe200010e042a */
[----:B------:R-:W-:-:S03]  /*39c40*/  IADD3 R61, P2, P4, R61, R70, R54 ;  /* 0x000000463d3d7210 */ /* 0x000fc60007c5e036 */
[----:B------:R-:W-:Y:S01]  /*39c50*/  IMAD.WIDE.U32.X R44, R15, R19, R46, P6 ;  /* 0x000000130f2c7225 */ /* 0x000fe200030e042e */
[----:B------:R-:W-:-:S03]  /*39c60*/  IADD3.X R51, P1, P0, R42, RZ, RZ, P1, P0 ;  /* 0x000000ff2a337210 */ /* 0x000fc600008204ff */
[----:B------:R-:W-:Y:S01]  /*39c70*/  IMAD.WIDE.U32 R48, P6, R26, R23, R48 ;  /* 0x000000171a307225 */ /* 0x000fe200078c0030 */
[----:B------:R-:W-:-:S03]  /*39c80*/  IADD3.X R59, PT, PT, R43, RZ, RZ, P1, P0 ;  /* 0x000000ff2b3b7210 */ /* 0x000fc60000fe04ff */
[----:B------:R-:W-:Y:S01]  /*39c90*/  IMAD.X R47, RZ, RZ, RZ, P6 ;  /* 0x000000ffff2f7224 */ /* 0x000fe200030e06ff */
[----:B------:R-:W-:Y:S01]  /*39ca0*/  IADD3 R52, P6, PT, R39, R2, RZ ;  /* 0x0000000227347210 */ /* 0x000fe20007fde0ff */
[----:B------:R-:W-:-:S04]  /*39cb0*/  IMAD.WIDE.U32 R26, R26, R22, RZ ;  /* 0x000000161a1a7225 */ /* 0x000fc800078e00ff */
[----:B------:R-:W-:Y:S01]  /*39cc0*/  IMAD.IADD R70, R35, 0x1, R71 ;  /* 0x0000000123467824 */ /* 0x000fe200078e0247 */
[----:B------:R-:W-:Y:S01]  /*39cd0*/  IADD3.X R35, P3, P5, R44, RZ, RZ, P3, P5 ;  /* 0x000000ff2c237210 */ /* 0x000fe20001d6a4ff */
[----:B------:R-:W-:Y:S01]  /*39ce0*/  IMAD.X R34, R37, 0x1, R34, P6 ;  /* 0x0000000125227824 */ /* 0x000fe200030e0622 */
[----:B------:R-:W-:Y:S01]  /*39cf0*/  IADD3 R48, P0, PT, R27, R48, RZ ;  /* 0x000000301b307210 */ /* 0x000fe20007f1e0ff */
[----:B------:R-:W-:Y:S01]  /*39d00*/  IMAD R2, R57, R24, RZ ;  /* 0x0000001839027224 */ /* 0x000fe200078e02ff */
[----:B------:R-:W-:Y:S01]  /*39d10*/  IADD3.X R58, PT, PT, R45, RZ, RZ, P3, P5 ;  /* 0x000000ff2d3a7210 */ /* 0x000fe20001fea4ff */
[----:B------:R-:W-:Y:S01]  /*39d20*/  IMAD.WIDE.U32 R44, R15, R20, RZ ;  /* 0x000000140f2c7225 */ /* 0x000fe200078e00ff */
[----:B------:R-:W-:-:S03]  /*39d30*/  IADD3 R27, P1, PT, R51, R52, RZ ;  /* 0x00000034331b7210 */ /* 0x000fc60007f3e0ff */
[----:B------:R-:W-:Y:S01]  /*39d40*/  IMAD.MOV.U32 R46, RZ, RZ, R49 ;  /* 0x000000ffff2e7224 */ /* 0x000fe200078e0031 */
[----:B------:R-:W-:Y:S01]  /*39d50*/  IADD3 R42, P3, PT, R27, R26, RZ ;  /* 0x0000001a1b2a7210 */ /* 0x000fe20007f7e0ff */
        /* <DEDUP_REMOVED lines=16> */
[----:B------:R-:W-:Y:S01]  /*39e60*/  IMAD.WIDE.U32 R48, R2, R10, RZ ;  /* 0x0000000a02307225 */ /* 0x000fe200078e00ff */
[----:B------:R-:W-:-:S02]  /*39e70*/  IADD3.X R59, PT, PT, RZ, R70, RZ, P2, P4 ;  /* 0x00000046ff3b7210 */ /* 0x000fc400017e84ff */
[----:B------:R-:W-:Y:S01]  /*39e80*/  IADD3.X R58, P1, PT, R58, R71, RZ, P1, !PT ;  /* 0x000000473a3a7210 */ /* 0x000fe20000f3e4ff */
[----:B------:R-:W-:Y:S02]  /*39e90*/  IMAD.MOV.U32 R42, RZ, RZ, R45 ;  /* 0x000000ffff2a7224 */ /* 0x000fe400078e002d */
[----:B------:R-:W-:-:S04]  /*39ea0*/  IMAD.WIDE.U32 R54, R26, R10, RZ ;  /* 0x0000000a1a367225 */ /* 0x000fc800078e00ff */
[----:B------:R-:W-:Y:S01]  /*39eb0*/  IMAD.WIDE.U32 R46, P5, R14, R23, R50 ;  /* 0x000000170e2e7225 */ /* 0x000fe200078a0032 */
[----:B------:R-:W-:-:S03]  /*39ec0*/  IADD3 RZ, P2, PT, R41, R54, RZ ;  /* 0x0000003629ff7210 */ /* 0x000fc60007f5e0ff */
[----:B------:R-:W-:-:S04]  /*39ed0*/  IMAD.WIDE.U32 R44, P6, R26, R11, R48 ;  /* 0x0000000b1a2c7225 */ /* 0x000fc800078c0030 */
[----:B------:R-:W-:Y:S01]  /*39ee0*/  IMAD.WIDE.U32.X R50, R15, R21, R42, P3 ;  /* 0x000000150f327225 */ /* 0x000fe200018e042a */
[----:B------:R-:W-:-:S03]  /*39ef0*/  IADD3 R54, P4, PT, R55, R44, RZ ;  /* 0x0000002c37367210 */ /* 0x000fc60007f9e0ff */
[----:B------:R-:W-:Y:S01]  /*39f00*/  IMAD.X R49, RZ, RZ, RZ, P6 ;  /* 0x000000ffff317224 */ /* 0x000fe200030e06ff */
[----:B------:R-:W-:Y:S01]  /*39f10*/  IADD3.X R27, P0, P1, R50, RZ, RZ, P1, P0 ;  /* 0x000000ff321b7210 */ /* 0x000fe200009004ff */
[----:B------:R-:W-:Y:S01]  /*39f20*/  IMAD.MOV.U32 R48, RZ, RZ, R45 ;  /* 0x000000ffff307224 */ /* 0x000fe200078e002d */
[----:B------:R-:W-:Y:S01]  /*39f30*/  IADD3 R60, P6, PT, R60, R3, RZ ;  /* 0x000000033c3c7210 */ /* 0x000fe20007fde0ff */
[----:B------:R-:W-:Y:S01]  /*39f40*/  IMAD.X R43, RZ, RZ, RZ, P5 ;  /* 0x000000ffff2b7224 */ /* 0x000fe200028e06ff */
[----:B------:R-:W-:Y:S01]  /*39f50*/  IADD3.X RZ, P2, PT, R57, R54, RZ, P2, !PT ;  /* 0x0000003639ff7210 */ /* 0x000fe2000175e4ff */
[----:B------:R-:W-:Y:S01]  /*39f60*/  IMAD.WIDE.U32 R54, R14, R22, RZ ;  /* 0x000000160e367225 */ /* 0x000fe200078e00ff */
[----:B------:R-:W-:Y:S02]  /*39f70*/  IADD3.X R50, PT, PT, R51, RZ, RZ, P0, P1 ;  /* 0x000000ff33327210 */ /* 0x000fe400007e24ff */
[----:B------:R-:W-:Y:S01]  /*39f80*/  IADD3 R27, P1, PT, R27, R60, RZ ;  /* 0x0000003c1b1b7210 */ /* 0x000fe20007f3e0ff */
[----:B------:R-:W-:Y:S01]  /*39f90*/  IMAD.X R51, R35, 0x1, R0, P6 ;  /* 0x0000000123337824 */ /* 0x000fe200030e0600 */
[----:B------:R-:W-:Y:S01]  /*39fa0*/  IADD3 R35, P0, PT, R55, R46, RZ ;  /* 0x0000002e37237210 */ /* 0x000fe20007f1e0ff */
[----:B------:R-:W-:Y:S01]  /*39fb0*/  IMAD.WIDE.U32.X R48, R2, R11, R48, P4 ;  /* 0x0000000b02307225 */ /* 0x000fe200020e0430 */
[----:B------:R-:W-:-:S02]  /*39fc0*/  IADD3 R54, P6, PT, R27, R54, RZ ;  /* 0x000000361b367210 */ /* 0x000fc40007fde0ff */
[----:B------:R-:W-:Y:S01]  /*39fd0*/  IADD3.X R50, P1, PT, R50, R51, RZ, P1, !PT ;  /* 0x0000003332327210 */ /* 0x000fe20000f3e4ff */
[----:B------:R-:W-:Y:S01]  /*39fe0*/  IMAD.MOV.U32 R42, RZ, RZ, R47 ;  /* 0x000000ffff2a7224 */ /* 0x000fe200078e002f */
[----:B------:R-:W-:Y:S01]  /*39ff0*/  IADD3 R4, P5, P3, R4, R61, R61 ;  /* 0x0000003d04047210 */ /* 0x000fe20007bbe03d */
[----:B------:R-:W-:Y:S01]  /*3a000*/  IMAD.WIDE.U32 R46, R2, R18, RZ ;  /* 0x00000012022e7225 */ /* 0x000fe200078e00ff */
[----:B------:R-:W-:Y:S02]  /*3a010*/  IADD3.X R50, P6, PT, R50, R35, RZ, P6, !PT ;  /* 0x0000002332327210 */ /* 0x000fe400037de4ff */
[----:B------:R-:W-:Y:S01]  /*3a020*/  IADD3.X R35, P2, PT, RZ, R48, RZ, P2, !PT ;  /* 0x00000030ff237210 */ /* 0x000fe2000175e4ff */
        /* <DEDUP_REMOVED lines=13> */
[----:B------:R-:W-:-:S02]  /*3a100*/  IADD3 R35, P1, PT, R35, R44, RZ ;  /* 0x0000002c23237210 */ /* 0x000fc40007f3e0ff */
[----:B------:R-:W-:Y:S02]  /*3a110*/  IADD3.X R47, P2, PT, R47, R58, RZ, P2, !PT ;  /* 0x0000003a2f2f7210 */ /* 0x000fe4000175e4ff */
[----:B------:R-:W-:Y:S01]  /*3a120*/  ISETP.GE.U32.AND P0, PT, R52, R39, PT ;  /* 0x000000273400720c */ /* 0x000fe20003f06070 */
[C---:B------:R-:W-:Y:S01]  /*3a130*/  IMAD.WIDE.U32.X R38, R2.reuse, R19, R40, P6 ;  /* 0x0000001302267225 */ /* 0x040fe200030e0428 */
[----:B------:R-:W-:Y:S02]  /*3a140*/  IADD3.X R47, P1, PT, R47, R14, RZ, P1, !PT ;  /* 0x0000000e2f2f7210 */ /* 0x000fe40000f3e4ff */
[----:B------:R-:W-:Y:S01]  /*3a150*/  IADD3.X R49, PT, PT, RZ, R59, R59, P5, P3 ;  /* 0x0000003bff317210 */ /* 0x000fe20002fe643b */
[----:B------:R-:W-:Y:S01]  /*3a160*/  IMAD.WIDE.U32 R40, R2, R20, RZ ;  /* 0x0000001402287225 */ /* 0x000fe200078e00ff */
[----:B------:R-:W-:Y:S02]  /*3a170*/  IADD3.X R27, P1, P2, R38, RZ, RZ, P1, P2 ;  /* 0x000000ff261b7210 */ /* 0x000fe40000a244ff */
[----:B------:R-:W-:Y:S01]  /*3a180*/  IADD3 R48, P5, P3, R48, R32, R31 ;  /* 0x0000002030307210 */ /* 0x000fe20007bbe01f */
[-C--:B------:R-:W-:Y:S01]  /*3a190*/  IMAD R42, R47, R24.reuse, RZ ;  /* 0x000000182f2a7224 */ /* 0x080fe200078e02ff */
[----:B------:R-:W-:Y:S01]  /*3a1a0*/  IADD3 R16, P4, PT, R16, R33, RZ ;  /* 0x0000002110107210 */ /* 0x000fe20007f9e0ff */
[----:B------:R-:W-:Y:S01]  /*3a1b0*/  IMAD.WIDE.U32 R14, R35, R24, RZ ;  /* 0x00000018230e7225 */ /* 0x000fe200078e00ff */
[----:B------:R-:W-:-:S02]  /*3a1c0*/  IADD3.X R45, PT, PT, R39, RZ, RZ, P1, P2 ;  /* 0x000000ff272d7210 */ /* 0x000fc40000fe44ff */
[----:B------:R-:W-:Y:S01]  /*3a1d0*/  ISETP.GE.U32.AND P2, PT, R60, R3, PT ;  /* 0x000000033c00720c */ /* 0x000fe20003f46070 */
[----:B------:R-:W-:Y:S01]  /*3a1e0*/  IMAD R31, R35, R25, R42 ;  /* 0x00000019231f7224 */ /* 0x000fe200078e022a */
[----:B------:R-:W-:Y:S01]  /*3a1f0*/  IADD3.X R29, PT, PT, RZ, R29, RZ, P5, P3 ;  /* 0x0000001dff1d7210 */ /* 0x000fe20002fe64ff */
[----:B------:R-:W-:Y:S01]  /*3a200*/  IMAD.WIDE.U32 R40, P6, R26, R21, R40 ;  /* 0x000000151a287225 */ /* 0x000fe200078c0028 */
[----:B------:R-:W-:Y:S02]  /*3a210*/  ISETP.GE.U32.AND.EX P2, PT, R51, R0, PT, P2 ;  /* 0x000000003300720c */ /* 0x000fe40003f46120 */
[----:B------:R-:W-:Y:S01]  /*3a220*/  ISETP.GE.U32.AND.EX P0, PT, R34, R37, PT, P0 ;  /* 0x000000252200720c */ /* 0x000fe20003f06100 */
[----:B------:R-:W-:-:S04]  /*3a230*/  IMAD.WIDE.U32 R32, R26, R20, RZ ;  /* 0x000000141a207225 */ /* 0x000fc800078e00ff */
[----:B------:R-:W-:Y:S01]  /*3a240*/  IMAD.IADD R3, R15, 0x1, R31 ;  /* 0x000000010f037824 */ /* 0x000fe200078e021f */
[----:B------:R-:W-:Y:S01]  /*3a250*/  IADD3 R15, P1, PT, R27, R54, RZ ;  /* 0x000000361b0f7210 */ /* 0x000fe20007f3e0ff */
[----:B------:R-:W-:Y:S01]  /*3a260*/  IMAD.X R39, RZ, RZ, RZ, P6 ;  /* 0x000000ffff277224 */ /* 0x000fe200030e06ff */
[----:B------:R-:W-:Y:S01]  /*3a270*/  IADD3 R52, P3, PT, R33, R40, RZ ;  /* 0x0000002821347210 */ /* 0x000fe20007f7e0ff */
[----:B------:R-:W-:Y:S01]  /*3a280*/  IMAD.WIDE.U32 R42, R3, R10, RZ ;  /* 0x0000000a032a7225 */ /* 0x000fe200078e00ff */
[----:B------:R-:W-:Y:S02]  /*3a290*/  IADD3 R44, P6, PT, R15, R32, RZ ;  /* 0x000000200f2c7210 */ /* 0x000fe40007fde0ff */
[----:B------:R-:W-:Y:S01]  /*3a2a0*/  IADD3.X R45, P1, PT, R45, R50, RZ, P1, !PT ;  /* 0x000000322d2d7210 */ /* 0x000fe20000f3e4ff */
[----:B------:R-:W-:Y:S01]  /*3a2b0*/  IMAD.MOV.U32 R38, RZ, RZ, R41 ;  /* 0x000000ffff267224 */ /* 0x000fe200078e0029 */
[----:B------:R-:W-:Y:S01]  /*3a2c0*/  SEL R15, RZ, 0x1, P2 ;  /* 0x00000001ff0f7807 */ /* 0x000fe20001000000 */
[----:B------:R-:W-:Y:S01]  /*3a2d0*/  IMAD.WIDE.U32 R40, R14, R10, RZ ;  /* 0x0000000a0e287225 */ /* 0x000fe200078e00ff */
[----:B------:R-:W-:-:S03]  /*3a2e0*/  IADD3.X R45, P6, PT, R45, R52, RZ, P6, !PT ;  /* 0x000000342d2d7210 */ /* 0x000fc600037de4ff */
[----:B------:R-:W-:Y:S01]  /*3a2f0*/  IMAD.WIDE.U32.X R32, R2, R21, R38, P3 ;  /* 0x0000001502207225 */ /* 0x000fe200018e0426 */
[----:B------:R-:W-:-:S03]  /*3a300*/  IADD3 RZ, P3, PT, R35, R40, RZ ;  /* 0x0000002823ff7210 */ /* 0x000fc60007f7e0ff */
[----:B------:R-:W-:Y:S01]  /*3a310*/  IMAD.WIDE.U32 R42, P5, R14, R11, R42 ;  /* 0x0000000b0e2a7225 */ /* 0x000fe200078a002a */
[----:B------:R-:W-:-:S03]  /*3a320*/  IADD3.X R31, P1, P6, R32, RZ, RZ, P6, P1 ;  /* 0x000000ff201f7210 */ /* 0x000fc600036224ff */
[----:B------:R-:W-:Y:S01]  /*3a330*/  IMAD.WIDE.U32 R38, R2, R22, RZ ;  /* 0x0000001602267225 */ /* 0x000fe200078e00ff */
[----:B------:R-:W-:Y:S02]  /*3a340*/  IADD3 R0, P2, PT, R41, R42, RZ ;  /* 0x0000002a29007210 */ /* 0x000fe40007f5e0ff */
[----:B------:R-:W-:Y:S01]  /*3a350*/  IADD3.X R40, PT, PT, R33, RZ, RZ, P1, P6 ;  /* 0x000000ff21287210 */ /* 0x000fe20000fec4ff */
[----:B------:R-:W-:Y:S01]  /*3a360*/  IMAD.X R35, RZ, RZ, RZ, P5 ;  /* 0x000000ffff237224 */ /* 0x000fe200028e06ff */
[----:B------:R-:W-:Y:S01]  /*3a370*/  IADD3 R41, P5, PT, R15, R4, RZ ;  /* 0x000000040f297210 */ /* 0x000fe20007fbe0ff */
[----:B------:R-:W-:Y:S01]  /*3a380*/  IMAD.MOV.U32 R34, RZ, RZ, R43 ;  /* 0x000000ffff227224 */ /* 0x000fe200078e002b */
[----:B------:R-:W-:Y:S01]  /*3a390*/  IADD3.X RZ, P3, PT, R47, R0, RZ, P3, !PT ;  /* 0x000000002fff7210 */ /* 0x000fe20001f7e4ff */
[C---:B------:R-:W-:Y:S01]  /*3a3a0*/  IMAD.WIDE.U32 R38, P6, R26.reuse, R23, R38 ;  /* 0x000000171a267225 */ /* 0x040fe200078c0026 */
[----:B------:R-:W-:Y:S02]  /*3a3b0*/  ISETP.GE.U32.AND P1, PT, R41, R4, PT ;  /* 0x000000042900720c */ /* 0x000fe40003f26070 */
[----:B------:R-:W-:Y:S01]  /*3a3c0*/  SEL R43, RZ, 0x1, P0 ;  /* 0x00000001ff2b7807 */ /* 0x000fe20000000000 */
        /* <DEDUP_REMOVED lines=22> */
[----:B------:R-:W-:Y:S02]  /*3a530*/  IADD3.X R31, P2, PT, R40, R39, RZ, P2, !PT ;  /* 0x00000027281f7210 */ /* 0x000fe4000175e4ff */
[----:B------:R-:W-:Y:S01]  /*3a540*/  IADD3.X R40, P3, PT, R0, R47, RZ, P3, !PT ;  /* 0x0000002f00287210 */ /* 0x000fe20001f7e4ff */
[----:B------:R-:W-:Y:S01]  /*3a550*/  IMAD.WIDE.U32.X R32, R3, R19, R34, P5 ;  /* 0x0000001303207225 */ /* 0x000fe200028e0422 */
[----:B------:R-:W-:Y:S02]  /*3a560*/  IADD3.X R31, P6, PT, R31, R50, RZ, P6, !PT ;  /* 0x000000321f1f7210 */ /* 0x000fe400037de4ff */
[----:B------:R-:W-:Y:S01]  /*3a570*/  ISETP.GE.U32.AND.EX P5, PT, R42, R49, PT, P1 ;  /* 0x000000312a00720c */ /* 0x000fe20003fa6110 */
[----:B------:R-:W-:Y:S01]  /*3a580*/  IMAD.WIDE.U32 R34, R3, R20, RZ ;  /* 0x0000001403227225 */ /* 0x000fe200078e00ff */
[----:B------:R-:W-:-:S02]  /*3a590*/  IADD3.X R15, P0, P3, R32, RZ, RZ, P3, P0 ;  /* 0x000000ff200f7210 */ /* 0x000fc40001b004ff */
[----:B------:R-:W-:Y:S02]  /*3a5a0*/  IADD3.X R2, P2, P6, R26, RZ, RZ, P6, P2 ;  /* 0x000000ff1a027210 */ /* 0x000fe400036444ff */
[----:B------:R-:W-:Y:S02]  /*3a5b0*/  ISETP.GE.U32.AND P1, PT, R4, R41, PT ;  /* 0x000000290400720c */ /* 0x000fe40003f26070 */
[----:B------:R-:W-:Y:S01]  /*3a5c0*/  IADD3.X R0, PT, PT, R33, RZ, RZ, P0, P3 ;  /* 0x000000ff21007210 */ /* 0x000fe200007e64ff */
[C---:B------:R-:W-:Y:S01]  /*3a5d0*/  IMAD.WIDE.U32 R34, P3, R14.reuse, R21, R34 ;  /* 0x000000150e227225 */ /* 0x040fe20007860022 */
[----:B------:R-:W-:Y:S02]  /*3a5e0*/  SEL R33, RZ, 0x1, P5 ;  /* 0x00000001ff217807 */ /* 0x000fe40002800000 */
[----:B------:R-:W-:Y:S01]  /*3a5f0*/  IADD3.X R4, PT, PT, R27, RZ, RZ, P2, P6 ;  /* 0x000000ff1b047210 */ /* 0x000fe200017ec4ff */
[----:B------:R-:W-:Y:S01]  /*3a600*/  IMAD.WIDE.U32 R26, R14, R20, RZ ;  /* 0x000000140e1a7225 */ /* 0x000fe200078e00ff */
[----:B------:R-:W-:-:S02]  /*3a610*/  ISETP.GE.U32.AND.EX P1, PT, R39, R42, PT, P1 ;  /* 0x0000002a2700720c */ /* 0x000fc40003f26110 */
[----:B------:R-:W-:Y:S01]  /*3a620*/  IADD3 R15, P0, PT, R15, R38, RZ ;  /* 0x000000260f0f7210 */ /* 0x000fe20007f1e0ff */
[----:B------:R-:W-:Y:S01]  /*3a630*/  IMAD.X R38, RZ, RZ, R13, P4 ;  /* 0x000000ffff267224 */ /* 0x000fe200020e060d */
[----:B------:R-:W-:Y:S02]  /*3a640*/  IADD3 R36, P6, P2, R43, R28, R48 ;  /* 0x0000001c2b247210 */ /* 0x000fe40007ade030 */
[----:B------:R-:W-:Y:S01]  /*3a650*/  IADD3 R28, P4, PT, R33, R16, RZ ;  /* 0x00000010211c7210 */ /* 0x000fe20007f9e0ff */
[----:B------:R-:W-:Y:S01]  /*3a660*/  IMAD.WIDE.U32 R32, R3, R22, RZ ;  /* 0x0000001603207225 */ /* 0x000fe200078e00ff */
[----:B------:R-:W-:Y:S02]  /*3a670*/  SEL R13, RZ, 0x1, P1 ;  /* 0x00000001ff0d7807 */ /* 0x000fe40000800000 */
[----:B------:R-:W-:Y:S01]  /*3a680*/  IADD3.X R0, P0, PT, R0, R31, RZ, P0, !PT ;  /* 0x0000001f00007210 */ /* 0x000fe2000071e4ff */
[----:B------:R-:W-:Y:S01]  /*3a690*/  IMAD.X R37, RZ, RZ, R38, P4 ;  /* 0x000000ffff257224 */ /* 0x000fe200020e0626 */
[----:B------:R-:W-:Y:S01]  /*3a6a0*/  IADD3 R39, P5, PT, R27, R34, RZ ;  /* 0x000000221b277210 */ /* 0x000fe20007fbe0ff */
[----:B------:R-:W-:Y:S01]  /*3a6b0*/  IMAD.X R27, RZ, RZ, RZ, P3 ;  /* 0x000000ffff1b7224 */ /* 0x000fe200018e06ff */
[----:B------:R-:W-:Y:S01]  /*3a6c0*/  IADD3 R41, P1, PT, R15, R26, RZ ;  /* 0x0000001a0f297210 */ /* 0x000fe20007f3e0ff */
[----:B------:R-:W-:Y:S01]  /*3a6d0*/  IMAD.MOV.U32 R26, RZ, RZ, R35 ;  /* 0x000000ffff1a7224 */ /* 0x000fe200078e0023 */
[----:B------:R-:W-:-:S02]  /*3a6e0*/  IADD3 R31, P4, PT, R13, R28, RZ ;  /* 0x0000001c0d1f7210 */ /* 0x000fc40007f9e0ff */
[----:B------:R-:W-:Y:S01]  /*3a6f0*/  ISETP.GE.U32.AND P3, PT, R28, R16, PT ;  /* 0x000000101c00720c */ /* 0x000fe20003f66070 */
[----:B------:R-:W-:Y:S01]  /*3a700*/  IMAD.WIDE.U32.X R26, R3, R21, R26, P5 ;  /* 0x00000015031a7225 */ /* 0x000fe200028e041a */
[----:B------:R-:W-:Y:S02]  /*3a710*/  IADD3.X R42, P1, PT, R0, R39, RZ, P1, !PT ;  /* 0x00000027002a7210 */ /* 0x000fe40000f3e4ff */
[----:B------:R-:W-:Y:S01]  /*3a720*/  ISETP.GE.U32.AND P5, PT, R31, R28, PT ;  /* 0x0000001c1f00720c */ /* 0x000fe20003fa6070 */
[----:B------:R-:W-:Y:S01]  /*3a730*/  IMAD.X R16, RZ, RZ, R37, P4 ;  /* 0x000000ffff107224 */ /* 0x000fe200020e0625 */
[----:B------:R-:W-:Y:S01]  /*3a740*/  IADD3.X R13, P1, P0, R26, RZ, RZ, P1, P0 ;  /* 0x000000ff1a0d7210 */ /* 0x000fe200008204ff */
[----:B------:R-:W-:Y:S01]  /*3a750*/  IMAD.WIDE.U32 R32, P4, R14, R23, R32 ;  /* 0x000000170e207225 */ /* 0x000fe20007880020 */
[----:B------:R-:W-:Y:S02]  /*3a760*/  ISETP.GE.U32.AND.EX P3, PT, R37, R38, PT, P3 ;  /* 0x000000262500720c */ /* 0x000fe40003f66130 */
[----:B------:R-:W-:Y:S01]  /*3a770*/  ISETP.GE.U32.AND.EX P5, PT, R16, R37, PT, P5 ;  /* 0x000000251000720c */ /* 0x000fe20003fa6150 */
[----:B------:R-:W-:Y:S01]  /*3a780*/  IMAD.WIDE.U32 R14, R14, R22, RZ ;  /* 0x000000160e0e7225 */ /* 0x000fe200078e00ff */
[----:B------:R-:W-:-:S02]  /*3a790*/  IADD3.X R0, PT, PT, R27, RZ, RZ, P1, P0 ;  /* 0x000000ff1b007210 */ /* 0x000fc40000fe04ff */
[----:B------:R-:W-:Y:S01]  /*3a7a0*/  SEL R27, RZ, 0x1, P3 ;  /* 0x00000001ff1b7807 */ /* 0x000fe20001800000 */
[----:B------:R-:W-:Y:S01]  /*3a7b0*/  IMAD.X R35, RZ, RZ, RZ, P4 ;  /* 0x000000ffff237224 */ /* 0x000fe200020e06ff */
[-C--:B------:R-:W-:Y:S01]  /*3a7c0*/  IADD3 R2, P4, PT, R2, R31.reuse, RZ ;  /* 0x0000001f02027210 */ /* 0x080fe20007f9e0ff */
        /* <DEDUP_REMOVED lines=57> */
.L_x_407:
        /* <DEDUP_REMOVED lines=21> */
.L_x_408:
[----:B------:R-:W-:Y:S01]  /*3acb0*/  CS2R R50, SRZ ;  /* 0x0000000000327805 */ /* 0x000fe2000001ff00 */
[----:B------:R-:W-:-:S04]  /*3acc0*/  IMAD.WIDE.U32 R26, R52, R63, RZ ;  /* 0x0000003f341a7225 */ /* 0x000fc800078e00ff */
[----:B------:R-:W-:Y:S02]  /*3acd0*/  IMAD.MOV.U32 R45, RZ, RZ, RZ ;  /* 0x000000ffff2d7224 */ /* 0x000fe400078e00ff */
[----:B------:R-:W-:-:S04]  /*3ace0*/  IMAD.WIDE.U32 R42, R4, R65, RZ ;  /* 0x00000041042a7225 */ /* 0x000fc800078e00ff */
[----:B------:R-:W-:Y:S01]  /*3acf0*/  IMAD.WIDE.U32 R2, R13, R63, RZ ;  /* 0x0000003f0d027225 */ /* 0x000fe200078e00ff */
[----:B------:R-:W-:-:S03]  /*3ad00*/  IADD3 R42, P4, PT, R26, R42, RZ ;  /* 0x0000002a1a2a7210 */ /* 0x000fc60007f9e0ff */
        /* <DEDUP_REMOVED lines=14> */
[----:B------:R-:W-:-:S04]  /*3adf0*/  IMAD.WIDE.U32 R36, R47, R63, RZ ;  /* 0x0000003f2f247225 */ /* 0x000fc800078e00ff */
[----:B------:R-:W-:Y:S02]  /*3ae00*/  IMAD.MOV.U32 R71, RZ, RZ, RZ ;  /* 0x000000ffff477224 */ /* 0x000fe400078e00ff */
[----:B------:R-:W-:Y:S01]  /*3ae10*/  IMAD.WIDE.U32 R2, R62, R13, R28 ;  /* 0x0000000d3e027225 */ /* 0x000fe200078e001c */
[----:B------:R-:W-:Y:S02]  /*3ae20*/  IADD3.X R29, PT, PT, RZ, RZ, RZ, P0, P1 ;  /* 0x000000ffff1d7210 */ /* 0x000fe400007e24ff */
[----:B------:R-:W-:Y:S01]  /*3ae30*/  IADD3 R70, P1, P5, R32, R15, R30 ;  /* 0x0000000f20467210 */ /* 0x000fe20007d3e01e */
[----:B------:R-:W-:Y:S01]  /*3ae40*/  IMAD.WIDE.U32 R38, R16, R63, RZ ;  /* 0x0000003f10267225 */ /* 0x000fe200078e00ff */
[----:B------:R-:W-:-:S03]  /*3ae50*/  IADD3 R34, P0, P3, R29, R2, R34 ;  /* 0x000000021d227210 */ /* 0x000fc60007b1e022 */
[----:B------:R-:W-:-:S04]  /*3ae60*/  IMAD.WIDE.U32 R40, R47, R62, RZ ;  /* 0x0000003e2f287225 */ /* 0x000fc800078e00ff */
[----:B------:R-:W-:Y:S02]  /*3ae70*/  IMAD.IADD R37, R37, 0x1, R49 ;  /* 0x0000000125257824 */ /* 0x000fe400078e0231 */
[----:B------:R-:W-:Y:S02]  /*3ae80*/  IMAD.IADD R28, R31, 0x1, R71 ;  /* 0x000000011f1c7824 */ /* 0x000fe400078e0247 */
[----:B------:R-:W-:Y:S01]  /*3ae90*/  IMAD.IADD R46, R59, 0x1, R33 ;  /* 0x000000013b2e7824 */ /* 0x000fe200078e0221 */
[----:B------:R-:W-:Y:S01]  /*3aea0*/  IADD3 R37, P2, P6, R40, R37, R38 ;  /* 0x0000002528257210 */ /* 0x000fe20007e5e026 */
[----:B------:R-:W-:Y:S02]  /*3aeb0*/  IMAD.IADD R15, R35, 0x1, R3 ;  /* 0x00000001230f7824 */ /* 0x000fe400078e0203 */
        /* <DEDUP_REMOVED lines=108> */
[----:B------:R-:W-:Y:S02]  /*3b580*/  IADD3.X R42, P1, P2, R74, RZ, RZ, P1, P2 ;  /* 0x000000ff4a2a7210 */ /* 0x000fe40000a244ff */
[----:B------:R-:W-:Y:S01]  /*3b590*/  IADD3.X R74, PT, PT, RZ, RZ, RZ, P3, P0 ;  /* 0x000000ffff4a7210 */ /* 0x000fe20001fe04ff */
        /* <DEDUP_REMOVED lines=50> */
[----:B------:R-:W-:-:S03]  /*3b8c0*/  IMAD R32, R79, R24, RZ ;  /* 0x000000184f207224 */ /* 0x000fc600078e02ff */
[----:B------:R-:W-:Y:S01]  /*3b8d0*/  SEL R77, RZ, 0x1, P5 ;  /* 0x00000001ff4d7807 */ /* 0x000fe20002800000 */
[----:B------:R-:W-:Y:S02]  /*3b8e0*/  IMAD R85, R81, R25, R32 ;  /* 0x0000001951557224 */ /* 0x000fe400078e0220 */
[----:B------:R-:W-:Y:S01]  /*3b8f0*/  IMAD.IADD R32, R39, 0x1, R73 ;  /* 0x0000000127207824 */ /* 0x000fe200078e0249 */
        /* <DEDUP_REMOVED lines=26> */
[----:B------:R-:W-:Y:S01]  /*3baa0*/  IMAD.WIDE.U32 R28, R28, R22, RZ ;  /* 0x000000161c1c7225 */ /* 0x000fe200078e00ff */
[----:B------:R-:W-:-:S03]  /*3bab0*/  IADD3.X R78, PT, PT, RZ, RZ, RZ, P6, P4 ;  /* 0x000000ffff4e7210 */ /* 0x000fc600037e84ff */
        /* <DEDUP_REMOVED lines=103> */
[----:B------:R-:W-:Y:S01]  /*3c130*/  IMAD.WIDE.U32 R28, R14, R20, RZ ;  /* 0x000000140e1c7225 */ /* 0x000fe200078e00ff */
[----:B------:R-:W-:-:S03]  /*3c140*/  ISETP.GE.U32.AND P1, PT, R36, R87, PT ;  /* 0x000000572400720c */ /* 0x000fc60003f26070 */
[----:B------:R-:W-:Y:S01]  /*3c150*/  IMAD.X R27, RZ, RZ, RZ, P6 ;  /* 0x000000ffff1b7224 */ /* 0x000fe200030e06ff */
[----:B------:R-:W-:Y:S01]  /*3c160*/  IADD3 R83, P6, P2, R55, R34, R74 ;  /* 0x0000002237537210 */ /* 0x000fe20007ade04a */
[----:B------:R-:W-:Y:S01]  /*3c170*/  IMAD.MOV.U32 R26, RZ, RZ, R31 ;  /* 0x000000ffff1a7224 */ /* 0x000fe200078e001f */
[----:B------:R-:W-:Y:S02]  /*3c180*/  IADD3.X R55, PT, PT, R3, RZ, RZ, P0, P5 ;  /* 0x000000ff03377210 */ /* 0x000fe400007ea4ff */
[----:B------:R-:W-:Y:S02]  /*3c190*/  IADD3 R3, P0, PT, R2, R15, RZ ;  /* 0x0000000f02037210 */ /* 0x000fe40007f1e0ff */
[----:B------:R-:W-:Y:S01]  /*3c1a0*/  IADD3 R34, P5, PT, R29, R30, RZ ;  /* 0x0000001e1d227210 */ /* 0x000fe20007fbe0ff */
[----:B------:R-:W-:Y:S01]  /*3c1b0*/  IMAD R30, R79, R24, RZ ;  /* 0x000000184f1e7224 */ /* 0x000fe200078e02ff */
[----:B------:R-:W-:Y:S02]  /*3c1c0*/  ISETP.GE.U32.AND.EX P1, PT, R39, R78, PT, P1 ;  /* 0x0000004e2700720c */ /* 0x000fe40003f26110 */
[----:B------:R-:W-:Y:S01]  /*3c1d0*/  IADD3.X R70, PT, PT, RZ, R44, RZ, P6, P2 ;  /* 0x0000002cff467210 */ /* 0x000fe200037e44ff */
[----:B------:R-:W-:Y:S01]  /*3c1e0*/  IMAD R31, R37, R25, R30 ;  /* 0x00000019251f7224 */ /* 0x000fe200078e021e */
[----:B------:R-:W-:Y:S01]  /*3c1f0*/  IADD3 R36, P6, PT, R3, R28, RZ ;  /* 0x0000001c03247210 */ /* 0x000fe20007fde0ff */
[----:B------:R-:W-:Y:S01]  /*3c200*/  IMAD.WIDE.U32 R2, R37, R24, RZ ;  /* 0x0000001825027225 */ /* 0x000fe200078e00ff */
[----:B------:R-:W-:-:S02]  /*3c210*/  SEL R44, RZ, 0x1, P1 ;  /* 0x00000001ff2c7807 */ /* 0x000fc40000800000 */
[----:B------:R-:W-:Y:S01]  /*3c220*/  IADD3.X R55, P2, PT, R55, R32, RZ, P0, !PT ;  /* 0x0000002037377210 */ /* 0x000fe2000075e4ff */
[----:B------:R-:W-:Y:S01]  /*3c230*/  IMAD.WIDE.U32 R28, R43, R22, RZ ;  /* 0x000000162b1c7225 */ /* 0x000fe200078e00ff */
[----:B------:R-:W-:Y:S02]  /*3c240*/  IADD3 R44, P0, PT, R44, R83, RZ ;  /* 0x000000532c2c7210 */ /* 0x000fe40007f1e0ff */
[----:B------:R-:W-:Y:S01]  /*3c250*/  IADD3.X R55, P1, PT, R55, R34, RZ, P6, !PT ;  /* 0x0000002237377210 */ /* 0x000fe2000373e4ff */
        /* <DEDUP_REMOVED lines=46> */
[----:B------:R-:W-:-:S02]  /*3c540*/  IADD3.X R29, P1, P2, R26, RZ, RZ, P2, P1 ;  /* 0x000000ff1a1d7210 */ /* 0x000fc400012224ff */
[----:B------:R-:W-:Y:S02]  /*3c550*/  SEL R31, RZ, 0x1, P0 ;  /* 0x00000001ff1f7807 */ /* 0x000fe40000000000 */
[----:B------:R-:W-:Y:S02]  /*3c560*/  ISETP.GE.U32.AND.EX P5, PT, R81, R70, PT, P5 ;  /* 0x000000465100720c */ /* 0x000fe40003fa6150 */
[----:B------:R-:W-:Y:S02]  /*3c570*/  ISETP.GE.U32.AND P0, PT, R75, R44, PT ;  /* 0x0000002c4b00720c */ /* 0x000fe40003f06070 */
[----:B------:R-:W-:Y:S01]  /*3c580*/  IADD3.X R28, PT, PT, R27, RZ, RZ, P1, P2 ;  /* 0x000000ff1b1c7210 */ /* 0x000fe20000fe44ff */
[C---:B------:R-:W-:Y:S01]  /*3c590*/  IMAD.WIDE.U32 R26, R2.reuse, R20, RZ ;  /* 0x00000014021a7225 */ /* 0x040fe200078e00ff */
[----:B------:R-:W-:Y:S02]  /*3c5a0*/  IADD3 R58, P6, P2, R31, R58, R30 ;  /* 0x0000003a1f3a7210 */ /* 0x000fe40007ade01e */
[----:B------:R-:W-:Y:S01]  /*3c5b0*/  SEL R31, RZ, 0x1, P5 ;  /* 0x00000001ff1f7807 */ /* 0x000fe20002800000 */
[----:B------:R-:W-:Y:S01]  /*3c5c0*/  IMAD.WIDE.U32 R14, P5, R2, R21, R14 ;  /* 0x00000015020e7225 */ /* 0x000fe200078a000e */
[----:B------:R-:W-:-:S02]  /*3c5d0*/  IADD3 R42, P4, P3, R77, R46, R42 ;  /* 0x0000002e4d2a7210 */ /* 0x000fc40007b9e02a */
[----:B------:R-:W-:Y:S02]  /*3c5e0*/  ISETP.GE.U32.AND.EX P0, PT, R38, R81, PT, P0 ;  /* 0x000000512600720c */ /* 0x000fe40003f06100 */
[----:B------:R-:W-:Y:S02]  /*3c5f0*/  IADD3 R29, P1, PT, R29, R34, RZ ;  /* 0x000000221d1d7210 */ /* 0x000fe40007f3e0ff */
[----:B------:R-:W-:Y:S02]  /*3c600*/  IADD3.X R48, PT, PT, RZ, R48, RZ, P4, P3 ;  /* 0x00000030ff307210 */ /* 0x000fe400027e64ff */
[----:B------:R-:W-:Y:S02]  /*3c610*/  SEL R34, RZ, 0x1, P0 ;  /* 0x00000001ff227807 */ /* 0x000fe40000000000 */
[----:B------:R-:W-:Y:S01]  /*3c620*/  IADD3 R41, P4, PT, R27, R14, RZ ;  /* 0x0000000e1b297210 */ /* 0x000fe20007f9e0ff */
[----:B------:R-:W-:Y:S01]  /*3c630*/  IMAD.X R27, RZ, RZ, RZ, P5 ;  /* 0x000000ffff1b7224 */ /* 0x000fe200028e06ff */
[----:B------:R-:W-:Y:S01]  /*3c640*/  IADD3 R38, P0, PT, R29, R26, RZ ;  /* 0x0000001a1d267210 */ /* 0x000fe20007f1e0ff */
[----:B------:R-:W-:Y:S01]  /*3c650*/  IMAD.MOV.U32 R26, RZ, RZ, R15 ;  /* 0x000000ffff1a7224 */ /* 0x000fe200078e000f */
[----:B------:R-:W-:Y:S01]  /*3c660*/  IADD3.X R14, P1, PT, R28, R39, RZ, P1, !PT ;  /* 0x000000271c0e7210 */ /* 0x000fe20000f3e4ff */
[----:B------:R-:W-:Y:S01]  /*3c670*/  IMAD.WIDE.U32 R28, R3, R22, RZ ;  /* 0x00000016031c7225 */ /* 0x000fe200078e00ff */
[----:B------:R-:W-:-:S02]  /*3c680*/  IADD3 R31, P3, PT, R31, R42, RZ ;  /* 0x0000002a1f1f7210 */ /* 0x000fc40007f7e0ff */
[----:B------:R-:W-:Y:S01]  /*3c690*/  IADD3.X R41, P0, PT, R14, R41, RZ, P0, !PT ;  /* 0x000000290e297210 */ /* 0x000fe2000071e4ff */
[----:B------:R-:W-:Y:S01]  /*3c6a0*/  IMAD.WIDE.U32.X R26, R3, R21, R26, P4 ;  /* 0x00000015031a7225 */ /* 0x000fe200020e041a */
[----:B------:R-:W-:-:S03]  /*3c6b0*/  IADD3 R34, P5, PT, R34, R31, RZ ;  /* 0x0000001f22227210 */ /* 0x000fc60007fbe0ff */
[----:B------:R-:W-:Y:S01]  /*3c6c0*/  IMAD.X R39, RZ, RZ, R48, P3 ;  /* 0x000000ffff277224 */ /* 0x000fe200018e0630 */
[----:B------:R-:W-:Y:S01]  /*3c6d0*/  ISETP.GE.U32.AND P3, PT, R31, R42, PT ;  /* 0x0000002a1f00720c */ /* 0x000fe20003f66070 */
[----:B------:R-:W-:-:S03]  /*3c6e0*/  IMAD.WIDE.U32 R28, P4, R2, R23, R28 ;  /* 0x00000017021c7225 */ /* 0x000fc6000788001c */
[----:B------:R-:W-:Y:S01]  /*3c6f0*/  ISETP.GE.U32.AND.EX P3, PT, R39, R48, PT, P3 ;  /* 0x000000302700720c */ /* 0x000fe20003f66130 */
        /* <DEDUP_REMOVED lines=63> */
.L_x_409:
        /* <DEDUP_REMOVED lines=21> */
.L_x_410:
        /* <DEDUP_REMOVED lines=69> */
.L_x_411:
        /* <DEDUP_REMOVED lines=21> */
.L_x_412:
        /* <DEDUP_REMOVED lines=69> */
.L_x_413:
        /* <DEDUP_REMOVED lines=21> */
.L_x_414:
        /* <DEDUP_REMOVED lines=15> */
[C-C-:B------:R-:W-:Y:S02]  /*3d870*/  SHF.L.U64.HI R28, R14.reuse, 0x1, R39.reuse ;  /* 0x000000010e1c7819 */ /* 0x140fe40000010227 */
[C---:B------:R-:W-:Y:S01]  /*3d880*/  SHF.R.U64 R76, R14.reuse, 0x1f, R39 ;  /* 0x0000001f0e4c7819 */ /* 0x040fe20000001227 */
[----:B------:R-:W-:-:S02]  /*3d890*/  IMAD.SHL.U32 R83, R14, 0x2, RZ ;  /* 0x000000020e537824 */ /* 0x000fc400078e00ff */
[----:B------:R-:W-:Y:S01]  /*3d8a0*/  IMAD.WIDE.U32 R36, R13, R52, RZ ;  /* 0x000000340d247225 */ /* 0x000fe200078e00ff */
[----:B------:R-:W-:Y:S02]  /*3d8b0*/  LOP3.LUT R76, R76, 0xfffffffe, RZ, 0xc0, !PT ;  /* 0xfffffffe4c4c7812 */ /* 0x000fe400078ec0ff */
[----:B------:R-:W-:Y:S01]  /*3d8c0*/  LOP3.LUT R83, R83, 0xfffffffe, RZ, 0xc0, !PT ;  /* 0xfffffffe53537812 */ /* 0x000fe200078ec0ff */
[----:B------:R-:W-:Y:S01]  /*3d8d0*/  IMAD.IADD R14, R45, 0x1, R49 ;  /* 0x000000012d0e7824 */ /* 0x000fe200078e0231 */
[----:B------:R-:W-:Y:S01]  /*3d8e0*/  LOP3.LUT R49, R28, 0x1, RZ, 0xc0, !PT ;  /* 0x000000011c317812 */ /* 0x000fe200078ec0ff */
[----:B------:R-:W-:Y:S02]  /*3d8f0*/  IMAD.IADD R87, R35, 0x1, R37 ;  /* 0x0000000123577824 */ /* 0x000fe400078e0225 */
[----:B------:R-:W-:Y:S01]  /*3d900*/  IMAD.IADD R38, R71, 0x1, R41 ;  /* 0x0000000147267824 */ /* 0x000fe200078e0229 */
[----:B------:R-:W-:Y:S01]  /*3d910*/  IADD3 R83, P0, PT, R83, R14, RZ ;  /* 0x0000000e53537210 */ /* 0x000fe20007f1e0ff */
[----:B------:R-:W-:Y:S01]  /*3d920*/  IMAD.WIDE.U32 R40, R52, R4, RZ ;  /* 0x0000000434287225 */ /* 0x000fe200078e00ff */
[----:B------:R-:W-:-:S02]  /*3d930*/  SHF.L.U64.HI R70, R36, 0x1, R87 ;  /* 0x0000000124467819 */ /* 0x000fc40000010257 */
[----:B------:R-:W-:Y:S01]  /*3d940*/  SHF.R.U64 R60, R36, 0x1f, R87 ;  /* 0x0000001f243c7819 */ /* 0x000fe20000001257 */
[----:B------:R-:W-:Y:S01]  /*3d950*/  IMAD.WIDE.U32 R14, R13, R4, RZ ;  /* 0x000000040d0e7225 */ /* 0x000fe200078e00ff */
[----:B------:R-:W-:-:S03]  /*3d960*/  SHF.R.U32.HI R4, RZ, 0x1f, R39 ;  /* 0x0000001fff047819 */ /* 0x000fc60000011627 */
[----:B------:R-:W-:Y:S01]  /*3d970*/  IMAD.SHL.U32 R3, R36, 0x2, RZ ;  /* 0x0000000224037824 */ /* 0x000fe200078e00ff */
[----:B------:R-:W-:Y:S01]  /*3d980*/  LOP3.LUT R77, R4, 0x1, RZ, 0xc0, !PT ;  /* 0x00000001044d7812 */ /* 0x000fe200078ec0ff */
[----:B------:R-:W-:-:S04]  /*3d990*/  IMAD.WIDE.U32 R36, R52, R0, RZ ;  /* 0x0000000034247225 */ /* 0x000fc800078e00ff */
[----:B------:R-:W-:Y:S02]  /*3d9a0*/  IMAD.IADD R41, R51, 0x1, R41 ;  /* 0x0000000133297824 */ /* 0x000fe400078e0229 */
[----:B------:R-:W-:-:S03]  /*3d9b0*/  IMAD.WIDE.U32 R76, R0, R0, R76 ;  /* 0x00000000004c7225 */ /* 0x000fc600078e004c */
[----:B------:R-:W-:Y:S01]  /*3d9c0*/  IADD3 R41, P3, P4, R36, R41, R14 ;  /* 0x0000002924297210 */ /* 0x000fe20007c7e00e */
[----:B------:R-:W-:Y:S01]  /*3d9d0*/  IMAD.X R49, RZ, RZ, R49, P0 ;  /* 0x000000ffff317224 */ /* 0x000fe200000e0631 */
[----:B------:R-:W-:Y:S01]  /*3d9e0*/  LOP3.LUT R14, R3, 0xfffffffe, RZ, 0xc0, !PT ;  /* 0xfffffffe030e7812 */ /* 0x000fe200078ec0ff */
[----:B------:R-:W-:Y:S01]  /*3d9f0*/  IMAD.IADD R56, R50, 0x1, R55 ;  /* 0x0000000132387824 */ /* 0x000fe200078e0237 */
[----:B------:R-:W-:Y:S01]  /*3da00*/  SHF.R.U32.HI R55, RZ, 0x1f, R41 ;  /* 0x0000001fff377819 */ /* 0x000fe20000011629 */
[----:B------:R-:W-:Y:S01]  /*3da10*/  IMAD.WIDE.U32 R74, R52, R52, RZ ;  /* 0x00000034344a7225 */ /* 0x000fe200078e00ff */
[----:B------:R-:W-:Y:S02]  /*3da20*/  IADD3 R3, P6, PT, R49, R76, RZ ;  /* 0x0000004c31037210 */ /* 0x000fe40007fde0ff */
[----:B------:R-:W-:Y:S01]  /*3da30*/  IADD3 R49, P0, PT, R55, R46, RZ ;  /* 0x0000002e37317210 */ /* 0x000fe20007f1e0ff */
[----:B------:R-:W-:Y:S02]  /*3da40*/  IMAD.IADD R39, R51, 0x1, R75 ;  /* 0x0000000133277824 */ /* 0x000fe400078e024b */
[----:B------:R-:W-:-:S03]  /*3da50*/  IMAD.WIDE.U32 R44, R57, R52, RZ ;  /* 0x00000034392c7225 */ /* 0x000fc600078e00ff */
[----:B------:R-:W-:Y:S01]  /*3da60*/  IADD3 R14, P1, PT, R14, R39, RZ ;  /* 0x000000270e0e7210 */ /* 0x000fe20007f3e0ff */
[----:B------:R-:W-:Y:S01]  /*3da70*/  IMAD.X R81, RZ, RZ, R58, P0 ;  /* 0x000000ffff517224 */ /* 0x000fe200000e063a */
[----:B------:R-:W-:Y:S01]  /*3da80*/  ISETP.GT.U32.AND P0, PT, R46, R49, PT ;  /* 0x000000312e00720c */ /* 0x000fe20003f04070 */
[----:B------:R-:W-:Y:S02]  /*3da90*/  IMAD.X R4, R73, 0x1, R77, P6 ;  /* 0x0000000149047824 */ /* 0x000fe400030e064d */
[----:B------:R-:W-:Y:S01]  /*3daa0*/  IMAD.IADD R78, R59, 0x1, R43 ;  /* 0x000000013b4e7824 */ /* 0x000fe200078e022b */
[----:B------:R-:W-:Y:S01]  /*3dab0*/  ISETP.GT.U32.AND.EX P0, PT, R58, R81, PT, P0 ;  /* 0x000000513a00720c */ /* 0x000fe20003f04100 */
[----:B------:R-:W-:Y:S01]  /*3dac0*/  IMAD.IADD R72, R71, 0x1, R45 ;  /* 0x0000000147487824 */ /* 0x000fe200078e022d */
[----:B------:R-:W-:Y:S01]  /*3dad0*/  IADD3 R45, P6, PT, R49, R74, RZ ;  /* 0x0000004a312d7210 */ /* 0x000fe20007fde0ff */
[----:B------:R-:W-:Y:S01]  /*3dae0*/  IMAD.MOV.U32 R73, RZ, RZ, RZ ;  /* 0x000000ffff497224 */ /* 0x000fe200078e00ff */
[----:B------:R-:W-:Y:S01]  /*3daf0*/  SEL R28, R46, R49, P0 ;  /* 0x000000312e1c7207 */ /* 0x000fe20000000000 */
[----:B------:R-:W-:-:S02]  /*3db00*/  IMAD.MOV.U32 R39, RZ, RZ, RZ ;  /* 0x000000ffff277224 */ /* 0x000fc400078e00ff */
[----:B------:R-:W-:-:S04]  /*3db10*/  IMAD.WIDE.U32 R42, R61, R13, RZ ;  /* 0x0000000d3d2a7225 */ /* 0x000fc800078e00ff */
[----:B------:R-:W-:-:S04]  /*3db20*/  IMAD.WIDE.U32 R74, R13, R57, R72 ;  /* 0x000000390d4a7225 */ /* 0x000fc800078e0048 */
[----:B------:R-:W-:-:S04]  /*3db30*/  IMAD.WIDE.U32 R76, R0, R57, R38 ;  /* 0x00000039004c7225 */ /* 0x000fc800078e0026 */
[----:B------:R-:W-:Y:S02]  /*3db40*/  IMAD.IADD R43, R59, 0x1, R43 ;  /* 0x000000013b2b7824 */ /* 0x000fe400078e022b */
[----:B------:R-:W-:Y:S02]  /*3db50*/  IMAD.MOV.U32 R57, RZ, RZ, RZ ;  /* 0x000000ffff397224 */ /* 0x000fe400078e00ff */
[----:B------:R-:W-:Y:S01]  /*3db60*/  IMAD.X R85, R81, 0x1, R14, P6 ;  /* 0x0000000151557824 */ /* 0x000fe200030e060e */
[----:B------:R-:W-:Y:S01]  /*3db70*/  IADD3 R14, P6, PT, R43, R74, RZ ;  /* 0x0000004a2b0e7210 */ /* 0x000fe20007fde0ff */
[----:B------:R-:W-:Y:S01]  /*3db80*/  IMAD.WIDE.U32 R72, R16, R0, R56 ;  /* 0x0000000010487225 */ /* 0x000fe200078e0038 */
[----:B------:R-:W-:Y:S02]  /*3db90*/  SEL R16, R58, R81, P0 ;  /* 0x000000513a107207 */ /* 0x000fe40000000000 */
[----:B------:R-:W-:Y:S01]  /*3dba0*/  ISETP.GT.U32.AND P0, PT, R28, R45, PT ;  /* 0x0000002d1c00720c */ /* 0x000fe20003f04070 */
[C---:B------:R-:W-:Y:S01]  /*3dbb0*/  IMAD.X R79, R71.reuse, 0x1, R75, P6 ;  /* 0x00000001474f7824 */ /* 0x040fe200030e064b */
[----:B------:R-:W-:Y:S01]  /*3dbc0*/  SHF.R.U32.HI R28, RZ, 0x1f, R87 ;  /* 0x0000001fff1c7819 */ /* 0x000fe20000011657 */
[----:B------:R-:W-:Y:S01]  /*3dbd0*/  IMAD.IADD R87, R71, 0x1, R77 ;  /* 0x0000000147577824 */ /* 0x000fe200078e024d */
[----:B------:R-:W-:Y:S01]  /*3dbe0*/  LOP3.LUT R43, R70, 0x1, RZ, 0xc0, !PT ;  /* 0x00000001462b7812 */ /* 0x000fe200078ec0ff */
[----:B------:R-:W-:Y:S01]  /*3dbf0*/  IMAD.WIDE.U32 R38, R48, R24, RZ ;  /* 0x0000001830267225 */ /* 0x000fe200078e00ff */
[----:B------:R-:W-:-:S02]  /*3dc00*/  LOP3.LUT R74, R60, 0xfffffffe, RZ, 0xc0, !PT ;  /* 0xfffffffe3c4a7812 */ /* 0x000fc400078ec0ff */
[----:B------:R-:W-:Y:S01]  /*3dc10*/  LOP3.LUT R75, R28, 0x1, RZ, 0xc0, !PT ;  /* 0x000000011c4b7812 */ /* 0x000fe200078ec0ff */
[----:B------:R-:W-:Y:S01]  /*3dc20*/  IMAD.X R43, RZ, RZ, R43, P1 ;  /* 0x000000ffff2b7224 */ /* 0x000fe200008e062b */
[----:B------:R-:W-:Y:S01]  /*3dc30*/  ISETP.GT.U32.AND.EX P0, PT, R16, R85, PT, P0 ;  /* 0x000000551000720c */ /* 0x000fe20003f04100 */
[----:B------:R-:W-:Y:S01]  /*3dc40*/  IMAD R16, R83, R24, RZ ;  /* 0x0000001853107224 */ /* 0x000fe200078e02ff */
[----:B------:R-:W-:Y:S01]  /*3dc50*/  IADD3 R49, P1, P6, R89, R76, R78 ;  /* 0x0000004c59317210 */ /* 0x000fe20007e3e04e */
[----:B------:R-:W-:Y:S01]  /*3dc60*/  IMAD.WIDE.U32 R74, R13, R13, R74 ;  /* 0x0000000d0d4a7225 */ /* 0x000fe200078e004a */
[----:B------:R-:W-:Y:S02]  /*3dc70*/  SEL R77, RZ, 0x1, !P0 ;  /* 0x00000001ff4d7807 */ /* 0x000fe40004000000 */
[----:B------:R-:W-:Y:S01]  /*3dc80*/  IADD3.X R87, PT, PT, RZ, R87, RZ, P1, P6 ;  /* 0x00000057ff577210 */ /* 0x000fe20000fec4ff */
[----:B------:R-:W-:Y:S01]  /*3dc90*/  IMAD R81, R48, R25, R16 ;  /* 0x0000001930517224 */ /* 0x000fe200078e0210 */
[----:B------:R-:W-:Y:S01]  /*3dca0*/  IADD3 R16, P0, P6, R43, R74, R49 ;  /* 0x0000004a2b107210 */ /* 0x000fe20007e1e031 */
[----:B------:R-:W-:Y:S01]  /*3dcb0*/  IMAD.IADD R36, R35, 0x1, R75 ;  /* 0x0000000123247824 */ /* 0x000fe200078e024b */
[----:B------:R-:W-:Y:S01]  /*3dcc0*/  IADD3.X R28, PT, PT, RZ, RZ, RZ, P2, P5 ;  /* 0x000000ffff1c7210 */ /* 0x000fe200017ea4ff */
[----:B------:R-:W-:Y:S01]  /*3dcd0*/  IMAD.WIDE.U32 R56, R38, R10, RZ ;  /* 0x0000000a26387225 */ /* 0x000fe200078e00ff */
[----:B------:R-:W-:-:S02]  /*3dce0*/  IADD3 R16, P2, P5, R49, R16, R77 ;  /* 0x0000001031107210 */ /* 0x000fc40007d5e04d */
[----:B------:R-:W-:Y:S01]  /*3dcf0*/  IADD3.X R36, PT, PT, RZ, R36, R87, P0, P6 ;  /* 0x00000024ff247210 */ /* 0x000fe200007ec457 */
[----:B------:R-:W-:Y:S01]  /*3dd00*/  IMAD.IADD R81, R39, 0x1, R81 ;  /* 0x0000000127517824 */ /* 0x000fe200078e0251 */
[----:B------:R-:W-:Y:S01]  /*3dd10*/  IADD3 R28, P0, P6, R28, R72, R47 ;  /* 0x000000481c1c7210 */ /* 0x000fe20007e1e02f */
[----:B------:R-:W-:Y:S01]  /*3dd20*/  IMAD.IADD R72, R50, 0x1, R73 ;  /* 0x0000000132487824 */ /* 0x000fe200078e0249 */
        /* <DEDUP_REMOVED lines=13> */
[----:B------:R-:W-:Y:S01]  /*3de00*/  IMAD.X R45, RZ, RZ, RZ, P5 ;  /* 0x000000ffff2d7224 */ /* 0x000fe200028e06ff */
[----:B------:R-:W-:Y:S01]  /*3de10*/  SHF.L.U64.HI R60, R40, 0x1, R41 ;  /* 0x00000001283c7819 */ /* 0x000fe20000010229 */
[----:B------:R-:W-:Y:S01]  /*3de20*/  IMAD.X R49, RZ, RZ, RZ, P6 ;  /* 0x000000ffff317224 */ /* 0x000fe200030e06ff */
[----:B------:R-:W-:Y:S01]  /*3de30*/  IADD3 R75, P5, P6, R42, R75, R44 ;  /* 0x0000004b2a4b7210 */ /* 0x000fe20007ebe02c */
[----:B------:R-:W-:Y:S01]  /*3de40*/  IMAD.WIDE.U32 R42, R38, R18, RZ ;  /* 0x00000012262a7225 */ /* 0x000fe200078e00ff */
[----:B------:R-:W-:Y:S02]  /*3de50*/  ISETP.GE.U32.AND.EX P0, PT, R36, R85, PT, P0 ;  /* 0x000000552400720c */ /* 0x000fe40003f06100 */
[----:B------:R-:W-:Y:S01]  /*3de60*/  IADD3.X RZ, P1, PT, R83, R56, RZ, P1, !PT ;  /* 0x0000003853ff7210 */ /* 0x000fe20000f3e4ff */
[----:B------:R-:W-:Y:S01]  /*3de70*/  IMAD.MOV.U32 R44, RZ, RZ, R61 ;  /* 0x000000ffff2c7224 */ /* 0x000fe200078e003d */
[----:B------:R-:W-:Y:S01]  /*3de80*/  IADD3.X R61, PT, PT, RZ, RZ, RZ, P5, P6 ;  /* 0x000000ffff3d7210 */ /* 0x000fe20002fec4ff */
[----:B------:R-:W-:Y:S01]  /*3de90*/  IMAD.MOV.U32 R48, RZ, RZ, R71 ;  /* 0x000000ffff307224 */ /* 0x000fe200078e0047 */
[----:B------:R-:W-:Y:S01]  /*3dea0*/  SEL R71, RZ, 0x1, P0 ;  /* 0x00000001ff477807 */ /* 0x000fe20000000000 */
[----:B------:R-:W-:Y:S01]  /*3deb0*/  IMAD.WIDE.U32.X R44, R81, R11, R44, P2 ;  /* 0x0000000b512c7225 */ /* 0x000fe200010e042c */
[----:B------:R-:W-:-:S02]  /*3dec0*/  IADD3 R76, P2, PT, R43, R70, RZ ;  /* 0x000000462b4c7210 */ /* 0x000fc40007f5e0ff */
[----:B------:R-:W-:Y:S01]  /*3ded0*/  IADD3 R43, P5, PT, R77, R2, RZ ;  /* 0x000000024d2b7210 */ /* 0x000fe20007fbe0ff */
[----:B------:R-:W-:Y:S01]  /*3dee0*/  IMAD.IADD R51, R51, 0x1, R37 ;  /* 0x0000000133337824 */ /* 0x000fe200078e0225 */
[----:B------:R-:W-:Y:S01]  /*3def0*/  IADD3.X R83, P1, PT, RZ, R44, RZ, P1, !PT ;  /* 0x0000002cff537210 */ /* 0x000fe20000f3e4ff */
[----:B------:R-:W-:Y:S01]  /*3df00*/  IMAD.WIDE.U32.X R48, R81, R19, R48, P2 ;  /* 0x0000001351307225 */ /* 0x000fe200010e0430 */
[----:B------:R-:W-:Y:S02]  /*3df10*/  ISETP.GT.U32.AND P6, PT, R2, R43, PT ;  /* 0x0000002b0200720c */ /* 0x000fe40003fc4070 */
[----:B------:R-:W-:Y:S01]  /*3df20*/  LEA R83, P0, R40, R83, 0x1 ;  /* 0x0000005328537211 */ /* 0x000fe200078008ff */
[----:B------:R-:W-:Y:S01]  /*3df30*/  IMAD.X R47, RZ, RZ, R54, P5 ;  /* 0x000000ffff2f7224 */ /* 0x000fe200028e0636 */
[----:B------:R-:W-:Y:S01]  /*3df40*/  IADD3 R72, P5, PT, R43, R46, RZ ;  /* 0x0000002e2b487210 */ /* 0x000fe20007fbe0ff */
[----:B------:R-:W-:Y:S02]  /*3df50*/  IMAD.X R85, RZ, RZ, R45, P1 ;  /* 0x000000ffff557224 */ /* 0x000fe400008e062d */
[----:B------:R-:W-:Y:S01]  /*3df60*/  IMAD.WIDE.U32 R40, R81, R20, RZ ;  /* 0x0000001451287225 */ /* 0x000fe200078e00ff */
[----:B------:R-:W-:-:S02]  /*3df70*/  ISETP.GT.U32.AND.EX P6, PT, R54, R47, PT, P6 ;  /* 0x0000002f3600720c */ /* 0x000fc40003fc4160 */
[----:B------:R-:W-:Y:S01]  /*3df80*/  IADD3.X R85, P0, PT, R85, R60, RZ, P0, !PT ;  /* 0x0000003c55557210 */ /* 0x000fe2000071e4ff */
[----:B------:R-:W-:Y:S01]  /*3df90*/  IMAD.X R59, R47, 0x1, R75, P5 ;  /* 0x000000012f3b7824 */ /* 0x000fe200028e064b */
[----:B------:R-:W-:Y:S01]  /*3dfa0*/  IADD3 R39, P5, PT, R71, R72, RZ ;  /* 0x0000004847277210 */ /* 0x000fe20007fbe0ff */
[----:B------:R-:W-:Y:S01]  /*3dfb0*/  IMAD.WIDE.U32 R44, R38, R20, RZ ;  /* 0x00000014262c7225 */ /* 0x000fe200078e00ff */
[----:B------:R-:W-:Y:S02]  /*3dfc0*/  SEL R56, R2, R43, P6 ;  /* 0x0000002b02387207 */ /* 0x000fe40003000000 */
[----:B------:R-:W-:Y:S01]  /*3dfd0*/  IADD3 R73, P1, PT, R39, R46, RZ ;  /* 0x0000002e27497210 */ /* 0x000fe20007f3e0ff */
        /* <DEDUP_REMOVED lines=13> */
[----:B------:R-:W-:Y:S01]  /*3e0b0*/  IADD3 R87, P6, PT, R45, R40, RZ ;  /* 0x000000282d577210 */ /* 0x000fe20007fde0ff */
[----:B------:R-:W-:Y:S01]  /*3e0c0*/  IMAD.MOV.U32 R46, RZ, RZ, R41 ;  /* 0x000000ffff2e7224 */ /* 0x000fe200078e0029 */
[----:B------:R-:W-:Y:S01]  /*3e0d0*/  SEL R60, R72, R39, P1 ;  /* 0x00000027483c7207 */ /* 0x000fe20000800000 */
[----:B------:R-:W-:Y:S01]  /*3e0e0*/  IMAD.WIDE.U32 R40, R83, R24, RZ ;  /* 0x0000001853287225 */ /* 0x000fe200078e00ff */
[----:B------:R-:W-:-:S02]  /*3e0f0*/  SEL R70, R59, R70, P1 ;  /* 0x000000463b467207 */ /* 0x000fc40000800000 */
[----:B------:R-:W-:Y:S01]  /*3e100*/  SEL R72, RZ, 0x1, !P2 ;  /* 0x00000001ff487807 */ /* 0x000fe20005000000 */
[----:B------:R-:W-:Y:S02]  /*3e110*/  IMAD R77, R83, R25, R56 ;  /* 0x00000019534d7224 */ /* 0x000fe400078e0238 */
[----:B------:R-:W-:-:S04]  /*3e120*/  IMAD.WIDE.U32 R42, P1, R38, R23, R42 ;  /* 0x00000017262a7225 */ /* 0x000fc8000782002a */
[----:B------:R-:W-:-:S04]  /*3e130*/  IMAD.WIDE.U32 R38, R38, R22, RZ ;  /* 0x0000001626267225 */ /* 0x000fc800078e00ff */
[----:B------:R-:W-:Y:S02]  /*3e140*/  IMAD.IADD R77, R41, 0x1, R77 ;  /* 0x00000001294d7824 */ /* 0x000fe400078e024d */
[----:B------:R-:W-:Y:S01]  /*3e150*/  IMAD.X R57, RZ, RZ, RZ, P1 ;  /* 0x000000ffff397224 */ /* 0x000fe200008e06ff */
[----:B------:R-:W-:Y:S01]  /*3e160*/  IADD3 R76, P1, PT, R39, R42, RZ ;  /* 0x0000002a274c7210 */ /* 0x000fe20007f3e0ff */
[----:B------:R-:W-:Y:S01]  /*3e170*/  IMAD.WIDE.U32.X R46, R81, R21, R46, P6 ;  /* 0x00000015512e7225 */ /* 0x000fe200030e042e */
[----:B------:R-:W-:Y:S02]  /*3e180*/  IADD3 R41, P6, P2, R61, R14, R28 ;  /* 0x0000000e3d297210 */ /* 0x000fe40007ade01c */
[----:B------:R-:W-:Y:S01]  /*3e190*/  IADD3.X R39, P5, P0, R48, RZ, RZ, P5, P0 ;  /* 0x000000ff30277210 */ /* 0x000fe200028a04ff */
[----:B------:R-:W-:Y:S01]  /*3e1a0*/  IMAD.MOV.U32 R56, RZ, RZ, R43 ;  /* 0x000000ffff387224 */ /* 0x000fe200078e002b */
[----:B------:R-:W-:Y:S01]  /*3e1b0*/  IADD3.X R48, PT, PT, RZ, R79, R52, P6, P2 ;  /* 0x0000004fff307210 */ /* 0x000fe200037e4434 */
[----:B------:R-:W-:Y:S01]  /*3e1c0*/  IMAD.WIDE.U32 R58, R77, R10, RZ ;  /* 0x0000000a4d3a7225 */ /* 0x000fe200078e00ff */
[----:B------:R-:W-:-:S02]  /*3e1d0*/  IADD3.X R49, PT, PT, R49, RZ, RZ, P5, P0 ;  /* 0x000000ff31317210 */ /* 0x000fc40002fe04ff */
[----:B------:R-:W-:Y:S01]  /*3e1e0*/  IADD3 R39, P0, PT, R39, R74, RZ ;  /* 0x0000004a27277210 */ /* 0x000fe20007f1e0ff */
[----:B------:R-:W-:Y:S01]  /*3e1f0*/  IMAD.WIDE.U32.X R42, R81, R23, R56, P1 ;  /* 0x00000017512a7225 */ /* 0x000fe200008e0438 */
[----:B------:R-:W-:Y:S02]  /*3e200*/  IADD3 R72, P1, P2, R14, R41, R72 ;  /* 0x000000290e487210 */ /* 0x000fe40007a3e048 */
[----:B------:R-:W-:Y:S01]  /*3e210*/  IADD3.X R36, P0, PT, R49, R36, RZ, P0, !PT ;  /* 0x0000002431247210 */ /* 0x000fe2000071e4ff */
[C---:B------:R-:W-:Y:S01]  /*3e220*/  IMAD.WIDE.U32 R56, R40.reuse, R10, RZ ;  /* 0x0000000a28387225 */ /* 0x040fe200078e00ff */
        /* <DEDUP_REMOVED lines=36> */
[----:B------:R-:W-:-:S04]  /*3e470*/  IMAD.WIDE.U32 R56, P6, R40, R23, R58 ;  /* 0x0000001728387225 */ /* 0x000fc800078c003a */
[----:B------:R-:W-:Y:S02]  /*3e480*/  IMAD R58, R81, R24, RZ ;  /* 0x00000018513a7224 */ /* 0x000fe400078e02ff */
[----:B------:R-:W-:Y:S01]  /*3e490*/  IMAD.WIDE.U32.X R44, R77, R21, R44, P1 ;  /* 0x000000154d2c7225 */ /* 0x000fe200008e042c */
[----:B------:R-:W-:Y:S02]  /*3e4a0*/  IADD3 R78, P1, PT, R15, R38, RZ ;  /* 0x000000260f4e7210 */ /* 0x000fe40007f3e0ff */
[----:B------:R-:W-:Y:S01]  /*3e4b0*/  IADD3.X R15, P0, PT, R83, R54, RZ, P0, !PT ;  /* 0x00000036530f7210 */ /* 0x000fe2000071e4ff */
[----:B------:R-:W-:-:S03]  /*3e4c0*/  IMAD.WIDE.U32 R46, R79, R24, RZ ;  /* 0x000000184f2e7225 */ /* 0x000fc600078e00ff */
[----:B------:R-:W-:Y:S01]  /*3e4d0*/  IADD3.X R76, P1, PT, R15, R76, RZ, P1, !PT ;  /* 0x0000004c0f4c7210 */ /* 0x000fe20000f3e4ff */
[----:B------:R-:W-:Y:S01]  /*3e4e0*/  IMAD R37, R79, R25, R58 ;  /* 0x000000194f257224 */ /* 0x000fe200078e023a */
[----:B------:R-:W-:Y:S01]  /*3e4f0*/  IADD3.X R15, P2, P5, R48, RZ, RZ, P2, P5 ;  /* 0x000000ff300f7210 */ /* 0x000fe2000154a4ff */
[----:B------:R-:W-:Y:S01]  /*3e500*/  IMAD.WIDE.U32 R40, R40, R22, RZ ;  /* 0x0000001628287225 */ /* 0x000fe200078e00ff */
[----:B------:R-:W-:Y:S02]  /*3e510*/  IADD3.X R42, P0, P1, R42, RZ, RZ, P1, P0 ;  /* 0x000000ff2a2a7210 */ /* 0x000fe400009004ff */
[----:B------:R-:W-:Y:S01]  /*3e520*/  IADD3.X R49, PT, PT, R49, RZ, RZ, P2, P5 ;  /* 0x000000ff31317210 */ /* 0x000fe200017ea4ff */
[----:B------:R-:W-:Y:S01]  /*3e530*/  IMAD.IADD R47, R47, 0x1, R37 ;  /* 0x000000012f2f7824 */ /* 0x000fe200078e0225 */
[----:B------:R-:W-:Y:S01]  /*3e540*/  IADD3 R15, P2, PT, R15, R78, RZ ;  /* 0x0000004e0f0f7210 */ /* 0x000fe20007f5e0ff */
[----:B------:R-:W-:Y:S01]  /*3e550*/  IMAD.X R39, RZ, RZ, RZ, P6 ;  /* 0x000000ffff277224 */ /* 0x000fe200030e06ff */
[----:B------:R-:W-:Y:S01]  /*3e560*/  IADD3 R83, P6, PT, R41, R56, RZ ;  /* 0x0000003829537210 */ /* 0x000fe20007fde0ff */
[----:B------:R-:W-:-:S02]  /*3e570*/  IMAD.MOV.U32 R38, RZ, RZ, R57 ;  /* 0x000000ffff267224 */ /* 0x000fc400078e0039 */
[----:B------:R-:W-:-:S04]  /*3e580*/  IMAD.WIDE.U32 R56, R47, R10, RZ ;  /* 0x0000000a2f387225 */ /* 0x000fc800078e00ff */
[----:B------:R-:W-:Y:S01]  /*3e590*/  IMAD.WIDE.U32.X R38, R77, R23, R38, P6 ;  /* 0x000000174d267225 */ /* 0x000fe200030e0426 */
[----:B------:R-:W-:Y:S02]  /*3e5a0*/  IADD3 R48, P6, PT, R15, R36, RZ ;  /* 0x000000240f307210 */ /* 0x000fe40007fde0ff */
[----:B------:R-:W-:Y:S01]  /*3e5b0*/  IADD3.X R36, P2, PT, R49, R76, RZ, P2, !PT ;  /* 0x0000004c31247210 */ /* 0x000fe2000175e4ff */
[----:B------:R-:W-:Y:S01]  /*3e5c0*/  IMAD.WIDE.U32 R58, R46, R10, RZ ;  /* 0x0000000a2e3a7225 */ /* 0x000fe200078e00ff */
[----:B------:R-:W-:-:S03]  /*3e5d0*/  IADD3.X R77, PT, PT, R43, RZ, RZ, P0, P1 ;  /* 0x000000ff2b4d7210 */ /* 0x000fc600007e24ff */
[----:B------:R-:W-:Y:S01]  /*3e5e0*/  IMAD.MOV.U32 R15, RZ, RZ, RZ ;  /* 0x000000ffff0f7224 */ /* 0x000fe200078e00ff */
[----:B------:R-:W-:Y:S01]  /*3e5f0*/  IADD3 RZ, P0, PT, R79, R58, RZ ;  /* 0x0000003a4fff7210 */ /* 0x000fe20007f1e0ff */
[----:B------:R-:W-:-:S04]  /*3e600*/  IMAD.WIDE.U32 R56, P5, R46, R11, R56 ;  /* 0x0000000b2e387225 */ /* 0x000fc800078a0038 */
[----:B------:R-:W-:Y:S01]  /*3e610*/  IMAD.WIDE.U32 R14, R0, R13, R14 ;  /* 0x0000000d000e7225 */ /* 0x000fe200078e000e */
[----:B------:R-:W-:Y:S02]  /*3e620*/  IADD3.X R0, P6, PT, R36, R85, RZ, P6, !PT ;  /* 0x0000005524007210 */ /* 0x000fe400037de4ff */
[----:B------:R-:W-:Y:S01]  /*3e630*/  IADD3 R58, P1, PT, R59, R56, RZ ;  /* 0x000000383b3a7210 */ /* 0x000fe20007f3e0ff */
[----:B------:R-:W-:Y:S01]  /*3e640*/  IMAD.X R37, RZ, RZ, RZ, P5 ;  /* 0x000000ffff257224 */ /* 0x000fe200028e06ff */
[----:B------:R-:W-:Y:S01]  /*3e650*/  IADD3 R56, P5, PT, R42, R3, RZ ;  /* 0x000000032a387210 */ /* 0x000fe20007fbe0ff */
[----:B------:R-:W-:Y:S01]  /*3e660*/  IMAD.MOV.U32 R36, RZ, RZ, R57 ;  /* 0x000000ffff247224 */ /* 0x000fe200078e0039 */
[----:B------:R-:W-:Y:S01]  /*3e670*/  IADD3.X R41, P2, P6, R44, RZ, RZ, P6, P2 ;  /* 0x000000ff2c297210 */ /* 0x000fe200036444ff */
[----:B------:R-:W-:Y:S01]  /*3e680*/  IMAD.WIDE.U32 R42, R47, R18, RZ ;  /* 0x000000122f2a7225 */ /* 0x000fe200078e00ff */
[----:B------:R-:W-:Y:S02]  /*3e690*/  IADD3.X RZ, P0, PT, R81, R58, RZ, P0, !PT ;  /* 0x0000003a51ff7210 */ /* 0x000fe4000071e4ff */
[----:B------:R-:W-:Y:S01]  /*3e6a0*/  IADD3.X R58, PT, PT, RZ, RZ, RZ, P3, P4 ;  /* 0x000000ffff3a7210 */ /* 0x000fe20001fe84ff */
[----:B------:R-:W-:Y:S01]  /*3e6b0*/  IMAD.WIDE.U32.X R36, R47, R11, R36, P1 ;  /* 0x0000000b2f247225 */ /* 0x000fe200008e0424 */
[----:B------:R-:W-:-:S02]  /*3e6c0*/  IADD3 R41, P3, PT, R41, R56, RZ ;  /* 0x0000003829297210 */ /* 0x000fc40007f7e0ff */
[----:B------:R-:W-:Y:S01]  /*3e6d0*/  IADD3.X R44, PT, PT, R45, RZ, RZ, P2, P6 ;  /* 0x000000ff2d2c7210 */ /* 0x000fe200017ec4ff */
[----:B------:R-:W-:Y:S01]  /*3e6e0*/  IMAD.X R45, R77, 0x1, R4, P5 ;  /* 0x000000014d2d7824 */ /* 0x000fe200028e0604 */
[----:B------:R-:W-:Y:S01]  /*3e6f0*/  IADD3 R58, P4, P1, R58, R14, R51 ;  /* 0x0000000e3a3a7210 */ /* 0x000fe2000799e033 */
[----:B------:R-:W-:Y:S01]  /*3e700*/  IMAD.IADD R15, R35, 0x1, R15 ;  /* 0x00000001230f7824 */ /* 0x000fe200078e020f */
[----:B------:R-:W-:Y:S02]  /*3e710*/  IADD3.X R13, P0, PT, RZ, R36, RZ, P0, !PT ;  /* 0x00000024ff0d7210 */ /* 0x000fe4000071e4ff */
[----:B------:R-:W-:Y:S01]  /*3e720*/  IADD3 R14, P6, PT, R41, R40, RZ ;  /* 0x00000028290e7210 */ /* 0x000fe20007fde0ff */
[----:B------:R-:W-:Y:S01]  /*3e730*/  IMAD.WIDE.U32 R40, P2, R46, R19, R42 ;  /* 0x000000132e287225 */ /* 0x000fe2000784002a */
[----:B------:R-:W-:Y:S02]  /*3e740*/  IADD3.X R44, P3, PT, R44, R45, RZ, P3, !PT ;  /* 0x0000002d2c2c7210 */ /* 0x000fe40001f7e4ff */
[----:B------:R-:W-:Y:S01]  /*3e750*/  IADD3.X R15, PT, PT, RZ, R15, RZ, P4, P1 ;  /* 0x0000000fff0f7210 */ /* 0x000fe200027e24ff */
[----:B------:R-:W-:Y:S01]  /*3e760*/  IMAD.WIDE.U32 R42, R46, R18, RZ ;  /* 0x000000122e2a7225 */ /* 0x000fe200078e00ff */
[----:B------:R-:W-:-:S02]  /*3e770*/  IADD3.X R44, P6, PT, R44, R83, RZ, P6, !PT ;  /* 0x000000532c2c7210 */ /* 0x000fc400037de4ff */
[----:B------:R-:W-:Y:S01]  /*3e780*/  ISETP.GT.U32.AND P1, PT, R60, R73, PT ;  /* 0x000000493c00720c */ /* 0x000fe20003f24070 */
        /* <DEDUP_REMOVED lines=11> */
[----:B------:R-:W-:Y:S02]  /*3e840*/  IADD3 R58, P4, P5, R55, R58, R58 ;  /* 0x0000003a373a7210 */ /* 0x000fe40007d9e03a */
[----:B------:R-:W-:Y:S01]  /*3e850*/  IADD3.X R55, PT, PT, R39, RZ, RZ, P3, P6 ;  /* 0x000000ff27377210 */ /* 0x000fe20001fec4ff */
[----:B------:R-:W-:Y:S01]  /*3e860*/  IMAD R38, R51, R24, RZ ;  /* 0x0000001833267224 */ /* 0x000fe200078e02ff */
[----:B------:R-:W-:Y:S02]  /*3e870*/  IADD3.X R13, P2, P6, R36, RZ, RZ, P2, P0 ;  /* 0x000000ff240d7210 */ /* 0x000fe400016404ff */
[----:B------:R-:W-:Y:S01]  /*3e880*/  ISETP.GT.U32.AND.EX P1, PT, R70, R75, PT, P1 ;  /* 0x0000004b4600720c */ /* 0x000fe20003f24110 */
[----:B------:R-:W-:Y:S01]  /*3e890*/  IMAD R35, R43, R25, R38 ;  /* 0x000000192b237224 */ /* 0x000fe200078e0226 */
[----:B------:R-:W-:Y:S01]  /*3e8a0*/  IADD3.X R49, PT, PT, R37, RZ, RZ, P2, P6 ;  /* 0x000000ff25317210 */ /* 0x000fe200017ec4ff */
[----:B------:R-:W-:Y:S01]  /*3e8b0*/  IMAD.WIDE.U32 R36, R47, R20, RZ ;  /* 0x000000142f247225 */ /* 0x000fe200078e00ff */
[----:B------:R-:W-:-:S02]  /*3e8c0*/  ISETP.GE.U32.AND P0, PT, R2, R73, PT ;  /* 0x000000490200720c */ /* 0x000fc40003f06070 */
[----:B------:R-:W-:Y:S01]  /*3e8d0*/  ISETP.GE.U32.AND P2, PT, R56, R3, PT ;  /* 0x000000033800720c */ /* 0x000fe20003f46070 */
[----:B------:R-:W-:Y:S01]  /*3e8e0*/  IMAD.WIDE.U32 R2, R43, R24, RZ ;  /* 0x000000182b027225 */ /* 0x000fe200078e00ff */
[----:B------:R-:W-:Y:S02]  /*3e8f0*/  SEL R0, RZ, 0x1, !P1 ;  /* 0x00000001ff007807 */ /* 0x000fe40004800000 */
[----:B------:R-:W-:Y:S01]  /*3e900*/  IADD3.X R56, PT, PT, RZ, R15, R15, P4, P5 ;  /* 0x0000000fff387210 */ /* 0x000fe200027ea40f */
[----:B------:R-:W-:Y:S01]  /*3e910*/  IMAD.WIDE.U32 R36, P6, R46, R21, R36 ;  /* 0x000000152e247225 */ /* 0x000fe200078c0024 */
[----:B------:R-:W-:Y:S02]  /*3e920*/  IADD3 R72, P4, P5, R0, R72, R61 ;  /* 0x0000004800487210 */ /* 0x000fe40007d9e03d */
[----:B------:R-:W-:Y:S01]  /*3e930*/  ISETP.GE.U32.AND.EX P1, PT, R45, R4, PT, P2 ;  /* 0x000000042d00720c */ /* 0x000fe20003f26120 */
[----:B------:R-:W-:Y:S01]  /*3e940*/  IMAD.IADD R0, R3, 0x1, R35 ;  /* 0x0000000103007824 */ /* 0x000fe200078e0223 */
[----:B------:R-:W-:Y:S01]  /*3e950*/  IADD3 R13, P2, PT, R13, R14, RZ ;  /* 0x0000000e0d0d7210 */ /* 0x000fe20007f5e0ff */
[----:B------:R-:W-:Y:S01]  /*3e960*/  IMAD.X R15, RZ, RZ, RZ, P6 ;  /* 0x000000ffff0f7224 */ /* 0x000fe200030e06ff */
[----:B------:R-:W-:Y:S01]  /*3e970*/  IADD3.X R3, PT, PT, RZ, R74, RZ, P4, P5 ;  /* 0x0000004aff037210 */ /* 0x000fe200027ea4ff */
[----:B------:R-:W-:Y:S01]  /*3e980*/  IMAD.WIDE.U32 R38, R0, R10, RZ ;  /* 0x0000000a00267225 */ /* 0x000fe200078e00ff */
[----:B------:R-:W-:-:S02]  /*3e990*/  IADD3 R4, P4, PT, R41, R36, RZ ;  /* 0x0000002429047210 */ /* 0x000fc40007f9e0ff */
[----:B------:R-:W-:Y:S01]  /*3e9a0*/  IADD3 R48, P6, PT, R13, R40, RZ ;  /* 0x000000280d307210 */ /* 0x000fe20007fde0ff */
[----:B------:R-:W-:Y:S01]  /*3e9b0*/  IMAD.MOV.U32 R14, RZ, RZ, R37 ;  /* 0x000000ffff0e7224 */ /* 0x000fe200078e0025 */
[----:B------:R-:W-:Y:S01]  /*3e9c0*/  IADD3.X R49, P2, PT, R49, R44, RZ, P2, !PT ;  /* 0x0000002c31317210 */ /* 0x000fe2000175e4ff */
[C---:B------:R-:W-:Y:S01]  /*3e9d0*/  IMAD.WIDE.U32 R40, R2.reuse, R10, RZ ;  /* 0x0000000a02287225 */ /* 0x040fe200078e00ff */
[----:B------:R-:W-:Y:S02]  /*3e9e0*/  SEL R57, RZ, 0x1, P1 ;  /* 0x00000001ff397807 */ /* 0x000fe40000800000 */
[----:B------:R-:W-:Y:S01]  /*3e9f0*/  IADD3.X R49, P6, PT, R49, R4, RZ, P6, !PT ;  /* 0x0000000431317210 */ /* 0x000fe200037de4ff */
[----:B------:R-:W-:Y:S01]  /*3ea00*/  IMAD.WIDE.U32 R36, P5, R2, R11, R38 ;  /* 0x0000000b02247225 */ /* 0x000fe200078a0026 */
[----:B------:R-:W-:Y:S02]  /*3ea10*/  IADD3 RZ, P1, PT, R43, R40, RZ ;  /* 0x000000282bff7210 */ /* 0x000fe40007f3e0ff */
[----:B------:R-:W-:Y:S01]  /*3ea20*/  ISETP.GE.U32.AND.EX P0, PT, R54, R75, PT, P0 ;  /* 0x0000004b3600720c */ /* 0x000fe20003f06100 */
[----:B------:R-:W-:Y:S01]  /*3ea30*/  IMAD.WIDE.U32.X R38, R47, R21, R14, P4 ;  /* 0x000000152f267225 */ /* 0x000fe200020e040e */
[----:B------:R-:W-:-:S02]  /*3ea40*/  IADD3 R4, P4, PT, R41, R36, RZ ;  /* 0x0000002429047210 */ /* 0x000fc40007f9e0ff */
[----:B------:R-:W-:Y:S01]  /*3ea50*/  IADD3 R16, P3, PT, R16, R71, RZ ;  /* 0x0000004710107210 */ /* 0x000fe20007f7e0ff */
[----:B------:R-:W-:Y:S01]  /*3ea60*/  IMAD.X R15, RZ, RZ, RZ, P5 ;  /* 0x000000ffff0f7224 */ /* 0x000fe200028e06ff */
[----:B------:R-:W-:Y:S01]  /*3ea70*/  IADD3.X R35, P2, P6, R38, RZ, RZ, P6, P2 ;  /* 0x000000ff26237210 */ /* 0x000fe200036444ff */
[----:B------:R-:W-:Y:S01]  /*3ea80*/  IMAD.WIDE.U32 R40, R47, R22, RZ ;  /* 0x000000162f287225 */ /* 0x000fe200078e00ff */
[----:B------:R-:W-:Y:S02]  /*3ea90*/  IADD3 R57, P5, PT, R57, R58, RZ ;  /* 0x0000003a39397210 */ /* 0x000fe40007fbe0ff */
[----:B------:R-:W-:Y:S01]  /*3eaa0*/  IADD3.X R45, PT, PT, R39, RZ, RZ, P2, P6 ;  /* 0x000000ff272d7210 */ /* 0x000fe200017ec4ff */
[----:B------:R-:W-:Y:S01]  /*3eab0*/  IMAD.MOV.U32 R14, RZ, RZ, R37 ;  /* 0x000000ffff0e7224 */ /* 0x000fe200078e0025 */
[----:B------:R-:W-:Y:S01]  /*3eac0*/  IADD3.X RZ, P1, PT, R51, R4, RZ, P1, !PT ;  /* 0x0000000433ff7210 */ /* 0x000fe20000f3e4ff */
        /* <DEDUP_REMOVED lines=19> */
[----:B------:R-:W-:-:S03]  /*3ec00*/  IADD3 R13, P0, PT, R13, R48, RZ ;  /* 0x000000300d0d7210 */ /* 0x000fc60007f1e0ff */
[----:B------:R-:W-:Y:S01]  /*3ec10*/  IMAD.WIDE.U32 R38, R2, R18, RZ ;  /* 0x0000001202267225 */ /* 0x000fe200078e00ff */
[----:B------:R-:W-:-:S03]  /*3ec20*/  IADD3.X R4, P0, PT, R4, R49, RZ, P0, !PT ;  /* 0x0000003104047210 */ /* 0x000fc6000071e4ff */
        /* <DEDUP_REMOVED lines=20> */
[----:B------:R-:W-:Y:S02]  /*3ed70*/  IADD3 R45, P6, P4, R43, R28, R72 ;  /* 0x0000001c2b2d7210 */ /* 0x000fe40007cde048 */
[----:B------:R-:W-:Y:S02]  /*3ed80*/  IADD3 R41, P3, PT, R41, R16, RZ ;  /* 0x0000001029297210 */ /* 0x000fe40007f7e0ff */
[----:B------:R-:W-:Y:S02]  /*3ed90*/  SEL R28, RZ, 0x1, P2 ;  /* 0x00000001ff1c7807 */ /* 0x000fe40001000000 */
[----:B------:R-:W-:Y:S01]  /*3eda0*/  IADD3.X R4, P0, PT, R4, R39, RZ, P0, !PT ;  /* 0x0000002704047210 */ /* 0x000fe2000071e4ff */
[----:B------:R-:W-:Y:S01]  /*3edb0*/  IMAD.WIDE.U32 R38, R0, R22, RZ ;  /* 0x0000001600267225 */ /* 0x000fe200078e00ff */
[----:B------:R-:W-:Y:S02]  /*3edc0*/  IADD3 R49, P2, PT, R37, R14, RZ ;  /* 0x0000000e25317210 */ /* 0x000fe40007f5e0ff */
[----:B------:R-:W-:Y:S01]  /*3edd0*/  IADD3 R51, P1, PT, R13, R36, RZ ;  /* 0x000000240d337210 */ /* 0x000fe20007f3e0ff */
        /* <DEDUP_REMOVED lines=16> */
[----:B------:R-:W-:Y:S02]  /*3eee0*/  IADD3.X R2, PT, PT, R15, RZ, RZ, P1, P0 ;  /* 0x000000ff0f027210 */ /* 0x000fe40000fe04ff */
[----:B------:R-:W-:Y:S01]  /*3eef0*/  ISETP.GE.U32.AND.EX P5, PT, R16, R43, PT, P5 ;  /* 0x0000002b1000720c */ /* 0x000fe20003fa6150 */
[----:B------:R-:W-:Y:S01]  /*3ef00*/  IMAD.X R35, R42, 0x1, R16, P2 ;  /* 0x000000012a237824 */ /* 0x000fe200010e0610 */
[----:B------:R-:W-:Y:S01]  /*3ef10*/  IADD3 R13, P0, PT, R13, R4, RZ ;  /* 0x000000040d0d7210 */ /* 0x000fe20007f1e0ff */
        /* <DEDUP_REMOVED lines=55> */
.L_x_415:
        /* <DEDUP_REMOVED lines=21> */
.L_x_416:
        /* <DEDUP_REMOVED lines=72> */
.L_x_417:
        /* <DEDUP_REMOVED lines=21> */
.L_x_418:
        /* <DEDUP_REMOVED lines=72> */
.L_x_419:
        /* <DEDUP_REMOVED lines=21> */
.L_x_420:
        /* <DEDUP_REMOVED lines=32> */
[C---:B------:R-:W-:Y:S01]  /*40180*/  ISETP.GE.U32.AND P1, PT, R36.reuse, R37, PT ;  /* 0x000000252400720c */ /* 0x040fe20003f26070 */
[----:B------:R-:W-:Y:S01]  /*40190*/  IMAD.SHL.U32 R37, R15, 0x2, RZ ;  /* 0x000000020f257824 */ /* 0x000fe200078e00ff */
        /* <DEDUP_REMOVED lines=35> */
.L_x_421:
        /* <DEDUP_REMOVED lines=21> */
.L_x_422:
        /* <DEDUP_REMOVED lines=19> */
[----:B------:R-:W-:Y:S02]  /*40650*/  IMAD.MOV.U32 R3, RZ, RZ, RZ ;  /* 0x000000ffff037224 */ /* 0x000fe400078e00ff */
[----:B------:R-:W-:-:S04]  /*40660*/  IMAD.WIDE.U32 R58, R63, R63, RZ ;  /* 0x0000003f3f3a7225 */ /* 0x000fc800078e00ff */
[----:B------:R-:W-:Y:S02]  /*40670*/  IMAD.SHL.U32 R81, R42, 0x2, RZ ;  /* 0x000000022a517824 */ /* 0x000fe400078e00ff */
[----:B------:R-:W-:Y:S02]  /*40680*/  IMAD.MOV.U32 R75, RZ, RZ, RZ ;  /* 0x000000ffff4b7224 */ /* 0x000fe400078e00ff */
[----:B------:R-:W-:Y:S01]  /*40690*/  IMAD.MOV.U32 R13, RZ, RZ, RZ ;  /* 0x000000ffff0d7224 */ /* 0x000fe200078e00ff */
[----:B------:R-:W-:Y:S01]  /*406a0*/  LOP3.LUT R81, R81, 0xfffffffe, RZ, 0xc0, !PT ;  /* 0xfffffffe51517812 */ /* 0x000fe200078ec0ff */
[----:B------:R-:W-:-:S04]  /*406b0*/  IMAD.WIDE.U32 R14, R64, R65, RZ ;  /* 0x00000041400e7225 */ /* 0x000fc800078e00ff */
[----:B------:R-:W-:Y:S02]  /*406c0*/  IMAD.IADD R4, R59, 0x1, R3 ;  /* 0x000000013b047824 */ /* 0x000fe400078e0203 */
[----:B------:R-:W-:Y:S02]  /*406d0*/  IMAD.IADD R45, R43, 0x1, R75 ;  /* 0x000000012b2d7824 */ /* 0x000fe400078e024b */
[----:B------:R-:W-:Y:S01]  /*406e0*/  IMAD.IADD R87, R13, 0x1, R15 ;  /* 0x000000010d577824 */ /* 0x000fe200078e020f */
[----:B------:R-:W-:Y:S01]  /*406f0*/  IADD3 R81, P0, PT, R81, R4, RZ ;  /* 0x0000000451517210 */ /* 0x000fe20007f1e0ff */
[----:B------:R-:W-:Y:S01]  /*40700*/  IMAD.IADD R83, R83, 0x1, R47 ;  /* 0x0000000153537824 */ /* 0x000fe200078e022f */
[C-C-:B------:R-:W-:Y:S01]  /*40710*/  SHF.L.U64.HI R57, R42.reuse, 0x1, R45.reuse ;  /* 0x000000012a397819 */ /* 0x140fe2000001022d */
[-C--:B------:R-:W-:Y:S01]  /*40720*/  IMAD.WIDE.U32 R46, R65, R63.reuse, RZ ;  /* 0x0000003f412e7225 */ /* 0x080fe200078e00ff */
[----:B------:R-:W-:Y:S02]  /*40730*/  SHF.R.U64 R72, R42, 0x1f, R45 ;  /* 0x0000001f2a487819 */ /* 0x000fe4000000122d */
[C-C-:B------:R-:W-:Y:S01]  /*40740*/  SHF.L.U64.HI R60, R14.reuse, 0x1, R87.reuse ;  /* 0x000000010e3c7819 */ /* 0x140fe20000010257 */
[C---:B------:R-:W-:Y:S01]  /*40750*/  IMAD.SHL.U32 R0, R14.reuse, 0x2, RZ ;  /* 0x000000020e007824 */ /* 0x040fe200078e00ff */
[----:B------:R-:W-:Y:S01]  /*40760*/  SHF.R.U64 R52, R14, 0x1f, R87 ;  /* 0x0000001f0e347819 */ /* 0x000fe20000001257 */
[----:B------:R-:W-:Y:S01]  /*40770*/  IMAD.WIDE.U32 R14, R64, R63, RZ ;  /* 0x0000003f400e7225 */ /* 0x000fe200078e00ff */
[----:B------:R-:W-:-:S02]  /*40780*/  SHF.R.U32.HI R4, RZ, 0x1f, R45 ;  /* 0x0000001fff047819 */ /* 0x000fc4000001162d */
[----:B------:R-:W-:Y:S01]  /*40790*/  LOP3.LUT R72, R72, 0xfffffffe, RZ, 0xc0, !PT ;  /* 0xfffffffe48487812 */ /* 0x000fe200078ec0ff */
        /* <DEDUP_REMOVED lines=16> */
[----:B------:R-:W-:Y:S02]  /*408a0*/  IMAD.IADD R45, R79, 0x1, R51 ;  /* 0x000000014f2d7824 */ /* 0x000fe400078e0233 */
[----:B------:R-:W-:Y:S02]  /*408b0*/  IMAD.X R4, R75, 0x1, R73, P6 ;  /* 0x000000014b047824 */ /* 0x000fe400030e0649 */
[----:B------:R-:W-:Y:S01]  /*408c0*/  IMAD.X R51, RZ, RZ, R76, P0 ;  /* 0x000000ffff337224 */ /* 0x000fe200000e064c */
[----:B------:R-:W-:Y:S01]  /*408d0*/  ISETP.GT.U32.AND P0, PT, R54, R59, PT ;  /* 0x0000003b3600720c */ /* 0x000fe20003f04070 */
[----:B------:R-:W-:Y:S01]  /*408e0*/  IMAD.IADD R72, R77, 0x1, R49 ;  /* 0x000000014d487824 */ /* 0x000fe200078e0231 */
[----:B------:R-:W-:Y:S01]  /*408f0*/  IADD3 R49, P6, PT, R59, R70, RZ ;  /* 0x000000463b317210 */ /* 0x000fe20007fde0ff */
[----:B------:R-:W-:Y:S01]  /*40900*/  IMAD.MOV.U32 R73, RZ, RZ, RZ ;  /* 0x000000ffff497224 */ /* 0x000fe200078e00ff */
[----:B------:R-:W-:Y:S01]  /*40910*/  ISETP.GT.U32.AND.EX P0, PT, R76, R51, PT, P0 ;  /* 0x000000334c00720c */ /* 0x000fe20003f04100 */
[----:B------:R-:W-:-:S02]  /*40920*/  IMAD.MOV.U32 R57, RZ, RZ, RZ ;  /* 0x000000ffff397224 */ /* 0x000fc400078e00ff */
[----:B------:R-:W-:Y:S01]  /*40930*/  IMAD.WIDE.U32 R70, R66, R64, R72 ;  /* 0x0000004042467225 */ /* 0x000fe200078e0048 */
[----:B------:R-:W-:Y:S02]  /*40940*/  SEL R42, R76, R51, P0 ;  /* 0x000000334c2a7207 */ /* 0x000fe40000000000 */
[----:B------:R-:W-:Y:S01]  /*40950*/  SHF.L.U64.HI R72, R46, 0x1, R47 ;  /* 0x000000012e487819 */ /* 0x000fe2000001022f */
[----:B------:R-:W-:Y:S01]  /*40960*/  IMAD.X R63, R51, 0x1, R14, P6 ;  /* 0x00000001333f7824 */ /* 0x000fe200030e060e */
[----:B------:R-:W-:Y:S01]  /*40970*/  SEL R14, R54, R59, P0 ;  /* 0x0000003b360e7207 */ /* 0x000fe20000000000 */
[----:B------:R-:W-:Y:S01]  /*40980*/  IMAD.WIDE.U32 R56, R66, R62, R56 ;  /* 0x0000003e42387225 */ /* 0x000fe200078e0038 */
[----:B------:R-:W-:Y:S02]  /*40990*/  IADD3 R74, P6, PT, R45, R70, RZ ;  /* 0x000000462d4a7210 */ /* 0x000fe40007fde0ff */
[----:B------:R-:W-:Y:S01]  /*409a0*/  ISETP.GT.U32.AND P0, PT, R14, R49, PT ;  /* 0x000000310e00720c */ /* 0x000fe20003f04070 */
[----:B------:R-:W-:Y:S01]  /*409b0*/  IMAD.MOV.U32 R45, RZ, RZ, RZ ;  /* 0x000000ffff2d7224 */ /* 0x000fe200078e00ff */
[----:B------:R-:W-:Y:S01]  /*409c0*/  SHF.R.U32.HI R14, RZ, 0x1f, R87 ;  /* 0x0000001fff0e7819 */ /* 0x000fe20000011657 */
[----:B------:R-:W-:Y:S01]  /*409d0*/  IMAD.X R75, R77, 0x1, R71, P6 ;  /* 0x000000014d4b7824 */ /* 0x000fe200030e0647 */
[----:B------:R-:W-:Y:S01]  /*409e0*/  LOP3.LUT R51, R60, 0x1, RZ, 0xc0, !PT ;  /* 0x000000013c337812 */ /* 0x000fe200078ec0ff */
[----:B------:R-:W-:Y:S01]  /*409f0*/  IMAD.WIDE.U32 R68, R68, R62, R44 ;  /* 0x0000003e44447225 */ /* 0x000fe200078e002c */
[----:B------:R-:W-:-:S02]  /*40a00*/  LOP3.LUT R70, R52, 0xfffffffe, RZ, 0xc0, !PT ;  /* 0xfffffffe34467812 */ /* 0x000fc400078ec0ff */
[----:B------:R-:W-:Y:S01]  /*40a10*/  LOP3.LUT R71, R14, 0x1, RZ, 0xc0, !PT ;  /* 0x000000010e477812 */ /* 0x000fe200078ec0ff */
[----:B------:R-:W-:Y:S01]  /*40a20*/  IMAD.WIDE.U32 R44, R58, R24, RZ ;  /* 0x000000183a2c7225 */ /* 0x000fe200078e00ff */
[----:B------:R-:W-:Y:S02]  /*40a30*/  ISETP.GT.U32.AND.EX P0, PT, R42, R63, PT, P0 ;  /* 0x0000003f2a00720c */ /* 0x000fe40003f04100 */
[----:B------:R-:W-:Y:S01]  /*40a40*/  IADD3.X R52, PT, PT, RZ, RZ, RZ, P2, P5 ;  /* 0x000000ffff347210 */ /* 0x000fe200017ea4ff */
        /* <DEDUP_REMOVED lines=8> */
[----:B------:R-:W-:-:S04]  /*40ad0*/  IMAD.WIDE.U32 R70, R64, R64, R70 ;  /* 0x0000004040467225 */ /* 0x000fc800078e0046 */
[----:B------:R-:W-:Y:S01]  /*40ae0*/  IMAD R77, R58, R25, R42 ;  /* 0x000000193a4d7224 */ /* 0x000fe200078e022a */
[----:B------:R-:W-:Y:S01]  /*40af0*/  IADD3 R58, P0, P6, R51, R70, R85 ;  /* 0x00000046333a7210 */ /* 0x000fe20007e1e055 */
[----:B------:R-:W-:Y:S02]  /*40b00*/  IMAD.IADD R59, R13, 0x1, R71 ;  /* 0x000000010d3b7824 */ /* 0x000fe400078e0247 */
        /* <DEDUP_REMOVED lines=47> */
[----:B------:R-:W-:Y:S01]  /*40e00*/  IMAD.WIDE.U32.X R56, R77, R19, R56, P2 ;  /* 0x000000134d387225 */ /* 0x000fe200010e0438 */
[----:B------:R-:W-:-:S02]  /*40e10*/  SEL R68, R61, R68, P6 ;  /* 0x000000443d447207 */ /* 0x000fc40003000000 */
[----:B------:R-:W-:Y:S01]  /*40e20*/  IADD3.X R83, P5, PT, R83, R80, RZ, P5, !PT ;  /* 0x0000005053537210 */ /* 0x000fe20002fbe4ff */
[----:B------:R-:W-:Y:S01]  /*40e30*/  IMAD.WIDE.U32 R66, P6, R44, R21, R66 ;  /* 0x000000152c427225 */ /* 0x000fe200078c0042 */
[----:B------:R-:W-:-:S03]  /*40e40*/  ISETP.GT.U32.AND P2, PT, R49, R76, PT ;  /* 0x0000004c3100720c */ /* 0x000fc60003f44070 */
[----:B------:R-:W-:Y:S01]  /*40e50*/  IMAD.X R70, R73, 0x1, R70, P1 ;  /* 0x0000000149467824 */ /* 0x000fe200008e0646 */
[----:B------:R-:W-:Y:S01]  /*40e60*/  ISETP.GT.U32.AND P1, PT, R76, R45, PT ;  /* 0x0000002d4c00720c */ /* 0x000fe20003f24070 */
[----:B------:R-:W-:Y:S01]  /*40e70*/  IMAD.X R55, RZ, RZ, RZ, P6 ;  /* 0x000000ffff377224 */ /* 0x000fe200030e06ff */
[----:B------:R-:W-:Y:S01]  /*40e80*/  IADD3 R85, P6, PT, R51, R66, RZ ;  /* 0x0000004233557210 */ /* 0x000fe20007fde0ff */
[-C--:B------:R-:W-:Y:S01]  /*40e90*/  IMAD R66, R83, R24.reuse, RZ ;  /* 0x0000001853427224 */ /* 0x080fe200078e02ff */
[----:B------:R-:W-:Y:S01]  /*40ea0*/  ISETP.GT.U32.AND.EX P1, PT, R78, R73, PT, P1 ;  /* 0x000000494e00720c */ /* 0x000fe20003f24110 */
[C---:B------:R-:W-:Y:S01]  /*40eb0*/  IMAD.WIDE.U32 R48, R81.reuse, R24, RZ ;  /* 0x0000001851307225 */ /* 0x040fe200078e00ff */
[----:B------:R-:W-:Y:S02]  /*40ec0*/  ISETP.GT.U32.AND.EX P2, PT, R68, R78, PT, P2 ;  /* 0x0000004e4400720c */ /* 0x000fe40003f44120 */
[----:B------:R-:W-:Y:S01]  /*40ed0*/  SEL R72, R76, R45, P1 ;  /* 0x0000002d4c487207 */ /* 0x000fe20000800000 */
[----:B------:R-:W-:Y:S01]  /*40ee0*/  IMAD R79, R81, R25, R66 ;  /* 0x00000019514f7224 */ /* 0x000fe200078e0242 */
[----:B------:R-:W-:Y:S01]  /*40ef0*/  SEL R73, R78, R73, P1 ;  /* 0x000000494e497207 */ /* 0x000fe20000800000 */
[----:B------:R-:W-:Y:S01]  /*40f00*/  IMAD.WIDE.U32 R46, P1, R44, R23, R46 ;  /* 0x000000172c2e7225 */ /* 0x000fe2000782002e */
[----:B------:R-:W-:-:S03]  /*40f10*/  SEL R51, RZ, 0x1, !P2 ;  /* 0x00000001ff337807 */ /* 0x000fc60005000000 */
[----:B------:R-:W-:-:S04]  /*40f20*/  IMAD.WIDE.U32 R44, R44, R22, RZ ;  /* 0x000000162c2c7225 */ /* 0x000fc800078e00ff */
[----:B------:R-:W-:Y:S02]  /*40f30*/  IMAD.MOV.U32 R54, RZ, RZ, R67 ;  /* 0x000000ffff367224 */ /* 0x000fe400078e0043 */
        /* <DEDUP_REMOVED lines=14> */
[----:B------:R-:W-:Y:S01]  /*41020*/  IMAD.WIDE.U32 R66, R48, R10, RZ ;  /* 0x0000000a30427225 */ /* 0x000fe200078e00ff */
[----:B------:R-:W-:-:S03]  /*41030*/  IADD3.X R75, PT, PT, R75, R56, RZ, P1, P2 ;  /* 0x000000384b4b7210 */ /* 0x000fc60000fe44ff */
        /* <DEDUP_REMOVED lines=12> */
[----:B------:R-:W-:Y:S01]  /*41100*/  IMAD.IADD R14, R15, 0x1, R13 ;  /* 0x000000010f0e7824 */ /* 0x000fe200078e020d */
[----:B------:R-:W-:Y:S01]  /*41110*/  IADD3.X R15, P2, PT, RZ, R42, RZ, P2, !PT ;  /* 0x0000002aff0f7210 */ /* 0x000fe2000175e4ff */
[----:B------:R-:W-:Y:S01]  /*41120*/  IMAD.WIDE.U32 R50, R79, R18, RZ ;  /* 0x000000124f327225 */ /* 0x000fe200078e00ff */
[----:B------:R-:W-:Y:S02]  /*41130*/  IADD3.X R80, PT, PT, R55, RZ, RZ, P0, P5 ;  /* 0x000000ff37507210 */ /* 0x000fe400007ea4ff */
[----:B------:R-:W-:Y:S01]  /*41140*/  IADD3 R15, P5, PT, R15, R66, RZ ;  /* 0x000000420f0f7210 */ /* 0x000fe20007fbe0ff */
[----:B------:R-:W-:-:S04]  /*41150*/  IMAD.WIDE.U32 R2, R48, R18, RZ ;  /* 0x0000001230027225 */ /* 0x000fc800078e00ff */
        /* <DEDUP_REMOVED lines=17> */
[----:B------:R-:W-:Y:S01]  /*41270*/  IMAD.WIDE.U32.X R54, R79, R19, R54, P0 ;  /* 0x000000134f367225 */ /* 0x000fe200000e0436 */
[----:B------:R-:W-:-:S03]  /*41280*/  IADD3 R3, P0, PT, R45, R68, RZ ;  /* 0x000000442d037210 */ /* 0x000fc60007f1e0ff */
        /* <DEDUP_REMOVED lines=8> */
[----:B------:R-:W-:-:S03]  /*41310*/  IMAD.WIDE.U32 R48, R48, R22, RZ ;  /* 0x0000001630307225 */ /* 0x000fc600078e00ff */
[----:B------:R-:W-:Y:S01]  /*41320*/  IADD3.X R55, PT, PT, R55, RZ, RZ, P2, P5 ;  /* 0x000000ff37377210 */ /* 0x000fe200017ea4ff */
[----:B------:R-:W-:Y:S01]  /*41330*/  IMAD.IADD R51, R51, 0x1, R67 ;  /* 0x0000000133337824 */ /* 0x000fe200078e0243 */
[----:B------:R-:W-:Y:S01]  /*41340*/  IADD3 R3, P2, PT, R3, R78, RZ ;  /* 0x0000004e03037210 */ /* 0x000fe20007f5e0ff */
[----:B------:R-:W-:Y:S01]  /*41350*/  IMAD.X R45, RZ, RZ, RZ, P6 ;  /* 0x000000ffff2d7224 */ /* 0x000fe200030e06ff */
[----:B------:R-:W-:Y:S01]  /*41360*/  IADD3 R83, P6, PT, R49, R56, RZ ;  /* 0x0000003831537210 */ /* 0x000fe20007fde0ff */
[----:B------:R-:W-:Y:S01]  /*41370*/  IMAD.MOV.U32 R44, RZ, RZ, R57 ;  /* 0x000000ffff2c7224 */ /* 0x000fe200078e0039 */
[----:B------:R-:W-:Y:S01]  /*41380*/  IADD3.X R49, P0, P1, R46, RZ, RZ, P1, P0 ;  /* 0x000000ff2e317210 */ /* 0x000fe200009004ff */
[----:B------:R-:W-:-:S04]  /*41390*/  IMAD.WIDE.U32 R56, R51, R10, RZ ;  /* 0x0000000a33387225 */ /* 0x000fc800078e00ff */
[----:B------:R-:W-:-:S04]  /*413a0*/  IMAD.WIDE.U32 R66, R50, R10, RZ ;  /* 0x0000000a32427225 */ /* 0x000fc800078e00ff */
[----:B------:R-:W-:Y:S01]  /*413b0*/  IMAD.WIDE.U32.X R44, R79, R23, R44, P6 ;  /* 0x000000174f2c7225 */ /* 0x000fe200030e042c */
[----:B------:R-:W-:Y:S02]  /*413c0*/  IADD3 R54, P6, PT, R3, R2, RZ ;  /* 0x0000000203367210 */ /* 0x000fe40007fde0ff */
[----:B------:R-:W-:Y:S01]  /*413d0*/  IADD3.X R2, P2, PT, R55, R76, RZ, P2, !PT ;  /* 0x0000004c37027210 */ /* 0x000fe2000175e4ff */
[----:B------:R-:W-:Y:S01]  /*413e0*/  IMAD.WIDE.U32 R56, P5, R50, R11, R56 ;  /* 0x0000000b32387225 */ /* 0x000fe200078a0038 */
[----:B------:R-:W-:Y:S02]  /*413f0*/  IADD3.X R79, PT, PT, R47, RZ, RZ, P0, P1 ;  /* 0x000000ff2f4f7210 */ /* 0x000fe400007e24ff */
[----:B------:R-:W-:Y:S01]  /*41400*/  IADD3 RZ, P0, PT, R15, R66, RZ ;  /* 0x000000420fff7210 */ /* 0x000fe20007f1e0ff */
[----:B------:R-:W-:Y:S01]  /*41410*/  IMAD.MOV.U32 R15, RZ, RZ, RZ ;  /* 0x000000ffff0f7224 */ /* 0x000fe200078e00ff */
[----:B------:R-:W-:Y:S01]  /*41420*/  IADD3 R66, P1, PT, R67, R56, RZ ;  /* 0x0000003843427210 */ /* 0x000fe20007f3e0ff */
[----:B------:R-:W-:Y:S01]  /*41430*/  IMAD.X R3, RZ, RZ, RZ, P5 ;  /* 0x000000ffff037224 */ /* 0x000fe200028e06ff */
[----:B------:R-:W-:Y:S01]  /*41440*/  IADD3.X R56, P6, PT, R2, R81, RZ, P6, !PT ;  /* 0x0000005102387210 */ /* 0x000fe200037de4ff */
[----:B------:R-:W-:Y:S01]  /*41450*/  IMAD.MOV.U32 R2, RZ, RZ, R57 ;  /* 0x000000ffff027224 */ /* 0x000fe200078e0039 */
[----:B------:R-:W-:Y:S01]  /*41460*/  IADD3.X RZ, P0, PT, R69, R66, RZ, P0, !PT ;  /* 0x0000004245ff7210 */ /* 0x000fe2000071e4ff */
[----:B------:R-:W-:Y:S01]  /*41470*/  IMAD.WIDE.U32 R14, R64, R62, R14 ;  /* 0x0000003e400e7225 */ /* 0x000fe200078e000e */
[----:B------:R-:W-:-:S02]  /*41480*/  IADD3 R64, P5, PT, R49, R0, RZ ;  /* 0x0000000031407210 */ /* 0x000fc40007fbe0ff */
[----:B------:R-:W-:Y:S01]  /*41490*/  IADD3.X R62, PT, PT, RZ, RZ, RZ, P3, P4 ;  /* 0x000000ffff3e7210 */ /* 0x000fe20001fe84ff */
[C---:B------:R-:W-:Y:S01]  /*414a0*/  IMAD.WIDE.U32.X R2, R51.reuse, R11, R2, P1 ;  /* 0x0000000b33027225 */ /* 0x040fe200008e0402 */
[----:B------:R-:W-:Y:S02]  /*414b0*/  IADD3.X R55, P2, P6, R42, RZ, RZ, P6, P2 ;  /* 0x000000ff2a377210 */ /* 0x000fe400036444ff */
[----:B------:R-:W-:Y:S01]  /*414c0*/  IADD3 R77, P4, P1, R62, R14, R77 ;  /* 0x0000000e3e4d7210 */ /* 0x000fe2000799e04d */
[----:B------:R-:W-:Y:S01]  /*414d0*/  IMAD.WIDE.U32 R46, R51, R18, RZ ;  /* 0x00000012332e7225 */ /* 0x000fe200078e00ff */
[----:B------:R-:W-:Y:S02]  /*414e0*/  IADD3.X R49, P0, PT, RZ, R2, RZ, P0, !PT ;  /* 0x00000002ff317210 */ /* 0x000fe4000071e4ff */
[----:B------:R-:W-:Y:S01]  /*414f0*/  IADD3 R55, P3, PT, R55, R64, RZ ;  /* 0x0000004037377210 */ /* 0x000fe20007f7e0ff */
        /* <DEDUP_REMOVED lines=21> */
[----:B------:R-:W-:Y:S01]  /*41650*/  IMAD.WIDE.U32 R46, R50, R20, RZ ;  /* 0x00000014322e7225 */ /* 0x000fe200078e00ff */
[----:B------:R-:W-:Y:S02]  /*41660*/  IADD3.X R56, PT, PT, R45, RZ, RZ, P3, P6 ;  /* 0x000000ff2d387210 */ /* 0x000fe40001fec4ff */
[----:B------:R-:W-:Y:S02]  /*41670*/  IADD3.X R13, P2, P6, R2, RZ, RZ, P2, P0 ;  /* 0x000000ff020d7210 */ /* 0x000fe400016404ff */
[----:B------:R-:W-:Y:S01]  /*41680*/  IADD3 R66, P4, P5, R16, R77, R77 ;  /* 0x0000004d10427210 */ /* 0x000fe20007d9e04d */
[----:B------:R-:W-:Y:S01]  /*41690*/  IMAD R16, R57, R24, RZ ;  /* 0x0000001839107224 */ /* 0x000fe200078e02ff */
[----:B------:R-:W-:-:S02]  /*416a0*/  ISETP.GT.U32.AND.EX P1, PT, R73, R70, PT, P1 ;  /* 0x000000464900720c */ /* 0x000fc40003f24110 */
[----:B------:R-:W-:Y:S01]  /*416b0*/  IADD3.X R55, PT, PT, R3, RZ, RZ, P2, P6 ;  /* 0x000000ff03377210 */ /* 0x000fe200017ec4ff */
[C---:B------:R-:W-:Y:S01]  /*416c0*/  IMAD.WIDE.U32 R2, R49.reuse, R24, RZ ;  /* 0x0000001831027225 */ /* 0x040fe200078e00ff */
[----:B------:R-:W-:Y:S02]  /*416d0*/  ISETP.GE.U32.AND P2, PT, R64, R0, PT ;  /* 0x000000004000720c */ /* 0x000fe40003f46070 */
[----:B------:R-:W-:Y:S01]  /*416e0*/  SEL R0, RZ, 0x1, !P1 ;  /* 0x00000001ff007807 */ /* 0x000fe20004800000 */
[----:B------:R-:W-:Y:S01]  /*416f0*/  IMAD R15, R49, R25, R16 ;  /* 0x00000019310f7224 */ /* 0x000fe200078e0210 */
        /* <DEDUP_REMOVED lines=18> */
[----:B------:R-:W-:Y:S01]  /*41820*/  ISETP.GE.U32.AND P0, PT, R68, R71, PT ;  /* 0x000000474400720c */ /* 0x000fe20003f06070 */
[----:B------:R-:W-:Y:S01]  /*41830*/  IMAD.WIDE.U32.X R44, R51, R21, R14, P4 ;  /* 0x00000015332c7225 */ /* 0x000fe200020e040e */
[----:B------:R-:W-:-:S02]  /*41840*/  IADD3 R14, P4, PT, R47, R42, RZ ;  /* 0x0000002a2f0e7210 */ /* 0x000fc40007f9e0ff */
[----:B------:R-:W-:Y:S01]  /*41850*/  ISETP.GE.U32.AND.EX P0, PT, R61, R70, PT, P0 ;  /* 0x000000463d00720c */ /* 0x000fe20003f06100 */
[----:B------:R-:W-:Y:S01]  /*41860*/  IMAD.X R15, RZ, RZ, RZ, P5 ;  /* 0x000000ffff0f7224 */ /* 0x000fe200028e06ff */
[----:B------:R-:W-:Y:S01]  /*41870*/  IADD3.X RZ, P1, PT, R57, R14, RZ, P1, !PT ;  /* 0x0000000e39ff7210 */ /* 0x000fe20000f3e4ff */
[----:B------:R-:W-:Y:S01]  /*41880*/  IMAD.WIDE.U32 R46, R51, R22, RZ ;  /* 0x00000016332e7225 */ /* 0x000fe200078e00ff */
[----:B------:R-:W-:Y:S02]  /*41890*/  IADD3.X R13, P2, P6, R44, RZ, RZ, P6, P2 ;  /* 0x000000ff2c0d7210 */ /* 0x000fe400036444ff */
[-C--:B------:R-:W-:Y:S01]  /*418a0*/  IADD3 R63, P5, PT, R63, R66.reuse, RZ ;  /* 0x000000423f3f7210 */ /* 0x080fe20007fbe0ff */
[----:B------:R-:W-:Y:S01]  /*418b0*/  IMAD.MOV.U32 R14, RZ, RZ, R43 ;  /* 0x000000ffff0e7224 */ /* 0x000fe200078e002b */
[----:B------:R-:W-:Y:S01]  /*418c0*/  IADD3.X R4, PT, PT, R45, RZ, RZ, P2, P6 ;  /* 0x000000ff2d047210 */ /* 0x000fe200017ec4ff */
[----:B------:R-:W-:Y:S01]  /*418d0*/  IMAD.WIDE.U32 R46, P6, R50, R23, R46 ;  /* 0x00000017322e7225 */ /* 0x000fe200078c002e */
[----:B------:R-:W-:-:S02]  /*418e0*/  ISETP.GE.U32.AND P2, PT, R63, R66, PT ;  /* 0x000000423f00720c */ /* 0x000fc40003f46070 */
[----:B------:R-:W-:Y:S01]  /*418f0*/  IADD3 R58, P3, PT, R58, R65, RZ ;  /* 0x000000413a3a7210 */ /* 0x000fe20007f7e0ff */
        /* <DEDUP_REMOVED lines=10> */
[----:B------:R-:W-:Y:S02]  /*419a0*/  IMAD.X R48, RZ, RZ, R49, P1 ;  /* 0x000000ffff307224 */ /* 0x000fe400008e0631 */
[----:B------:R-:W-:Y:S02]  /*419b0*/  IMAD.X R49, R56, 0x1, R57, P5 ;  /* 0x0000000138317824 */ /* 0x000fe400028e0639 */
[----:B------:R-:W-:Y:S01]  /*419c0*/  IMAD.WIDE.U32.X R14, R51, R23, R14, P6 ;  /* 0x00000017330e7225 */ /* 0x000fe200030e040e */
[----:B------:R-:W-:Y:S02]  /*419d0*/  IADD3 R50, P6, PT, R13, R44, RZ ;  /* 0x0000002c0d327210 */ /* 0x000fe40007fde0ff */
[----:B------:R-:W-:Y:S01]  /*419e0*/  SEL R51, RZ, 0x1, P0 ;  /* 0x00000001ff337807 */ /* 0x000fe20000000000 */
[----:B------:R-:W-:Y:S01]  /*419f0*/  IMAD.WIDE.U32 R42, P1, R2, R19, R42 ;  /* 0x00000013022a7225 */ /* 0x000fe2000782002a */
[----:B------:R-:W-:-:S02]  /*41a00*/  IADD3.X R4, P4, PT, R4, R49, RZ, P4, !PT ;  /* 0x0000003104047210 */ /* 0x000fc4000279e4ff */
[----:B------:R-:W-:Y:S01]  /*41a10*/  IADD3 R3, P0, PT, R3, R16, RZ ;  /* 0x0000001003037210 */ /* 0x000fe20007f1e0ff */
[----:B------:R-:W-:-:S04]  /*41a20*/  IMAD.WIDE.U32 R44, R2, R18, RZ ;  /* 0x00000012022c7225 */ /* 0x000fc800078e00ff */
[----:B------:R-:W-:Y:S01]  /*41a30*/  IMAD.X R47, RZ, RZ, RZ, P1 ;  /* 0x000000ffff2f7224 */ /* 0x000fe200008e06ff */
[----:B------:R-:W-:Y:S01]  /*41a40*/  IADD3 R16, P5, PT, R45, R42, RZ ;  /* 0x0000002a2d107210 */ /* 0x000fe20007fbe0ff */
[----:B------:R-:W-:Y:S01]  /*41a50*/  IMAD.MOV.U32 R46, RZ, RZ, R43 ;  /* 0x000000ffff2e7224 */ /* 0x000fe200078e002b */
[----:B------:R-:W-:Y:S01]  /*41a60*/  IADD3.X R45, P6, PT, R4, R61, RZ, P6, !PT ;  /* 0x0000003d042d7210 */ /* 0x000fe200037de4ff */
[----:B------:R-:W-:Y:S01]  /*41a70*/  IMAD.X R59, RZ, RZ, R59, P3 ;  /* 0x000000ffff3b7224 */ /* 0x000fe200018e063b */
        /* <DEDUP_REMOVED lines=8> */
[----:B------:R-:W-:Y:S02]  /*41b00*/  IADD3.X R3, P0, P1, R42, RZ, RZ, P1, P0 ;  /* 0x000000ff2a037210 */ /* 0x000fe400009004ff */
[----:B------:R-:W-:Y:S02]  /*41b10*/  ISETP.GE.U32.AND P2, PT, R54, R63, PT ;  /* 0x0000003f3600720c */ /* 0x000fe40003f46070 */
[----:B------:R-:W-:Y:S01]  /*41b20*/  IADD3.X R4, PT, PT, R43, RZ, RZ, P0, P1 ;  /* 0x000000ff2b047210 */ /* 0x000fe200007e24ff */
[----:B------:R-:W-:Y:S01]  /*41b30*/  IMAD.WIDE.U32 R42, R2, R20, RZ ;  /* 0x00000014022a7225 */ /* 0x000fe200078e00ff */
[----:B------:R-:W-:-:S02]  /*41b40*/  ISETP.GE.U32.AND.EX P2, PT, R49, R57, PT, P2 ;  /* 0x000000393100720c */ /* 0x000fc40003f46120 */
[----:B------:R-:W-:Y:S01]  /*41b50*/  SEL R49, RZ, 0x1, P5 ;  /* 0x00000001ff317807 */ /* 0x000fe20002800000 */
[----:B------:R-:W-:Y:S01]  /*41b60*/  IMAD.WIDE.U32 R14, P5, R2, R21, R14 ;  /* 0x00000015020e7225 */ /* 0x000fe200078a000e */
[----:B------:R-:W-:Y:S02]  /*41b70*/  IADD3 R3, P0, PT, R3, R50, RZ ;  /* 0x0000003203037210 */ /* 0x000fe40007f1e0ff */
[----:B------:R-:W-:Y:S02]  /*41b80*/  SEL R46, RZ, 0x1, P2 ;  /* 0x00000001ff2e7807 */ /* 0x000fe40001000000 */
[----:B------:R-:W-:Y:S01]  /*41b90*/  IADD3 R55, P1, PT, R3, R42, RZ ;  /* 0x0000002a03377210 */ /* 0x000fe20007f3e0ff */
[----:B------:R-:W-:Y:S01]  /*41ba0*/  IMAD.MOV.U32 R42, RZ, RZ, R15 ;  /* 0x000000ffff2a7224 */ /* 0x000fe200078e000f */
[----:B------:R-:W-:Y:S01]  /*41bb0*/  IADD3.X R3, P0, PT, R4, R45, RZ, P0, !PT ;  /* 0x0000002d04037210 */ /* 0x000fe2000071e4ff */
[----:B------:R-:W-:Y:S01]  /*41bc0*/  IMAD.WIDE.U32 R44, R0, R22, RZ ;  /* 0x00000016002c7225 */ /* 0x000fe200078e00ff */
[----:B------:R-:W-:-:S02]  /*41bd0*/  IADD3 R14, P2, PT, R43, R14, RZ ;  /* 0x0000000e2b0e7210 */ /* 0x000fc40007f5e0ff */
[----:B------:R-:W-:Y:S01]  /*41be0*/  IADD3 R49, P3, PT, R49, R58, RZ ;  /* 0x0000003a31317210 */ /* 0x000fe20007f7e0ff */
[----:B------:R-:W-:Y:S01]  /*41bf0*/  IMAD.X R43, RZ, RZ, RZ, P5 ;  /* 0x000000ffff2b7224 */ /* 0x000fe200028e06ff */
[----:B------:R-:W-:Y:S02]  /*41c00*/  IADD3.X R50, P1, PT, R3, R14, RZ, P1, !PT ;  /* 0x0000000e03327210 */ /* 0x000fe40000f3e4ff */
[----:B------:R-:W-:Y:S01]  /*41c10*/  IADD3 R46, P5, PT, R46, R49, RZ ;  /* 0x000000312e2e7210 */ /* 0x000fe20007fbe0ff */
[----:B------:R-:W-:Y:S01]  /*41c20*/  IMAD.WIDE.U32.X R14, R0, R21, R42, P2 ;  /* 0x00000015000e7225 */ /* 0x000fe200010e042a */
[----:B------:R-:W-:-:S03]  /*41c30*/  IADD3 R52, P6, P4, R51, R52, R74 ;  /* 0x0000003433347210 */ /* 0x000fc60007cde04a */
[----:B------:R-:W-:Y:S01]  /*41c40*/  IMAD.WIDE.U32 R44, P2, R2, R23, R44 ;  /* 0x00000017022c7225 */ /* 0x000fe2000784002c */
[----:B------:R-:W-:Y:S02]  /*41c50*/  IADD3.X R4, P1, P0, R14, RZ, RZ, P1, P0 ;  /* 0x000000ff0e047210 */ /* 0x000fe400008204ff */
[----:B------:R-:W-:Y:S01]  /*41c60*/  IADD3.X R51, PT, PT, RZ, R60, R75, P6, P4 ;  /* 0x0000003cff337210 */ /* 0x000fe200037e844b */
[----:B------:R-:W-:Y:S01]  /*41c70*/  IMAD.X R48, RZ, RZ, R59, P3 ;  /* 0x000000ffff307224 */ /* 0x000fe200018e063b */
[----:B------:R-:W-:Y:S01]  /*41c80*/  ISETP.GE.U32.AND P3, PT, R49, R58, PT ;  /* 0x0000003a3100720c */ /* 0x000fe20003f66070 */
[----:B------:R-:W-:Y:S01]  /*41c90*/  IMAD.X R43, RZ, RZ, RZ, P2 ;  /* 0x000000ffff2b7224 */ /* 0x000fe200010e06ff */
[----:B------:R-:W-:Y:S01]  /*41ca0*/  IADD3 R13, P2, PT, R13, R46, RZ ;  /* 0x0000002e0d0d7210 */ /* 0x000fe20007f5e0ff */
[----:B------:R-:W-:Y:S01]  /*41cb0*/  IMAD.WIDE.U32 R2, R2, R22, RZ ;  /* 0x0000001602027225 */ /* 0x000fe200078e00ff */
[----:B------:R-:W-:Y:S02]  /*41cc0*/  ISETP.GE.U32.AND.EX P3, PT, R48, R59, PT, P3 ;  /* 0x0000003b3000720c */ /* 0x000fe40003f66130 */
[----:B------:R-:W-:Y:S01]  /*41cd0*/  IADD3.X R14, PT, PT, R15, RZ, RZ, P1, P0 ;  /* 0x000000ff0f0e7210 */ /* 0x000fe20000fe04ff */
[----:B------:R-:W-:Y:S01]  /*41ce0*/  IMAD.X R47, RZ, RZ, R48, P5 ;  /* 0x000000ffff2f7224 */ /* 0x000fe200028e0630 */
[----:B------:R-:W-:Y:S01]  /*41cf0*/  ISETP.GE.U32.AND P5, PT, R46, R49, PT ;  /* 0x000000312e00720c */ /* 0x000fe20003fa6070 */
[----:B------:R-:W-:Y:S01]  /*41d00*/  IMAD.MOV.U32 R42, RZ, RZ, R45 ;  /* 0x000000ffff2a7224 */ /* 0x000fe200078e002d */
[----:B------:R-:W-:Y:S01]  /*41d10*/  IADD3 R49, P1, PT, R3, R44, RZ ;  /* 0x0000002c03317210 */ /* 0x000fe20007f3e0ff */
[----:B------:R-:W-:Y:S01]  /*41d20*/  IMAD.X R15, R16, 0x1, R47, P2 ;  /* 0x00000001100f7824 */ /* 0x000fe200010e062f */
[----:B------:R-:W-:-:S02]  /*41d30*/  IADD3 R3, P0, PT, R4, R13, RZ ;  /* 0x0000000d04037210 */ /* 0x000fc40007f1e0ff */
[----:B------:R-:W-:Y:S02]  /*41d40*/  SEL R45, RZ, 0x1, P3 ;  /* 0x00000001ff2d7807 */ /* 0x000fe40001800000 */
[----:B------:R-:W-:Y:S02]  /*41d50*/  ISETP.GE.U32.AND.EX P5, PT, R47, R48, PT, P5 ;  /* 0x000000302f00720c */ /* 0x000fe40003fa6150 */
[----:B------:R-:W-:Y:S02]  /*41d60*/  ISETP.GE.U32.AND P3, PT, R13, R46, PT ;  /* 0x0000002e0d00720c */ /* 0x000fe40003f66070 */
[----:B------:R-:W-:Y:S01]  /*41d70*/  IADD3 R16, P2, PT, R3, R2, RZ ;  /* 0x0000000203107210 */ /* 0x000fe20007f5e0ff */
[----:B------:R-:W-:Y:S01]  /*41d80*/  IMAD.WIDE.U32.X R2, R0, R23, R42, P1 ;  /* 0x0000001700027225 */ /* 0x000fe200008e042a */
        /* <DEDUP_REMOVED lines=43> */
.L_x_423:
        /* <DEDUP_REMOVED lines=21> */
.L_x_424:
        /* <DEDUP_REMOVED lines=69> */
.L_x_425:
        /* <DEDUP_REMOVED lines=21> */
.L_x_426:
        /* <DEDUP_REMOVED lines=76> */
.L_x_427:
        /* <DEDUP_REMOVED lines=21> */
.L_x_428:
        /* <DEDUP_REMOVED lines=27> */
[C---:B------:R-:W-:Y:S01]  /*42ef0*/  IMAD.IADD R3, R81.reuse, 0x1, R61 ;  /* 0x0000000151037824 */ /* 0x040fe200078e023d */
[----:B------:R-:W-:Y:S01]  /*42f00*/  IADD3.X R61, PT, PT, RZ, RZ, RZ, P0, P2 ;  /* 0x000000ffff3d7210 */ /* 0x000fe200007e44ff */
[----:B------:R-:W-:Y:S02]  /*42f10*/  IMAD.MOV.U32 R15, RZ, RZ, RZ ;  /* 0x000000ffff0f7224 */ /* 0x000fe400078e00ff */
[----:B------:R-:W-:Y:S01]  /*42f20*/  IMAD.MOV.U32 R85, RZ, RZ, RZ ;  /* 0x000000ffff557224 */ /* 0x000fe200078e00ff */
[----:B------:R-:W-:Y:S01]  /*42f30*/  IADD3 R52, P3, P5, R54, R3, R64 ;  /* 0x0000000336347210 */ /* 0x000fe20007d7e040 */
[----:B------:R-:W-:Y:S02]  /*42f40*/  IMAD.IADD R81, R81, 0x1, R55 ;  /* 0x0000000151517824 */ /* 0x000fe400078e0237 */
[----:B------:R-:W-:-:S04]  /*42f50*/  IMAD.WIDE.U32 R54, R45, R44, RZ ;  /* 0x0000002c2d367225 */ /* 0x000fc800078e00ff */
[----:B------:R-:W-:-:S04]  /*42f60*/  IMAD.WIDE.U32 R14, R45, R49, R14 ;  /* 0x000000312d0e7225 */ /* 0x000fc800078e000e */
[----:B------:R-:W-:Y:S01]  /*42f70*/  IMAD.IADD R2, R51, 0x1, R85 ;  /* 0x0000000133027824 */ /* 0x000fe200078e0255 */
[----:B------:R-:W-:Y:S01]  /*42f80*/  IADD3 R61, P0, P4, R61, R14, R16 ;  /* 0x0000000e3d3d7210 */ /* 0x000fe20007c1e010 */
[----:B------:R-:W-:Y:S02]  /*42f90*/  IMAD.IADD R50, R71, 0x1, R65 ;  /* 0x0000000147327824 */ /* 0x000fe400078e0241 */
[----:B------:R-:W-:Y:S02]  /*42fa0*/  IMAD.SHL.U32 R93, R54, 0x2, RZ ;  /* 0x00000002365d7824 */ /* 0x000fe400078e00ff */
[----:B------:R-:W-:Y:S02]  /*42fb0*/  IMAD.MOV.U32 R51, RZ, RZ, RZ ;  /* 0x000000ffff337224 */ /* 0x000fe400078e00ff */
[----:B------:R-:W-:Y:S01]  /*42fc0*/  IMAD.WIDE.U32 R56, R47, R46, RZ ;  /* 0x0000002e2f387225 */ /* 0x000fe200078e00ff */
[----:B------:R-:W-:-:S03]  /*42fd0*/  LOP3.LUT R93, R93, 0xfffffffe, RZ, 0xc0, !PT ;  /* 0xfffffffe5d5d7812 */ /* 0x000fc600078ec0ff */
[----:B------:R-:W-:Y:S02]  /*42fe0*/  IMAD.MOV.U32 R77, RZ, RZ, RZ ;  /* 0x000000ffff4d7224 */ /* 0x000fe400078e00ff */
[----:B------:R-:W-:Y:S02]  /*42ff0*/  IMAD.IADD R16, R71, 0x1, R15 ;  /* 0x0000000147107824 */ /* 0x000fe400078e020f */
[----:B------:R-:W-:Y:S02]  /*43000*/  IMAD.MOV.U32 R3, RZ, RZ, RZ ;  /* 0x000000ffff037224 */ /* 0x000fe400078e00ff */
[----:B------:R-:W-:Y:S01]  /*43010*/  IMAD.WIDE.U32 R50, R47, R49, R50 ;  /* 0x000000312f327225 */ /* 0x000fe200078e0032 */
[----:B------:R-:W-:Y:S02]  /*43020*/  IADD3.X R16, PT, PT, RZ, R16, RZ, P0, P4 ;  /* 0x00000010ff107210 */ /* 0x000fe400007e84ff */
[----:B------:R-:W-:Y:S01]  /*43030*/  IADD3 R93, P0, PT, R93, R70, RZ ;  /* 0x000000465d5d7210 */ /* 0x000fe20007f1e0ff */
[----:B------:R-:W-:-:S02]  /*43040*/  IMAD.IADD R65, R77, 0x1, R57 ;  /* 0x000000014d417824 */ /* 0x000fc400078e0239 */
[----:B------:R-:W-:Y:S01]  /*43050*/  IMAD.WIDE.U32 R14, R43, R45, R2 ;  /* 0x0000002d2b0e7225 */ /* 0x000fe200078e0002 */
[----:B------:R-:W-:Y:S02]  /*43060*/  IADD3.X R3, PT, PT, RZ, RZ, RZ, P1, P6 ;  /* 0x000000ffff037210 */ /* 0x000fe40000fec4ff */
[----:B------:R-:W-:Y:S01]  /*43070*/  IADD3 R81, P1, PT, R81, R50, RZ ;  /* 0x0000003251517210 */ /* 0x000fe20007f3e0ff */
[C---:B------:R-:W-:Y:S01]  /*43080*/  IMAD.SHL.U32 R72, R56.reuse, 0x2, RZ ;  /* 0x0000000238487824 */ /* 0x040fe200078e00ff */
[C-C-:B------:R-:W-:Y:S01]  /*43090*/  SHF.L.U64.HI R63, R56.reuse, 0x1, R65.reuse ;  /* 0x00000001383f7819 */ /* 0x140fe20000010241 */
[----:B------:R-:W-:Y:S01]  /*430a0*/  IMAD.MOV.U32 R59, RZ, RZ, RZ ;  /* 0x000000ffff3b7224 */ /* 0x000fe200078e00ff */
[----:B------:R-:W-:Y:S01]  /*430b0*/  SHF.R.U64 R68, R56, 0x1f, R65 ;  /* 0x0000001f38447819 */ /* 0x000fe20000001241 */
[----:B------:R-:W-:Y:S01]  /*430c0*/  IMAD.WIDE.U32 R56, R46, R44, RZ ;  /* 0x0000002c2e387225 */ /* 0x000fe200078e00ff */
[----:B------:R-:W-:Y:S02]  /*430d0*/  IADD3 R3, P4, P6, R3, R14, R0 ;  /* 0x0000000e03037210 */ /* 0x000fe40007e9e000 */
[----:B------:R-:W-:Y:S01]  /*430e0*/  LOP3.LUT R72, R72, 0xfffffffe, RZ, 0xc0, !PT ;  /* 0xfffffffe48487812 */ /* 0x000fe200078ec0ff */
[----:B------:R-:W-:Y:S01]  /*430f0*/  IMAD.X R78, R71, 0x1, R51, P1 ;  /* 0x00000001474e7824 */ /* 0x000fe200008e0633 */
[----:B------:R-:W-:Y:S01]  /*43100*/  SHF.R.U32.HI R2, RZ, 0x1f, R65 ;  /* 0x0000001fff027819 */ /* 0x000fe20000011641 */
[----:B------:R-:W-:Y:S01]  /*43110*/  IMAD R0, R93, R24, RZ ;  /* 0x000000185d007224 */ /* 0x000fe200078e02ff */
[----:B------:R-:W-:Y:S01]  /*43120*/  IADD3 R72, P2, PT, R72, R67, RZ ;  /* 0x0000004348487210 */ /* 0x000fe20007f5e0ff */
[----:B------:R-:W-:Y:S01]  /*43130*/  IMAD.WIDE.U32 R70, R47, R44, RZ ;  /* 0x0000002c2f467225 */ /* 0x000fe200078e00ff */
[----:B------:R-:W-:-:S03]  /*43140*/  LOP3.LUT R68, R68, 0xfffffffe, RZ, 0xc0, !PT ;  /* 0xfffffffe44447812 */ /* 0x000fc600078ec0ff */
[----:B------:R-:W-:-:S04]  /*43150*/  IMAD.WIDE.U32 R50, R46, R45, RZ ;  /* 0x0000002d2e327225 */ /* 0x000fc800078e00ff */
[----:B------:R-:W-:Y:S02]  /*43160*/  IMAD.IADD R91, R57, 0x1, R79 ;  /* 0x00000001395b7824 */ /* 0x000fe400078e024f */
[----:B------:R-:W-:Y:S02]  /*43170*/  IMAD.IADD R15, R85, 0x1, R15 ;  /* 0x00000001550f7824 */ /* 0x000fe400078e020f */
[----:B------:R-:W-:Y:S02]  /*43180*/  IMAD.IADD R75, R55, 0x1, R59 ;  /* 0x00000001374b7824 */ /* 0x000fe400078e023b */
[C---:B------:R-:W-:Y:S01]  /*43190*/  IMAD R85, R69.reuse, R25, R0 ;  /* 0x0000001945557224 */ /* 0x040fe200078e0200 */
[----:B------:R-:W-:Y:S01]  /*431a0*/  IADD3.X R0, PT, PT, RZ, RZ, RZ, P3, P5 ;  /* 0x000000ffff007210 */ /* 0x000fe20001fea4ff */
[----:B------:R-:W-:Y:S01]  /*431b0*/  IMAD.WIDE.U32 R66, R69, R24, RZ ;  /* 0x0000001845427225 */ /* 0x000fe200078e00ff */
[----:B------:R-:W-:Y:S02]  /*431c0*/  IADD3 R91, P5, P3, R50, R91, R70 ;  /* 0x0000005b325b7210 */ /* 0x000fe40007bbe046 */
[----:B------:R-:W-:Y:S01]  /*431d0*/  LOP3.LUT R50, R63, 0x1, RZ, 0xc0, !PT ;  /* 0x000000013f327812 */ /* 0x000fe200078ec0ff */
[----:B------:R-:W-:Y:S01]  /*431e0*/  IMAD.IADD R85, R67, 0x1, R85 ;  /* 0x0000000143557824 */ /* 0x000fe200078e0255 */
[----:B------:R-:W-:-:S02]  /*431f0*/  SHF.L.U64.HI R73, R54, 0x1, R75 ;  /* 0x0000000136497819 */ /* 0x000fc4000001024b */
[--C-:B------:R-:W-:Y:S01]  /*43200*/  SHF.R.U64 R64, R54, 0x1f, R75.reuse ;  /* 0x0000001f36407819 */ /* 0x100fe2000000124b */
[----:B------:R-:W-:Y:S01]  /*43210*/  IMAD.X R50, RZ, RZ, R50, P2 ;  /* 0x000000ffff327224 */ /* 0x000fe200010e0632 */
[----:B------:R-:W-:Y:S01]  /*43220*/  SHF.R.U32.HI R14, RZ, 0x1f, R75 ;  /* 0x0000001fff0e7819 */ /* 0x000fe2000001164b */
[----:B------:R-:W-:Y:S01]  /*43230*/  IMAD.WIDE.U32 R54, R66, R10, RZ ;  /* 0x0000000a42367225 */ /* 0x000fe200078e00ff */
        /* <DEDUP_REMOVED lines=10> */
[----:B------:R-:W-:Y:S02]  /*432e0*/  IADD3 RZ, P1, PT, R69, R54, RZ ;  /* 0x0000003645ff7210 */ /* 0x000fe40007f3e0ff */
[----:B------:R-:W-:Y:S01]  /*432f0*/  LOP3.LUT R69, R2, 0x1, RZ, 0xc0, !PT ;  /* 0x0000000102457812 */ /* 0x000fe200078ec0ff */
[----:B------:R-:W-:Y:S01]  /*43300*/  IMAD.X R89, R63, 0x1, R72, P2 ;  /* 0x000000013f597824 */ /* 0x000fe200010e0648 */
[----:B------:R-:W-:Y:S02]  /*43310*/  ISETP.GT.U32.AND.EX P0, PT, R4, R63, PT, P0 ;  /* 0x0000003f0400720c */ /* 0x000fe40003f04100 */
[----:B------:R-:W-:Y:S01]  /*43320*/  IADD3 R2, P2, PT, R73, R64, RZ ;  /* 0x0000004049027210 */ /* 0x000fe20007f5e0ff */
[----:B------:R-:W-:Y:S01]  /*43330*/  IMAD.WIDE.U32 R68, R47, R47, R68 ;  /* 0x0000002f2f447225 */ /* 0x000fe200078e0044 */
[----:B------:R-:W-:-:S02]  /*43340*/  SEL R13, R62, R57, P0 ;  /* 0x000000393e0d7207 */ /* 0x000fc40000000000 */
[----:B------:R-:W-:Y:S01]  /*43350*/  SEL R54, R4, R63, P0 ;  /* 0x0000003f04367207 */ /* 0x000fe20000000000 */
[----:B------:R-:W-:Y:S01]  /*43360*/  IMAD.IADD R57, R77, 0x1, R69 ;  /* 0x000000014d397824 */ /* 0x000fe200078e0245 */
[----:B------:R-:W-:Y:S01]  /*43370*/  IADD3.X R15, PT, PT, RZ, R15, RZ, P4, P6 ;  /* 0x0000000fff0f7210 */ /* 0x000fe200027ec4ff */
[----:B------:R-:W-:Y:S01]  /*43380*/  IMAD.WIDE.U32 R72, R85, R10, RZ ;  /* 0x0000000a55487225 */ /* 0x000fe200078e00ff */
[----:B------:R-:W-:Y:S02]  /*43390*/  ISETP.GT.U32.AND P0, PT, R13, R87, PT ;  /* 0x000000570d00720c */ /* 0x000fe40003f04070 */
[----:B------:R-:W-:Y:S01]  /*433a0*/  IADD3 R50, P6, P4, R50, R68, R61 ;  /* 0x0000004432327210 */ /* 0x000fe20007cde03d */
[----:B------:R-:W-:Y:S01]  /*433b0*/  IMAD.X R14, R59, 0x1, R65, P2 ;  /* 0x000000013b0e7824 */ /* 0x000fe200010e0641 */
[----:B------:R-:W-:Y:S01]  /*433c0*/  ISETP.GT.U32.AND.EX P0, PT, R54, R89, PT, P0 ;  /* 0x000000593600720c */ /* 0x000fe20003f04100 */
[----:B------:R-:W-:Y:S01]  /*433d0*/  IMAD.WIDE.U32 R64, R85, R18, RZ ;  /* 0x0000001255407225 */ /* 0x000fe200078e00ff */
[----:B------:R-:W-:-:S02]  /*433e0*/  IADD3 R70, P2, PT, R87, R62, RZ ;  /* 0x0000003e57467210 */ /* 0x000fc40007f5e0ff */
        /* <DEDUP_REMOVED lines=22> */
[----:B------:R-:W-:Y:S01]  /*43550*/  IMAD.WIDE.U32 R62, R66, R20, RZ ;  /* 0x00000014423e7225 */ /* 0x000fe200078e00ff */
[----:B------:R-:W-:Y:S02]  /*43560*/  IADD3.X R89, P1, PT, RZ, R68, RZ, P1, !PT ;  /* 0x00000044ff597210 */ /* 0x000fe40000f3e4ff */
[----:B------:R-:W-:Y:S01]  /*43570*/  SHF.L.U64.HI R50, R56, 0x1, R91 ;  /* 0x0000000138327819 */ /* 0x000fe2000001025b */
[----:B------:R-:W-:Y:S01]  /*43580*/  IMAD.X R80, R72, 0x1, R52, P2 ;  /* 0x0000000148507824 */ /* 0x000fe200010e0634 */
[----:B------:R-:W-:Y:S01]  /*43590*/  IADD3 R61, P2, PT, R74, R73, RZ ;  /* 0x000000494a3d7210 */ /* 0x000fe20007f5e0ff */
[----:B------:R-:W-:Y:S01]  /*435a0*/  IMAD.X R91, RZ, RZ, R69, P1 ;  /* 0x000000ffff5b7224 */ /* 0x000fe200008e0645 */
[----:B------:R-:W-:Y:S01]  /*435b0*/  ISETP.GT.U32.AND P6, PT, R58, R55, PT ;  /* 0x000000373a00720c */ /* 0x000fe20003fc4070 */
[----:B------:R-:W-:Y:S01]  /*435c0*/  IMAD.WIDE.U32 R68, R85, R22, RZ ;  /* 0x0000001655447225 */ /* 0x000fe200078e00ff */
[----:B------:R-:W-:-:S02]  /*435d0*/  IADD3 R4, P1, PT, R61, R60, RZ ;  /* 0x0000003c3d047210 */ /* 0x000fc40007f3e0ff */
[----:B------:R-:W-:Y:S01]  /*435e0*/  LEA R89, P0, R56, R89, 0x1 ;  /* 0x0000005938597211 */ /* 0x000fe200078008ff */
[----:B------:R-:W-:Y:S01]  /*435f0*/  IMAD.X R67, RZ, RZ, R80, P2 ;  /* 0x000000ffff437224 */ /* 0x000fe200010e0650 */
[----:B------:R-:W-:Y:S01]  /*43600*/  ISETP.GT.U32.AND.EX P6, PT, R83, R72, PT, P6 ;  /* 0x000000485300720c */ /* 0x000fe20003fc4160 */
[----:B------:R-:W-:Y:S01]  /*43610*/  IMAD.WIDE.U32 R56, R85, R20, RZ ;  /* 0x0000001455387225 */ /* 0x000fe200078e00ff */
[----:B------:R-:W-:Y:S02]  /*43620*/  IADD3 R89, P2, PT, R89, R54, RZ ;  /* 0x0000003659597210 */ /* 0x000fe40007f5e0ff */
[----:B------:R-:W-:Y:S01]  /*43630*/  IADD3.X R91, P0, PT, R91, R50, RZ, P0, !PT ;  /* 0x000000325b5b7210 */ /* 0x000fe2000071e4ff */
[----:B------:R-:W-:Y:S01]  /*43640*/  IMAD.X R52, R67, 0x1, R52, P1 ;  /* 0x0000000143347824 */ /* 0x000fe200008e0634 */
[----:B------:R-:W-:Y:S01]  /*43650*/  ISETP.GT.U32.AND P1, PT, R73, R61, PT ;  /* 0x0000003d4900720c */ /* 0x000fe20003f24070 */
[----:B------:R-:W-:Y:S01]  /*43660*/  IMAD.WIDE.U32.X R64, R85, R19, R64, P4 ;  /* 0x0000001355407225 */ /* 0x000fe200020e0440 */
[----:B------:R-:W-:-:S02]  /*43670*/  SEL R60, R58, R55, P6 ;  /* 0x000000373a3c7207 */ /* 0x000fc40003000000 */
[----:B------:R-:W-:Y:S01]  /*43680*/  SEL R72, R83, R72, P6 ;  /* 0x0000004853487207 */ /* 0x000fe20003000000 */
[----:B------:R-:W-:Y:S01]  /*43690*/  IMAD.WIDE.U32 R54, P6, R66, R21, R56 ;  /* 0x0000001542367225 */ /* 0x000fe200078c0038 */
[----:B------:R-:W-:Y:S02]  /*436a0*/  ISETP.GT.U32.AND.EX P1, PT, R80, R67, PT, P1 ;  /* 0x000000435000720c */ /* 0x000fe40003f24110 */
[----:B------:R-:W-:Y:S01]  /*436b0*/  IADD3.X R91, P2, PT, R91, R76, RZ, P2, !PT ;  /* 0x0000004c5b5b7210 */ /* 0x000fe2000175e4ff */
[----:B------:R-:W-:Y:S01]  /*436c0*/  IMAD.X R57, RZ, RZ, RZ, P6 ;  /* 0x000000ffff397224 */ /* 0x000fe200030e06ff */
[----:B------:R-:W-:Y:S01]  /*436d0*/  SEL R50, R73, R61, P1 ;  /* 0x0000003d49327207 */ /* 0x000fe20000800000 */
[----:B------:R-:W-:Y:S01]  /*436e0*/  IMAD.WIDE.U32 R68, P6, R66, R23, R68 ;  /* 0x0000001742447225 */ /* 0x000fe200078c0044 */
[----:B------:R-:W-:Y:S02]  /*436f0*/  SEL R76, R80, R67, P1 ;  /* 0x00000043504c7207 */ /* 0x000fe40000800000 */
[----:B------:R-:W-:Y:S01]  /*43700*/  IADD3 R93, P1, PT, R63, R54, RZ ;  /* 0x000000363f5d7210 */ /* 0x000fe20007f3e0ff */
[----:B------:R-:W-:Y:S01]  /*43710*/  IMAD R54, R91, R24, RZ ;  /* 0x000000185b367224 */ /* 0x000fe200078e02ff */
[----:B------:R-:W-:Y:S01]  /*43720*/  ISETP.GT.U32.AND P4, PT, R60, R73, PT ;  /* 0x000000493c00720c */ /* 0x000fe20003f84070 */
[----:B------:R-:W-:-:S03]  /*43730*/  IMAD.WIDE.U32 R66, R66, R22, RZ ;  /* 0x0000001642427225 */ /* 0x000fc600078e00ff */
[----:B------:R-:W-:Y:S01]  /*43740*/  ISETP.GT.U32.AND.EX P4, PT, R72, R80, PT, P4 ;  /* 0x000000504800720c */ /* 0x000fe20003f84140 */
[----:B------:R-:W-:-:S04]  /*43750*/  IMAD.WIDE.U32 R60, R89, R24, RZ ;  /* 0x00000018593c7225 */ /* 0x000fc800078e00ff */
[----:B------:R-:W-:Y:S02]  /*43760*/  IMAD R87, R89, R25, R54 ;  /* 0x0000001959577224 */ /* 0x000fe400078e0236 */
[----:B------:R-:W-:Y:S02]  /*43770*/  IMAD.MOV.U32 R56, RZ, RZ, R55 ;  /* 0x000000ffff387224 */ /* 0x000fe400078e0037 */
        /* <DEDUP_REMOVED lines=9> */
[----:B------:R-:W-:Y:S01]  /*43810*/  IMAD.WIDE.U32 R68, R87, R10, RZ ;  /* 0x0000000a57447225 */ /* 0x000fe200078e00ff */
[----:B------:R-:W-:-:S02]  /*43820*/  IADD3 R81, P1, P4, R81, R72, R67 ;  /* 0x0000004851517210 */ /* 0x000fc40007c3e043 */
[----:B------:R-:W-:Y:S01]  /*43830*/  IADD3.X R88, PT, PT, R65, RZ, RZ, P2, P0 ;  /* 0x000000ff41587210 */ /* 0x000fe200017e04ff */
[----:B------:R-:W-:Y:S01]  /*43840*/  IMAD.WIDE.U32 R72, R60, R10, RZ ;  /* 0x0000000a3c487225 */ /* 0x000fe200078e00ff */
        /* <DEDUP_REMOVED lines=64> */
[----:B------:R-:W-:Y:S01]  /*43c50*/  IADD3 RZ, P0, PT, R71, R72, RZ ;  /* 0x0000004847ff7210 */ /* 0x000fe20007f1e0ff */
[----:B------:R-:W-:Y:S01]  /*43c60*/  IMAD.MOV.U32 R71, RZ, RZ, RZ ;  /* 0x000000ffff477224 */ /* 0x000fe200078e00ff */
[----:B------:R-:W-:Y:S01]  /*43c70*/  IADD3 R58, P1, PT, R73, R64, RZ ;  /* 0x00000040493a7210 */ /* 0x000fe20007f3e0ff */
[----:B------:R-:W-:Y:S01]  /*43c80*/  IMAD.IADD R72, R79, 0x1, R51 ;  /* 0x000000014f487824 */ /* 0x000fe200078e0233 */
[----:B------:R-:W-:Y:S01]  /*43c90*/  IADD3.X R64, P6, PT, R54, R93, RZ, P6, !PT ;  /* 0x0000005d36407210 */ /* 0x000fe200037de4ff */
[----:B------:R-:W-:Y:S01]  /*43ca0*/  IMAD.MOV.U32 R54, RZ, RZ, R65 ;  /* 0x000000ffff367224 */ /* 0x000fe200078e0041 */
[----:B------:R-:W-:Y:S01]  /*43cb0*/  IADD3.X R73, PT, PT, RZ, RZ, RZ, P5, P3 ;  /* 0x000000ffff497210 */ /* 0x000fe20002fe64ff */
[----:B------:R-:W-:Y:S01]  /*43cc0*/  IMAD.WIDE.U32 R70, R45, R47, R70 ;  /* 0x0000002f2d467225 */ /* 0x000fe200078e0046 */
[----:B------:R-:W-:-:S02]  /*43cd0*/  IADD3.X RZ, P0, PT, R89, R58, RZ, P0, !PT ;  /* 0x0000003a59ff7210 */ /* 0x000fc4000071e4ff */
[----:B------:R-:W-:Y:S01]  /*43ce0*/  IADD3 R63, P5, PT, R61, R2, RZ ;  /* 0x000000023d3f7210 */ /* 0x000fe20007fbe0ff */
[----:B------:R-:W-:Y:S01]  /*43cf0*/  IMAD.WIDE.U32.X R58, R57, R11, R54, P1 ;  /* 0x0000000b393a7225 */ /* 0x000fe200008e0436 */
[----:B------:R-:W-:Y:S02]  /*43d00*/  IADD3.X R51, P2, P6, R68, RZ, RZ, P6, P2 ;  /* 0x000000ff44337210 */ /* 0x000fe400036444ff */
[----:B------:R-:W-:Y:S01]  /*43d10*/  IADD3 R72, P4, P1, R73, R70, R72 ;  /* 0x0000004649487210 */ /* 0x000fe2000799e048 */
[----:B------:R-:W-:Y:S01]  /*43d20*/  IMAD.WIDE.U32 R54, R57, R18, RZ ;  /* 0x0000001239367225 */ /* 0x000fe200078e00ff */
[----:B------:R-:W-:Y:S02]  /*43d30*/  IADD3 R51, P3, PT, R51, R63, RZ ;  /* 0x0000003f33337210 */ /* 0x000fe40007f7e0ff */
        /* <DEDUP_REMOVED lines=22> */
[----:B------:R-:W-:Y:S01]  /*43ea0*/  ISETP.GT.U32.AND P1, PT, R50, R4, PT ;  /* 0x000000043200720c */ /* 0x000fe20003f24070 */
[----:B------:R-:W-:Y:S01]  /*43eb0*/  IMAD.WIDE.U32 R50, R65, R24, RZ ;  /* 0x0000001841327225 */ /* 0x000fe200078e00ff */
[----:B------:R-:W-:Y:S02]  /*43ec0*/  IADD3.X R67, P2, P6, R58, RZ, RZ, P2, P0 ;  /* 0x000000ff3a437210 */ /* 0x000fe400016404ff */
[----:B------:R-:W-:Y:S01]  /*43ed0*/  ISETP.GE.U32.AND P0, PT, R85, R4, PT ;  /* 0x000000045500720c */ /* 0x000fe20003f06070 */
[----:B------:R-:W-:Y:S01]  /*43ee0*/  IMAD R4, R71, R24, RZ ;  /* 0x0000001847047224 */ /* 0x000fe200078e02ff */
[----:B------:R-:W-:-:S02]  /*43ef0*/  ISETP.GT.U32.AND.EX P1, PT, R76, R52, PT, P1 ;  /* 0x000000344c00720c */ /* 0x000fc40003f24110 */
[----:B------:R-:W-:Y:S01]  /*43f00*/  IADD3 R74, P3, PT, R13, R74, RZ ;  /* 0x0000004a0d4a7210 */ /* 0x000fe20007f7e0ff */
[----:B------:R-:W-:Y:S01]  /*43f10*/  IMAD R13, R65, R25, R4 ;  /* 0x00000019410d7224 */ /* 0x000fe200078e0204 */
[----:B------:R-:W-:Y:S01]  /*43f20*/  IADD3.X R69, PT, PT, R59, RZ, RZ, P2, P6 ;  /* 0x000000ff3b457210 */ /* 0x000fe200017ec4ff */
[C---:B------:R-:W-:Y:S01]  /*43f30*/  IMAD.WIDE.U32 R54, P6, R56.reuse, R21, R54 ;  /* 0x0000001538367225 */ /* 0x040fe200078c0036 */
[----:B------:R-:W-:Y:S02]  /*43f40*/  IADD3 R72, P4, P5, R75, R72, R72 ;  /* 0x000000484b487210 */ /* 0x000fe40007d9e048 */
[----:B------:R-:W-:Y:S01]  /*43f50*/  ISETP.GE.U32.AND P2, PT, R63, R2, PT ;  /* 0x000000023f00720c */ /* 0x000fe20003f46070 */
[----:B------:R-:W-:Y:S01]  /*43f60*/  IMAD.IADD R13, R51, 0x1, R13 ;  /* 0x00000001330d7824 */ /* 0x000fe200078e020d */
[----:B------:R-:W-:Y:S01]  /*43f70*/  SEL R2, RZ, 0x1, !P1 ;  /* 0x00000001ff027807 */ /* 0x000fe20004800000 */
[----:B------:R-:W-:Y:S01]  /*43f80*/  IMAD.WIDE.U32 R62, R56, R20, RZ ;  /* 0x00000014383e7225 */ /* 0x000fe200078e00ff */
        /* <DEDUP_REMOVED lines=9> */
[----:B------:R-:W-:Y:S01]  /*44020*/  IMAD.WIDE.U32 R54, P5, R50, R11, R60 ;  /* 0x0000000b32367225 */ /* 0x000fe200078a003c */
[----:B------:R-:W-:-:S02]  /*44030*/  IADD3 R67, P6, PT, R67, R62, RZ ;  /* 0x0000003e43437210 */ /* 0x000fc40007fde0ff */
[----:B------:R-:W-:Y:S01]  /*44040*/  IADD3.X R69, P2, PT, R69, R70, RZ, P2, !PT ;  /* 0x0000004645457210 */ /* 0x000fe2000175e4ff */
[----:B------:R-:W-:Y:S01]  /*44050*/  IMAD.WIDE.U32 R62, R50, R10, RZ ;  /* 0x0000000a323e7225 */ /* 0x000fe200078e00ff */
[----:B------:R-:W-:Y:S02]  /*44060*/  SEL R73, RZ, 0x1, P1 ;  /* 0x00000001ff497807 */ /* 0x000fe40000800000 */
[----:B------:R-:W-:Y:S01]  /*44070*/  IADD3.X R69, P6, PT, R69, R0, RZ, P6, !PT ;  /* 0x0000000045457210 */ /* 0x000fe200037de4ff */
[----:B------:R-:W-:Y:S01]  /*44080*/  IMAD.WIDE.U32.X R60, R57, R21, R58, P4 ;  /* 0x00000015393c7225 */ /* 0x000fe200020e043a */
[----:B------:R-:W-:Y:S02]  /*44090*/  IADD3 RZ, P1, PT, R65, R62, RZ ;  /* 0x0000003e41ff7210 */ /* 0x000fe40007f3e0ff */
[----:B------:R-:W-:Y:S01]  /*440a0*/  IADD3 R0, P4, PT, R63, R54, RZ ;  /* 0x000000363f007210 */ /* 0x000fe20007f9e0ff */
[----:B------:R-:W-:Y:S01]  /*440b0*/  IMAD.WIDE.U32 R62, R57, R22, RZ ;  /* 0x00000016393e7225 */ /* 0x000fe200078e00ff */
[----:B------:R-:W-:-:S02]  /*440c0*/  IADD3.X R51, P2, P6, R60, RZ, RZ, P6, P2 ;  /* 0x000000ff3c337210 */ /* 0x000fc400036444ff */
[----:B------:R-:W-:Y:S01]  /*440d0*/  ISETP.GE.U32.AND.EX P0, PT, R83, R52, PT, P0 ;  /* 0x000000345300720c */ /* 0x000fe20003f06100 */
[----:B------:R-:W-:Y:S01]  /*440e0*/  IMAD.X R59, RZ, RZ, RZ, P5 ;  /* 0x000000ffff3b7224 */ /* 0x000fe200028e06ff */
[----:B------:R-:W-:Y:S01]  /*440f0*/  IADD3 R73, P5, PT, R73, R72, RZ ;  /* 0x0000004849497210 */ /* 0x000fe20007fbe0ff */
[----:B------:R-:W-:Y:S01]  /*44100*/  IMAD.MOV.U32 R58, RZ, RZ, R55 ;  /* 0x000000ffff3a7224 */ /* 0x000fe200078e0037 */
[----:B------:R-:W-:Y:S01]  /*44110*/  IADD3.X R2, PT, PT, R61, RZ, RZ, P2, P6 ;  /* 0x000000ff3d027210 */ /* 0x000fe200017ec4ff */
[C---:B------:R-:W-:Y:S01]  /*44120*/  IMAD.WIDE.U32 R54, P6, R56.reuse, R23, R62 ;  /* 0x0000001738367225 */ /* 0x040fe200078c003e */
[----:B------:R-:W-:Y:S02]  /*44130*/  IADD3.X RZ, P1, PT, R71, R0, RZ, P1, !PT ;  /* 0x0000000047ff7210 */ /* 0x000fe40000f3e4ff */
        /* <DEDUP_REMOVED lines=17> */
[----:B------:R-:W-:Y:S01]  /*44250*/  IMAD.WIDE.U32 R58, P1, R50, R19, R58 ;  /* 0x00000013323a7225 */ /* 0x000fe2000782003a */
[----:B------:R-:W-:Y:S02]  /*44260*/  IADD3 R63, P0, PT, R0, R67, RZ ;  /* 0x00000043003f7210 */ /* 0x000fe40007f1e0ff */
[----:B------:R-:W-:Y:S01]  /*44270*/  IADD3.X R65, P6, PT, R65, R68, RZ, P6, !PT ;  /* 0x0000004441417210 */ /* 0x000fe200037de4ff */
[----:B------:R-:W-:Y:S01]  /*44280*/  IMAD.WIDE.U32 R56, R50, R18, RZ ;  /* 0x0000001232387225 */ /* 0x000fe200078e00ff */
[----:B------:R-:W-:-:S03]  /*44290*/  IADD3.X R0, P0, PT, R62, R69, RZ, P0, !PT ;  /* 0x000000453e007210 */ /* 0x000fc6000071e4ff */
        /* <DEDUP_REMOVED lines=8> */
[----:B------:R-:W-:Y:S02]  /*44320*/  ISETP.GE.U32.AND.EX P5, PT, R52, R75, PT, P2 ;  /* 0x0000004b3400720c */ /* 0x000fe40003fa6120 */
[----:B------:R-:W-:-:S02]  /*44330*/  ISETP.GE.U32.AND P2, PT, R4, R73, PT ;  /* 0x000000490400720c */ /* 0x000fc40003f46070 */
[----:B------:R-:W-:Y:S01]  /*44340*/  IADD3.X R4, PT, PT, R55, RZ, RZ, P4, P6 ;  /* 0x000000ff37047210 */ /* 0x000fe200027ec4ff */
[----:B------:R-:W-:Y:S01]  /*44350*/  IMAD.WIDE.U32 R54, R13, R20, RZ ;  /* 0x000000140d367225 */ /* 0x000fe200078e00ff */
[----:B------:R-:W-:Y:S02]  /*44360*/  IADD3.X R51, P0, P1, R60, RZ, RZ, P1, P0 ;  /* 0x000000ff3c337210 */ /* 0x000fe400009004ff */
[----:B------:R-:W-:Y:S02]  /*44370*/  IADD3 R58, P6, P4, R64, R3, R81 ;  /* 0x00000003403a7210 */ /* 0x000fe40007cde051 */
[----:B------:R-:W-:Y:S02]  /*44380*/  IADD3.X R0, PT, PT, R61, RZ, RZ, P0, P1 ;  /* 0x000000ff3d007210 */ /* 0x000fe400007e24ff */
[----:B------:R-:W-:Y:S01]  /*44390*/  SEL R61, RZ, 0x1, P5 ;  /* 0x00000001ff3d7807 */ /* 0x000fe20002800000 */
[----:B------:R-:W-:Y:S01]  /*443a0*/  IMAD.WIDE.U32 R2, P5, R50, R21, R54 ;  /* 0x0000001532027225 */ /* 0x000fe200078a0036 */
[----:B------:R-:W-:-:S02]  /*443b0*/  ISETP.GE.U32.AND.EX P2, PT, R71, R52, PT, P2 ;  /* 0x000000344700720c */ /* 0x000fc40003f46120 */
        /* <DEDUP_REMOVED lines=8> */
[----:B------:R-:W-:Y:S02]  /*44440*/  IADD3 R61, P3, PT, R61, R74, RZ ;  /* 0x0000004a3d3d7210 */ /* 0x000fe40007f7e0ff */
[----:B------:R-:W-:Y:S01]  /*44450*/  IADD3.X R0, P0, PT, R0, R65, RZ, P0, !PT ;  /* 0x0000004100007210 */ /* 0x000fe2000071e4ff */
[----:B------:R-:W-:Y:S01]  /*44460*/  IMAD.WIDE.U32.X R54, R13, R21, R54, P2 ;  /* 0x000000150d367225 */ /* 0x000fe200010e0436 */
[----:B------:R-:W-:-:S02]  /*44470*/  IADD3 R14, P5, PT, R14, R61, RZ ;  /* 0x0000003d0e0e7210 */ /* 0x000fc40007fbe0ff */
[----:B------:R-:W-:Y:S01]  /*44480*/  IADD3.X R60, P1, PT, R0, R67, RZ, P1, !PT ;  /* 0x00000043003c7210 */ /* 0x000fe20000f3e4ff */
[----:B------:R-:W-:Y:S01]  /*44490*/  IMAD.WIDE.U32 R56, P2, R50, R23, R56 ;  /* 0x0000001732387225 */ /* 0x000fe20007840038 */
[----:B------:R-:W-:Y:S02]  /*444a0*/  IADD3.X R15, PT, PT, RZ, R15, R78, P6, P4 ;  /* 0x0000000fff0f7210 */ /* 0x000fe400037e844e */
[----:B------:R-:W-:Y:S01]  /*444b0*/  IADD3.X R0, P1, P0, R54, RZ, RZ, P1, P0 ;  /* 0x000000ff36007210 */ /* 0x000fe200008204ff */
[----:B------:R-:W-:Y:S01]  /*444c0*/  IMAD.X R65, RZ, RZ, R52, P3 ;  /* 0x000000ffff417224 */ /* 0x000fe200018e0634 */
[----:B------:R-:W-:Y:S01]  /*444d0*/  ISETP.GE.U32.AND P3, PT, R61, R74, PT ;  /* 0x0000004a3d00720c */ /* 0x000fe20003f66070 */
[----:B------:R-:W-:Y:S01]  /*444e0*/  IMAD.X R3, RZ, RZ, RZ, P2 ;  /* 0x000000ffff037224 */ /* 0x000fe200010e06ff */
[----:B------:R-:W-:Y:S01]  /*444f0*/  IADD3 R59, P2, PT, R59, R14, RZ ;  /* 0x0000000e3b3b7210 */ /* 0x000fe20007f5e0ff */
[----:B------:R-:W-:Y:S01]  /*44500*/  IMAD.WIDE.U32 R50, R50, R22, RZ ;  /* 0x0000001632327225 */ /* 0x000fe200078e00ff */
[----:B------:R-:W-:-:S02]  /*44510*/  IADD3.X R54, PT, PT, R55, RZ, RZ, P1, P0 ;  /* 0x000000ff37367210 */ /* 0x000fc40000fe04ff */
[----:B------:R-:W-:Y:S01]  /*44520*/  ISETP.GE.U32.AND.EX P3, PT, R65, R52, PT, P3 ;  /* 0x000000344100720c */ /* 0x000fe20003f66130 */
[----:B------:R-:W-:Y:S01]  /*44530*/  IMAD.X R16, RZ, RZ, R65, P5 ;  /* 0x000000ffff107224 */ /* 0x000fe200028e0641 */
[----:B------:R-:W-:Y:S01]  /*44540*/  ISETP.GE.U32.AND P5, PT, R14, R61, PT ;  /* 0x0000003d0e00720c */ /* 0x000fe20003fa6070 */
[----:B------:R-:W-:Y:S01]  /*44550*/  IMAD.MOV.U32 R2, RZ, RZ, R57 ;  /* 0x000000ffff027224 */ /* 0x000fe200078e0039 */
[----:B------:R-:W-:Y:S01]  /*44560*/  IADD3 R61, P1, PT, R51, R56, RZ ;  /* 0x00000038333d7210 */ /* 0x000fe20007f3e0ff */
[----:B------:R-:W-:Y:S01]  /*44570*/  IMAD.X R55, R4, 0x1, R16, P2 ;  /* 0x0000000104377824 */ /* 0x000fe200010e0610 */
[----:B------:R-:W-:Y:S02]  /*44580*/  IADD3 R51, P0, PT, R0, R59, RZ ;  /* 0x0000003b00337210 */ /* 0x000fe40007f1e0ff */
[----:B------:R-:W-:Y:S01]  /*44590*/  ISETP.GE.U32.AND.EX P5, PT, R16, R65, PT, P5 ;  /* 0x000000411000720c */ /* 0x000fe20003fa6150 */
[----:B------:R-:W-:Y:S01]  /*445a0*/  IMAD.WIDE.U32.X R2, R13, R23, R2, P1 ;  /* 0x000000170d027225 */ /* 0x000fe200008e0402 */
        /* <DEDUP_REMOVED lines=49> */
.L_x_429:
        /* <DEDUP_REMOVED lines=21> */
.L_x_430:
        /* <DEDUP_REMOVED lines=15> */
[----:B------:R-:W-:Y:S02]  /*44b00*/  IADD3 R51, P1, PT, R27, R0, RZ ;  /* 0x000000001b337210 */ /* 0x000fe40007f3e0ff */
[----:B------:R-:W-:Y:S02]  /*44b10*/  IADD3 R0, P2, PT, R15, -R2, RZ ;  /* 0x800000020f007210 */ /* 0x000fe40007f5e0ff */
[CC--:B------:R-:W-:Y:S01]  /*44b20*/  ISETP.GE.U32.AND P0, PT, R14.reuse, R51.reuse, PT ;  /* 0x000000330e00720c */ /* 0x0c0fe20003f06070 */
[----:B------:R-:W-:Y:S01]  /*44b30*/  IMAD.X R50, RZ, RZ, R26, P1 ;  /* 0x000000ffff327224 */ /* 0x000fe200008e061a */
[----:B------:R-:W-:Y:S01]  /*44b40*/  IADD3 R51, P4, PT, R14, -R51, RZ ;  /* 0x800000330e337210 */ /* 0x000fe20007f9e0ff */
[----:B------:R-:W-:Y:S01]  /*44b50*/  IMAD.X R54, R13, 0x1, ~R54, P2 ;  /* 0x000000010d367824 */ /* 0x000fe200010e0e36 */
[----:B------:R-:W-:Y:S02]  /*44b60*/  IADD3 R56, P1, PT, -R29, R63, RZ ;  /* 0x0000003f1d387210 */ /* 0x000fe40007f3e1ff */
[C---:B------:R-:W-:Y:S01]  /*44b70*/  ISETP.GE.U32.AND.EX P0, PT, R16.reuse, R50, PT, P0 ;  /* 0x000000321000720c */ /* 0x040fe20003f06100 */
[----:B------:R-:W-:-:S02]  /*44b80*/  IMAD.X R50, R16, 0x1, ~R50, P4 ;  /* 0x0000000110327824 */ /* 0x000fc400020e0e32 */
        /* <DEDUP_REMOVED lines=26> */
[-C--:B------:R-:W-:Y:S02]  /*44d30*/  ISETP.GE.U32.AND P2, PT, R2, R55.reuse, PT ;  /* 0x000000370200720c */ /* 0x080fe40003f46070 */
[-C--:B------:R-:W-:Y:S02]  /*44d40*/  ISETP.GE.U32.AND.EX P1, PT, R4, R52.reuse, PT, P1 ;  /* 0x000000340400720c */ /* 0x080fe40003f26110 */
        /* <DEDUP_REMOVED lines=12> */
.L_x_431:
        /* <DEDUP_REMOVED lines=61> */
[----:B------:R-:W-:Y:S01]  /*451e0*/  IADD3 R16, P0, P1, R16, R22, R3 ;  /* 0x0000001610107210 */ /* 0x000fe2000791e003 */
[----:B------:R-:W-:-:S03]  /*451f0*/  IMAD.MOV.U32 R3, RZ, RZ, R52 ;  /* 0x000000ffff037224 */ /* 0x000fc600078e0034 */
[----:B------:R-:W-:-:S09]  /*45200*/  IADD3.X R15, PT, PT, R15, R23, RZ, P0, P1 ;  /* 0x000000170f0f7210 */ /* 0x000fd200007e24ff */
.L_x_432:
        /* <DEDUP_REMOVED lines=17> */
[----:B------:R-:W-:Y:S01]  /*45320*/  ISETP.GE.U32.AND P0, PT, R27, R50, PT ;  /* 0x000000321b00720c */ /* 0x000fe20003f06070 */
        /* <DEDUP_REMOVED lines=47> */
.L_x_433:
        /* <DEDUP_REMOVED lines=20> */
[----:B------:R-:W-:-:S02]  /*45760*/  IMAD.IADD R78, R83, 0x1, R51 ;  /* 0x00000001534e7824 */ /* 0x000fc400078e0233 */
[----:B------:R-:W-:-:S04]  /*45770*/  IMAD.WIDE.U32 R26, R33, R44, RZ ;  /* 0x0000002c211a7225 */ /* 0x000fc800078e00ff */
[----:B------:R-:W-:Y:S02]  /*45780*/  IMAD.MOV.U32 R51, RZ, RZ, RZ ;  /* 0x000000ffff337224 */ /* 0x000fe400078e00ff */
[----:B------:R-:W-:-:S04]  /*45790*/  IMAD.WIDE.U32 R58, R33, R45, RZ ;  /* 0x0000002d213a7225 */ /* 0x000fc800078e00ff */
[----:B------:R-:W-:Y:S02]  /*457a0*/  IMAD.IADD R32, R57, 0x1, R79 ;  /* 0x0000000139207824 */ /* 0x000fe400078e024f */
[----:B------:R-:W-:Y:S02]  /*457b0*/  IMAD.MOV.U32 R33, RZ, RZ, RZ ;  /* 0x000000ffff217224 */ /* 0x000fe400078e00ff */
[----:B------:R-:W-:-:S04]  /*457c0*/  IMAD.WIDE.U32 R60, R74, R44, RZ ;  /* 0x0000002c4a3c7225 */ /* 0x000fc800078e00ff */
[----:B------:R-:W-:Y:S02]  /*457d0*/  IMAD.IADD R27, R27, 0x1, R51 ;  /* 0x000000011b1b7824 */ /* 0x000fe400078e0233 */
[----:B------:R-:W-:-:S03]  /*457e0*/  IMAD.WIDE.U32 R32, R45, R52, R32 ;  /* 0x000000342d207225 */ /* 0x000fc600078e0020 */
[----:B------:R-:W-:Y:S01]  /*457f0*/  IADD3 R34, P5, P6, R58, R27, R60 ;  /* 0x0000001b3a227210 */ /* 0x000fe20007ebe03c */
        /* <DEDUP_REMOVED lines=28> */
[----:B------:R-:W-:Y:S01]  /*459c0*/  IMAD.WIDE.U32 R56, R45, R87, R56 ;  /* 0x000000572d387225 */ /* 0x000fe200078e0038 */
[----:B------:R-:W-:-:S03]  /*459d0*/  SEL R85, RZ, 0x1, P4 ;  /* 0x00000001ff557807 */ /* 0x000fc60002000000 */
[----:B------:R-:W-:Y:S02]  /*459e0*/  IMAD.MOV.U32 R51, RZ, RZ, RZ ;  /* 0x000000ffff337224 */ /* 0x000fe400078e00ff */
[----:B------:R-:W-:Y:S01]  /*459f0*/  IMAD.IADD R60, R69, 0x1, R31 ;  /* 0x00000001453c7824 */ /* 0x000fe200078e021f */
[----:B------:R-:W-:Y:S01]  /*45a00*/  IADD3.X R31, PT, PT, R80, R33, RZ, P5, P6 ;  /* 0x00000021501f7210 */ /* 0x000fe20002fec4ff */
[----:B------:R-:W-:Y:S01]  /*45a10*/  IMAD.WIDE.U32 R50, R45, R74, R50 ;  /* 0x0000004a2d327225 */ /* 0x000fe200078e0032 */
[----:B------:R-:W-:-:S03]  /*45a20*/  IADD3 R64, P5, P6, R59, R56, R78 ;  /* 0x000000383b407210 */ /* 0x000fc60007ebe04e */
[----:B------:R-:W-:Y:S02]  /*45a30*/  IMAD.IADD R78, R69, 0x1, R57 ;  /* 0x00000001454e7824 */ /* 0x000fe400078e0239 */
[----:B------:R-:W-:Y:S02]  /*45a40*/  IMAD.IADD R58, R79, 0x1, R61 ;  /* 0x000000014f3a7824 */ /* 0x000fe400078e023d */
[----:B------:R-:W-:Y:S01]  /*45a50*/  IMAD.MOV.U32 R61, RZ, RZ, RZ ;  /* 0x000000ffff3d7224 */ /* 0x000fe200078e00ff */
[----:B------:R-:W-:Y:S01]  /*45a60*/  IADD3.X R78, PT, PT, RZ, R78, RZ, P5, P6 ;  /* 0x0000004eff4e7210 */ /* 0x000fe20002fec4ff */
[----:B------:R-:W-:Y:S01]  /*45a70*/  IMAD.WIDE.U32 R56, R29, R44, RZ ;  /* 0x0000002c1d387225 */ /* 0x000fe200078e00ff */
[----:B------:R-:W-:Y:S02]  /*45a80*/  IADD3 R74, P4, P5, R55, R50, R76 ;  /* 0x00000032374a7210 */ /* 0x000fe40007d9e04c */
[----:B------:R-:W-:Y:S01]  /*45a90*/  IADD3 R55, P6, PT, R85, R54, RZ ;  /* 0x0000003655377210 */ /* 0x000fe20007fde0ff */
[----:B------:R-:W-:Y:S01]  /*45aa0*/  IMAD.IADD R67, R81, 0x1, R63 ;  /* 0x0000000151437824 */ /* 0x000fe200078e023f */
[----:B------:R-:W-:Y:S01]  /*45ab0*/  IADD3.X R63, PT, PT, RZ, RZ, RZ, P1, P3 ;  /* 0x000000ffff3f7210 */ /* 0x000fe20000fe64ff */
[----:B------:R-:W-:Y:S01]  /*45ac0*/  IMAD.WIDE.U32 R60, R47, R87, R60 ;  /* 0x000000572f3c7225 */ /* 0x000fe200078e003c */
[----:B------:R-:W-:-:S02]  /*45ad0*/  IADD3 R87, P3, PT, R55, R32, RZ ;  /* 0x0000002037577210 */ /* 0x000fc40007f7e0ff */
        /* <DEDUP_REMOVED lines=13> */
[----:B------:R-:W-:Y:S01]  /*45bb0*/  IMAD.IADD R93, R79, 0x1, R59 ;  /* 0x000000014f5d7824 */ /* 0x000fe200078e023b */
[----:B------:R-:W-:Y:S01]  /*45bc0*/  IADD3 R32, P3, P5, R64, R58, R67 ;  /* 0x0000003a40207210 */ /* 0x000fe20007d7e043 */
[-C--:B------:R-:W-:Y:S01]  /*45bd0*/  IMAD R64, R95, R24.reuse, RZ ;  /* 0x000000185f407224 */ /* 0x080fe200078e02ff */
        /* <DEDUP_REMOVED lines=8> */
[----:B------:R-:W-:Y:S01]  /*45c60*/  IMAD.IADD R47, R83, 0x1, R55 ;  /* 0x00000001532f7824 */ /* 0x000fe200078e0237 */
[----:B------:R-:W-:Y:S01]  /*45c70*/  SEL R91, RZ, 0x1, !P1 ;  /* 0x00000001ff5b7807 */ /* 0x000fe20004800000 */
        /* <DEDUP_REMOVED lines=83> */
[----:B------:R-:W-:Y:S02]  /*461b0*/  IMAD.IADD R57, R81, 0x1, R49 ;  /* 0x0000000151397824 */ /* 0x000fe400078e0231 */
[----:B------:R-:W-:Y:S01]  /*461c0*/  IMAD.WIDE.U32 R60, R55, R22, RZ ;  /* 0x00000016373c7225 */ /* 0x000fe200078e00ff */
[----:B------:R-:W-:Y:S02]  /*461d0*/  IADD3.X R59, PT, PT, R26, R59, RZ, P5, P6 ;  /* 0x0000003b1a3b7210 */ /* 0x000fe40002fec4ff */
[----:B------:R-:W-:-:S04]  /*461e0*/  IADD3 R57, P5, P6, R56, R57, R46 ;  /* 0x0000003938397210 */ /* 0x000fc80007ebe02e */
[----:B------:R-:W-:Y:S02]  /*461f0*/  IADD3.X R49, PT, PT, RZ, RZ, RZ, P5, P6 ;  /* 0x000000ffff317210 */ /* 0x000fe40002fec4ff */
[----:B------:R-:W-:-:S04]  /*46200*/  ISETP.GE.U32.AND P5, PT, R72, R87, PT ;  /* 0x000000574800720c */ /* 0x000fc80003fa6070 */
[----:B------:R-:W-:Y:S02]  /*46210*/  ISETP.GE.U32.AND.EX P5, PT, R65, R50, PT, P5 ;  /* 0x000000324100720c */ /* 0x000fe40003fa6150 */
[----:B------:R-:W-:Y:S02]  /*46220*/  IADD3.X R50, PT, PT, RZ, RZ, RZ, P2, P0 ;  /* 0x000000ffff327210 */ /* 0x000fe400017e04ff */
        /* <DEDUP_REMOVED lines=31> */
[----:B------:R-:W-:Y:S01]  /*46420*/  IMAD.IADD R75, R75, 0x1, R51 ;  /* 0x000000014b4b7824 */ /* 0x000fe200078e0233 */
[----:B------:R-:W-:Y:S01]  /*46430*/  IADD3 R29, P5, P4, R48, R29, R46 ;  /* 0x0000001d301d7210 */ /* 0x000fe20007cbe02e */
[----:B------:R-:W-:-:S02]  /*46440*/  IMAD.IADD R71, R43, 0x1, R71 ;  /* 0x000000012b477824 */ /* 0x000fc400078e0247 */
[----:B------:R-:W-:-:S04]  /*46450*/  IMAD.WIDE.U32 R46, P2, R58, R23, R60 ;  /* 0x000000173a2e7225 */ /* 0x000fc8000784003c */
[----:B------:R-:W-:-:S04]  /*46460*/  IMAD.WIDE.U32 R48, R71, R10, RZ ;  /* 0x0000000a47307225 */ /* 0x000fc800078e00ff */
[----:B------:R-:W-:-:S04]  /*46470*/  IMAD.WIDE.U32 R58, R58, R22, RZ ;  /* 0x000000163a3a7225 */ /* 0x000fc800078e00ff */
[----:B------:R-:W-:Y:S01]  /*46480*/  IMAD.X R61, RZ, RZ, RZ, P2 ;  /* 0x000000ffff3d7224 */ /* 0x000fe200010e06ff */
[----:B------:R-:W-:Y:S01]  /*46490*/  IADD3 R79, P2, PT, R59, R46, RZ ;  /* 0x0000002e3b4f7210 */ /* 0x000fe20007f5e0ff */
[----:B------:R-:W-:-:S04]  /*464a0*/  IMAD.WIDE.U32 R56, P6, R42, R11, R48 ;  /* 0x0000000b2a387225 */ /* 0x000fc800078c0030 */
[----:B------:R-:W-:-:S04]  /*464b0*/  IMAD.WIDE.U32 R48, R42, R10, RZ ;  /* 0x0000000a2a307225 */ /* 0x000fc800078e00ff */
[----:B------:R-:W-:Y:S01]  /*464c0*/  IMAD.X R29, R29, 0x1, R26, P0 ;  /* 0x000000011d1d7824 */ /* 0x000fe200000e061a */
[----:B------:R-:W-:Y:S01]  /*464d0*/  IADD3 R89, P0, PT, R89, R52, RZ ;  /* 0x0000003459597210 */ /* 0x000fe20007f1e0ff */
[----:B------:R-:W-:Y:S02]  /*464e0*/  IMAD.MOV.U32 R60, RZ, RZ, R47 ;  /* 0x000000ffff3c7224 */ /* 0x000fe400078e002f */
[----:B------:R-:W-:Y:S01]  /*464f0*/  IMAD.X R47, RZ, RZ, RZ, P6 ;  /* 0x000000ffff2f7224 */ /* 0x000fe200030e06ff */
[----:B------:R-:W-:Y:S01]  /*46500*/  IADD3 R44, P6, PT, R49, R56, RZ ;  /* 0x00000038312c7210 */ /* 0x000fe20007fde0ff */
[----:B------:R-:W-:Y:S01]  /*46510*/  IMAD.WIDE.U32.X R60, R55, R23, R60, P2 ;  /* 0x00000017373c7225 */ /* 0x000fe200010e043c */
[----:B------:R-:W-:Y:S02]  /*46520*/  IADD3 R58, P2, PT, R89, R58, RZ ;  /* 0x0000003a593a7210 */ /* 0x000fe40007f5e0ff */
[----:B------:R-:W-:Y:S01]  /*46530*/  IADD3.X R62, P0, PT, R62, R29, RZ, P0, !PT ;  /* 0x0000001d3e3e7210 */ /* 0x000fe2000071e4ff */
[----:B------:R-:W-:-:S02]  /*46540*/  IMAD.MOV.U32 R46, RZ, RZ, R57 ;  /* 0x000000ffff2e7224 */ /* 0x000fc400078e0039 */
[----:B------:R-:W-:Y:S01]  /*46550*/  IMAD.WIDE.U32 R54, R42, R18, RZ ;  /* 0x000000122a367225 */ /* 0x000fe200078e00ff */
[----:B------:R-:W-:-:S03]  /*46560*/  IADD3.X R79, P2, PT, R62, R79, RZ, P2, !PT ;  /* 0x0000004f3e4f7210 */ /* 0x000fc6000175e4ff */
[----:B------:R-:W-:Y:S01]  /*46570*/  IMAD.WIDE.U32.X R46, R71, R11, R46, P6 ;  /* 0x0000000b472e7225 */ /* 0x000fe200030e042e */
[----:B------:R-:W-:Y:S02]  /*46580*/  IADD3 RZ, P6, PT, R69, R48, RZ ;  /* 0x0000003045ff7210 */ /* 0x000fe40007fde0ff */
        /* <DEDUP_REMOVED lines=18> */
[----:B------:R-:W-:Y:S01]  /*466b0*/  IMAD.MOV.U32 R55, RZ, RZ, RZ ;  /* 0x000000ffff377224 */ /* 0x000fe200078e00ff */
[----:B------:R-:W-:Y:S01]  /*466c0*/  IADD3.X R43, P0, P6, R48, RZ, RZ, P0, P2 ;  /* 0x000000ff302b7210 */ /* 0x000fe200006044ff */
[----:B------:R-:W-:-:S03]  /*466d0*/  IMAD.WIDE.U32 R56, P2, R42, R21, R56 ;  /* 0x000000152a387225 */ /* 0x000fc60007840038 */
[----:B------:R-:W-:Y:S01]  /*466e0*/  IADD3.X R72, PT, PT, R49, RZ, RZ, P0, P6 ;  /* 0x000000ff31487210 */ /* 0x000fe200007ec4ff */
[----:B------:R-:W-:Y:S01]  /*466f0*/  IMAD.WIDE.U32 R46, R45, R77, R54 ;  /* 0x0000004d2d2e7225 */ /* 0x000fe200078e0036 */
[----:B------:R-:W-:-:S03]  /*46700*/  IADD3 R43, P0, PT, R43, R58, RZ ;  /* 0x0000003a2b2b7210 */ /* 0x000fc60007f1e0ff */
[----:B------:R-:W-:Y:S01]  /*46710*/  IMAD.WIDE.U32 R44, R42, R20, RZ ;  /* 0x000000142a2c7225 */ /* 0x000fe200078e00ff */
[----:B------:R-:W-:-:S03]  /*46720*/  IADD3.X R72, P0, PT, R72, R79, RZ, P0, !PT ;  /* 0x0000004f48487210 */ /* 0x000fc6000071e4ff */
        /* <DEDUP_REMOVED lines=46> */
[----:B------:R-:W-:-:S02]  /*46a10*/  IADD3.X R56, P2, PT, R56, R77, RZ, P2, !PT ;  /* 0x0000004d38387210 */ /* 0x000fc4000175e4ff */
[----:B------:R-:W-:Y:S01]  /*46a20*/  IADD3 R61, P3, PT, R61, R54, RZ ;  /* 0x000000363d3d7210 */ /* 0x000fe20007f7e0ff */
[----:B------:R-:W-:Y:S01]  /*46a30*/  IMAD.WIDE.U32.X R54, R51, R19, R46, P6 ;  /* 0x0000001333367225 */ /* 0x000fe200030e042e */
[----:B------:R-:W-:Y:S02]  /*46a40*/  IADD3.X R67, P0, PT, R67, R72, RZ, P0, !PT ;  /* 0x0000004843437210 */ /* 0x000fe4000071e4ff */
[----:B------:R-:W-:Y:S01]  /*46a50*/  IADD3.X R60, P1, P2, R42, RZ, RZ, P2, P1 ;  /* 0x000000ff2a3c7210 */ /* 0x000fe200012224ff */
[C---:B------:R-:W-:Y:S01]  /*46a60*/  IMAD.WIDE.U32 R48, P6, R44.reuse, R21, R48 ;  /* 0x000000152c307225 */ /* 0x040fe200078c0030 */
[----:B------:R-:W-:Y:S02]  /*46a70*/  IADD3.X R67, P3, PT, R67, R58, RZ, P3, !PT ;  /* 0x0000003a43437210 */ /* 0x000fe40001f7e4ff */
[----:B------:R-:W-:Y:S01]  /*46a80*/  IADD3.X R62, PT, PT, R43, RZ, RZ, P1, P2 ;  /* 0x000000ff2b3e7210 */ /* 0x000fe20000fe44ff */
[----:B------:R-:W-:Y:S01]  /*46a90*/  IMAD.WIDE.U32 R42, R44, R20, RZ ;  /* 0x000000142c2a7225 */ /* 0x000fe200078e00ff */
[----:B------:R-:W-:-:S02]  /*46aa0*/  IADD3.X R27, P0, P3, R54, RZ, RZ, P3, P0 ;  /* 0x000000ff361b7210 */ /* 0x000fc40001b004ff */
[----:B------:R-:W-:Y:S01]  /*46ab0*/  ISETP.GE.U32.AND P1, PT, R74, R73, PT ;  /* 0x000000494a00720c */ /* 0x000fe20003f26070 */
[----:B------:R-:W-:Y:S01]  /*46ac0*/  IMAD.X R47, RZ, RZ, RZ, P6 ;  /* 0x000000ffff2f7224 */ /* 0x000fe200030e06ff */
[----:B------:R-:W-:Y:S01]  /*46ad0*/  IADD3 R70, P6, P2, R85, R70, R50 ;  /* 0x0000004655467210 */ /* 0x000fe20007ade032 */
[----:B------:R-:W-:Y:S01]  /*46ae0*/  IMAD.MOV.U32 R46, RZ, RZ, R49 ;  /* 0x000000ffff2e7224 */ /* 0x000fe200078e0031 */
[----:B------:R-:W-:Y:S01]  /*46af0*/  IADD3.X R59, PT, PT, R55, RZ, RZ, P0, P3 ;  /* 0x000000ff373b7210 */ /* 0x000fe200007e64ff */
[----:B------:R-:W-:Y:S01]  /*46b00*/  IMAD.WIDE.U32 R54, R51, R22, RZ ;  /* 0x0000001633367225 */ /* 0x000fe200078e00ff */
[----:B------:R-:W-:Y:S02]  /*46b10*/  IADD3 R27, P0, PT, R27, R64, RZ ;  /* 0x000000401b1b7210 */ /* 0x000fe40007f1e0ff */
[----:B------:R-:W-:Y:S01]  /*46b20*/  IADD3 R50, P3, PT, R43, R48, RZ ;  /* 0x000000302b327210 */ /* 0x000fe20007f7e0ff */
[----:B------:R-:W-:Y:S01]  /*46b30*/  IMAD R48, R67, R24, RZ ;  /* 0x0000001843307224 */ /* 0x000fe200078e02ff */
[----:B------:R-:W-:-:S02]  /*46b40*/  IADD3.X R64, PT, PT, RZ, R31, RZ, P6, P2 ;  /* 0x0000001fff407210 */ /* 0x000fc400037e44ff */
[----:B------:R-:W-:Y:S01]  /*46b50*/  ISETP.GE.U32.AND.EX P1, PT, R76, R69, PT, P1 ;  /* 0x000000454c00720c */ /* 0x000fe20003f26110 */
[----:B------:R-:W-:Y:S01]  /*46b60*/  IMAD.WIDE.U32.X R46, R51, R21, R46, P3 ;  /* 0x00000015332e7225 */ /* 0x000fe200018e042e */
[----:B------:R-:W-:Y:S02]  /*46b70*/  IADD3 R58, P6, PT, R27, R42, RZ ;  /* 0x0000002a1b3a7210 */ /* 0x000fe40007fde0ff */
[----:B------:R-:W-:Y:S01]  /*46b80*/  IADD3.X R59, P2, PT, R59, R56, RZ, P0, !PT ;  /* 0x000000383b3b7210 */ /* 0x000fe2000075e4ff */
[----:B------:R-:W-:Y:S01]  /*46b90*/  IMAD.WIDE.U32 R42, R61, R24, RZ ;  /* 0x000000183d2a7225 */ /* 0x000fe200078e00ff */
[----:B------:R-:W-:Y:S02]  /*46ba0*/  SEL R69, RZ, 0x1, P1 ;  /* 0x00000001ff457807 */ /* 0x000fe40000800000 */
[----:B------:R-:W-:Y:S01]  /*46bb0*/  IADD3.X R59, P1, PT, R59, R50, RZ, P6, !PT ;  /* 0x000000323b3b7210 */ /* 0x000fe2000373e4ff */
[----:B------:R-:W-:Y:S01]  /*46bc0*/  IMAD R27, R61, R25, R48 ;  /* 0x000000193d1b7224 */ /* 0x000fe200078e0230 */
[----:B------:R-:W-:Y:S01]  /*46bd0*/  IADD3 R69, P0, PT, R69, R70, RZ ;  /* 0x0000004645457210 */ /* 0x000fe20007f1e0ff */
[----:B------:R-:W-:Y:S01]  /*46be0*/  IMAD.WIDE.U32 R54, P6, R44, R23, R54 ;  /* 0x000000172c367225 */ /* 0x000fe200078c0036 */
[----:B------:R-:W-:-:S03]  /*46bf0*/  IADD3.X R31, P1, P2, R46, RZ, RZ, P1, P2 ;  /* 0x000000ff2e1f7210 */ /* 0x000fc60000a244ff */
[----:B------:R-:W-:Y:S01]  /*46c00*/  IMAD.IADD R27, R43, 0x1, R27 ;  /* 0x000000012b1b7824 */ /* 0x000fe200078e021b */
        /* <DEDUP_REMOVED lines=25> */
[----:B------:R-:W-:-:S04]  /*46da0*/  IMAD.WIDE.U32.X R48, R27, R11, R48, P3 ;  /* 0x0000000b1b307225 */ /* 0x000fc800018e0430 */
        /* <DEDUP_REMOVED lines=18> */
[----:B------:R-:W-:Y:S02]  /*46ed0*/  SEL R33, RZ, 0x1, P0 ;  /* 0x00000001ff217807 */ /* 0x000fe40000000000 */
[----:B------:R-:W-:Y:S02]  /*46ee0*/  IADD3.X R29, P1, P2, R44, RZ, RZ, P2, P1 ;  /* 0x000000ff2c1d7210 */ /* 0x000fe400012224ff */
[----:B------:R-:W-:Y:S02]  /*46ef0*/  ISETP.GE.U32.AND P0, PT, R60, R69, PT ;  /* 0x000000453c00720c */ /* 0x000fe40003f06070 */
[----:B------:R-:W-:Y:S01]  /*46f00*/  SEL R51, RZ, 0x1, P3 ;  /* 0x00000001ff337807 */ /* 0x000fe20001800000 */
[----:B------:R-:W-:Y:S01]  /*46f10*/  IMAD.WIDE.U32 R46, P3, R42, R21, R46 ;  /* 0x000000152a2e7225 */ /* 0x000fe2000786002e */
[----:B------:R-:W-:-:S02]  /*46f20*/  IADD3.X R26, PT, PT, R45, RZ, RZ, P1, P2 ;  /* 0x000000ff2d1a7210 */ /* 0x000fc40000fe44ff */
[----:B------:R-:W-:Y:S01]  /*46f30*/  ISETP.GE.U32.AND.EX P0, PT, R56, R71, PT, P0 ;  /* 0x000000473800720c */ /* 0x000fe20003f06100 */
[----:B------:R-:W-:Y:S01]  /*46f40*/  IMAD.WIDE.U32 R44, R42, R20, RZ ;  /* 0x000000142a2c7225 */ /* 0x000fe200078e00ff */
[----:B------:R-:W-:Y:S02]  /*46f50*/  IADD3.X R55, PT, PT, RZ, R32, RZ, P5, P4 ;  /* 0x00000020ff377210 */ /* 0x000fe40002fe84ff */
[----:B------:R-:W-:Y:S01]  /*46f60*/  IADD3 R51, P4, PT, R51, R68, RZ ;  /* 0x0000004433337210 */ /* 0x000fe20007f9e0ff */
[----:B------:R-:W-:Y:S01]  /*46f70*/  IMAD.MOV.U32 R32, RZ, RZ, R47 ;  /* 0x000000ffff207224 */ /* 0x000fe200078e002f */
[----:B------:R-:W-:Y:S01]  /*46f80*/  IADD3 R50, P6, P2, R33, R34, R50 ;  /* 0x0000002221327210 */ /* 0x000fe20007ade032 */
[----:B------:R-:W-:Y:S01]  /*46f90*/  IMAD.X R33, RZ, RZ, RZ, P3 ;  /* 0x000000ffff217224 */ /* 0x000fe200018e06ff */
[----:B------:R-:W-:Y:S02]  /*46fa0*/  IADD3 R29, P1, PT, R29, R52, RZ ;  /* 0x000000341d1d7210 */ /* 0x000fe40007f3e0ff */
[----:B------:R-:W-:-:S02]  /*46fb0*/  SEL R34, RZ, 0x1, P0 ;  /* 0x00000001ff227807 */ /* 0x000fc40000000000 */
[----:B------:R-:W-:Y:S01]  /*46fc0*/  IADD3 R49, P5, PT, R45, R46, RZ ;  /* 0x0000002e2d317210 */ /* 0x000fe20007fbe0ff */
[----:B------:R-:W-:Y:S01]  /*46fd0*/  IMAD.X R46, RZ, RZ, R55, P4 ;  /* 0x000000ffff2e7224 */ /* 0x000fe200020e0637 */
        /* <DEDUP_REMOVED lines=10> */
[----:B------:R-:W-:-:S02]  /*47080*/  ISETP.GE.U32.AND.EX P3, PT, R46, R55, PT, P3 ;  /* 0x000000372e00720c */ /* 0x000fc40003f66130 */
        /* <DEDUP_REMOVED lines=52> */
.L_x_434:
        /* <DEDUP_REMOVED lines=21> */
.L_x_435:
        /* <DEDUP_REMOVED lines=18> */
[----:B------:R-:W-:Y:S02]  /*47640*/  IADD3 R36, P0, PT, R36, R27, RZ ;  /* 0x0000001b24247210 */ /* 0x000fe40007f1e0ff */
[----:B------:R-:W-:-:S03]  /*47650*/  IADD3 R27, P1, PT, -R37, R30, RZ ;  /* 0x0000001e251b7210 */ /* 0x000fc60007f3e1ff */
[----:B------:R-:W-:Y:S01]  /*47660*/  IMAD.X R26, RZ, RZ, R35, P0 ;  /* 0x000000ffff1a7224 */ /* 0x000fe200000e0623 */
[-C--:B------:R-:W-:Y:S01]  /*47670*/  ISETP.GE.U32.AND P0, PT, R85, R36.reuse, PT ;  /* 0x000000245500720c */ /* 0x080fe20003f06070 */
[----:B------:R-:W-:Y:S01]  /*47680*/  IMAD.X R28, R29, 0x1, ~R28, P1 ;  /* 0x000000011d1c7824 */ /* 0x000fe200008e0e1c */
        /* <DEDUP_REMOVED lines=42> */
.L_x_436:
        /* <DEDUP_REMOVED lines=21> */
[----:B------:R-:W-:Y:S02]  /*47a80*/  IMAD.IADD R65, R55, 0x1, R47 ;  /* 0x0000000137417824 */ /* 0x000fe400078e022f */
[----:B------:R-:W-:-:S04]  /*47a90*/  IMAD.WIDE.U32 R50, R107, R28, RZ ;  /* 0x0000001c6b327225 */ /* 0x000fc800078e00ff */
[----:B------:R-:W-:-:S04]  /*47aa0*/  IMAD.WIDE.U32 R46, R106, R27, RZ ;  /* 0x0000001b6a2e7225 */ /* 0x000fc800078e00ff */
[----:B------:R-:W-:Y:S02]  /*47ab0*/  IMAD.IADD R31, R39, 0x1, R31 ;  /* 0x00000001271f7824 */ /* 0x000fe400078e021f */
[----:B------:R-:W-:Y:S02]  /*47ac0*/  IMAD.IADD R33, R48, 0x1, R35 ;  /* 0x0000000130217824 */ /* 0x000fe400078e0223 */
[----:B------:R-:W-:Y:S01]  /*47ad0*/  IMAD.MOV.U32 R69, RZ, RZ, RZ ;  /* 0x000000ffff457224 */ /* 0x000fe200078e00ff */
[----:B------:R-:W-:Y:S01]  /*47ae0*/  IADD3 R31, P5, P6, R50, R31, R46 ;  /* 0x0000001f321f7210 */ /* 0x000fe20007ebe02e */
[----:B------:R-:W-:-:S04]  /*47af0*/  IMAD.WIDE.U32 R34, R102, R28, R40 ;  /* 0x0000001c66227225 */ /* 0x000fc800078e0028 */
        /* <DEDUP_REMOVED lines=12> */
[----:B------:R-:W-:Y:S01]  /*47bc0*/  IMAD.IADD R58, R39, 0x1, R51 ;  /* 0x00000001273a7824 */ /* 0x000fe200078e0233 */
        /* <DEDUP_REMOVED lines=9> */
[----:B------:R-:W-:Y:S01]  /*47c60*/  IMAD.MOV.U32 R37, RZ, RZ, RZ ;  /* 0x000000ffff257224 */ /* 0x000fe200078e00ff */
[----:B------:R-:W-:Y:S01]  /*47c70*/  IADD3.X R60, PT, PT, RZ, RZ, RZ, P1, P3 ;  /* 0x000000ffff3c7210 */ /* 0x000fe20000fe64ff */
[----:B------:R-:W-:Y:S02]  /*47c80*/  IMAD.IADD R36, R45, 0x1, R43 ;  /* 0x000000012d247824 */ /* 0x000fe400078e022b */
[----:B------:R-:W-:Y:S01]  /*47c90*/  IMAD.X R64, R64, 0x1, R67, P4 ;  /* 0x0000000140407824 */ /* 0x000fe200020e0643 */
[----:B------:R-:W-:Y:S01]  /*47ca0*/  ISETP.GE.U32.AND P4, PT, R59, R32, PT ;  /* 0x000000203b00720c */ /* 0x000fe20003f86070 */
[----:B------:R-:W-:Y:S02]  /*47cb0*/  IMAD.MOV.U32 R43, RZ, RZ, RZ ;  /* 0x000000ffff2b7224 */ /* 0x000fe400078e00ff */
[----:B------:R-:W-:Y:S01]  /*47cc0*/  IMAD.IADD R35, R47, 0x1, R61 ;  /* 0x000000012f237824 */ /* 0x000fe200078e023d */
[----:B------:R-:W-:Y:S01]  /*47cd0*/  ISETP.GE.U32.AND.EX P4, PT, R64, R67, PT, P4 ;  /* 0x000000434000720c */ /* 0x000fe20003f86140 */
[----:B------:R-:W-:-:S04]  /*47ce0*/  IMAD.WIDE.U32 R32, R104, R83, RZ ;  /* 0x0000005368207225 */ /* 0x000fc800078e00ff */
[----:B------:R-:W-:-:S04]  /*47cf0*/  IMAD.WIDE.U32 R36, R104, R28, R36 ;  /* 0x0000001c68247225 */ /* 0x000fc800078e0024 */
[----:B------:R-:W-:-:S04]  /*47d00*/  IMAD.WIDE.U32 R106, R106, R28, R42 ;  /* 0x0000001c6a6a7225 */ /* 0x000fc800078e002a */
[C---:B------:R-:W-:Y:S01]  /*47d10*/  IMAD.IADD R42, R45.reuse, 0x1, R33 ;  /* 0x000000012d2a7824 */ /* 0x040fe200078e0221 */
[----:B------:R-:W-:Y:S01]  /*47d20*/  IADD3.X R33, PT, PT, R46, R35, RZ, P5, P6 ;  /* 0x000000232e217210 */ /* 0x000fe20002fec4ff */
[----:B------:R-:W-:Y:S01]  /*47d30*/  IMAD.IADD R66, R45, 0x1, R37 ;  /* 0x000000012d427824 */ /* 0x000fe200078e0225 */
[----:B------:R-:W-:Y:S01]  /*47d40*/  IADD3 R62, P5, P6, R41, R36, R65 ;  /* 0x00000024293e7210 */ /* 0x000fe20007ebe041 */
[----:B------:R-:W-:Y:S01]  /*47d50*/  IMAD.IADD R40, R52, 0x1, R51 ;  /* 0x0000000134287824 */ /* 0x000fe200078e0233 */
[----:B------:R-:W-:Y:S01]  /*47d60*/  SEL R46, RZ, 0x1, P4 ;  /* 0x00000001ff2e7807 */ /* 0x000fe20002000000 */
[-C--:B------:R-:W-:Y:S01]  /*47d70*/  IMAD.WIDE.U32 R50, R101, R27.reuse, RZ ;  /* 0x0000001b65327225 */ /* 0x080fe200078e00ff */
[----:B------:R-:W-:Y:S02]  /*47d80*/  IADD3.X R66, PT, PT, RZ, R66, RZ, P5, P6 ;  /* 0x00000042ff427210 */ /* 0x000fe40002fec4ff */
[----:B------:R-:W-:Y:S01]  /*47d90*/  IADD3 R56, P4, P5, R39, R106, R58 ;  /* 0x0000006a27387210 */ /* 0x000fe20007d9e03a */
[----:B------:R-:W-:Y:S01]  /*47da0*/  IMAD.IADD R61, R69, 0x1, R107 ;  /* 0x00000001453d7824 */ /* 0x000fe200078e026b */
[----:B------:R-:W-:Y:S01]  /*47db0*/  IADD3 R39, P6, PT, R46, R38, RZ ;  /* 0x000000262e277210 */ /* 0x000fe20007fde0ff */
[----:B------:R-:W-:-:S03]  /*47dc0*/  IMAD.WIDE.U32 R36, R100, R27, RZ ;  /* 0x0000001b64247225 */ /* 0x000fc600078e00ff */
[----:B------:R-:W-:Y:S01]  /*47dd0*/  IADD3 R65, P3, PT, R39, R34, RZ ;  /* 0x0000002227417210 */ /* 0x000fe20007f7e0ff */
[----:B------:R-:W-:Y:S01]  /*47de0*/  IMAD.WIDE.U32 R34, R101, R28, RZ ;  /* 0x0000001c65227225 */ /* 0x000fe200078e00ff */
[----:B------:R-:W-:Y:S02]  /*47df0*/  ISETP.GT.U32.AND P1, PT, R38, R39, PT ;  /* 0x000000272600720c */ /* 0x000fe40003f24070 */
[----:B------:R-:W-:Y:S01]  /*47e00*/  IADD3.X R61, PT, PT, RZ, R61, RZ, P4, P5 ;  /* 0x0000003dff3d7210 */ /* 0x000fe200027ea4ff */
[----:B------:R-:W-:Y:S02]  /*47e10*/  IMAD.IADD R73, R49, 0x1, R51 ;  /* 0x0000000131497824 */ /* 0x000fe400078e0233 */
[----:B------:R-:W-:Y:S02]  /*47e20*/  IMAD.MOV.U32 R41, RZ, RZ, RZ ;  /* 0x000000ffff297224 */ /* 0x000fe400078e00ff */
[----:B------:R-:W-:Y:S01]  /*47e30*/  IMAD.X R51, RZ, RZ, R44, P6 ;  /* 0x000000ffff337224 */ /* 0x000fe200030e062c */
[----:B------:R-:W-:Y:S01]  /*47e40*/  IADD3 R73, P5, P4, R34, R73, R36 ;  /* 0x0000004922497210 */ /* 0x000fe20007cbe024 */
[----:B------:R-:W-:-:S02]  /*47e50*/  IMAD.IADD R57, R48, 0x1, R57 ;  /* 0x0000000130397824 */ /* 0x000fc400078e0239 */
        /* <DEDUP_REMOVED lines=97> */
[----:B------:R-:W-:-:S04]  /*48470*/  IMAD.WIDE.U32 R44, R102, R84, R44 ;  /* 0x00000054662c7225 */ /* 0x000fc800078e002c */
[----:B------:R-:W-:Y:S02]  /*48480*/  IMAD.IADD R31, R48, 0x1, R41 ;  /* 0x00000001301f7824 */ /* 0x000fe400078e0229 */
[----:B------:R-:W-:-:S03]  /*48490*/  IMAD.IADD R51, R52, 0x1, R45 ;  /* 0x0000000134337824 */ /* 0x000fc600078e022d */
[----:B------:R-:W-:Y:S01]  /*484a0*/  IADD3 R31, P5, P6, R32, R44, R31 ;  /* 0x0000002c201f7210 */ /* 0x000fe20007ebe01f */
[----:B------:R-:W-:-:S03]  /*484b0*/  IMAD.WIDE.U32 R44, R103, R87, RZ ;  /* 0x00000057672c7225 */ /* 0x000fc600078e00ff */
[----:B------:R-:W-:Y:S01]  /*484c0*/  IADD3.X R51, PT, PT, R58, R51, RZ, P5, P6 ;  /* 0x000000333a337210 */ /* 0x000fe20002fec4ff */
[----:B------:R-:W-:Y:S01]  /*484d0*/  IMAD.IADD R41, R48, 0x1, R45 ;  /* 0x0000000130297824 */ /* 0x000fe200078e022d */
[----:B------:R-:W-:Y:S01]  /*484e0*/  IADD3.X R48, PT, PT, RZ, RZ, RZ, P2, P0 ;  /* 0x000000ffff307210 */ /* 0x000fe200017e04ff */
[----:B------:R-:W-:-:S03]  /*484f0*/  IMAD.WIDE.U32 R58, R38, R22, RZ ;  /* 0x00000016263a7225 */ /* 0x000fc600078e00ff */
[----:B------:R-:W-:-:S04]  /*48500*/  IADD3 R32, P5, P6, R40, R41, R30 ;  /* 0x0000002928207210 */ /* 0x000fc80007ebe01e */
[----:B------:R-:W-:Y:S02]  /*48510*/  IADD3.X R42, PT, PT, RZ, RZ, RZ, P5, P6 ;  /* 0x000000ffff2a7210 */ /* 0x000fe40002fec4ff */
[----:B------:R-:W-:-:S04]  /*48520*/  ISETP.GE.U32.AND P5, PT, R62, R65, PT ;  /* 0x000000413e00720c */ /* 0x000fc80003fa6070 */
[----:B------:R-:W-:Y:S01]  /*48530*/  ISETP.GE.U32.AND.EX P5, PT, R63, R54, PT, P5 ;  /* 0x000000363f00720c */ /* 0x000fe20003fa6150 */
[----:B------:R-:W-:-:S03]  /*48540*/  IMAD.WIDE.U32 R62, R39, R22, RZ ;  /* 0x00000016273e7225 */ /* 0x000fc600078e00ff */
[----:B------:R-:W-:Y:S01]  /*48550*/  SEL R41, RZ, 0x1, P5 ;  /* 0x00000001ff297807 */ /* 0x000fe20002800000 */
[----:B------:R-:W-:-:S03]  /*48560*/  IMAD.WIDE.U32 R62, P2, R38, R23, R62 ;  /* 0x00000017263e7225 */ /* 0x000fc6000784003e */
        /* <DEDUP_REMOVED lines=19> */
[----:B------:R-:W-:Y:S02]  /*486a0*/  IMAD.IADD R42, R47, 0x1, R45 ;  /* 0x000000012f2a7824 */ /* 0x000fe400078e022d */
[----:B------:R-:W-:Y:S01]  /*486b0*/  IMAD R45, R43, R24, RZ ;  /* 0x000000182b2d7224 */ /* 0x000fe200078e02ff */
[----:B------:R-:W-:Y:S01]  /*486c0*/  IADD3 R44, P5, P6, R30, R44, R31 ;  /* 0x0000002c1e2c7210 */ /* 0x000fe20007ebe01f */
[----:B------:R-:W-:-:S03]  /*486d0*/  IMAD.WIDE.U32 R30, R60, R24, RZ ;  /* 0x000000183c1e7225 */ /* 0x000fc600078e00ff */
[----:B------:R-:W-:Y:S01]  /*486e0*/  IADD3.X R42, PT, PT, R51, R42, RZ, P5, P6 ;  /* 0x0000002a332a7210 */ /* 0x000fe20002fec4ff */
[----:B------:R-:W-:Y:S01]  /*486f0*/  IMAD R55, R60, R25, R45 ;  /* 0x000000193c377224 */ /* 0x000fe200078e022d */
[----:B------:R-:W-:Y:S01]  /*48700*/  ISETP.NE.AND P6, PT, R69, RZ, PT ;  /* 0x000000ff4500720c */ /* 0x000fe20003fc5270 */
[----:B------:R-:W-:Y:S02]  /*48710*/  IMAD.IADD R45, R49, 0x1, R71 ;  /* 0x00000001312d7824 */ /* 0x000fe400078e0247 */
[----:B------:R-:W-:Y:S01]  /*48720*/  IMAD.IADD R50, R31, 0x1, R55 ;  /* 0x000000011f327824 */ /* 0x000fe200078e0237 */
[----:B------:R-:W-:Y:S01]  /*48730*/  IADD3.X R51, PT, PT, RZ, RZ, RZ, P6, P4 ;  /* 0x000000ffff337210 */ /* 0x000fe200037e84ff */
[----:B------:R-:W-:Y:S01]  /*48740*/  IMAD.X R69, RZ, RZ, RZ, P2 ;  /* 0x000000ffff457224 */ /* 0x000fe200010e06ff */
[----:B------:R-:W-:Y:S01]  /*48750*/  IADD3 R31, P5, P4, R56, R45, R54 ;  /* 0x0000002d381f7210 */ /* 0x000fe20007cbe036 */
[----:B------:R-:W-:Y:S01]  /*48760*/  IMAD.WIDE.U32 R56, R50, R10, RZ ;  /* 0x0000000a32387225 */ /* 0x000fe200078e00ff */
[----:B------:R-:W-:-:S02]  /*48770*/  IADD3 R45, P0, PT, R40, R70, RZ ;  /* 0x00000046282d7210 */ /* 0x000fc40007f1e0ff */
[----:B------:R-:W-:Y:S01]  /*48780*/  IADD3 R65, P2, PT, R59, R62, RZ ;  /* 0x0000003e3b417210 */ /* 0x000fe20007f5e0ff */
[----:B------:R-:W-:-:S04]  /*48790*/  IMAD.WIDE.U32 R54, R30, R10, RZ ;  /* 0x0000000a1e367225 */ /* 0x000fc800078e00ff */
        /* <DEDUP_REMOVED lines=32> */
[----:B------:R-:W-:Y:S02]  /*489a0*/  IMAD.MOV.U32 R39, RZ, RZ, RZ ;  /* 0x000000ffff277224 */ /* 0x000fe400078e00ff */
[----:B------:R-:W-:Y:S01]  /*489b0*/  IMAD.IADD R64, R49, 0x1, R35 ;  /* 0x0000000131407824 */ /* 0x000fe200078e0223 */
[----:B------:R-:W-:Y:S01]  /*489c0*/  IADD3.X R49, PT, PT, R55, RZ, RZ, P0, P6 ;  /* 0x000000ff37317210 */ /* 0x000fe200007ec4ff */
[----:B------:R-:W-:Y:S01]  /*489d0*/  IMAD.WIDE.U32 R100, R100, R28, R38 ;  /* 0x0000001c64647225 */ /* 0x000fe200078e0026 */
[----:B------:R-:W-:Y:S02]  /*489e0*/  IADD3 R37, P0, PT, R37, R52, RZ ;  /* 0x0000003425257210 */ /* 0x000fe40007f1e0ff */
[----:B------:R-:W-:Y:S01]  /*489f0*/  IADD3.X R35, PT, PT, RZ, RZ, RZ, P1, P3 ;  /* 0x000000ffff237210 */ /* 0x000fe20000fe64ff */
[----:B------:R-:W-:Y:S01]  /*48a00*/  IMAD.WIDE.U32 R38, R30, R20, RZ ;  /* 0x000000141e267225 */ /* 0x000fe200078e00ff */
[----:B------:R-:W-:-:S03]  /*48a10*/  IADD3.X R49, P0, PT, R49, R68, RZ, P0, !PT ;  /* 0x0000004431317210 */ /* 0x000fc6000071e4ff */
[----:B------:R-:W-:Y:S01]  /*48a20*/  IMAD.WIDE.U32 R56, P2, R30, R21, R56 ;  /* 0x000000151e387225 */ /* 0x000fe20007840038 */
[----:B------:R-:W-:-:S03]  /*48a30*/  IADD3 R52, P1, PT, R37, R38, RZ ;  /* 0x0000002625347210 */ /* 0x000fc60007f3e0ff */
[----:B------:R-:W-:Y:S01]  /*48a40*/  IMAD R54, R67, R24, RZ ;  /* 0x0000001843367224 */ /* 0x000fe200078e02ff */
[----:B------:R-:W-:Y:S01]  /*48a50*/  IADD3 R56, P3, PT, R39, R56, RZ ;  /* 0x0000003827387210 */ /* 0x000fe20007f7e0ff */
[----:B------:R-:W-:-:S03]  /*48a60*/  IMAD.WIDE.U32 R58, R50, R22, RZ ;  /* 0x00000016323a7225 */ /* 0x000fc600078e00ff */
        /* <DEDUP_REMOVED lines=20> */
[----:B------:R-:W-:Y:S01]  /*48bb0*/  IMAD.X R61, RZ, RZ, RZ, P2 ;  /* 0x000000ffff3d7224 */ /* 0x000fe200010e06ff */
[----:B------:R-:W-:Y:S01]  /*48bc0*/  IADD3 RZ, P0, PT, R65, R58, RZ ;  /* 0x0000003a41ff7210 */ /* 0x000fe20007f1e0ff */
[----:B------:R-:W-:Y:S01]  /*48bd0*/  IMAD.MOV.U32 R60, RZ, RZ, R57 ;  /* 0x000000ffff3c7224 */ /* 0x000fe200078e0039 */
[----:B------:R-:W-:Y:S01]  /*48be0*/  IADD3 R58, P1, PT, R59, R56, RZ ;  /* 0x000000383b3a7210 */ /* 0x000fe20007f3e0ff */
[C---:B------:R-:W-:Y:S01]  /*48bf0*/  IMAD.WIDE.U32 R62, R37.reuse, R18, RZ ;  /* 0x00000012253e7225 */ /* 0x040fe200078e00ff */
[----:B------:R-:W-:Y:S02]  /*48c00*/  IADD3.X R68, PT, PT, RZ, R68, RZ, P3, P6 ;  /* 0x00000044ff447210 */ /* 0x000fe40001fec4ff */
[----:B------:R-:W-:Y:S01]  /*48c10*/  IADD3 R65, P3, PT, R66, R64, RZ ;  /* 0x0000004042417210 */ /* 0x000fe20007f7e0ff */
[----:B------:R-:W-:Y:S01]  /*48c20*/  IMAD.WIDE.U32.X R60, R37, R11, R60, P1 ;  /* 0x0000000b253c7225 */ /* 0x000fe200008e043c */
[----:B------:R-:W-:-:S03]  /*48c30*/  IADD3.X RZ, P6, PT, R67, R58, RZ, P0, !PT ;  /* 0x0000003a43ff7210 */ /* 0x000fc600007de4ff */
[----:B------:R-:W-:Y:S01]  /*48c40*/  IMAD.WIDE.U32 R58, P2, R38, R19, R62 ;  /* 0x00000013263a7225 */ /* 0x000fe2000784003e */
[----:B------:R-:W-:-:S03]  /*48c50*/  IADD3 R63, P0, PT, R30, R65, RZ ;  /* 0x000000411e3f7210 */ /* 0x000fc60007f1e0ff */
        /* <DEDUP_REMOVED lines=20> */
[----:B------:R-:W-:Y:S02]  /*48da0*/  IADD3.X R30, P0, P3, R56, RZ, RZ, P3, P0 ;  /* 0x000000ff381e7210 */ /* 0x000fe40001b004ff */
[----:B------:R-:W-:Y:S02]  /*48db0*/  ISETP.GE.U32.AND P1, PT, R65, R64, PT ;  /* 0x000000404100720c */ /* 0x000fe40003f26070 */
[----:B------:R-:W-:Y:S01]  /*48dc0*/  IADD3 R64, P6, P2, R46, R29, R48 ;  /* 0x0000001d2e407210 */ /* 0x000fe20007ade030 */
[----:B------:R-:W-:Y:S01]  /*48dd0*/  IMAD.WIDE.U32 R48, R38, R20, RZ ;  /* 0x0000001426307225 */ /* 0x000fe200078e00ff */
[----:B------:R-:W-:-:S02]  /*48de0*/  IADD3.X R43, PT, PT, R57, RZ, RZ, P0, P3 ;  /* 0x000000ff392b7210 */ /* 0x000fc400007e64ff */
[----:B------:R-:W-:Y:S01]  /*48df0*/  IADD3 R29, P0, PT, R30, R63, RZ ;  /* 0x0000003f1e1d7210 */ /* 0x000fe20007f1e0ff */
[----:B------:R-:W-:Y:S01]  /*48e00*/  IMAD R30, R59, R24, RZ ;  /* 0x000000183b1e7224 */ /* 0x000fe200078e02ff */
[----:B------:R-:W-:Y:S01]  /*48e10*/  IADD3.X R63, PT, PT, RZ, R33, RZ, P6, P2 ;  /* 0x00000021ff3f7210 */ /* 0x000fe200037e44ff */
[----:B------:R-:W-:Y:S01]  /*48e20*/  IMAD.MOV.U32 R46, RZ, RZ, R55 ;  /* 0x000000ffff2e7224 */ /* 0x000fe200078e0037 */
[----:B------:R-:W-:Y:S02]  /*48e30*/  ISETP.GE.U32.AND.EX P1, PT, R62, R68, PT, P1 ;  /* 0x000000443e00720c */ /* 0x000fe40003f26110 */
[----:B------:R-:W-:Y:S02]  /*48e40*/  IADD3 R54, P3, PT, R49, R54, RZ ;  /* 0x0000003631367210 */ /* 0x000fe40007f7e0ff */
        /* <DEDUP_REMOVED lines=22> */
[----:B------:R-:W-:Y:S01]  /*48fb0*/  IMAD.X R45, R58, 0x1, R60, P6 ;  /* 0x000000013a2d7824 */ /* 0x000fe200030e063c */
[----:B------:R-:W-:Y:S01]  /*48fc0*/  ISETP.GE.U32.AND.EX P0, PT, R31, R32, PT, P0 ;  /* 0x000000201f00720c */ /* 0x000fe20003f06100 */
[----:B------:R-:W-:-:S04]  /*48fd0*/  IMAD.WIDE.U32 R54, P2, R24, R11, R54 ;  /* 0x0000000b18367225 */ /* 0x000fc80007840036 */
[----:B------:R-:W-:-:S04]  /*48fe0*/  IMAD.WIDE.U32 R48, R24, R10, RZ ;  /* 0x0000000a18307225 */ /* 0x000fc800078e00ff */
[----:B------:R-:W-:Y:S01]  /*48ff0*/  IMAD.WIDE.U32.X R46, R37, R23, R50, P3 ;  /* 0x00000017252e7225 */ /* 0x000fe200018e0432 */
[----:B------:R-:W-:Y:S02]  /*49000*/  IADD3.X R37, P1, PT, R30, R45, RZ, P1, !PT ;  /* 0x0000002d1e257210 */ /* 0x000fe40000f3e4ff */
[----:B------:R-:W-:Y:S01]  /*49010*/  IADD3 R50, P6, PT, R29, R38, RZ ;  /* 0x000000261d327210 */ /* 0x000fe20007fde0ff */
        /* <DEDUP_REMOVED lines=116> */
.L_x_437:
        /* <DEDUP_REMOVED lines=21> */
.L_x_438:
        /* <DEDUP_REMOVED lines=70> */
.L_x_439:
[----:B------:R-:W-:Y:S01]  /*49d10*/  ISETP.GE.U32.AND P0, PT, R30, R10, PT ;  /* 0x0000000a1e00720c */ /* 0x000fe20003f06070 */
[----:B------:R-:W-:-:S03]  /*49d20*/  UMOV UR5, URZ ;  /* 0x000000ff00057c82 */ /* 0x000fc60008000000 */
[----:B------:R-:W-:-:S04]  /*49d30*/  ISETP.GE.U32.AND.EX P0, PT, R29, R11, PT, P0 ;  /* 0x0000000b1d00720c */ /* 0x000fc80003f06100 */
        /* <DEDUP_REMOVED lines=18> */
[----:B------:R-:W-:Y:S01]  /*49e60*/  IADD3.X R35, PT, PT, R35, -0x1, ~R23, P3, P4 ;  /* 0xffffffff23237810 */ /* 0x000fe20001fe8c17 */
[----:B------:R-:W-:Y:S08]  /*49e70*/  BRA `(.L_x_406) ;  /* 0x0000044c00d07947 */ /* 0x000ff00003800000 */
.L_x_322:
        /* <DEDUP_REMOVED lines=113> */
[----:B------:R-:W-:Y:S01]  /*4a590*/  IMAD.WIDE.U32 R2, R103, R103, RZ ;  /* 0x0000006767027225 */ /* 0x000fe200078e00ff */
[----:B------:R-:W-:Y:S02]  /*4a5a0*/  CS2R R50, SRZ ;  /* 0x0000000000327805 */ /* 0x000fe4000001ff00 */
[----:B------:R-:W-:Y:S02]  /*4a5b0*/  CS2R R48, SRZ ;  /* 0x0000000000307805 */ /* 0x000fe4000001ff00 */
[----:B------:R-:W-:Y:S01]  /*4a5c0*/  CS2R R46, SRZ ;  /* 0x00000000002e7805 */ /* 0x000fe2000001ff00 */
[----:B------:R-:W-:Y:S01]  /*4a5d0*/  IMAD.MOV.U32 R52, RZ, RZ, RZ ;  /* 0x000000ffff347224 */ /* 0x000fe200078e00ff */
[----:B------:R-:W-:Y:S01]  /*4a5e0*/  LOP3.LUT R39, R2, 0xfffffffd, RZ, 0xc0, !PT ;  /* 0xfffffffd02277812 */ /* 0x000fe200078ec0ff */
[----:B------:R-:W-:Y:S01]  /*4a5f0*/  IMAD.WIDE.U32 R10, R104, R101, RZ ;  /* 0x00000065680a7225 */ /* 0x000fe200078e00ff */
[----:B------:R-:W0:Y:S03]  /*4a600*/  LDC.64 R72, c[0x3][0xe0] ;  /* 0x00c03800ff487b82 */ /* 0x000e260000000a00 */
[----:B------:R-:W-:-:S02]  /*4a610*/  IMAD.IADD R16, R52, 0x1, R3 ;  /* 0x0000000134107824 */ /* 0x000fc400078e0203 */
[----:B------:R-:W-:-:S03]  /*4a620*/  IMAD.WIDE.U32 R2, R105, R101, RZ ;  /* 0x0000006569027225 */ /* 0x000fc600078e00ff */
[----:B------:R-:W1:Y:S01]  /*4a630*/  LDC.64 R74, c[0x3][RZ] ;  /* 0x00c00000ff4a7b82 */ /* 0x000e620000000a00 */
[----:B------:R-:W-:-:S04]  /*4a640*/  IMAD.WIDE.U32 R14, R105, R100, RZ ;  /* 0x00000064690e7225 */ /* 0x000fc800078e00ff */
[----:B------:R-:W-:Y:S02]  /*4a650*/  IMAD.IADD R45, R3, 0x1, R51 ;  /* 0x00000001032d7824 */ /* 0x000fe400078e0233 */
[----:B------:R-:W-:Y:S01]  /*4a660*/  IMAD.WIDE.U32 R22, R103, R101, RZ ;  /* 0x0000006567167225 */ /* 0x000fe200078e00ff */
[----:B------:R-:W2:Y:S02]  /*4a670*/  LDC.64 R76, c[0x3][0x8] ;  /* 0x00c00200ff4c7b82 */ /* 0x000ea40000000a00 */
[----:B------:R-:W-:Y:S01]  /*4a680*/  IADD3 R45, P6, P4, R14, R45, R10 ;  /* 0x0000002d0e2d7210 */ /* 0x000fe20007cde00a */
[----:B------:R-:W-:Y:S02]  /*4a690*/  IMAD.IADD R13, R51, 0x1, R15 ;  /* 0x00000001330d7824 */ /* 0x000fe400078e020f */
[----:B------:R-:W-:-:S03]  /*4a6a0*/  IMAD.WIDE.U32 R18, R101, R101, RZ ;  /* 0x0000006565127225 */ /* 0x000fc600078e00ff */
[----:B------:R-:W3:Y:S01]  /*4a6b0*/  LDC.64 R80, c[0x3][0x18] ;  /* 0x00c00600ff507b82 */ /* 0x000ee20000000a00 */
[----:B------:R-:W-:Y:S01]  /*4a6c0*/  IMAD.WIDE.U32 R28, R102, R101, RZ ;  /* 0x00000065661c7225 */ /* 0x000fe200078e00ff */
[----:B------:R-:W-:-:S03]  /*4a6d0*/  LOP3.LUT R3, R18, 0xfffffffd, RZ, 0xc0, !PT ;  /* 0xfffffffd12037812 */ /* 0x000fc600078ec0ff */
[----:B------:R-:W-:-:S04]  /*4a6e0*/  IMAD.WIDE.U32 R14, R103, R100, RZ ;  /* 0x00000064670e7225 */ /* 0x000fc800078e00ff */
[----:B------:R-:W-:Y:S02]  /*4a6f0*/  IMAD.IADD R79, R23, 0x1, R52 ;  /* 0x00000001174f7824 */ /* 0x000fe400078e0234 */
[----:B------:R-:W-:-:S03]  /*4a700*/  IMAD.WIDE.U32 R26, R107, R101, RZ ;  /* 0x000000656b1a7225 */ /* 0x000fc600078e00ff */
[----:B------:R-:W-:Y:S01]  /*4a710*/  IADD3 R79, P2, P3, R14, R79, R28 ;  /* 0x0000004f0e4f7210 */ /* 0x000fe20007b5e01c */
[----:B------:R-:W-:Y:S01]  /*4a720*/  IMAD.IADD R0, R19, 0x1, R49 ;  /* 0x0000000113007824 */ /* 0x000fe200078e0231 */
[----:B------:R-:W-:Y:S01]  /*4a730*/  IADD3.X R14, PT, PT, RZ, RZ, RZ, P6, P4 ;  /* 0x000000ffff0e7210 */ /* 0x000fe200037e84ff */
[----:B------:R-:W-:Y:S01]  /*4a740*/  IMAD.WIDE.U32 R18, R102, R103, RZ ;  /* 0x0000006766127225 */ /* 0x000fe200078e00ff */
[--C-:B------:R-:W-:Y:S02]  /*4a750*/  SHF.R.U32.HI R38, RZ, 0x1f, R79.reuse ;  /* 0x0000001fff267819 */ /* 0x100fe4000001164f */
[----:B------:R-:W-:Y:S01]  /*4a760*/  SHF.L.U64.HI R79, R22, 0x1, R79 ;  /* 0x00000001164f7819 */ /* 0x000fe2000001024f */
[----:B------:R-:W-:Y:S02]  /*4a770*/  IMAD.IADD R24, R11, 0x1, R50 ;  /* 0x000000010b187824 */ /* 0x000fe400078e0232 */
[----:B------:R-:W-:-:S04]  /*4a780*/  IMAD.WIDE.U32 R30, R106, R101, RZ ;  /* 0x000000656a1e7225 */ /* 0x000fc800078e00ff */
[----:B------:R-:W-:-:S04]  /*4a790*/  IMAD.WIDE.U32 R10, R107, R100, RZ ;  /* 0x000000646b0a7225 */ /* 0x000fc800078e00ff */
[----:B------:R-:W-:Y:S02]  /*4a7a0*/  IMAD.IADD R41, R27, 0x1, R47 ;  /* 0x000000011b297824 */ /* 0x000fe400078e022f */
[----:B------:R-:W-:Y:S02]  /*4a7b0*/  IMAD.SHL.U32 R4, R18, 0x2, RZ ;  /* 0x0000000212047824 */ /* 0x000fe400078e00ff */
[----:B------:R-:W-:Y:S01]  /*4a7c0*/  IMAD.IADD R20, R31, 0x1, R46 ;  /* 0x000000011f147824 */ /* 0x000fe200078e022e */
[----:B------:R-:W-:Y:S01]  /*4a7d0*/  IADD3 R41, P0, P1, R10, R41, R30 ;  /* 0x000000290a297210 */ /* 0x000fe2000791e01e */
[----:B------:R-:W-:Y:S01]  /*4a7e0*/  IMAD.IADD R23, R47, 0x1, R11 ;  /* 0x000000012f177824 */ /* 0x000fe200078e020b */
[----:B------:R-:W-:Y:S01]  /*4a7f0*/  IADD3 R31, P5, PT, R38, R2, RZ ;  /* 0x00000002261f7210 */ /* 0x000fe20007fbe0ff */
[----:B------:R-:W-:Y:S01]  /*4a800*/  IMAD.WIDE.U32 R10, R100, R101, RZ ;  /* 0x00000065640a7225 */ /* 0x000fe200078e00ff */
[----:B------:R-:W-:Y:S02]  /*4a810*/  LOP3.LUT R25, R4, 0xfffffffe, RZ, 0xc0, !PT ;  /* 0xfffffffe04197812 */ /* 0x000fe400078ec0ff */
[----:B------:R-:W-:Y:S01]  /*4a820*/  IADD3 R39, P6, PT, R31, R39, RZ ;  /* 0x000000271f277210 */ /* 0x000fe20007fde0ff */
[----:B------:R-:W-:Y:S01]  /*4a830*/  IMAD.X R28, RZ, RZ, R45, P5 ;  /* 0x000000ffff1c7224 */ /* 0x000fe200028e062d */
[----:B------:R-:W-:Y:S01]  /*4a840*/  ISETP.GT.U32.AND P5, PT, R2, R31, PT ;  /* 0x0000001f0200720c */ /* 0x000fe20003fa4070 */
[----:B------:R-:W-:Y:S01]  /*4a850*/  IMAD.SHL.U32 R4, R10, 0x2, RZ ;  /* 0x000000020a047824 */ /* 0x000fe200078e00ff */
[----:B------:R-:W-:Y:S01]  /*4a860*/  IADD3 R16, P4, PT, R25, R16, RZ ;  /* 0x0000001019107210 */ /* 0x000fe20007f9e0ff */
[----:B------:R-:W-:Y:S01]  /*4a870*/  IMAD.MOV.U32 R25, RZ, RZ, RZ ;  /* 0x000000ffff197224 */ /* 0x000fe200078e00ff */
[----:B------:R-:W-:Y:S01]  /*4a880*/  ISETP.GT.U32.AND.EX P5, PT, R45, R28, PT, P5 ;  /* 0x0000001c2d00720c */ /* 0x000fe20003fa4150 */
[----:B------:R-:W-:Y:S01]  /*4a890*/  IMAD.IADD R19, R48, 0x1, R19 ;  /* 0x0000000130137824 */ /* 0x000fe200078e0213 */
[----:B------:R-:W-:Y:S01]  /*4a8a0*/  LOP3.LUT R27, R4, 0xfffffffe, RZ, 0xc0, !PT ;  /* 0xfffffffe041b7812 */ /* 0x000fe200078ec0ff */
[----:B------:R-:W-:Y:S01]  /*4a8b0*/  IMAD.WIDE.U32 R24, R104, R100, R24 ;  /* 0x0000006468187225 */ /* 0x000fe200078e0018 */
[----:B------:R-:W-:-:S02]  /*4a8c0*/  IADD3.X R4, PT, PT, RZ, RZ, RZ, P0, P1 ;  /* 0x000000ffff047210 */ /* 0x000fc400007e24ff */
[C-C-:B------:R-:W-:Y:S02]  /*4a8d0*/  SHF.L.U64.HI R21, R18.reuse, 0x1, R19.reuse ;  /* 0x0000000112157819 */ /* 0x140fe40000010213 */
[--C-:B------:R-:W-:Y:S02]  /*4a8e0*/  SHF.R.U64 R18, R18, 0x1f, R19.reuse ;  /* 0x0000001f12127819 */ /* 0x100fe40000001213 */
[----:B------:R-:W-:Y:S02]  /*4a8f0*/  SEL R30, R2, R31, P5 ;  /* 0x0000001f021e7207 */ /* 0x000fe40002800000 */
[----:B------:R-:W-:Y:S01]  /*4a900*/  IADD3 R27, P1, PT, R27, R0, RZ ;  /* 0x000000001b1b7210 */ /* 0x000fe20007f3e0ff */
[----:B------:R-:W-:Y:S01]  /*4a910*/  IMAD.X R0, R28, 0x1, R16, P6 ;  /* 0x000000011c007824 */ /* 0x000fe200030e0610 */
[----:B------:R-:W-:Y:S02]  /*4a920*/  SEL R31, R45, R28, P5 ;  /* 0x0000001c2d1f7207 */ /* 0x000fe40002800000 */
[----:B------:R-:W-:-:S02]  /*4a930*/  SHF.R.U32.HI R19, RZ, 0x1f, R19 ;  /* 0x0000001fff137819 */ /* 0x000fc40000011613 */
[----:B------:R-:W-:Y:S01]  /*4a940*/  IADD3 R35, P5, P6, R14, R24, R13 ;  /* 0x000000180e237210 */ /* 0x000fe20007ebe00d */
[----:B------:R-:W-:Y:S01]  /*4a950*/  IMAD.IADD R24, R50, 0x1, R25 ;  /* 0x0000000132187824 */ /* 0x000fe200078e0219 */
[----:B------:R-:W-:Y:S01]  /*4a960*/  LOP3.LUT R13, R21, 0x1, RZ, 0xc0, !PT ;  /* 0x00000001150d7812 */ /* 0x000fe200078ec0ff */
[----:B------:R-:W-:Y:S01]  /*4a970*/  IMAD.MOV.U32 R21, RZ, RZ, RZ ;  /* 0x000000ffff157224 */ /* 0x000fe200078e00ff */
[----:B------:R-:W-:Y:S02]  /*4a980*/  LOP3.LUT R18, R18, 0xfffffffe, RZ, 0xc0, !PT ;  /* 0xfffffffe12127812 */ /* 0x000fe400078ec0ff */
[----:B------:R-:W-:Y:S01]  /*4a990*/  LOP3.LUT R19, R19, 0x1, RZ, 0xc0, !PT ;  /* 0x0000000113137812 */ /* 0x000fe200078ec0ff */
[----:B------:R-:W-:Y:S01]  /*4a9a0*/  IMAD.WIDE.U32 R20, R106, R100, R20 ;  /* 0x000000646a147225 */ /* 0x000fe200078e0014 */
[----:B------:R-:W-:Y:S02]  /*4a9b0*/  ISETP.GT.U32.AND P0, PT, R30, R39, PT ;  /* 0x000000271e00720c */ /* 0x000fe40003f04070 */
[----:B------:R-:W-:Y:S01]  /*4a9c0*/  IADD3.X R34, PT, PT, RZ, R24, RZ, P5, P6 ;  /* 0x00000018ff227210 */ /* 0x000fe20002fec4ff */
[----:B------:R-:W-:Y:S01]  /*4a9d0*/  IMAD.X R14, RZ, RZ, R13, P4 ;  /* 0x000000ffff0e7224 */ /* 0x000fe200020e060d */
        /* <DEDUP_REMOVED lines=8> */
[----:B------:R-:W-:Y:S02]  /*4aa60*/  IADD3.X R33, PT, PT, RZ, R33, RZ, P5, P4 ;  /* 0x00000021ff217210 */ /* 0x000fe40002fe84ff */
[----:B------:R-:W-:Y:S01]  /*4aa70*/  IADD3 R35, P4, P5, R35, R14, R4 ;  /* 0x0000000e23237210 */ /* 0x000fe20007d9e004 */
[----:B------:R-:W-:Y:S01]  /*4aa80*/  IMAD.WIDE.U32 R30, R104, R103, RZ ;  /* 0x00000067681e7225 */ /* 0x000fe200078e00ff */
[----:B------:R-:W-:-:S03]  /*4aa90*/  IADD3.X R19, PT, PT, RZ, R19, R34, P0, P6 ;  /* 0x00000013ff137210 */ /* 0x000fc600007ec422 */
[----:B------:R-:W-:Y:S01]  /*4aaa0*/  IMAD.WIDE.U32 R24, R105, R102, RZ ;  /* 0x0000006669187225 */ /* 0x000fe200078e00ff */
[----:B------:R-:W-:Y:S02]  /*4aab0*/  IADD3.X R34, PT, PT, R34, R19, RZ, P4, P5 ;  /* 0x0000001322227210 */ /* 0x000fe400027ea4ff */
[----:B------:R-:W-:Y:S01]  /*4aac0*/  IADD3 R37, P5, PT, R4, R26, RZ ;  /* 0x0000001a04257210 */ /* 0x000fe20007fbe0ff */
[----:B------:R-:W-:Y:S02]  /*4aad0*/  IMAD.IADD R21, R51, 0x1, R21 ;  /* 0x0000000133157824 */ /* 0x000fe400078e0215 */
[----:B0-----:R-:W-:Y:S01]  /*4aae0*/  IMAD R14, R27, R72, RZ ;  /* 0x000000481b0e7224 */ /* 0x001fe200078e02ff */
[----:B------:R-:W-:Y:S01]  /*4aaf0*/  ISETP.GT.U32.AND P4, PT, R26, R37, PT ;  /* 0x000000251a00720c */ /* 0x000fe20003f84070 */
[----:B------:R-:W-:Y:S01]  /*4ab00*/  IMAD.IADD R18, R50, 0x1, R31 ;  /* 0x0000000132127824 */ /* 0x000fe200078e021f */
[----:B------:R-:W-:Y:S01]  /*4ab10*/  IADD3 R21, P0, P6, R24, R21, R30 ;  /* 0x0000001518157210 */ /* 0x000fe20007e1e01e */
[----:B------:R-:W-:-:S02]  /*4ab20*/  IMAD.MOV.U32 R19, RZ, RZ, RZ ;  /* 0x000000ffff137224 */ /* 0x000fc400078e00ff */
[----:B------:R-:W-:Y:S02]  /*4ab30*/  IMAD.IADD R31, R51, 0x1, R25 ;  /* 0x00000001331f7824 */ /* 0x000fe400078e0219 */
        /* <DEDUP_REMOVED lines=32> */
[----:B--2---:R-:W-:Y:S01]  /*4ad40*/  IMAD.WIDE.U32 R2, R40, R76, RZ ;  /* 0x0000004c28027225 */ /* 0x004fe200078e00ff */
        /* <DEDUP_REMOVED lines=11> */
[----:B------:R-:W-:Y:S01]  /*4ae00*/  IMAD.X R15, RZ, RZ, RZ, P5 ;  /* 0x000000ffff0f7224 */ /* 0x000fe200028e06ff */
[----:B------:R-:W-:Y:S01]  /*4ae10*/  ISETP.GE.U32.AND P5, PT, R42, R39, PT ;  /* 0x000000272a00720c */ /* 0x000fe20003fa6070 */
[----:B------:R-:W-:Y:S01]  /*4ae20*/  IMAD.IADD R25, R11, 0x1, R45 ;  /* 0x000000010b197824 */ /* 0x000fe200078e022d */
[----:B------:R-:W-:Y:S01]  /*4ae30*/  IADD3.X R85, P4, PT, R79, R2, RZ, P4, !PT ;  /* 0x000000024f557210 */ /* 0x000fe2000279e4ff */
[----:B------:R-:W-:Y:S01]  /*4ae40*/  IMAD.WIDE.U32 R18, R83, R72, RZ ;  /* 0x0000004853127225 */ /* 0x000fe200078e00ff */
[----:B------:R-:W0:Y:S01]  /*4ae50*/  LDC.64 R78, c[0x3][0x10] ;  /* 0x00c00400ff4e7b82 */ /* 0x000e220000000a00 */
[----:B------:R-:W-:Y:S02]  /*4ae60*/  ISETP.GE.U32.AND.EX P5, PT, R31, R0, PT, P5 ;  /* 0x000000001f00720c */ /* 0x000fe40003fa6150 */
[----:B------:R-:W-:Y:S01]  /*4ae70*/  IMAD R2, R85, R72, RZ ;  /* 0x0000004855027224 */ /* 0x000fe200078e02ff */
[----:B------:R-:W-:Y:S01]  /*4ae80*/  IADD3.X R39, PT, PT, RZ, RZ, RZ, P2, P3 ;  /* 0x000000ffff277210 */ /* 0x000fe200017e64ff */
[----:B------:R-:W-:Y:S01]  /*4ae90*/  IMAD.MOV.U32 R14, RZ, RZ, R3 ;  /* 0x000000ffff0e7224 */ /* 0x000fe200078e0003 */
[----:B------:R-:W-:Y:S01]  /*4aea0*/  SEL R0, RZ, 0x1, P5 ;  /* 0x00000001ff007807 */ /* 0x000fe20002800000 */
[----:B------:R-:W-:Y:S01]  /*4aeb0*/  IMAD R11, R83, R73, R2 ;  /* 0x00000049530b7224 */ /* 0x000fe200078e0202 */
[----:B------:R-:W-:Y:S01]  /*4aec0*/  SHF.L.U64.HI R22, R10, 0x1, R25 ;  /* 0x000000010a167819 */ /* 0x000fe20000010219 */
[----:B------:R-:W-:Y:S01]  /*4aed0*/  IMAD.WIDE.U32.X R14, R40, R77, R14, P6 ;  /* 0x0000004d280e7225 */ /* 0x000fe200030e040e */
[----:B------:R-:W-:-:S02]  /*4aee0*/  SHF.R.U64 R30, R10, 0x1f, R25 ;  /* 0x0000001f0a1e7819 */ /* 0x000fc40000001219 */
[----:B------:R-:W-:Y:S01]  /*4aef0*/  LOP3.LUT R22, R22, 0x1, RZ, 0xc0, !PT ;  /* 0x0000000116167812 */ /* 0x000fe200078ec0ff */
[----:B------:R-:W-:Y:S01]  /*4af00*/  IMAD.IADD R32, R19, 0x1, R11 ;  /* 0x0000000113207824 */ /* 0x000fe200078e020b */
[----:B------:R-:W-:Y:S01]  /*4af10*/  IADD3.X R19, P0, P2, R14, RZ, RZ, P4, P0 ;  /* 0x000000ff0e137210 */ /* 0x000fe200022004ff */
[-C--:B------:R-:W-:Y:S01]  /*4af20*/  IMAD.WIDE.U32 R10, R18, R74.reuse, RZ ;  /* 0x0000004a120a7225 */ /* 0x080fe200078e00ff */
[----:B------:R-:W-:Y:S02]  /*4af30*/  LOP3.LUT R30, R30, 0xfffffffe, RZ, 0xc0, !PT ;  /* 0xfffffffe1e1e7812 */ /* 0x000fe400078ec0ff */
[----:B------:R-:W-:Y:S01]  /*4af40*/  IADD3.X R84, PT, PT, R15, RZ, RZ, P0, P2 ;  /* 0x000000ff0f547210 */ /* 0x000fe200007e44ff */
[----:B------:R-:W-:Y:S01]  /*4af50*/  IMAD.WIDE.U32 R2, R32, R74, RZ ;  /* 0x0000004a20027225 */ /* 0x000fe200078e00ff */
[----:B------:R-:W-:Y:S02]  /*4af60*/  IADD3 R44, P0, PT, R0, R43, RZ ;  /* 0x0000002b002c7210 */ /* 0x000fe40007f1e0ff */
[----:B------:R-:W-:Y:S01]  /*4af70*/  IADD3 RZ, P2, PT, R83, R10, RZ ;  /* 0x0000000a53ff7210 */ /* 0x000fe20007f5e0ff */
[----:B------:R-:W-:-:S04]  /*4af80*/  IMAD.WIDE.U32 R28, R102, R100, R28 ;  /* 0x00000064661c7225 */ /* 0x000fc800078e001c */
[----:B------:R-:W-:Y:S01]  /*4af90*/  IMAD.WIDE.U32 R2, P6, R18, R75, R2 ;  /* 0x0000004b12027225 */ /* 0x000fe200078c0002 */
[----:B------:R-:W-:-:S03]  /*4afa0*/  IADD3 R39, P5, P4, R39, R28, R37 ;  /* 0x0000001c27277210 */ /* 0x000fc60007cbe025 */
[----:B------:R-:W-:Y:S01]  /*4afb0*/  IMAD.X R10, RZ, RZ, R23, P0 ;  /* 0x000000ffff0a7224 */ /* 0x000fe200000e0617 */
[----:B------:R-:W-:Y:S01]  /*4afc0*/  IADD3 R2, P3, PT, R11, R2, RZ ;  /* 0x000000020b027210 */ /* 0x000fe20007f7e0ff */
[----:B------:R-:W-:Y:S01]  /*4afd0*/  IMAD.X R15, RZ, RZ, RZ, P6 ;  /* 0x000000ffff0f7224 */ /* 0x000fe200030e06ff */
[----:B------:R-:W-:Y:S01]  /*4afe0*/  ISETP.GT.U32.AND P0, PT, R43, R44, PT ;  /* 0x0000002c2b00720c */ /* 0x000fe20003f04070 */
[----:B------:R-:W-:Y:S01]  /*4aff0*/  IMAD.MOV.U32 R14, RZ, RZ, R3 ;  /* 0x000000ffff0e7224 */ /* 0x000fe200078e0003 */
[----:B------:R-:W-:Y:S01]  /*4b000*/  IADD3.X RZ, P2, PT, R85, R2, RZ, P2, !PT ;  /* 0x0000000255ff7210 */ /* 0x000fe2000175e4ff */
[----:B0-----:R-:W-:Y:S01]  /*4b010*/  IMAD.WIDE.U32 R2, R40, R78, RZ ;  /* 0x0000004e28027225 */ /* 0x001fe200078e00ff */
[----:B------:R-:W-:Y:S02]  /*4b020*/  IADD3 R16, P6, PT, R44, R20, RZ ;  /* 0x000000142c107210 */ /* 0x000fe40007fde0ff */
[----:B------:R-:W-:Y:S01]  /*4b030*/  ISETP.GT.U32.AND.EX P0, PT, R23, R10, PT, P0 ;  /* 0x0000000a1700720c */ /* 0x000fe20003f04100 */
[----:B------:R-:W-:Y:S01]  /*4b040*/  IMAD.WIDE.U32.X R14, R32, R75, R14, P3 ;  /* 0x0000004b200e7225 */ /* 0x000fe200018e040e */
[----:B------:R-:W-:-:S02]  /*4b050*/  IADD3 R83, P3, PT, R19, R42, RZ ;  /* 0x0000002a13537210 */ /* 0x000fc40007f7e0ff */
[----:B------:R-:W-:Y:S01]  /*4b060*/  SEL R37, R43, R44, P0 ;  /* 0x0000002c2b257207 */ /* 0x000fe20000000000 */
[----:B------:R-:W-:Y:S01]  /*4b070*/  IMAD.X R28, R10, 0x1, R21, P6 ;  /* 0x000000010a1c7824 */ /* 0x000fe200030e0615 */
[----:B------:R-:W-:Y:S01]  /*4b080*/  SEL R19, R23, R10, P0 ;  /* 0x0000000a17137207 */ /* 0x000fe20000000000 */
[----:B------:R-:W-:Y:S01]  /*4b090*/  IMAD.WIDE.U32 R10, R24, R78, RZ ;  /* 0x0000004e180a7225 */ /* 0x000fe200078e00ff */
[----:B------:R-:W-:Y:S02]  /*4b0a0*/  IADD3.X R44, P2, PT, RZ, R14, RZ, P2, !PT ;  /* 0x0000000eff2c7210 */ /* 0x000fe4000175e4ff */
[----:B------:R-:W-:Y:S01]  /*4b0b0*/  IADD3.X R31, P0, PT, R84, R31, RZ, P3, !PT ;  /* 0x0000001f541f7210 */ /* 0x000fe20001f1e4ff */
[----:B------:R-:W-:-:S04]  /*4b0c0*/  IMAD.WIDE.U32 R2, P3, R24, R79, R2 ;  /* 0x0000004f18027225 */ /* 0x000fc80007860002 */
[----:B------:R-:W-:Y:S01]  /*4b0d0*/  IMAD.X R87, RZ, RZ, R15, P2 ;  /* 0x000000ffff577224 */ /* 0x000fe200010e060f */
[----:B------:R-:W-:Y:S01]  /*4b0e0*/  IADD3 R2, P2, PT, R11, R2, RZ ;  /* 0x000000020b027210 */ /* 0x000fe20007f5e0ff */
[----:B------:R-:W-:Y:S01]  /*4b0f0*/  IMAD.X R23, RZ, RZ, RZ, P3 ;  /* 0x000000ffff177224 */ /* 0x000fe200018e06ff */
[----:B------:R-:W-:Y:S01]  /*4b100*/  IADD3 R83, P3, PT, R83, R10, RZ ;  /* 0x0000000a53537210 */ /* 0x000fe20007f7e0ff */
[----:B---3--:R-:W-:-:S03]  /*4b110*/  IMAD.WIDE.U32 R20, R40, R80, RZ ;  /* 0x0000005028147225 */ /* 0x008fc600078e00ff */
[----:B------:R-:W-:Y:S01]  /*4b120*/  IADD3.X R42, P3, PT, R31, R2, RZ, P3, !PT ;  /* 0x000000021f2a7210 */ /* 0x000fe20001f7e4ff */
[----:B------:R-:W-:Y:S01]  /*4b130*/  IMAD.X R85, RZ, RZ, R22, P1 ;  /* 0x000000ffff557224 */ /* 0x000fe200008e0616 */
[----:B------:R-:W-:Y:S01]  /*4b140*/  SHF.R.U32.HI R2, RZ, 0x1f, R25 ;  /* 0x0000001fff027819 */ /* 0x000fe20000011619 */
[----:B------:R-:W-:-:S03]  /*4b150*/  IMAD.WIDE.U32 R10, R32, R76, RZ ;  /* 0x0000004c200a7225 */ /* 0x000fc600078e00ff */
[----:B------:R-:W-:Y:S01]  /*4b160*/  LOP3.LUT R31, R2, 0x1, RZ, 0xc0, !PT ;  /* 0x00000001021f7812 */ /* 0x000fe200078ec0ff */
[----:B------:R-:W-:Y:S02]  /*4b170*/  IMAD.MOV.U32 R22, RZ, RZ, R3 ;  /* 0x000000ffff167224 */ /* 0x000fe400078e0003 */
[----:B------:R-:W-:-:S04]  /*4b180*/  IMAD.WIDE.U32 R20, P1, R24, R81, R20 ;  /* 0x0000005118147225 */ /* 0x000fc80007820014 */
        /* <DEDUP_REMOVED lines=29> */
[----:B------:R-:W-:-:S02]  /*4b360*/  IADD3 R30, P0, PT, R3, R10, RZ ;  /* 0x0000000a031e7210 */ /* 0x000fc40007f1e0ff */
[----:B------:R-:W-:Y:S01]  /*4b370*/  IADD3.X R21, P1, PT, R22, R41, RZ, P1, !PT ;  /* 0x0000002916157210 */ /* 0x000fe20000f3e4ff */
[----:B------:R-:W-:-:S04]  /*4b380*/  IMAD.WIDE.U32 R2, R43, R72, RZ ;  /* 0x000000482b027225 */ /* 0x000fc800078e00ff */
[----:B------:R-:W-:Y:S02]  /*4b390*/  IMAD R87, R43, R73, R86 ;  /* 0x000000492b577224 */ /* 0x000fe400078e0256 */
[----:B------:R-:W-:Y:S01]  /*4b3a0*/  IMAD.WIDE.U32.X R24, R40, R81, R24, P2 ;  /* 0x0000005128187225 */ /* 0x000fe200010e0418 */
[----:B------:R-:W-:-:S03]  /*4b3b0*/  IADD3.X R31, P2, PT, R21, R20, RZ, P0, !PT ;  /* 0x00000014151f7210 */ /* 0x000fc6000075e4ff */
[----:B------:R-:W-:Y:S01]  /*4b3c0*/  IMAD.WIDE.U32 R10, P3, R18, R79, R14 ;  /* 0x0000004f120a7225 */ /* 0x000fe2000786000e */
[----:B------:R-:W-:-:S03]  /*4b3d0*/  IADD3.X R24, P1, P2, R24, RZ, RZ, P2, P1 ;  /* 0x000000ff18187210 */ /* 0x000fc600012224ff */
[----:B------:R-:W-:-:S04]  /*4b3e0*/  IMAD.WIDE.U32 R22, R18, R78, RZ ;  /* 0x0000004e12167225 */ /* 0x000fc800078e00ff */
[----:B------:R-:W-:Y:S01]  /*4b3f0*/  IMAD.IADD R3, R3, 0x1, R87 ;  /* 0x0000000103037824 */ /* 0x000fe200078e0257 */
[----:B------:R-:W-:Y:S01]  /*4b400*/  IADD3 R87, P0, PT, R85, R30, RZ ;  /* 0x0000001e55577210 */ /* 0x000fe20007f1e0ff */
[----:B------:R-:W-:Y:S01]  /*4b410*/  IMAD.X R21, RZ, RZ, RZ, P3 ;  /* 0x000000ffff157224 */ /* 0x000fe200018e06ff */
[----:B------:R-:W-:Y:S01]  /*4b420*/  IADD3 R30, P3, PT, R23, R10, RZ ;  /* 0x0000000a171e7210 */ /* 0x000fe20007f7e0ff */
[----:B------:R-:W-:Y:S01]  /*4b430*/  IMAD.WIDE.U32 R14, R3, R74, RZ ;  /* 0x0000004a030e7225 */ /* 0x000fe200078e00ff */
[----:B------:R-:W-:Y:S02]  /*4b440*/  IADD3.X R85, PT, PT, R25, RZ, RZ, P1, P2 ;  /* 0x000000ff19557210 */ /* 0x000fe40000fe44ff */
[----:B------:R-:W-:Y:S01]  /*4b450*/  IADD3 R40, P2, PT, R87, R22, RZ ;  /* 0x0000001657287210 */ /* 0x000fe20007f5e0ff */
[----:B------:R-:W-:Y:S01]  /*4b460*/  IMAD.MOV.U32 R20, RZ, RZ, R11 ;  /* 0x000000ffff147224 */ /* 0x000fe200078e000b */
[----:B------:R-:W-:Y:S01]  /*4b470*/  IADD3.X R31, P0, PT, R84, R31, RZ, P0, !PT ;  /* 0x0000001f541f7210 */ /* 0x000fe2000071e4ff */
[----:B------:R-:W-:-:S04]  /*4b480*/  IMAD.WIDE.U32 R10, R32, R80, RZ ;  /* 0x00000050200a7225 */ /* 0x000fc800078e00ff */
[----:B------:R-:W-:-:S04]  /*4b490*/  IMAD.WIDE.U32 R22, R2, R74, RZ ;  /* 0x0000004a02167225 */ /* 0x000fc800078e00ff */
[----:B------:R-:W-:Y:S01]  /*4b4a0*/  IMAD.WIDE.U32 R14, P6, R2, R75, R14 ;  /* 0x0000004b020e7225 */ /* 0x000fe200078c000e */
[----:B------:R-:W-:Y:S02]  /*4b4b0*/  IADD3 RZ, P1, PT, R43, R22, RZ ;  /* 0x000000162bff7210 */ /* 0x000fe40007f3e0ff */
[----:B------:R-:W-:Y:S01]  /*4b4c0*/  IADD3.X R43, P2, PT, R31, R30, RZ, P2, !PT ;  /* 0x0000001e1f2b7210 */ /* 0x000fe2000175e4ff */
        /* <DEDUP_REMOVED lines=35> */
[----:B------:R-:W-:Y:S02]  /*4b700*/  IADD3.X R43, P1, PT, R18, R43, RZ, P1, !PT ;  /* 0x0000002b122b7210 */ /* 0x000fe40000f3e4ff */
[----:B------:R-:W-:Y:S01]  /*4b710*/  SEL R18, RZ, 0x1, !P2 ;  /* 0x00000001ff127807 */ /* 0x000fe20005000000 */
[----:B------:R-:W-:Y:S01]  /*4b720*/  IMAD.WIDE.U32.X R14, R3, R77, R14, P6 ;  /* 0x0000004d030e7225 */ /* 0x000fe200030e040e */
[----:B------:R-:W-:-:S02]  /*4b730*/  IADD3.X R43, P0, PT, R43, R10, RZ, P0, !PT ;  /* 0x0000000a2b2b7210 */ /* 0x000fc4000071e4ff */
[----:B------:R-:W-:Y:S01]  /*4b740*/  ISETP.GE.U32.AND P2, PT, R26, R16, PT ;  /* 0x000000101a00720c */ /* 0x000fe20003f46070 */
[----:B------:R-:W-:Y:S01]  /*4b750*/  IMAD.WIDE.U32 R10, R3, R78, RZ ;  /* 0x0000004e030a7225 */ /* 0x000fe200078e00ff */
[----:B------:R-:W-:Y:S02]  /*4b760*/  IADD3 R35, P5, PT, R35, R0, RZ ;  /* 0x0000000023237210 */ /* 0x000fe40007fbe0ff */
[----:B------:R-:W-:Y:S01]  /*4b770*/  IADD3.X R0, PT, PT, RZ, R44, R44, P4, P3 ;  /* 0x0000002cff007210 */ /* 0x000fe200027e642c */
[-C--:B------:R-:W-:Y:S01]  /*4b780*/  IMAD R16, R43, R72.reuse, RZ ;  /* 0x000000482b107224 */ /* 0x080fe200078e02ff */
        /* <DEDUP_REMOVED lines=11> */
[----:B------:R-:W-:-:S03]  /*4b840*/  IMAD.WIDE.U32 R20, R2, R78, RZ ;  /* 0x0000004e02147225 */ /* 0x000fc600078e00ff */
[----:B------:R-:W-:Y:S01]  /*4b850*/  SEL R19, RZ, 0x1, P0 ;  /* 0x00000001ff137807 */ /* 0x000fe20000000000 */
[----:B------:R-:W-:Y:S01]  /*4b860*/  IMAD.WIDE.U32 R22, R27, R74, RZ ;  /* 0x0000004a1b167225 */ /* 0x000fe200078e00ff */
[----:B------:R-:W-:-:S03]  /*4b870*/  IADD3 R16, P4, PT, R21, R10, RZ ;  /* 0x0000000a15107210 */ /* 0x000fc60007f9e0ff */
[----:B------:R-:W-:Y:S01]  /*4b880*/  IMAD.X R15, RZ, RZ, RZ, P1 ;  /* 0x000000ffff0f7224 */ /* 0x000fe200008e06ff */
[----:B------:R-:W-:Y:S01]  /*4b890*/  IADD3 R31, P1, PT, R14, R31, RZ ;  /* 0x0000001f0e1f7210 */ /* 0x000fe20007f3e0ff */
[----:B------:R-:W-:Y:S02]  /*4b8a0*/  IMAD.MOV.U32 R14, RZ, RZ, R11 ;  /* 0x000000ffff0e7224 */ /* 0x000fe400078e000b */
[C---:B------:R-:W-:Y:S01]  /*4b8b0*/  IMAD.WIDE.U32 R10, R18.reuse, R74, RZ ;  /* 0x0000004a120a7225 */ /* 0x040fe200078e00ff */
[----:B------:R-:W-:Y:S02]  /*4b8c0*/  IADD3 R31, P3, PT, R31, R20, RZ ;  /* 0x000000141f1f7210 */ /* 0x000fe40007f7e0ff */
[----:B------:R-:W-:Y:S01]  /*4b8d0*/  IADD3.X R37, P1, PT, R37, R32, RZ, P1, !PT ;  /* 0x0000002025257210 */ /* 0x000fe20000f3e4ff */
[----:B------:R-:W-:-:S03]  /*4b8e0*/  IMAD.WIDE.U32 R22, P6, R18, R75, R22 ;  /* 0x0000004b12167225 */ /* 0x000fc600078c0016 */
        /* <DEDUP_REMOVED lines=22> */
[----:B------:R-:W-:Y:S02]  /*4ba50*/  IADD3 R39, P3, PT, R39, R26, RZ ;  /* 0x0000001a27277210 */ /* 0x000fe40007f7e0ff */
[----:B------:R-:W-:Y:S01]  /*4ba60*/  IADD3 R31, P2, PT, R20, R31, RZ ;  /* 0x0000001f141f7210 */ /* 0x000fe20007f5e0ff */
[----:B------:R-:W-:Y:S02]  /*4ba70*/  IMAD.MOV.U32 R24, RZ, RZ, R21 ;  /* 0x000000ffff187224 */ /* 0x000fe400078e0015 */
[----:B------:R-:W-:-:S02]  /*4ba80*/  IMAD.X R30, R30, 0x1, R29, P6 ;  /* 0x000000011e1e7824 */ /* 0x000fc400030e061d */
[----:B------:R-:W-:Y:S01]  /*4ba90*/  IMAD.WIDE.U32.X R24, R3, R81, R24, P0 ;  /* 0x0000005103187225 */ /* 0x000fe200000e0418 */
[----:B------:R-:W-:Y:S02]  /*4baa0*/  IADD3 R39, P0, PT, R39, R14, RZ ;  /* 0x0000000e27277210 */ /* 0x000fe40007f1e0ff */
[----:B------:R-:W-:Y:S01]  /*4bab0*/  IADD3.X R41, P3, PT, R41, R30, RZ, P3, !PT ;  /* 0x0000001e29297210 */ /* 0x000fe20001f7e4ff */
[----:B------:R-:W-:Y:S02]  /*4bac0*/  IMAD.X R22, RZ, RZ, R23, P4 ;  /* 0x000000ffff167224 */ /* 0x000fe400020e0617 */
[----:B------:R-:W-:-:S03]  /*4bad0*/  IMAD.WIDE.U32 R10, P4, R18, R77, R10 ;  /* 0x0000004d120a7225 */ /* 0x000fc6000788000a */
[----:B------:R-:W-:Y:S01]  /*4bae0*/  IADD3.X R37, P2, PT, R22, R37, RZ, P2, !PT ;  /* 0x0000002516257210 */ /* 0x000fe2000175e4ff */
[----:B------:R-:W-:-:S04]  /*4baf0*/  IMAD.WIDE.U32 R14, R18, R76, RZ ;  /* 0x0000004c120e7225 */ /* 0x000fc800078e00ff */
        /* <DEDUP_REMOVED lines=9> */
[----:B------:R-:W-:Y:S01]  /*4bb90*/  ISETP.GE.U32.AND.EX P4, PT, R29, R0, PT, P1 ;  /* 0x000000001d00720c */ /* 0x000fe20003f86110 */
[----:B------:R-:W-:Y:S01]  /*4bba0*/  IMAD.WIDE.U32 R10, R27, R78, RZ ;  /* 0x0000004e1b0a7225 */ /* 0x000fe200078e00ff */
[----:B------:R-:W-:-:S02]  /*4bbb0*/  ISETP.GE.U32.AND P1, PT, R26, R19, PT ;  /* 0x000000131a00720c */ /* 0x000fc40003f26070 */
[----:B------:R-:W-:Y:S02]  /*4bbc0*/  IADD3.X R14, P0, P2, R2, RZ, RZ, P0, P2 ;  /* 0x000000ff020e7210 */ /* 0x000fe400002044ff */
[----:B------:R-:W-:Y:S02]  /*4bbd0*/  SEL R0, RZ, 0x1, P4 ;  /* 0x00000001ff007807 */ /* 0x000fe40002000000 */
[----:B------:R-:W-:Y:S02]  /*4bbe0*/  IADD3.X R25, PT, PT, R25, RZ, RZ, P3, P6 ;  /* 0x000000ff19197210 */ /* 0x000fe40001fec4ff */
[----:B------:R-:W-:Y:S02]  /*4bbf0*/  IADD3 R4, P6, P3, R16, R13, R4 ;  /* 0x0000000d10047210 */ /* 0x000fe40007bde004 */
[----:B------:R-:W-:Y:S02]  /*4bc00*/  ISETP.GE.U32.AND.EX P1, PT, R30, R29, PT, P1 ;  /* 0x0000001d1e00720c */ /* 0x000fe40003f26110 */
        /* <DEDUP_REMOVED lines=18> */
[----:B------:R-:W-:Y:S01]  /*4bd30*/  IMAD.WIDE.U32 R2, P4, R18, R81, R2 ;  /* 0x0000005112027225 */ /* 0x000fe20007880002 */
[----:B------:R-:W-:-:S03]  /*4bd40*/  IADD3.X R36, PT, PT, RZ, R33, R36, P6, P3 ;  /* 0x00000021ff247210 */ /* 0x000fc600037e6424 */
        /* <DEDUP_REMOVED lines=59> */
.L_x_441:
        /* <DEDUP_REMOVED lines=21> */
.L_x_442:
        /* <DEDUP_REMOVED lines=17> */
[----:B------:R-:W-:-:S04]  /*4c360*/  IMAD.WIDE.U32 R32, R129, R127, RZ ;  /* 0x0000007f81207225 */ /* 0x000fc800078e00ff */
[----:B------:R-:W-:Y:S02]  /*4c370*/  IMAD.IADD R85, R15, 0x1, R85 ;  /* 0x000000010f557824 */ /* 0x000fe400078e0255 */
[----:B------:R-:W-:Y:S02]  /*4c380*/  IMAD.IADD R20, R11, 0x1, R25 ;  /* 0x000000010b147824 */ /* 0x000fe400078e0219 */
[----:B------:R-:W-:-:S04]  /*4c390*/  IMAD.WIDE.U32 R10, R131, R124, RZ ;  /* 0x0000007c830a7225 */ /* 0x000fc800078e00ff */
[----:B------:R-:W-:-:S04]  /*4c3a0*/  IMAD.WIDE.U32 R14, R130, R125, RZ ;  /* 0x0000007d820e7225 */ /* 0x000fc800078e00ff */
[----:B------:R-:W-:Y:S02]  /*4c3b0*/  IMAD.IADD R93, R3, 0x1, R13 ;  /* 0x00000001035d7824 */ /* 0x000fe400078e020d */
[----:B------:R-:W-:-:S03]  /*4c3c0*/  IMAD.WIDE.U32 R86, R129, R126, RZ ;  /* 0x0000007e81567225 */ /* 0x000fc600078e00ff */
[----:B------:R-:W-:Y:S01]  /*4c3d0*/  IADD3 R93, P1, P6, R10, R93, R14 ;  /* 0x0000005d0a5d7210 */ /* 0x000fe20007e3e00e */
[----:B------:R-:W-:-:S03]  /*4c3e0*/  IMAD.WIDE.U32 R22, R128, R127, RZ ;  /* 0x0000007f80167225 */ /* 0x000fc600078e00ff */
[----:B------:R-:W-:Y:S01]  /*4c3f0*/  IADD3.X R16, PT, PT, RZ, RZ, RZ, P1, P6 ;  /* 0x000000ffff107210 */ /* 0x000fe20000fec4ff */
[----:B------:R-:W-:Y:S01]  /*4c400*/  IMAD.IADD R3, R19, 0x1, R33 ;  /* 0x0000000113037824 */ /* 0x000fe200078e0221 */
[----:B------:R-:W-:Y:S01]  /*4c410*/  IADD3.X R33, PT, PT, RZ, RZ, RZ, P0, P2 ;  /* 0x000000ffff217210 */ /* 0x000fe200007e44ff */
[----:B------:R-:W-:Y:S02]  /*4c420*/  IMAD.MOV.U32 R29, RZ, RZ, RZ ;  /* 0x000000ffff1d7224 */ /* 0x000fe400078e00ff */
[----:B------:R-:W-:Y:S01]  /*4c430*/  IMAD.IADD R14, R25, 0x1, R23 ;  /* 0x00000001190e7824 */ /* 0x000fe200078e0217 */
[----:B------:R-:W-:Y:S01]  /*4c440*/  IADD3 R86, P3, P5, R86, R3, R22 ;  /* 0x0000000356567210 */ /* 0x000fe20007d7e016 */
[----:B------:R-:W-:Y:S02]  /*4c450*/  IMAD.MOV.U32 R21, RZ, RZ, RZ ;  /* 0x000000ffff157224 */ /* 0x000fe400078e00ff */
[----:B------:R-:W-:-:S04]  /*4c460*/  IMAD.WIDE.U32 R22, R124, R125, RZ ;  /* 0x0000007d7c167225 */ /* 0x000fc800078e00ff */
[----:B------:R-:W-:Y:S02]  /*4c470*/  IMAD.IADD R13, R13, 0x1, R11 ;  /* 0x000000010d0d7824 */ /* 0x000fe400078e020b */
[----:B------:R-:W-:Y:S02]  /*4c480*/  IMAD.IADD R18, R15, 0x1, R29 ;  /* 0x000000010f127824 */ /* 0x000fe400078e021d */
[----:B------:R-:W-:-:S04]  /*4c490*/  IMAD.WIDE.U32 R20, R128, R124, R20 ;  /* 0x0000007c80147225 */ /* 0x000fc800078e0014 */
[----:B------:R-:W-:Y:S01]  /*4c4a0*/  IMAD.WIDE.U32 R10, R126, R127, RZ ;  /* 0x0000007f7e0a7225 */ /* 0x000fe200078e00ff */
[----:B------:R-:W-:-:S03]  /*4c4b0*/  IADD3 R33, P0, P4, R33, R20, R83 ;  /* 0x0000001421217210 */ /* 0x000fc60007c1e053 */
[----:B------:R-:W-:Y:S02]  /*4c4c0*/  IMAD.MOV.U32 R92, RZ, RZ, RZ ;  /* 0x000000ffff5c7224 */ /* 0x000fe400078e00ff */
[----:B------:R-:W-:Y:S02]  /*4c4d0*/  IMAD.SHL.U32 R0, R22, 0x2, RZ ;  /* 0x0000000216007824 */ /* 0x000fe400078e00ff */
[----:B------:R-:W-:Y:S02]  /*4c4e0*/  IMAD.MOV.U32 R15, RZ, RZ, RZ ;  /* 0x000000ffff0f7224 */ /* 0x000fe400078e00ff */
[----:B------:R-:W-:Y:S01]  /*4c4f0*/  IMAD.IADD R89, R19, 0x1, R87 ;  /* 0x0000000113597824 */ /* 0x000fe200078e0257 */
[----:B------:R-:W-:Y:S01]  /*4c500*/  LOP3.LUT R0, R0, 0xfffffffe, RZ, 0xc0, !PT ;  /* 0xfffffffe00007812 */ /* 0x000fe200078ec0ff */
[----:B------:R-:W-:Y:S02]  /*4c510*/  IMAD.IADD R36, R25, 0x1, R21 ;  /* 0x0000000119247824 */ /* 0x000fe400078e0215 */
[----:B------:R-:W-:-:S02]  /*4c520*/  IMAD.IADD R35, R92, 0x1, R11 ;  /* 0x000000015c237824 */ /* 0x000fc400078e020b */
[----:B------:R-:W-:Y:S01]  /*4c530*/  IMAD.WIDE.U32 R14, R128, R126, R14 ;  /* 0x0000007e800e7225 */ /* 0x000fe200078e000e */
[----:B------:R-:W-:Y:S02]  /*4c540*/  IADD3.X R36, PT, PT, RZ, R36, RZ, P0, P4 ;  /* 0x00000024ff247210 */ /* 0x000fe400007e84ff */
[----:B------:R-:W-:Y:S01]  /*4c550*/  IADD3 R85, P0, PT, R0, R85, RZ ;  /* 0x0000005500557210 */ /* 0x000fe20007f1e0ff */
[----:B------:R-:W-:Y:S01]  /*4c560*/  IMAD.MOV.U32 R19, RZ, RZ, RZ ;  /* 0x000000ffff137224 */ /* 0x000fe200078e00ff */
[----:B------:R-:W-:Y:S01]  /*4c570*/  IADD3 R83, P1, PT, R89, R14, RZ ;  /* 0x0000000e59537210 */ /* 0x000fe20007f3e0ff */
[C---:B------:R-:W-:Y:S01]  /*4c580*/  IMAD.SHL.U32 R11, R10.reuse, 0x2, RZ ;  /* 0x000000020a0b7824 */ /* 0x040fe200078e00ff */
[----:B------:R-:W-:Y:S01]  /*4c590*/  SHF.L.U64.HI R34, R10, 0x1, R35 ;  /* 0x000000010a227819 */ /* 0x000fe20000010223 */
[----:B------:R-:W-:Y:S01]  /*4c5a0*/  IMAD.WIDE.U32 R18, R130, R124, R18 ;  /* 0x0000007c82127225 */ /* 0x000fe200078e0012 */
[----:B------:R-:W-:Y:S02]  /*4c5b0*/  SHF.R.U64 R84, R10, 0x1f, R35 ;  /* 0x0000001f0a547819 */ /* 0x000fe40000001223 */
[----:B------:R-:W-:Y:S01]  /*4c5c0*/  LOP3.LUT R11, R11, 0xfffffffe, RZ, 0xc0, !PT ;  /* 0xfffffffe0b0b7812 */ /* 0x000fe200078ec0ff */
[----:B------:R-:W-:Y:S01]  /*4c5d0*/  IMAD.WIDE.U32 R20, R127, R125, RZ ;  /* 0x0000007d7f147225 */ /* 0x000fe200078e00ff */
[----:B------:R-:W-:-:S02]  /*4c5e0*/  IADD3 R13, P4, P6, R16, R18, R13 ;  /* 0x00000012100d7210 */ /* 0x000fc40007e9e00d */
[----:B------:R-:W-:Y:S01]  /*4c5f0*/  IADD3 R30, P2, PT, R11, R30, RZ ;  /* 0x0000001e0b1e7210 */ /* 0x000fe20007f5e0ff */
[----:B------:R-:W-:Y:S01]  /*4c600*/  IMAD.IADD R90, R29, 0x1, R19 ;  /* 0x000000011d5a7824 */ /* 0x000fe200078e0213 */
[----:B------:R-:W-:Y:S01]  /*4c610*/  LOP3.LUT R34, R34, 0x1, RZ, 0xc0, !PT ;  /* 0x0000000122227812 */ /* 0x000fe200078ec0ff */
[----:B------:R-:W-:Y:S01]  /*4c620*/  IMAD.X R16, R25, 0x1, R15, P1 ;  /* 0x0000000119107824 */ /* 0x000fe200008e060f */
[----:B------:R-:W-:Y:S01]  /*4c630*/  SHF.R.U32.HI R35, RZ, 0x1f, R35 ;  /* 0x0000001fff237819 */ /* 0x000fe20000011623 */
[-C--:B------:R-:W-:Y:S02]  /*4c640*/  IMAD R0, R85, R72.reuse, RZ ;  /* 0x0000004855007224 */ /* 0x080fe400078e02ff */
[----:B------:R-:W-:Y:S02]  /*4c650*/  IMAD.MOV.U32 R3, RZ, RZ, RZ ;  /* 0x000000ffff037224 */ /* 0x000fe400078e00ff */
[----:B------:R-:W-:-:S04]  /*4c660*/  IMAD.WIDE.U32 R10, R31, R72, RZ ;  /* 0x000000481f0a7225 */ /* 0x000fc800078e00ff */
[----:B------:R-:W-:-:S04]  /*4c670*/  IMAD.WIDE.U32 R24, R126, R125, RZ ;  /* 0x0000007d7e187225 */ /* 0x000fc800078e00ff */
[----:B------:R-:W-:-:S04]  /*4c680*/  IMAD.WIDE.U32 R28, R127, R124, RZ ;  /* 0x0000007c7f1c7225 */ /* 0x000fc800078e00ff */
[----:B------:R-:W-:Y:S02]  /*4c690*/  IMAD.IADD R21, R21, 0x1, R91 ;  /* 0x0000000115157824 */ /* 0x000fe400078e025b */
[----:B------:R-:W-:Y:S01]  /*4c6a0*/  IMAD R141, R31, R73, R0 ;  /* 0x000000491f8d7224 */ /* 0x000fe200078e0200 */
[----:B------:R-:W-:Y:S01]  /*4c6b0*/  IADD3.X R0, PT, PT, RZ, RZ, RZ, P3, P5 ;  /* 0x000000ffff007210 */ /* 0x000fe20001fea4ff */
[----:B------:R-:W-:Y:S01]  /*4c6c0*/  IMAD.IADD R23, R23, 0x1, R3 ;  /* 0x0000000117177824 */ /* 0x000fe200078e0203 */
[----:B------:R-:W-:Y:S01]  /*4c6d0*/  IADD3 R21, P5, P3, R28, R21, R24 ;  /* 0x000000151c157210 */ /* 0x000fe20007bbe018 */
[----:B------:R-:W-:-:S03]  /*4c6e0*/  IMAD.WIDE.U32 R14, R10, R74, RZ ;  /* 0x0000004a0a0e7225 */ /* 0x000fc600078e00ff */
[C---:B------:R-:W-:Y:S01]  /*4c6f0*/  SHF.L.U64.HI R87, R22.reuse, 0x1, R23 ;  /* 0x0000000116577819 */ /* 0x040fe20000010217 */
[----:B------:R-:W-:Y:S01]  /*4c700*/  IMAD.X R34, RZ, RZ, R34, P2 ;  /* 0x000000ffff227224 */ /* 0x000fe200010e0622 */
[----:B------:R-:W-:Y:S01]  /*4c710*/  SHF.R.U32.HI R89, RZ, 0x1f, R21 ;  /* 0x0000001fff597819 */ /* 0x000fe20000011615 */
[----:B------:R-:W-:Y:S01]  /*4c720*/  IMAD.IADD R91, R91, 0x1, R29 ;  /* 0x000000015b5b7824 */ /* 0x000fe200078e021d */
[----:B------:R-:W-:Y:S01]  /*4c730*/  IADD3 RZ, P1, PT, R31, R14, RZ ;  /* 0x0000000e1fff7210 */ /* 0x000fe20007f3e0ff */
[----:B------:R-:W-:Y:S01]  /*4c740*/  IMAD.MOV.U32 R29, RZ, RZ, RZ ;  /* 0x000000ffff1d7224 */ /* 0x000fe200078e00ff */
[--C-:B------:R-:W-:Y:S02]  /*4c750*/  SHF.R.U64 R88, R22, 0x1f, R23.reuse ;  /* 0x0000001f16587819 */ /* 0x100fe40000001217 */
[----:B------:R-:W-:Y:S02]  /*4c760*/  SHF.R.U32.HI R14, RZ, 0x1f, R23 ;  /* 0x0000001fff0e7819 */ /* 0x000fe40000011617 */
[----:B------:R-:W-:-:S02]  /*4c770*/  LOP3.LUT R87, R87, 0x1, RZ, 0xc0, !PT ;  /* 0x0000000157577812 */ /* 0x000fc400078ec0ff */
[----:B------:R-:W-:Y:S02]  /*4c780*/  IADD3 R31, P2, PT, R89, R26, RZ ;  /* 0x0000001a591f7210 */ /* 0x000fe40007f5e0ff */
[----:B------:R-:W-:Y:S01]  /*4c790*/  LOP3.LUT R22, R84, 0xfffffffe, RZ, 0xc0, !PT ;  /* 0xfffffffe54167812 */ /* 0x000fe200078ec0ff */
[----:B------:R-:W-:Y:S01]  /*4c7a0*/  IMAD.X R87, RZ, RZ, R87, P0 ;  /* 0x000000ffff577224 */ /* 0x000fe200000e0657 */
[----:B------:R-:W-:Y:S02]  /*4c7b0*/  LOP3.LUT R23, R35, 0x1, RZ, 0xc0, !PT ;  /* 0x0000000123177812 */ /* 0x000fe400078ec0ff */
[----:B------:R-:W-:Y:S02]  /*4c7c0*/  LOP3.LUT R18, R88, 0xfffffffe, RZ, 0xc0, !PT ;  /* 0xfffffffe58127812 */ /* 0x000fe400078ec0ff */
[----:B------:R-:W-:Y:S01]  /*4c7d0*/  LOP3.LUT R19, R14, 0x1, RZ, 0xc0, !PT ;  /* 0x000000010e137812 */ /* 0x000fe200078ec0ff */
[----:B------:R-:W-:Y:S01]  /*4c7e0*/  IMAD.X R14, RZ, RZ, R27, P2 ;  /* 0x000000ffff0e7224 */ /* 0x000fe200010e061b */
[----:B------:R-:W-:Y:S01]  /*4c7f0*/  ISETP.GT.U32.AND P0, PT, R26, R31, PT ;  /* 0x0000001f1a00720c */ /* 0x000fe20003f04070 */
[----:B------:R-:W-:Y:S01]  /*4c800*/  IMAD.WIDE.U32 R22, R126, R126, R22 ;  /* 0x0000007e7e167225 */ /* 0x000fe200078e0016 */
[----:B------:R-:W-:-:S02]  /*4c810*/  IADD3 R139, P2, PT, R31, R4, RZ ;  /* 0x000000041f8b7210 */ /* 0x000fc40007f5e0ff */
[----:B------:R-:W-:Y:S01]  /*4c820*/  ISETP.GT.U32.AND.EX P0, PT, R27, R14, PT, P0 ;  /* 0x0000000e1b00720c */ /* 0x000fe20003f04100 */
[----:B------:R-:W-:Y:S01]  /*4c830*/  IMAD.WIDE.U32 R18, R124, R124, R18 ;  /* 0x0000007c7c127225 */ /* 0x000fe200078e0012 */
[----:B------:R-:W-:Y:S02]  /*4c840*/  IADD3.X R35, PT, PT, RZ, R90, RZ, P4, P6 ;  /* 0x0000005aff237210 */ /* 0x000fe400027ec4ff */
[----:B------:R-:W-:Y:S01]  /*4c850*/  IADD3 R84, P6, P4, R34, R22, R33 ;  /* 0x0000001622547210 */ /* 0x000fe20007cde021 */
[----:B------:R-:W-:Y:S01]  /*4c860*/  IMAD.X R24, R14, 0x1, R30, P2 ;  /* 0x000000010e187824 */ /* 0x000fe200010e061e */
[----:B------:R-:W-:Y:S01]  /*4c870*/  IADD3 R4, P2, PT, R87, R18, RZ ;  /* 0x0000001257047210 */ /* 0x000fe20007f5e0ff */
[----:B------:R-:W-:Y:S01]  /*4c880*/  IMAD.IADD R22, R11, 0x1, R141 ;  /* 0x000000010b167824 */ /* 0x000fe200078e028d */
[----:B------:R-:W-:Y:S01]  /*4c890*/  SEL R28, R26, R31, P0 ;  /* 0x0000001f1a1c7207 */ /* 0x000fe20000000000 */
[----:B------:R-:W-:Y:S01]  /*4c8a0*/  IMAD.IADD R23, R92, 0x1, R23 ;  /* 0x000000015c177824 */ /* 0x000fe200078e0217 */
        /* <DEDUP_REMOVED lines=10> */
[----:B------:R-:W-:Y:S02]  /*4c950*/  ISETP.GE.U32.AND P0, PT, R28, R139, PT ;  /* 0x0000008b1c00720c */ /* 0x000fe40003f06070 */
[----:B------:R-:W-:Y:S01]  /*4c960*/  SHF.L.U64.HI R21, R20, 0x1, R21 ;  /* 0x0000000114157819 */ /* 0x000fe20000010215 */
        /* <DEDUP_REMOVED lines=12> */
[----:B------:R-:W-:Y:S01]  /*4ca30*/  ISETP.GE.U32.AND.EX P0, PT, R3, R24, PT, P0 ;  /* 0x000000180300720c */ /* 0x000fe20003f06100 */
[----:B------:R-:W-:Y:S01]  /*4ca40*/  IMAD.WIDE.U32 R30, R10, R78, RZ ;  /* 0x0000004e0a1e7225 */ /* 0x000fe200078e00ff */
[----:B------:R-:W-:-:S02]  /*4ca50*/  IADD3 R24, P4, PT, R15, R18, RZ ;  /* 0x000000120f187210 */ /* 0x000fc40007f9e0ff */
[----:B------:R-:W-:Y:S01]  /*4ca60*/  SEL R87, RZ, 0x1, P0 ;  /* 0x00000001ff577807 */ /* 0x000fe20000000000 */
[----:B------:R-:W-:Y:S01]  /*4ca70*/  IMAD.WIDE.U32.X R18, R22, R75, R26, P2 ;  /* 0x0000004b16127225 */ /* 0x000fe200010e041a */
[----:B------:R-:W-:-:S03]  /*4ca80*/  IADD3 R26, P2, PT, R11, R32, RZ ;  /* 0x000000200b1a7210 */ /* 0x000fc60007f5e0ff */
[----:B------:R-:W-:Y:S01]  /*4ca90*/  IMAD.X R88, RZ, RZ, R93, P6 ;  /* 0x000000ffff587224 */ /* 0x000fe200030e065d */
[----:B------:R-:W-:Y:S01]  /*4caa0*/  IADD3.X R15, P1, PT, RZ, R18, RZ, P1, !PT ;  /* 0x00000012ff0f7210 */ /* 0x000fe20000f3e4ff */
[----:B------:R-:W-:Y:S01]  /*4cab0*/  IMAD.WIDE.U32.X R140, R22, R77, R140, P4 ;  /* 0x0000004d168c7225 */ /* 0x000fe200020e048c */
[----:B------:R-:W-:Y:S02]  /*4cac0*/  ISETP.GT.U32.AND P6, PT, R2, R11, PT ;  /* 0x0000000b0200720c */ /* 0x000fe40003fc4070 */
[----:B------:R-:W-:Y:S01]  /*4cad0*/  LEA R15, P0, R20, R15, 0x1 ;  /* 0x0000000f140f7211 */ /* 0x000fe200078008ff */
[----:B------:R-:W-:Y:S01]  /*4cae0*/  IMAD.X R23, R88, 0x1, R86, P2 ;  /* 0x0000000158177824 */ /* 0x000fe200010e0656 */
[----:B------:R-:W-:Y:S01]  /*4caf0*/  IADD3 R27, P2, PT, R87, R26, RZ ;  /* 0x0000001a571b7210 */ /* 0x000fe20007f5e0ff */
[----:B------:R-:W-:Y:S01]  /*4cb00*/  IMAD.X R20, RZ, RZ, R19, P1 ;  /* 0x000000ffff147224 */ /* 0x000fe200008e0613 */
[----:B------:R-:W-:Y:S01]  /*4cb10*/  ISETP.GT.U32.AND.EX P6, PT, R93, R88, PT, P6 ;  /* 0x000000585d00720c */ /* 0x000fe20003fc4160 */
[----:B------:R-:W-:Y:S01]  /*4cb20*/  IMAD.WIDE.U32 R18, R22, R78, RZ ;  /* 0x0000004e16127225 */ /* 0x000fe200078e00ff */
[----:B------:R-:W-:-:S02]  /*4cb30*/  IADD3 R32, P1, PT, R27, R32, RZ ;  /* 0x000000201b207210 */ /* 0x000fc40007f3e0ff */
[----:B------:R-:W-:Y:S01]  /*4cb40*/  IADD3.X R85, P0, PT, R20, R21, RZ, P0, !PT ;  /* 0x0000001514557210 */ /* 0x000fe2000071e4ff */
[----:B------:R-:W-:Y:S01]  /*4cb50*/  IMAD.X R90, RZ, RZ, R23, P2 ;  /* 0x000000ffff5a7224 */ /* 0x000fe200010e0617 */
[----:B------:R-:W-:Y:S01]  /*4cb60*/  IADD3 R139, P2, PT, R15, R14, RZ ;  /* 0x0000000e0f8b7210 */ /* 0x000fe20007f5e0ff */
[----:B------:R-:W-:Y:S01]  /*4cb70*/  IMAD.WIDE.U32 R14, R22, R80, RZ ;  /* 0x00000050160e7225 */ /* 0x000fe200078e00ff */
[----:B------:R-:W-:Y:S02]  /*4cb80*/  SEL R11, R2, R11, P6 ;  /* 0x0000000b020b7207 */ /* 0x000fe40003000000 */
[----:B------:R-:W-:Y:S01]  /*4cb90*/  SEL R88, R93, R88, P6 ;  /* 0x000000585d587207 */ /* 0x000fe20003000000 */
[----:B------:R-:W-:Y:S01]  /*4cba0*/  IMAD.X R86, R90, 0x1, R86, P1 ;  /* 0x000000015a567824 */ /* 0x000fe200008e0656 */
[----:B------:R-:W-:Y:S01]  /*4cbb0*/  ISETP.GT.U32.AND P1, PT, R26, R27, PT ;  /* 0x0000001b1a00720c */ /* 0x000fe20003f24070 */
[----:B------:R-:W-:Y:S01]  /*4cbc0*/  IMAD.WIDE.U32 R18, P6, R10, R79, R18 ;  /* 0x0000004f0a127225 */ /* 0x000fe200078c0012 */
[----:B------:R-:W-:-:S02]  /*4cbd0*/  IADD3.X R24, P2, PT, R85, R24, RZ, P2, !PT ;  /* 0x0000001855187210 */ /* 0x000fc4000175e4ff */
[----:B------:R-:W-:Y:S01]  /*4cbe0*/  ISETP.GT.U32.AND.EX P1, PT, R23, R90, PT, P1 ;  /* 0x0000005a1700720c */ /* 0x000fe20003f24110 */
[----:B------:R-:W-:Y:S01]  /*4cbf0*/  IMAD.X R21, RZ, RZ, RZ, P6 ;  /* 0x000000ffff157224 */ /* 0x000fe200030e06ff */
[----:B------:R-:W-:Y:S01]  /*4cc00*/  ISETP.GT.U32.AND P4, PT, R11, R26, PT ;  /* 0x0000001a0b00720c */ /* 0x000fe20003f84070 */
[----:B------:R-:W-:Y:S01]  /*4cc10*/  IMAD.WIDE.U32 R14, P6, R10, R81, R14 ;  /* 0x000000510a0e7225 */ /* 0x000fe200078c000e */
[----:B------:R-:W-:Y:S02]  /*4cc20*/  SEL R84, R26, R27, P1 ;  /* 0x0000001b1a547207 */ /* 0x000fe40000800000 */
[----:B------:R-:W-:Y:S01]  /*4cc30*/  SEL R90, R23, R90, P1 ;  /* 0x0000005a175a7207 */ /* 0x000fe20000800000 */
[----:B------:R-:W-:Y:S01]  /*4cc40*/  IMAD R26, R24, R72, RZ ;  /* 0x00000048181a7224 */ /* 0x000fe200078e02ff */
[----:B------:R-:W-:Y:S01]  /*4cc50*/  IADD3 R31, P1, PT, R31, R18, RZ ;  /* 0x000000121f1f7210 */ /* 0x000fe20007f3e0ff */
[----:B------:R-:W-:Y:S01]  /*4cc60*/  IMAD.WIDE.U32 R10, R10, R80, RZ ;  /* 0x000000500a0a7225 */ /* 0x000fe200078e00ff */
[----:B------:R-:W-:-:S02]  /*4cc70*/  ISETP.GT.U32.AND.EX P4, PT, R88, R23, PT, P4 ;  /* 0x000000175800720c */ /* 0x000fc40003f84140 */
[----:B------:R-:W-:Y:S01]  /*4cc80*/  IADD3.X R143, P2, P0, R140, RZ, RZ, P2, P0 ;  /* 0x000000ff8c8f7210 */ /* 0x000fe200010404ff */
[----:B------:R-:W-:Y:S02]  /*4cc90*/  IMAD.MOV.U32 R20, RZ, RZ, R19 ;  /* 0x000000ffff147224 */ /* 0x000fe400078e0013 */
[----:B------:R-:W-:Y:S01]  /*4cca0*/  IMAD.WIDE.U32 R18, R139, R72, RZ ;  /* 0x000000488b127225 */ /* 0x000fe200078e00ff */
[----:B------:R-:W-:Y:S02]  /*4ccb0*/  IADD3.X R140, PT, PT, R141, RZ, RZ, P2, P0 ;  /* 0x000000ff8d8c7210 */ /* 0x000fe400017e04ff */
[----:B------:R-:W-:Y:S01]  /*4ccc0*/  IADD3 R143, P0, PT, R143, R28, RZ ;  /* 0x0000001c8f8f7210 */ /* 0x000fe20007f1e0ff */
[----:B------:R-:W-:Y:S02]  /*4ccd0*/  IMAD R85, R139, R73, R26 ;  /* 0x000000498b557224 */ /* 0x000fe400078e021a */
[----:B------:R-:W-:Y:S01]  /*4cce0*/  IMAD.X R27, RZ, RZ, RZ, P6 ;  /* 0x000000ffff1b7224 */ /* 0x000fe200030e06ff */
[----:B------:R-:W-:Y:S01]  /*4ccf0*/  IADD3 R88, P6, PT, R11, R14, RZ ;  /* 0x0000000e0b587210 */ /* 0x000fe20007fde0ff */
[----:B------:R-:W-:Y:S01]  /*4cd00*/  IMAD.MOV.U32 R26, RZ, RZ, R15 ;  /* 0x000000ffff1a7224 */ /* 0x000fe200078e000f */
[----:B------:R-:W-:Y:S01]  /*4cd10*/  IADD3.X R140, P0, PT, R140, R3, RZ, P0, !PT ;  /* 0x000000038c8c7210 */ /* 0x000fe2000071e4ff */
[----:B------:R-:W-:-:S02]  /*4cd20*/  IMAD.IADD R85, R19, 0x1, R85 ;  /* 0x0000000113557824 */ /* 0x000fc400078e0255 */
[----:B------:R-:W-:Y:S01]  /*4cd30*/  IMAD.WIDE.U32.X R14, R22, R79, R20, P1 ;  /* 0x0000004f160e7225 */ /* 0x000fe200008e0414 */
[----:B------:R-:W-:Y:S02]  /*4cd40*/  SEL R20, RZ, 0x1, !P4 ;  /* 0x00000001ff147807 */ /* 0x000fe40006000000 */
[----:B------:R-:W-:Y:S01]  /*4cd50*/  IADD3 R11, P1, P4, R0, R83, R13 ;  /* 0x00000053000b7210 */ /* 0x000fe20007c3e00d */
[----:B------:R-:W-:-:S03]  /*4cd60*/  IMAD.WIDE.U32.X R26, R22, R81, R26, P6 ;  /* 0x00000051161a7225 */ /* 0x000fc600030e041a */
[----:B------:R-:W-:Y:S01]  /*4cd70*/  IADD3.X R19, PT, PT, RZ, R16, R35, P1, P4 ;  /* 0x00000010ff137210 */ /* 0x000fe20000fe8423 */
[----:B------:R-:W-:Y:S01]  /*4cd80*/  IMAD.WIDE.U32 R22, R85, R74, RZ ;  /* 0x0000004a55167225 */ /* 0x000fe200078e00ff */
[----:B------:R-:W-:-:S03]  /*4cd90*/  IADD3 R83, P1, P4, R83, R11, R20 ;  /* 0x0000000b53537210 */ /* 0x000fc60007c3e014 */
[----:B------:R-:W-:Y:S01]  /*4cda0*/  IMAD.WIDE.U32 R20, R18, R74, RZ ;  /* 0x0000004a12147225 */ /* 0x000fe200078e00ff */
[----:B------:R-:W-:Y:S02]  /*4cdb0*/  IADD3.X R16, PT, PT, R16, R19, RZ, P1, P4 ;  /* 0x0000001310107210 */ /* 0x000fe40000fe84ff */
[----:B------:R-:W-:Y:S01]  /*4cdc0*/  IADD3 R143, P4, PT, R143, R30, RZ ;  /* 0x0000001e8f8f7210 */ /* 0x000fe20007f9e0ff */
[----:B------:R-:W-:Y:S01]  /*4cdd0*/  IMAD.WIDE.U32 R22, P2, R18, R75, R22 ;  /* 0x0000004b12167225 */ /* 0x000fe20007840016 */
[----:B------:R-:W-:Y:S02]  /*4cde0*/  IADD3 RZ, P1, PT, R139, R20, RZ ;  /* 0x000000148bff7210 */ /* 0x000fe40007f3e0ff */
[----:B------:R-:W-:Y:S01]  /*4cdf0*/  IADD3.X R19, P4, PT, R140, R31, RZ, P4, !PT ;  /* 0x0000001f8c137210 */ /* 0x000fe2000279e4ff */
[----:B------:R-:W-:Y:S01]  /*4ce00*/  IMAD.MOV.U32 R20, RZ, RZ, R23 ;  /* 0x000000ffff147224 */ /* 0x000fe200078e0017 */
[----:B------:R-:W-:Y:S01]  /*4ce10*/  IADD3 R3, P6, PT, R21, R22, RZ ;  /* 0x0000001615037210 */ /* 0x000fe20007fde0ff */
[----:B------:R-:W-:Y:S01]  /*4ce20*/  IMAD.X R21, RZ, RZ, RZ, P2 ;  /* 0x000000ffff157224 */ /* 0x000fe200010e06ff */
[----:B------:R-:W-:Y:S01]  /*4ce30*/  IADD3.X R11, P0, P4, R14, RZ, RZ, P4, P0 ;  /* 0x000000ff0e0b7210 */ /* 0x000fe200024004ff */
[----:B------:R-:W-:Y:S01]  /*4ce40*/  IMAD.WIDE.U32 R30, R85, R76, RZ ;  /* 0x0000004c551e7225 */ /* 0x000fe200078e00ff */
[----:B------:R-:W-:-:S02]  /*4ce50*/  IADD3.X RZ, P2, PT, R24, R3, RZ, P1, !PT ;  /* 0x0000000318ff7210 */ /* 0x000fc40000f5e4ff */
[----:B------:R-:W-:Y:S01]  /*4ce60*/  IADD3.X R141, PT, PT, R15, RZ, RZ, P0, P4 ;  /* 0x000000ff0f8d7210 */ /* 0x000fe200007e84ff */
[----:B------:R-:W-:Y:S01]  /*4ce70*/  IMAD.WIDE.U32.X R20, R85, R75, R20, P6 ;  /* 0x0000004b55147225 */ /* 0x000fe200030e0414 */
[----:B------:R-:W-:-:S03]  /*4ce80*/  IADD3 R139, P1, PT, R32, R2, RZ ;  /* 0x00000002208b7210 */ /* 0x000fc60007f3e0ff */
        /* <DEDUP_REMOVED lines=19> */
[----:B------:R-:W-:Y:S02]  /*4cfc0*/  IMAD.MOV.U32 R20, RZ, RZ, R3 ;  /* 0x000000ffff147224 */ /* 0x000fe400078e0003 */
[----:B------:R-:W-:Y:S02]  /*4cfd0*/  IMAD.X R21, RZ, RZ, RZ, P6 ;  /* 0x000000ffff157224 */ /* 0x000fe400030e06ff */
[----:B------:R-:W-:Y:S01]  /*4cfe0*/  IMAD.WIDE.U32.X R24, R85, R77, R24, P0 ;  /* 0x0000004d55187225 */ /* 0x000fe200000e0418 */
[----:B------:R-:W-:-:S03]  /*4cff0*/  IADD3 R31, P0, PT, R11, R139, RZ ;  /* 0x0000008b0b1f7210 */ /* 0x000fc60007f1e0ff */
[----:B------:R-:W-:Y:S01]  /*4d000*/  IMAD.WIDE.U32 R2, R140, R72, RZ ;  /* 0x000000488c027225 */ /* 0x000fe200078e00ff */
[----:B------:R-:W-:-:S03]  /*4d010*/  IADD3.X R24, P2, P4, R24, RZ, RZ, P2, P4 ;  /* 0x000000ff18187210 */ /* 0x000fc600014484ff */
[----:B------:R-:W-:Y:S01]  /*4d020*/  IMAD R145, R140, R73, R30 ;  /* 0x000000498c917224 */ /* 0x000fe200078e021e */
[----:B------:R-:W-:Y:S01]  /*4d030*/  IADD3.X R25, PT, PT, R25, RZ, RZ, P2, P4 ;  /* 0x000000ff19197210 */ /* 0x000fe200017e84ff */
[----:B------:R-:W-:-:S04]  /*4d040*/  IMAD.WIDE.U32 R14, P6, R18, R81, R14 ;  /* 0x00000051120e7225 */ /* 0x000fc800078c000e */
[----:B------:R-:W-:-:S04]  /*4d050*/  IMAD.WIDE.U32 R18, R18, R80, RZ ;  /* 0x0000005012127225 */ /* 0x000fc800078e00ff */
[----:B------:R-:W-:Y:S01]  /*4d060*/  IMAD.WIDE.U32.X R20, R85, R79, R20, P1 ;  /* 0x0000004f55147225 */ /* 0x000fe200008e0414 */
[----:B------:R-:W-:Y:S02]  /*4d070*/  IADD3 R143, P1, PT, R31, R10, RZ ;  /* 0x0000000a1f8f7210 */ /* 0x000fe40007f3e0ff */
[----:B------:R-:W-:Y:S01]  /*4d080*/  IADD3.X R31, P0, PT, R141, R93, RZ, P0, !PT ;  /* 0x0000005d8d1f7210 */ /* 0x000fe2000071e4ff */
[----:B------:R-:W-:Y:S01]  /*4d090*/  IMAD.IADD R3, R3, 0x1, R145 ;  /* 0x0000000103037824 */ /* 0x000fe200078e0291 */
[----:B------:R-:W-:Y:S01]  /*4d0a0*/  IADD3 R143, P2, PT, R24, R143, RZ ;  /* 0x0000008f188f7210 */ /* 0x000fe20007f5e0ff */
[----:B------:R-:W-:Y:S01]  /*4d0b0*/  IMAD.X R11, RZ, RZ, RZ, P6 ;  /* 0x000000ffff0b7224 */ /* 0x000fe200030e06ff */
[----:B------:R-:W-:Y:S01]  /*4d0c0*/  IADD3 R141, P6, PT, R19, R14, RZ ;  /* 0x0000000e138d7210 */ /* 0x000fe20007fde0ff */
[----:B------:R-:W-:Y:S01]  /*4d0d0*/  IMAD.MOV.U32 R10, RZ, RZ, R15 ;  /* 0x000000ffff0a7224 */ /* 0x000fe200078e000f */
[----:B------:R-:W-:Y:S01]  /*4d0e0*/  IADD3.X R88, P1, PT, R31, R88, RZ, P1, !PT ;  /* 0x000000581f587210 */ /* 0x000fe20000f3e4ff */
[----:B------:R-:W-:Y:S01]  /*4d0f0*/  IMAD.WIDE.U32 R14, R3, R74, RZ ;  /* 0x0000004a030e7225 */ /* 0x000fe200078e00ff */
[----:B------:R-:W-:-:S03]  /*4d100*/  IADD3.X R19, PT, PT, RZ, RZ, RZ, P5, P3 ;  /* 0x000000ffff137210 */ /* 0x000fc60002fe64ff */
[----:B------:R-:W-:Y:S01]  /*4d110*/  IMAD.WIDE.U32.X R30, R85, R81, R10, P6 ;  /* 0x00000051551e7225 */ /* 0x000fe200030e040a */
[----:B------:R-:W-:Y:S02]  /*4d120*/  IADD3.X R85, P0, P1, R26, RZ, RZ, P1, P0 ;  /* 0x000000ff1a557210 */ /* 0x000fe400009004ff */
[----:B------:R-:W-:Y:S01]  /*4d130*/  IADD3 R24, P6, PT, R143, R22, RZ ;  /* 0x000000168f187210 */ /* 0x000fe20007fde0ff */
[C---:B------:R-:W-:Y:S01]  /*4d140*/  IMAD.WIDE.U32 R10, R2.reuse, R74, RZ ;  /* 0x0000004a020a7225 */ /* 0x040fe200078e00ff */
[----:B------:R-:W-:Y:S02]  /*4d150*/  IADD3.X R27, PT, PT, R27, RZ, RZ, P0, P1 ;  /* 0x000000ff1b1b7210 */ /* 0x000fe400007e24ff */
[----:B------:R-:W-:Y:S01]  /*4d160*/  IADD3.X R26, P2, PT, R25, R88, RZ, P2, !PT ;  /* 0x00000058191a7210 */ /* 0x000fe2000175e4ff */
[----:B------:R-:W-:Y:S01]  /*4d170*/  IMAD.WIDE.U32 R14, P4, R2, R75, R14 ;  /* 0x0000004b020e7225 */ /* 0x000fe2000788000e */
[----:B------:R-:W-:Y:S02]  /*4d180*/  IADD3 RZ, P0, PT, R140, R10, RZ ;  /* 0x0000000a8cff7210 */ /* 0x000fe40007f1e0ff */
[----:B------:R-:W-:Y:S01]  /*4d190*/  IADD3.X R26, P6, PT, R26, R23, RZ, P6, !PT ;  /* 0x000000171a1a7210 */ /* 0x000fe200037de4ff */
[----:B------:R-:W-:Y:S01]  /*4d1a0*/  IMAD.MOV.U32 R10, RZ, RZ, R15 ;  /* 0x000000ffff0a7224 */ /* 0x000fe200078e000f */
[----:B------:R-:W-:Y:S01]  /*4d1b0*/  IADD3 R11, P1, PT, R11, R14, RZ ;  /* 0x0000000e0b0b7210 */ /* 0x000fe20007f3e0ff */
[----:B------:R-:W-:Y:S01]  /*4d1c0*/  IMAD.WIDE.U32 R28, R126, R124, R28 ;  /* 0x0000007c7e1c7225 */ /* 0x000fe200078e001c */
[----:B------:R-:W-:-:S02]  /*4d1d0*/  IADD3 R23, P5, PT, R85, R4, RZ ;  /* 0x0000000455177210 */ /* 0x000fc40007fbe0ff */
[----:B------:R-:W-:Y:S01]  /*4d1e0*/  IADD3.X RZ, P0, PT, R142, R11, RZ, P0, !PT ;  /* 0x0000000b8eff7210 */ /* 0x000fe2000071e4ff */
[----:B------:R-:W-:Y:S01]  /*4d1f0*/  IMAD.X R11, RZ, RZ, RZ, P4 ;  /* 0x000000ffff0b7224 */ /* 0x000fe200020e06ff */
[----:B------:R-:W-:Y:S01]  /*4d200*/  IADD3.X R20, P2, P6, R20, RZ, RZ, P6, P2 ;  /* 0x000000ff14147210 */ /* 0x000fe200036444ff */
[----:B------:R-:W-:-:S03]  /*4d210*/  IMAD.WIDE.U32.X R14, R3, R75, R10, P1 ;  /* 0x0000004b030e7225 */ /* 0x000fc600008e040a */
[----:B------:R-:W-:Y:S02]  /*4d220*/  IADD3 R25, P3, PT, R20, R23, RZ ;  /* 0x0000001714197210 */ /* 0x000fe40007f7e0ff */
[----:B------:R-:W-:Y:S01]  /*4d230*/  IADD3 R20, P4, P1, R19, R28, R91 ;  /* 0x0000001c13147210 */ /* 0x000fe2000799e05b */
[----:B------:R-:W-:Y:S01]  /*4d240*/  IMAD.WIDE.U32 R10, R3, R76, RZ ;  /* 0x0000004c030a7225 */ /* 0x000fe200078e00ff */
[----:B------:R-:W-:Y:S02]  /*4d250*/  IADD3.X R28, PT, PT, R21, RZ, RZ, P2, P6 ;  /* 0x000000ff151c7210 */ /* 0x000fe400017ec4ff */
[----:B------:R-:W-:Y:S01]  /*4d260*/  IADD3 R22, P6, PT, R25, R18, RZ ;  /* 0x0000001219167210 */ /* 0x000fe20007fde0ff */
[----:B------:R-:W-:Y:S01]  /*4d270*/  IMAD.WIDE.U32 R18, R2, R76, RZ ;  /* 0x0000004c02127225 */ /* 0x000fe200078e00ff */
[----:B------:R-:W-:-:S03]  /*4d280*/  IADD3.X R85, P0, PT, RZ, R14, RZ, P0, !PT ;  /* 0x0000000eff557210 */ /* 0x000fc6000071e4ff */
[----:B------:R-:W-:-:S04]  /*4d290*/  IMAD.WIDE.U32 R10, P2, R2, R77, R10 ;  /* 0x0000004d020a7225 */ /* 0x000fc8000784000a */
        /* <DEDUP_REMOVED lines=9> */
[----:B------:R-:W-:Y:S01]  /*4d330*/  IADD3.X R141, P6, PT, R10, R141, RZ, P6, !PT ;  /* 0x0000008d0a8d7210 */ /* 0x000fe200037de4ff */
[----:B------:R-:W-:Y:S01]  /*4d340*/  IMAD.WIDE.U32 R10, R3, R78, RZ ;  /* 0x0000004e030a7225 */ /* 0x000fe200078e00ff */
[----:B------:R-:W-:-:S02]  /*4d350*/  IADD3.X R26, P0, PT, R91, R26, RZ, P0, !PT ;  /* 0x0000001a5b1a7210 */ /* 0x000fc4000071e4ff */
[----:B------:R-:W-:Y:S01]  /*4d360*/  IADD3.X R24, P3, P6, R30, RZ, RZ, P6, P3 ;  /* 0x000000ff1e187210 */ /* 0x000fe200036664ff */
[----:B------:R-:W-:Y:S01]  /*4d370*/  IMAD.WIDE.U32.X R14, R3, R77, R14, P5 ;  /* 0x0000004d030e7225 */ /* 0x000fe200028e040e */
[----:B------:R-:W-:Y:S02]  /*4d380*/  IADD3.X R28, PT, PT, RZ, R28, RZ, P4, P1 ;  /* 0x0000001cff1c7210 */ /* 0x000fe400027e24ff */
[----:B------:R-:W-:Y:S02]  /*4d390*/  IADD3.X R27, P2, PT, R26, R27, RZ, P2, !PT ;  /* 0x0000001b1a1b7210 */ /* 0x000fe4000175e4ff */
[----:B------:R-:W-:Y:S02]  /*4d3a0*/  ISETP.GT.U32.AND P1, PT, R84, R32, PT ;  /* 0x000000205400720c */ /* 0x000fe40003f24070 */
[----:B------:R-:W-:Y:S01]  /*4d3b0*/  IADD3.X R30, PT, PT, R31, RZ, RZ, P3, P6 ;  /* 0x000000ff1f1e7210 */ /* 0x000fe20001fec4ff */
[----:B------:R-:W-:Y:S01]  /*4d3c0*/  IMAD R18, R27, R72, RZ ;  /* 0x000000481b127224 */ /* 0x000fe200078e02ff */
[----:B------:R-:W-:-:S02]  /*4d3d0*/  IADD3.X R29, P2, P6, R14, RZ, RZ, P2, P0 ;  /* 0x000000ff0e1d7210 */ /* 0x000fc400016404ff */
[----:B------:R-:W-:Y:S01]  /*4d3e0*/  ISETP.GT.U32.AND.EX P1, PT, R90, R86, PT, P1 ;  /* 0x000000565a00720c */ /* 0x000fe20003f24110 */
[----:B------:R-:W-:Y:S01]  /*4d3f0*/  IMAD R19, R25, R73, R18 ;  /* 0x0000004919137224 */ /* 0x000fe200078e0212 */
[----:B------:R-:W-:Y:S02]  /*4d400*/  IADD3 R89, P4, P5, R89, R20, R20 ;  /* 0x0000001459597210 */ /* 0x000fe40007d9e014 */
[----:B------:R-:W-:Y:S02]  /*4d410*/  ISETP.GE.U32.AND P0, PT, R139, R32, PT ;  /* 0x000000208b00720c */ /* 0x000fe40003f06070 */
[----:B------:R-:W-:Y:S01]  /*4d420*/  IADD3.X R32, PT, PT, R15, RZ, RZ, P2, P6 ;  /* 0x000000ff0f207210 */ /* 0x000fe200017ec4ff */
[----:B------:R-:W-:Y:S01]  /*4d430*/  IMAD.WIDE.U32 R14, R25, R72, RZ ;  /* 0x00000048190e7225 */ /* 0x000fe200078e00ff */
[----:B------:R-:W-:Y:S02]  /*4d440*/  SEL R26, RZ, 0x1, !P1 ;  /* 0x00000001ff1a7807 */ /* 0x000fe40004800000 */
[----:B------:R-:W-:Y:S01]  /*4d450*/  ISETP.GE.U32.AND P2, PT, R23, R4, PT ;  /* 0x000000041700720c */ /* 0x000fe20003f46070 */
[----:B------:R-:W-:Y:S01]  /*4d460*/  IMAD.WIDE.U32 R10, P6, R2, R79, R10 ;  /* 0x0000004f020a7225 */ /* 0x000fe200078c000a */
[----:B------:R-:W-:-:S02]  /*4d470*/  IADD3.X R4, PT, PT, RZ, R28, R28, P4, P5 ;  /* 0x0000001cff047210 */ /* 0x000fc400027ea41c */
[----:B------:R-:W-:Y:S01]  /*4d480*/  IADD3 R26, P4, P5, R26, R83, R0 ;  /* 0x000000531a1a7210 */ /* 0x000fe20007d9e000 */
[----:B------:R-:W-:Y:S01]  /*4d490*/  IMAD.IADD R0, R15, 0x1, R19 ;  /* 0x000000010f007824 */ /* 0x000fe200078e0213 */
[----:B------:R-:W-:Y:S01]  /*4d4a0*/  ISETP.GE.U32.AND.EX P1, PT, R21, R34, PT, P2 ;  /* 0x000000221500720c */ /* 0x000fe20003f26120 */
[----:B------:R-:W-:Y:S01]  /*4d4b0*/  IMAD.WIDE.U32 R20, R2, R78, RZ ;  /* 0x0000004e02147225 */ /* 0x000fe200078e00ff */
[----:B------:R-:W-:Y:S02]  /*4d4c0*/  IADD3 R15, P2, PT, R29, R22, RZ ;  /* 0x000000161d0f7210 */ /* 0x000fe40007f5e0ff */
[----:B------:R-:W-:Y:S01]  /*4d4d0*/  IADD3.X R16, PT, PT, RZ, R16, RZ, P4, P5 ;  /* 0x00000010ff107210 */ /* 0x000fe200027ea4ff */
[----:B------:R-:W-:Y:S01]  /*4d4e0*/  IMAD.WIDE.U32 R22, R0, R74, RZ ;  /* 0x0000004a00167225 */ /* 0x000fe200078e00ff */
[----:B------:R-:W-:Y:S02]  /*4d4f0*/  IADD3 R28, P4, PT, R21, R10, RZ ;  /* 0x0000000a151c7210 */ /* 0x000fe40007f9e0ff */
[----:B------:R-:W-:Y:S01]  /*4d500*/  IADD3.X R141, P2, PT, R32, R141, RZ, P2, !PT ;  /* 0x0000008d208d7210 */ /* 0x000fe2000175e4ff */
[----:B------:R-:W-:Y:S01]  /*4d510*/  IMAD.MOV.U32 R18, RZ, RZ, R11 ;  /* 0x000000ffff127224 */ /* 0x000fe200078e000b */
[----:B------:R-:W-:Y:S01]  /*4d520*/  ISETP.GE.U32.AND.EX P0, PT, R93, R86, PT, P0 ;  /* 0x000000565d00720c */ /* 0x000fe20003f06100 */
[----:B------:R-:W-:Y:S01]  /*4d530*/  IMAD.WIDE.U32 R10, R14, R74, RZ ;  /* 0x0000004a0e0a7225 */ /* 0x000fe200078e00ff */
[----:B------:R-:W-:-:S03]  /*4d540*/  IADD3 R33, P3, PT, R33, R87, RZ ;  /* 0x0000005721217210 */ /* 0x000fc60007f7e0ff */
        /* <DEDUP_REMOVED lines=43> */
[C---:B------:R-:W-:Y:S01]  /*4d800*/  IMAD.WIDE.U32 R10, R0.reuse, R78, RZ ;  /* 0x0000004e000a7225 */ /* 0x040fe200078e00ff */
[----:B------:R-:W-:Y:S02]  /*4d810*/  IADD3.X R25, PT, PT, R25, RZ, RZ, P4, P6 ;  /* 0x000000ff19197210 */ /* 0x000fe400027ec4ff */
[----:B------:R-:W-:Y:S01]  /*4d820*/  IADD3.X R20, P1, PT, R23, R20, RZ, P1, !PT ;  /* 0x0000001417147210 */ /* 0x000fe20000f3e4ff */
[----:B------:R-:W-:Y:S01]  /*4d830*/  IMAD.WIDE.U32.X R2, R0, R77, R2, P5 ;  /* 0x0000004d00027225 */ /* 0x000fe200028e0402 */
[----:B------:R-:W-:Y:S02]  /*4d840*/  ISETP.GE.U32.AND.EX P5, PT, R27, R4, PT, P2 ;  /* 0x000000041b00720c */ /* 0x000fe40003fa6120 */
[----:B------:R-:W-:Y:S01]  /*4d850*/  ISETP.GE.U32.AND P2, PT, R32, R29, PT ;  /* 0x0000001d2000720c */ /* 0x000fe20003f46070 */
[----:B------:R-:W-:Y:S01]  /*4d860*/  IMAD.X R36, RZ, RZ, R36, P3 ;  /* 0x000000ffff247224 */ /* 0x000fe200018e0624 */
[----:B------:R-:W-:-:S02]  /*4d870*/  IADD3.X R18, P0, P1, R2, RZ, RZ, P1, P0 ;  /* 0x000000ff02127210 */ /* 0x000fc400009004ff */
[----:B------:R-:W-:Y:S01]  /*4d880*/  SEL R4, RZ, 0x1, P5 ;  /* 0x00000001ff047807 */ /* 0x000fe20002800000 */
[----:B------:R-:W-:Y:S01]  /*4d890*/  IMAD.WIDE.U32 R10, P5, R14, R79, R10 ;  /* 0x0000004f0e0a7225 */ /* 0x000fe200078a000a */
[----:B------:R-:W-:Y:S02]  /*4d8a0*/  IADD3.X R22, PT, PT, R3, RZ, RZ, P0, P1 ;  /* 0x000000ff03167210 */ /* 0x000fe400007e24ff */
[----:B------:R-:W-:Y:S01]  /*4d8b0*/  ISETP.GE.U32.AND.EX P2, PT, R30, R27, PT, P2 ;  /* 0x0000001b1e00720c */ /* 0x000fe20003f46120 */
[----:B------:R-:W-:Y:S01]  /*4d8c0*/  IMAD.WIDE.U32 R2, R14, R78, RZ ;  /* 0x0000004e0e027225 */ /* 0x000fe200078e00ff */
[----:B------:R-:W-:Y:S02]  /*4d8d0*/  IADD3 R31, P0, PT, R18, R31, RZ ;  /* 0x0000001f121f7210 */ /* 0x000fe40007f1e0ff */
[----:B------:R-:W-:Y:S01]  /*4d8e0*/  SEL R15, RZ, 0x1, P2 ;  /* 0x00000001ff0f7807 */ /* 0x000fe20001000000 */
[----:B------:R-:W-:Y:S01]  /*4d8f0*/  IMAD.X R19, RZ, RZ, RZ, P5 ;  /* 0x000000ffff137224 */ /* 0x000fe200028e06ff */
[----:B------:R-:W-:Y:S01]  /*4d900*/  IADD3 R10, P2, PT, R3, R10, RZ ;  /* 0x0000000a030a7210 */ /* 0x000fe20007f5e0ff */
[----:B------:R-:W-:Y:S01]  /*4d910*/  IMAD.MOV.U32 R18, RZ, RZ, R11 ;  /* 0x000000ffff127224 */ /* 0x000fe200078e000b */
[----:B------:R-:W-:Y:S01]  /*4d920*/  IADD3 R32, P1, PT, R31, R2, RZ ;  /* 0x000000021f207210 */ /* 0x000fe20007f3e0ff */
[----:B------:R-:W-:Y:S01]  /*4d930*/  IMAD.WIDE.U32 R2, R0, R80, RZ ;  /* 0x0000005000027225 */ /* 0x000fe200078e00ff */
[----:B------:R-:W-:-:S02]  /*4d940*/  IADD3 R4, P3, PT, R4, R33, RZ ;  /* 0x0000002104047210 */ /* 0x000fc40007f7e0ff */
[----:B------:R-:W-:Y:S01]  /*4d950*/  IADD3.X R83, P0, PT, R22, R83, RZ, P0, !PT ;  /* 0x0000005316537210 */ /* 0x000fe2000071e4ff */
[----:B------:R-:W-:Y:S01]  /*4d960*/  IMAD.WIDE.U32.X R18, R0, R79, R18, P2 ;  /* 0x0000004f00127225 */ /* 0x000fe200010e0412 */
[----:B------:R-:W-:Y:S02]  /*4d970*/  IADD3 R21, P6, P4, R21, R13, R26 ;  /* 0x0000000d15157210 */ /* 0x000fe40007cde01a */
[----:B------:R-:W-:Y:S01]  /*4d980*/  IADD3 R23, P5, PT, R15, R4, RZ ;  /* 0x000000040f177210 */ /* 0x000fe20007fbe0ff */
[----:B------:R-:W-:Y:S01]  /*4d990*/  IMAD.WIDE.U32 R2, P2, R14, R81, R2 ;  /* 0x000000510e027225 */ /* 0x000fe20007840002 */
[----:B------:R-:W-:Y:S02]  /*4d9a0*/  IADD3.X R26, P1, PT, R83, R10, RZ, P1, !PT ;  /* 0x0000000a531a7210 */ /* 0x000fe40000f3e4ff */
[----:B------:R-:W-:Y:S01]  /*4d9b0*/  IADD3.X R16, PT, PT, RZ, R35, R16, P6, P4 ;  /* 0x00000023ff107210 */ /* 0x000fe200037e8410 */
[----:B------:R-:W-:Y:S01]  /*4d9c0*/  IMAD.X R13, RZ, RZ, R36, P3 ;  /* 0x000000ffff0d7224 */ /* 0x000fe200018e0624 */
[----:B------:R-:W-:Y:S01]  /*4d9d0*/  ISETP.GE.U32.AND P3, PT, R4, R33, PT ;  /* 0x000000210400720c */ /* 0x000fe20003f66070 */
[----:B------:R-:W-:Y:S01]  /*4d9e0*/  IMAD.X R11, RZ, RZ, RZ, P2 ;  /* 0x000000ffff0b7224 */ /* 0x000fe200010e06ff */
[----:B------:R-:W-:Y:S01]  /*4d9f0*/  IADD3 R24, P2, PT, R24, R23, RZ ;  /* 0x0000001718187210 */ /* 0x000fe20007f5e0ff */
[----:B------:R-:W-:Y:S01]  /*4da00*/  IMAD.X R22, RZ, RZ, R13, P5 ;  /* 0x000000ffff167224 */ /* 0x000fe200028e060d */
[----:B------:R-:W-:Y:S01]  /*4da10*/  IADD3.X R27, P1, P0, R18, RZ, RZ, P1, P0 ;  /* 0x000000ff121b7210 */ /* 0x000fe200008204ff */
[----:B------:R-:W-:Y:S01]  /*4da20*/  IMAD.WIDE.U32 R14, R14, R80, RZ ;  /* 0x000000500e0e7225 */ /* 0x000fe200078e00ff */
[----:B------:R-:W-:-:S02]  /*4da30*/  ISETP.GE.U32.AND.EX P3, PT, R13, R36, PT, P3 ;  /* 0x000000240d00720c */ /* 0x000fc40003f66130 */
[----:B------:R-:W-:Y:S01]  /*4da40*/  ISETP.GE.U32.AND P5, PT, R23, R4, PT ;  /* 0x000000041700720c */ /* 0x000fe20003fa6070 */
[----:B------:R-:W-:Y:S01]  /*4da50*/  IMAD.X R25, R25, 0x1, R22, P2 ;  /* 0x0000000119197824 */ /* 0x000fe200010e0616 */
[----:B------:R-:W-:Y:S01]  /*4da60*/  IADD3.X R18, PT, PT, R19, RZ, RZ, P1, P0 ;  /* 0x000000ff13127210 */ /* 0x000fe20000fe04ff */
[----:B------:R-:W-:Y:S01]  /*4da70*/  IMAD.MOV.U32 R10, RZ, RZ, R3 ;  /* 0x000000ffff0a7224 */ /* 0x000fe200078e0003 */
[----:B------:R-:W-:Y:S02]  /*4da80*/  IADD3 R27, P0, PT, R27, R24, RZ ;  /* 0x000000181b1b7210 */ /* 0x000fe40007f1e0ff */
[----:B------:R-:W-:Y:S02]  /*4da90*/  IADD3 R4, P1, PT, R15, R2, RZ ;  /* 0x000000020f047210 */ /* 0x000fe40007f3e0ff */
[----:B------:R-:W-:Y:S02]  /*4daa0*/  ISETP.GE.U32.AND.EX P5, PT, R22, R13, PT, P5 ;  /* 0x0000000d1600720c */ /* 0x000fe40003fa6150 */
        /* <DEDUP_REMOVED lines=47> */
.L_x_443:
        /* <DEDUP_REMOVED lines=21> */
.L_x_444:
        /* <DEDUP_REMOVED lines=9> */
[----:B------:R-:W-:-:S04]  /*4df80*/  IMAD.WIDE.U32 R146, R34, R65, RZ ;  /* 0x0000004122927225 */ /* 0x000fc800078e00ff */
[----:B------:R-:W-:Y:S01]  /*4df90*/  IMAD.IADD R14, R19, 0x1, R83 ;  /* 0x00000001130e7824 */ /* 0x000fe200078e0253 */
[----:B------:R-:W-:Y:S01]  /*4dfa0*/  IADD3 R19, P2, P3, R2, R11, R18 ;  /* 0x0000000b02137210 */ /* 0x000fe20007b5e012 */
[----:B------:R-:W-:Y:S01]  /*4dfb0*/  IMAD.IADD R15, R92, 0x1, R147 ;  /* 0x000000015c0f7824 */ /* 0x000fe200078e0293 */
[----:B------:R-:W-:Y:S01]  /*4dfc0*/  IADD3 R146, P0, PT, R10, R146, RZ ;  /* 0x000000920a927210 */ /* 0x000fe20007f1e0ff */
[----:B------:R-:W-:Y:S02]  /*4dfd0*/  IMAD.IADD R84, R4, 0x1, R3 ;  /* 0x0000000104547824 */ /* 0x000fe400078e0203 */
[----:B------:R-:W-:-:S04]  /*4dfe0*/  IMAD.WIDE.U32 R22, R33, R65, RZ ;  /* 0x0000004121167225 */ /* 0x000fc800078e00ff */
[----:B------:R-:W-:-:S04]  /*4dff0*/  IMAD.WIDE.U32 R20, R34, R64, RZ ;  /* 0x0000004022147225 */ /* 0x000fc800078e00ff */
[----:B------:R-:W-:Y:S01]  /*4e000*/  IMAD.WIDE.U32 R2, R30, R63, RZ ;  /* 0x0000003f1e027225 */ /* 0x000fe200078e00ff */
[----:B------:R-:W-:-:S03]  /*4e010*/  IADD3 R16, P6, P4, R20, R15, R22 ;  /* 0x0000000f14107210 */ /* 0x000fc60007cde016 */
[----:B------:R-:W-:Y:S01]  /*4e020*/  IMAD.WIDE.U32 R26, R29, R63, RZ ;  /* 0x0000003f1d1a7225 */ /* 0x000fe200078e00ff */
[----:B------:R-:W-:-:S03]  /*4e030*/  P2R R148, PR, RZ, 0x10 ;  /* 0x00000010ff947803 */ /* 0x000fc60000000000 */
[----:B------:R-:W-:-:S04]  /*4e040*/  IMAD.WIDE.U32 R24, R30, R62, RZ ;  /* 0x0000003e1e187225 */ /* 0x000fc800078e00ff */
[----:B------:R-:W-:Y:S02]  /*4e050*/  IMAD.IADD R3, R3, 0x1, R140 ;  /* 0x0000000103037824 */ /* 0x000fe400078e028c */
[----:B------:R-:W-:Y:S01]  /*4e060*/  IMAD.MOV.U32 R15, RZ, RZ, RZ ;  /* 0x000000ffff0f7224 */ /* 0x000fe200078e00ff */
[----:B------:R-:W-:Y:S01]  /*4e070*/  @P6 LOP3.LUT R53, R53, 0x1, RZ, 0xfc, !PT ;  /* 0x0000000135356812 */ /* 0x000fe200078efcff */
[----:B------:R-:W-:Y:S01]  /*4e080*/  IMAD.MOV.U32 R91, RZ, RZ, RZ ;  /* 0x000000ffff5b7224 */ /* 0x000fe200078e00ff */
[----:B------:R-:W-:Y:S01]  /*4e090*/  IADD3 R3, P1, P5, R24, R3, R26 ;  /* 0x0000000318037210 */ /* 0x000fe20007d3e01a */
[----:B------:R-:W-:Y:S01]  /*4e0a0*/  IMAD.IADD R11, R140, 0x1, R25 ;  /* 0x000000018c0b7824 */ /* 0x000fe200078e0219 */
[----:B------:R-:W-:Y:S01]  /*4e0b0*/  IADD3.X R25, PT, PT, RZ, RZ, RZ, P2, P3 ;  /* 0x000000ffff197210 */ /* 0x000fe200017e64ff */
[----:B------:R-:W-:Y:S01]  /*4e0c0*/  IMAD.WIDE.U32 R14, R62, R31, R14 ;  /* 0x0000001f3e0e7225 */ /* 0x000fe200078e000e */
[----:B------:R-:W-:Y:S02]  /*4e0d0*/  IADD3.X R28, PT, PT, RZ, RZ, RZ, P1, P5 ;  /* 0x000000ffff1c7210 */ /* 0x000fe40000fea4ff */
[----:B------:R-:W-:Y:S01]  /*4e0e0*/  LOP3.LUT R53, R53, 0xfffffffb, RZ, 0xc0, !PT ;  /* 0xfffffffb35357812 */ /* 0x000fe200078ec0ff */
[----:B------:R-:W-:Y:S01]  /*4e0f0*/  IMAD.MOV.U32 R139, RZ, RZ, RZ ;  /* 0x000000ffff8b7224 */ /* 0x000fe200078e00ff */
[----:B------:R-:W-:Y:S01]  /*4e100*/  IADD3 R84, P2, P3, R25, R14, R84 ;  /* 0x0000000e19547210 */ /* 0x000fe20007b5e054 */
[----:B------:R-:W-:-:S02]  /*4e110*/  IMAD.IADD R24, R91, 0x1, R23 ;  /* 0x000000015b187824 */ /* 0x000fc400078e0217 */
        /* <DEDUP_REMOVED lines=14> */
[----:B------:R-:W-:Y:S01]  /*4e200*/  IMAD.IADD R0, R93, 0x1, R21 ;  /* 0x000000015d007824 */ /* 0x000fe200078e0215 */
[----:B------:R-:W-:Y:S01]  /*4e210*/  IADD3 R24, P1, P5, R84, R24, R13 ;  /* 0x0000001854187210 */ /* 0x000fe20007d3e00d */
[----:B------:R-:W-:Y:S01]  /*4e220*/  IMAD.WIDE.U32 R20, R32, R65, RZ ;  /* 0x0000004120147225 */ /* 0x000fe200078e00ff */
[----:B------:R-:W-:-:S03]  /*4e230*/  SEL R90, RZ, 0x1, P0 ;  /* 0x00000001ff5a7807 */ /* 0x000fc60000000000 */
[----:B------:R-:W-:Y:S02]  /*4e240*/  IMAD.IADD R14, R27, 0x1, R141 ;  /* 0x000000011b0e7824 */ /* 0x000fe400078e028d */
[----:B------:R-:W-:Y:S01]  /*4e250*/  IMAD.IADD R89, R91, 0x1, R25 ;  /* 0x000000015b597824 */ /* 0x000fe200078e0219 */
[----:B------:R-:W-:Y:S01]  /*4e260*/  IADD3.X R25, PT, PT, RZ, RZ, RZ, P2, P3 ;  /* 0x000000ffff197210 */ /* 0x000fe200017e64ff */
[----:B------:R-:W-:-:S03]  /*4e270*/  IMAD.WIDE.U32 R84, R31, R65, RZ ;  /* 0x000000411f547225 */ /* 0x000fc600078e00ff */
[----:B------:R-:W-:Y:S01]  /*4e280*/  IADD3.X R89, PT, PT, R86, R89, RZ, P1, P5 ;  /* 0x0000005956597210 */ /* 0x000fe20000fea4ff */
[----:B------:R-:W-:-:S04]  /*4e290*/  IMAD.WIDE.U32 R26, R32, R64, RZ ;  /* 0x00000040201a7225 */ /* 0x000fc800078e00ff */
[C---:B------:R-:W-:Y:S02]  /*4e2a0*/  IMAD.IADD R15, R4.reuse, 0x1, R21 ;  /* 0x00000001040f7824 */ /* 0x040fe400078e0215 */
        /* <DEDUP_REMOVED lines=15> */
[----:B------:R-:W-:Y:S01]  /*4e3a0*/  IMAD.IADD R87, R139, 0x1, R19 ;  /* 0x000000018b577824 */ /* 0x000fe200078e0213 */
[----:B------:R-:W-:Y:S01]  /*4e3b0*/  SEL R19, R2, R15, P0 ;  /* 0x0000000f02137207 */ /* 0x000fe20000000000 */
[----:B------:R-:W-:Y:S01]  /*4e3c0*/  IMAD.X R88, R18, 0x1, R27, P1 ;  /* 0x0000000112587824 */ /* 0x000fe200008e061b */
[----:B------:R-:W-:Y:S01]  /*4e3d0*/  IADD3 R13, P1, P2, R21, R10, R13 ;  /* 0x0000000a150d7210 */ /* 0x000fe20007a3e00d */
        /* <DEDUP_REMOVED lines=180> */
[----:B------:R-:W-:Y:S01]  /*4ef20*/  IADD3.X R84, P5, PT, R145, R84, RZ, P5, !PT ;  /* 0x0000005491547210 */ /* 0x000fe20002fbe4ff */
[----:B------:R-:W-:Y:S01]  /*4ef30*/  IMAD.WIDE.U32 R144, R142, R78, RZ ;  /* 0x0000004e8e907225 */ /* 0x000fe200078e00ff */
        /* <DEDUP_REMOVED lines=91> */
[----:B------:R-:W-:-:S04]  /*4f4f0*/  IMAD.WIDE.U32 R18, P6, R14, R81, R18 ;  /* 0x000000510e127225 */ /* 0x000fc800078c0012 */
[----:B------:R-:W-:-:S04]  /*4f500*/  IMAD.WIDE.U32 R20, R14, R80, RZ ;  /* 0x000000500e147225 */ /* 0x000fc800078e00ff */
[----:B------:R-:W-:-:S04]  /*4f510*/  IMAD.WIDE.U32.X R2, R15, R79, R2, P5 ;  /* 0x0000004f0f027225 */ /* 0x000fc800028e0402 */
[----:B------:R-:W-:Y:S01]  /*4f520*/  IMAD.IADD R11, R11, 0x1, R23 ;  /* 0x000000010b0b7824 */ /* 0x000fe200078e0217 */
[----:B------:R-:W-:Y:S01]  /*4f530*/  IADD3.X R2, P3, P4, R2, RZ, RZ, P4, P3 ;  /* 0x000000ff02027210 */ /* 0x000fe200024664ff */
        /* <DEDUP_REMOVED lines=54> */
[----:B------:R-:W-:Y:S01]  /*4f8a0*/  IADD3 R20, P2, PT, R18, R23, RZ ;  /* 0x0000001712147210 */ /* 0x000fe20007f5e0ff */
[----:B------:R-:W-:Y:S01]  /*4f8b0*/  IMAD.MOV.U32 R18, RZ, RZ, R3 ;  /* 0x000000ffff127224 */ /* 0x000fe200078e0003 */
[----:B------:R-:W-:-:S02]  /*4f8c0*/  SEL R25, RZ, 0x1, P1 ;  /* 0x00000001ff197807 */ /* 0x000fc40000800000 */
[----:B------:R-:W-:Y:S01]  /*4f8d0*/  IADD3.X R22, P0, PT, R19, R22, RZ, P0, !PT ;  /* 0x0000001613167210 */ /* 0x000fe2000071e4ff */
[----:B------:R-:W-:Y:S01]  /*4f8e0*/  IMAD.X R19, RZ, RZ, RZ, P5 ;  /* 0x000000ffff137224 */ /* 0x000fe200028e06ff */
[----:B------:R-:W-:Y:S02]  /*4f8f0*/  IADD3 R21, P6, PT, R15, R2, RZ ;  /* 0x000000020f157210 */ /* 0x000fe40007fde0ff */
[----:B------:R-:W-:Y:S01]  /*4f900*/  IADD3 R24, P1, PT, R13, R14, RZ ;  /* 0x0000000e0d187210 */ /* 0x000fe20007f3e0ff */
[----:B------:R-:W-:Y:S01]  /*4f910*/  IMAD.WIDE.U32 R14, R11, R80, RZ ;  /* 0x000000500b0e7225 */ /* 0x000fe200078e00ff */
[----:B------:R-:W-:Y:S02]  /*4f920*/  IADD3 R25, P5, PT, R25, R20, RZ ;  /* 0x0000001419197210 */ /* 0x000fe40007fbe0ff */
[----:B------:R-:W-:Y:S01]  /*4f930*/  IADD3.X R26, PT, PT, RZ, R26, RZ, P4, P3 ;  /* 0x0000001aff1a7210 */ /* 0x000fe200027e64ff */
[----:B------:R-:W-:Y:S01]  /*4f940*/  IMAD.X R13, RZ, RZ, R28, P2 ;  /* 0x000000ffff0d7224 */ /* 0x000fe200010e061c */
[----:B------:R-:W-:Y:S01]  /*4f950*/  ISETP.GE.U32.AND P2, PT, R20, R23, PT ;  /* 0x000000171400720c */ /* 0x000fe20003f46070 */
[----:B------:R-:W-:Y:S01]  /*4f960*/  IMAD.WIDE.U32.X R2, R11, R79, R18, P6 ;  /* 0x0000004f0b027225 */ /* 0x000fe200030e0412 */
[----:B------:R-:W-:-:S02]  /*4f970*/  IADD3.X R23, P1, PT, R22, R21, RZ, P1, !PT ;  /* 0x0000001516177210 */ /* 0x000fc40000f3e4ff */
        /* <DEDUP_REMOVED lines=61> */
.L_x_445:
        /* <DEDUP_REMOVED lines=21> */
.L_x_446:
[----:B------:R-:W-:Y:S01]  /*4fea0*/  CS2R R84, SRZ ;  /* 0x0000000000547805 */ /* 0x000fe2000001ff00 */
[-C--:B------:R-:W-:Y:S01]  /*4feb0*/  IMAD.WIDE.U32 R18, R40, R6.reuse, RZ ;  /* 0x0000000628127225 */ /* 0x080fe200078e00ff */
[----:B------:R-:W-:Y:S02]  /*4fec0*/  CS2R R86, SRZ ;  /* 0x0000000000567805 */ /* 0x000fe4000001ff00 */
[----:B------:R-:W-:Y:S01]  /*4fed0*/  LOP3.LUT R53, R53, 0xfffffffe, RZ, 0xc0, !PT ;  /* 0xfffffffe35357812 */ /* 0x000fe200078ec0ff */
        /* <DEDUP_REMOVED lines=9> */
[----:B------:R-:W-:Y:S01]  /*4ff70*/  IMAD.WIDE.U32 R148, R37, R6, RZ ;  /* 0x0000000625947225 */ /* 0x000fe200078e00ff */
[----:B------:R-:W-:-:S03]  /*4ff80*/  IADD3 R158, P3, PT, R18, R158, RZ ;  /* 0x0000009e129e7210 */ /* 0x000fc60007f7e0ff */
[----:B------:R-:W-:Y:S01]  /*4ff90*/  IMAD.WIDE.U32 R144, R38, R5, RZ ;  /* 0x0000000526907225 */ /* 0x000fe200078e00ff */
[----:B------:R-:W-:-:S03]  /*4ffa0*/  ISETP.GE.U32.AND P2, PT, R158, R18, PT ;  /* 0x000000129e00720c */ /* 0x000fc60003f46070 */
[----:B------:R-:W-:Y:S02]  /*4ffb0*/  IMAD.IADD R15, R15, 0x1, R87 ;  /* 0x000000010f0f7824 */ /* 0x000fe400078e0257 */
[----:B------:R-:W-:Y:S02]  /*4ffc0*/  IMAD.MOV.U32 R11, RZ, RZ, RZ ;  /* 0x000000ffff0b7224 */ /* 0x000fe400078e00ff */
[----:B------:R-:W-:Y:S01]  /*4ffd0*/  IMAD.IADD R157, R0, 0x1, R159 ;  /* 0x00000001009d7824 */ /* 0x000fe200078e029f */
[----:B------:R-:W-:Y:S01]  /*4ffe0*/  IADD3 R15, P0, P1, R144, R15, R148 ;  /* 0x0000000f900f7210 */ /* 0x000fe2000791e094 */
[----:B------:R-:W-:Y:S02]  /*4fff0*/  IMAD.MOV.U32 R88, RZ, RZ, RZ ;  /* 0x000000ffff587224 */ /* 0x000fe400078e00ff */
[----:B------:R-:W-:Y:S01]  /*50000*/  IMAD.WIDE.U32 R146, R41, R8, RZ ;  /* 0x0000000829927225 */ /* 0x000fe200078e00ff */
[----:B------:R-:W-:-:S03]  /*50010*/  IADD3.X R18, PT, PT, RZ, RZ, RZ, P0, P1 ;  /* 0x000000ffff127210 */ /* 0x000fc600007e24ff */
[----:B------:R-:W-:-:S04]  /*50020*/  IMAD.WIDE.U32 R142, R42, R7, RZ ;  /* 0x000000072a8e7225 */ /* 0x000fc800078e00ff */
[----:B------:R-:W-:Y:S01]  /*50030*/  IMAD.IADD R13, R84, 0x1, R3 ;  /* 0x00000001540d7824 */ /* 0x000fe200078e0203 */
[----:B------:R-:W-:Y:S01]  /*50040*/  IADD3 R157, P6, P4, R142, R157, R146 ;  /* 0x0000009d8e9d7210 */ /* 0x000fe20007cde092 */
[----:B------:R-:W-:-:S03]  /*50050*/  IMAD.WIDE.U32 R10, R5, R39, R10 ;  /* 0x00000027050a7225 */ /* 0x000fc600078e000a */
[----:B------:R-:W-:Y:S01]  /*50060*/  P2R R20, PR, RZ, 0x10 ;  /* 0x00000010ff147803 */ /* 0x000fe20000000000 */
[----:B------:R-:W-:Y:S01]  /*50070*/  IMAD.IADD R2, R149, 0x1, R88 ;  /* 0x0000000195027824 */ /* 0x000fe200078e0258 */
[----:B------:R-:W-:Y:S01]  /*50080*/  IADD3 R13, P0, P1, R90, R10, R13 ;  /* 0x0000000a5a0d7210 */ /* 0x000fe2000791e00d */
[----:B------:R-:W-:Y:S02]  /*50090*/  IMAD.MOV.U32 R3, RZ, RZ, RZ ;  /* 0x000000ffff037224 */ /* 0x000fe400078e00ff */
[----:B------:R-:W-:Y:S02]  /*500a0*/  IMAD.IADD R19, R0, 0x1, R143 ;  /* 0x0000000100137824 */ /* 0x000fe400078e028f */
[----:B------:R-:W-:Y:S02]  /*500b0*/  IMAD.IADD R143, R85, 0x1, R11 ;  /* 0x00000001558f7824 */ /* 0x000fe400078e020b */
[----:B------:R-:W-:Y:S01]  /*500c0*/  IMAD.IADD R89, R87, 0x1, R145 ;  /* 0x0000000157597824 */ /* 0x000fe200078e0291 */
[----:B------:R-:W-:Y:S01]  /*500d0*/  @P6 LOP3.LUT R53, R53, 0x1, RZ, 0xfc, !PT ;  /* 0x0000000135356812 */ /* 0x000fe200078efcff */
[----:B------:R-:W-:-:S03]  /*500e0*/  IMAD.WIDE.U32 R2, R5, R37, R2 ;  /* 0x0000002505027225 */ /* 0x000fc600078e0002 */
[----:B------:R-:W-:Y:S01]  /*500f0*/  LOP3.LUT R53, R53, 0xfffffffb, RZ, 0xc0, !PT ;  /* 0xfffffffb35357812 */ /* 0x000fe200078ec0ff */
[----:B------:R-:W-:-:S04]  /*50100*/  IMAD.WIDE.U32 R10, R39, R8, RZ ;  /* 0x00000008270a7225 */ /* 0x000fc800078e00ff */
[----:B------:R-:W-:Y:S01]  /*50110*/  IMAD.X R157, R157, 0x1, R16, P3 ;  /* 0x000000019d9d7824 */ /* 0x000fe200018e0610 */
[----:B------:R-:W-:Y:S01]  /*50120*/  IADD3 R89, P3, P5, R18, R2, R89 ;  /* 0x0000000212597210 */ /* 0x000fe20007d7e059 */
[----:B------:R-:W-:Y:S01]  /*50130*/  IMAD.IADD R142, R85, 0x1, R11 ;  /* 0x00000001558e7824 */ /* 0x000fe200078e020b */
[----:B------:R-:W-:Y:S01]  /*50140*/  IADD3.X R11, PT, PT, RZ, R143, RZ, P0, P1 ;  /* 0x0000008fff0b7210 */ /* 0x000fe200007e24ff */
[----:B------:R-:W-:Y:S01]  /*50150*/  IMAD.IADD R90, R88, 0x1, R3 ;  /* 0x00000001585a7824 */ /* 0x000fe200078e0203 */
[----:B------:R-:W-:Y:S01]  /*50160*/  ISETP.GE.U32.AND.EX P2, PT, R157, R16, PT, P2 ;  /* 0x000000109d00720c */ /* 0x000fe20003f46120 */
[----:B------:R-:W-:-:S03]  /*50170*/  IMAD.WIDE.U32 R2, R40, R7, RZ ;  /* 0x0000000728027225 */ /* 0x000fc600078e00ff */
[----:B------:R-:W-:Y:S01]  /*50180*/  SEL R16, RZ, 0x1, P2 ;  /* 0x00000001ff107807 */ /* 0x000fe20001000000 */
[----:B------:R-:W-:Y:S01]  /*50190*/  IMAD.MOV.U32 R143, RZ, RZ, RZ ;  /* 0x000000ffff8f7224 */ /* 0x000fe200078e00ff */
[----:B------:R-:W-:Y:S01]  /*501a0*/  IADD3.X R90, PT, PT, RZ, R90, RZ, P3, P5 ;  /* 0x0000005aff5a7210 */ /* 0x000fe20001fea4ff */
[----:B------:R-:W-:Y:S02]  /*501b0*/  IMAD.IADD R144, R86, 0x1, R147 ;  /* 0x0000000156907824 */ /* 0x000fe400078e0293 */
[----:B------:R-:W-:Y:S02]  /*501c0*/  IMAD.MOV.U32 R145, RZ, RZ, RZ ;  /* 0x000000ffff917224 */ /* 0x000fe400078e00ff */
[----:B------:R-:W-:-:S04]  /*501d0*/  IMAD.WIDE.U32 R142, R7, R39, R142 ;  /* 0x00000027078e7225 */ /* 0x000fc800078e008e */
[----:B------:R-:W-:Y:S02]  /*501e0*/  IMAD.IADD R3, R84, 0x1, R3 ;  /* 0x0000000154037824 */ /* 0x000fe400078e0203 */
[----:B------:R-:W-:-:S03]  /*501f0*/  IMAD.WIDE.U32 R144, R7, R41, R144 ;  /* 0x0000002907907225 */ /* 0x000fc600078e0090 */
[----:B------:R-:W-:Y:S01]  /*50200*/  IADD3 R150, P2, P3, R89, R142, R3 ;  /* 0x0000008e59967210 */ /* 0x000fe20007b5e003 */
[----:B------:R-:W-:Y:S01]  /*50210*/  IMAD.WIDE.U32 R146, R40, R8, RZ ;  /* 0x0000000828927225 */ /* 0x000fe200078e00ff */
[----:B------:R-:W-:-:S03]  /*50220*/  IADD3 R19, P0, P1, R13, R144, R19 ;  /* 0x000000900d137210 */ /* 0x000fc6000791e013 */
[----:B------:R-:W-:Y:S01]  /*50230*/  IMAD.IADD R149, R85, 0x1, R143 ;  /* 0x0000000155957824 */ /* 0x000fe200078e028f */
[----:B------:R-:W-:Y:S01]  /*50240*/  IADD3 R143, P5, PT, R16, R14, RZ ;  /* 0x0000000e108f7210 */ /* 0x000fe20007fbe0ff */
[----:B------:R-:W-:Y:S02]  /*50250*/  IMAD.IADD R18, R86, 0x1, R145 ;  /* 0x0000000156127824 */ /* 0x000fe400078e0291 */
[----:B------:R-:W-:Y:S01]  /*50260*/  IMAD.IADD R13, R84, 0x1, R147 ;  /* 0x00000001540d7824 */ /* 0x000fe200078e0293 */
[----:B------:R-:W-:Y:S01]  /*50270*/  IADD3.X R149, PT, PT, R90, R149, RZ, P2, P3 ;  /* 0x000000955a957210 */ /* 0x000fe200017e64ff */
[----:B------:R-:W-:Y:S01]  /*50280*/  IMAD.X R90, RZ, RZ, R15, P5 ;  /* 0x000000ffff5a7224 */ /* 0x000fe200028e060f */
[----:B------:R-:W-:Y:S01]  /*50290*/  IADD3.X R18, PT, PT, R11, R18, RZ, P0, P1 ;  /* 0x000000120b127210 */ /* 0x000fe200007e24ff */
[----:B------:R-:W-:Y:S01]  /*502a0*/  IMAD.MOV.U32 R89, RZ, RZ, RZ ;  /* 0x000000ffff597224 */ /* 0x000fe200078e00ff */
[----:B------:R-:W-:Y:S01]  /*502b0*/  ISETP.GT.U32.AND P3, PT, R14, R143, PT ;  /* 0x0000008f0e00720c */ /* 0x000fe20003f64070 */
[----:B------:R-:W-:Y:S01]  /*502c0*/  IMAD.WIDE.U32 R144, R43, R6, RZ ;  /* 0x000000062b907225 */ /* 0x000fe200078e00ff */
[----:B------:R-:W-:-:S02]  /*502d0*/  IADD3 R13, P0, P1, R2, R13, R10 ;  /* 0x0000000d020d7210 */ /* 0x000fc4000791e00a */
[----:B------:R-:W-:Y:S01]  /*502e0*/  ISETP.GT.U32.AND.EX P5, PT, R15, R90, PT, P3 ;  /* 0x0000005a0f00720c */ /* 0x000fe20003fa4130 */
[----:B------:R-:W-:Y:S01]  /*502f0*/  IMAD.WIDE.U32 R10, R44, R6, RZ ;  /* 0x000000062c0a7225 */ /* 0x000fe200078e00ff */
[----:B------:R-:W-:Y:S02]  /*50300*/  IADD3 R146, P2, PT, R143, R146, RZ ;  /* 0x000000928f927210 */ /* 0x000fe40007f5e0ff */
[----:B------:R-:W-:Y:S01]  /*50310*/  SEL R143, R14, R143, P5 ;  /* 0x0000008f0e8f7207 */ /* 0x000fe20002800000 */
[----:B------:R-:W-:Y:S01]  /*50320*/  IMAD.WIDE.U32 R2, R44, R5, RZ ;  /* 0x000000052c027225 */ /* 0x000fe200078e00ff */
[----:B------:R-:W-:-:S03]  /*50330*/  IADD3.X R151, PT, PT, RZ, RZ, RZ, P0, P1 ;  /* 0x000000ffff977210 */ /* 0x000fc600007e24ff */
        /* <DEDUP_REMOVED lines=51> */
[----:B------:R-:W-:-:S04]  /*50670*/  IMAD.WIDE.U32 R2, R9, R41, R2 ;  /* 0x0000002909027225 */ /* 0x000fc800078e0002 */
[----:B------:R-:W-:Y:S02]  /*50680*/  IMAD.X R156, R156, 0x1, R13, P5 ;  /* 0x000000019c9c7824 */ /* 0x000fe400028e060d */
[----:B------:R-:W-:Y:S01]  /*50690*/  IMAD.IADD R143, R86, 0x1, R3 ;  /* 0x00000001568f7824 */ /* 0x000fe200078e0203 */
[----:B------:R-:W-:Y:S01]  /*506a0*/  SEL R3, RZ, 0x1, !P3 ;  /* 0x00000001ff037807 */ /* 0x000fe20005800000 */
[----:B------:R-:W-:Y:S01]  /*506b0*/  IMAD.WIDE.U32 R146, R40, R12, RZ ;  /* 0x0000000c28927225 */ /* 0x000fe200078e00ff */
        /* <DEDUP_REMOVED lines=8> */
[----:B------:R-:W-:Y:S01]  /*50740*/  IMAD.IADD R145, R84, 0x1, R147 ;  /* 0x0000000154917824 */ /* 0x000fe200078e0293 */
[----:B------:R-:W-:-:S04]  /*50750*/  IADD3 R12, P3, PT, R144, R7, RZ ;  /* 0x00000007900c7210 */ /* 0x000fc80007f7e0ff */
[----:B------:R-:W-:Y:S01]  /*50760*/  IADD3 R146, P2, PT, R12, R146, RZ ;  /* 0x000000920c927210 */ /* 0x000fe20007f5e0ff */
[----:B------:R-:W-:Y:S01]  /*50770*/  IMAD.X R13, RZ, RZ, R148, P3 ;  /* 0x000000ffff0d7224 */ /* 0x000fe200018e0694 */
        /* <DEDUP_REMOVED lines=11> */
[----:B------:R-:W-:-:S03]  /*50830*/  IMAD.WIDE.U32 R12, R9, R39, R12 ;  /* 0x00000027090c7225 */ /* 0x000fc600078e000c */
[----:B------:R-:W-:Y:S01]  /*50840*/  SEL R148, RZ, 0x1, !P2 ;  /* 0x00000001ff947807 */ /* 0x000fe20005000000 */
[----:B------:R-:W-:Y:S02]  /*50850*/  IMAD.IADD R7, R84, 0x1, R3 ;  /* 0x0000000154077824 */ /* 0x000fe400078e0203 */
[----:B------:R-:W-:Y:S01]  /*50860*/  IMAD.IADD R2, R86, 0x1, R11 ;  /* 0x0000000156027824 */ /* 0x000fe200078e020b */
[----:B------:R-:W-:Y:S01]  /*50870*/  IADD3.X R11, PT, PT, RZ, RZ, RZ, P5, P3 ;  /* 0x000000ffff0b7210 */ /* 0x000fe20002fe64ff */
[----:B------:R-:W-:Y:S01]  /*50880*/  IMAD.IADD R9, R85, 0x1, R13 ;  /* 0x0000000155097824 */ /* 0x000fe200078e020d */
[----:B------:R-:W-:Y:S01]  /*50890*/  IADD3 R7, P3, P5, R15, R12, R7 ;  /* 0x0000000c0f077210 */ /* 0x000fe20007d7e007 */
[----:B------:R-:W-:Y:S02]  /*508a0*/  IMAD.MOV.U32 R3, RZ, RZ, RZ ;  /* 0x000000ffff037224 */ /* 0x000fe400078e00ff */
[----:B------:R-:W-:Y:S01]  /*508b0*/  IMAD.WIDE.U32 R12, R42, R17, RZ ;  /* 0x000000112a0c7225 */ /* 0x000fe200078e00ff */
[----:B------:R-:W-:-:S02]  /*508c0*/  IADD3.X R14, PT, PT, R8, R9, RZ, P3, P5 ;  /* 0x00000009080e7210 */ /* 0x000fc40001fea4ff */
        /* <DEDUP_REMOVED lines=101> */
[----:B------:R-:W-:Y:S01]  /*50f20*/  IMAD.WIDE.U32 R12, R14, R78, RZ ;  /* 0x0000004e0e0c7225 */ /* 0x000fe200078e00ff */
        /* <DEDUP_REMOVED lines=57> */
[----:B------:R-:W-:-:S03]  /*512c0*/  IADD3.X R15, PT, PT, R11, RZ, RZ, P4, P6 ;  /* 0x000000ff0b0f7210 */ /* 0x000fc600027ec4ff */
[----:B------:R-:W-:Y:S01]  /*512d0*/  IMAD.WIDE.U32 R10, P6, R8, R77, R6 ;  /* 0x0000004d080a7225 */ /* 0x000fe200078c0006 */
[----:B------:R-:W-:-:S03]  /*512e0*/  IADD3 R12, P4, PT, R153, R12, RZ ;  /* 0x0000000c990c7210 */ /* 0x000fc60007f9e0ff */
[----:B------:R-:W-:Y:S01]  /*512f0*/  IMAD.X R7, RZ, RZ, RZ, P6 ;  /* 0x000000ffff077224 */ /* 0x000fe200030e06ff */
[----:B------:R-:W-:Y:S01]  /*51300*/  IADD3 R2, P6, PT, R13, R10, RZ ;  /* 0x0000000a0d027210 */ /* 0x000fe20007fde0ff */
[----:B------:R-:W-:Y:S01]  /*51310*/  IMAD.MOV.U32 R6, RZ, RZ, R11 ;  /* 0x000000ffff067224 */ /* 0x000fe200078e000b */
[----:B------:R-:W-:-:S03]  /*51320*/  IADD3.X R13, P5, PT, R155, R148, RZ, P5, !PT ;  /* 0x000000949b0d7210 */ /* 0x000fc60002fbe4ff */
[----:B------:R-:W-:Y:S01]  /*51330*/  IMAD.WIDE.U32.X R6, R9, R77, R6, P6 ;  /* 0x0000004d09067225 */ /* 0x000fe200030e0406 */
[----:B------:R-:W-:Y:S02]  /*51340*/  IADD3.X R13, P6, PT, R13, R2, RZ, P4, !PT ;  /* 0x000000020d0d7210 */ /* 0x000fe400027de4ff */
[----:B------:R-:W-:Y:S01]  /*51350*/  ISETP.GE.U32.AND P4, PT, R150, R3, PT ;  /* 0x000000039600720c */ /* 0x000fe20003f86070 */
[----:B------:R-:W-:Y:S01]  /*51360*/  IMAD.WIDE.U32 R2, R9, R78, RZ ;  /* 0x0000004e09027225 */ /* 0x000fe200078e00ff */
        /* <DEDUP_REMOVED lines=11> */
[----:B------:R-:W-:Y:S01]  /*51420*/  IADD3 R5, P4, PT, R5, R6, RZ ;  /* 0x0000000605057210 */ /* 0x000fe20007f9e0ff */
[----:B------:R-:W-:-:S03]  /*51430*/  IMAD.WIDE.U32 R2, R9, R80, RZ ;  /* 0x0000005009027225 */ /* 0x000fc600078e00ff */
[----:B------:R-:W-:Y:S01]  /*51440*/  IADD3.X R16, P4, PT, R16, R7, RZ, P4, !PT ;  /* 0x0000000710107210 */ /* 0x000fe2000279e4ff */
        /* <DEDUP_REMOVED lines=53> */
[----:B------:R-:W-:Y:S02]  /*517a0*/  ISETP.GE.U32.AND P0, PT, R148, R20, PT ;  /* 0x000000149400720c */ /* 0x000fe40003f06070 */
[----:B------:R-:W-:Y:S02]  /*517b0*/  SEL R8, RZ, 0x1, P4 ;  /* 0x00000001ff087807 */ /* 0x000fe40002000000 */
[----:B------:R-:W-:Y:S02]  /*517c0*/  IADD3.X R18, PT, PT, R9, RZ, RZ, P1, P6 ;  /* 0x000000ff09127210 */ /* 0x000fe40000fec4ff */
[----:B------:R-:W-:-:S02]  /*517d0*/  ISETP.GE.U32.AND.EX P0, PT, R15, R14, PT, P0 ;  /* 0x0000000e0f00720c */ /* 0x000fc40003f06100 */
[----:B------:R-:W-:Y:S01]  /*517e0*/  IADD3 R17, P6, P4, R8, R17, R16 ;  /* 0x0000001108117210 */ /* 0x000fe20007cde010 */
[----:B------:R-:W-:Y:S01]  /*517f0*/  IMAD.WIDE.U32 R8, R2, R78, RZ ;  /* 0x0000004e02087225 */ /* 0x000fe200078e00ff */
[----:B------:R-:W-:Y:S02]  /*51800*/  SEL R15, RZ, 0x1, P5 ;  /* 0x00000001ff0f7807 */ /* 0x000fe40002800000 */
[----:B------:R-:W-:Y:S01]  /*51810*/  IADD3 R142, P3, P2, R144, R142, R151 ;  /* 0x0000008e908e7210 */ /* 0x000fe20007a7e097 */
[----:B------:R-:W-:Y:S01]  /*51820*/  IMAD.WIDE.U32 R6, P5, R2, R79, R6 ;  /* 0x0000004f02067225 */ /* 0x000fe200078a0006 */
[----:B------:R-:W-:Y:S02]  /*51830*/  IADD3 R13, P1, PT, R13, R10, RZ ;  /* 0x0000000a0d0d7210 */ /* 0x000fe40007f3e0ff */
[----:B------:R-:W-:Y:S01]  /*51840*/  IADD3.X R145, PT, PT, RZ, R143, RZ, P3, P2 ;  /* 0x0000008fff917210 */ /* 0x000fe20001fe44ff */
[----:B------:R-:W-:Y:S01]  /*51850*/  IMAD.MOV.U32 R14, RZ, RZ, R7 ;  /* 0x000000ffff0e7224 */ /* 0x000fe200078e0007 */
[----:B------:R-:W-:-:S02]  /*51860*/  SEL R10, RZ, 0x1, P0 ;  /* 0x00000001ff0a7807 */ /* 0x000fc40000000000 */
[----:B------:R-:W-:Y:S01]  /*51870*/  IADD3 R143, P2, PT, R15, R142, RZ ;  /* 0x0000008e0f8f7210 */ /* 0x000fe20007f5e0ff */
[----:B------:R-:W-:Y:S01]  /*51880*/  IMAD.X R15, RZ, RZ, RZ, P5 ;  /* 0x000000ffff0f7224 */ /* 0x000fe200028e06ff */
[----:B------:R-:W-:Y:S02]  /*51890*/  IADD3 R6, P3, PT, R9, R6, RZ ;  /* 0x0000000609067210 */ /* 0x000fe40007f7e0ff */
[----:B------:R-:W-:Y:S01]  /*518a0*/  IADD3 R16, P0, PT, R13, R8, RZ ;  /* 0x000000080d107210 */ /* 0x000fe20007f1e0ff */
[----:B------:R-:W-:Y:S01]  /*518b0*/  IMAD.WIDE.U32 R8, R149, R80, RZ ;  /* 0x0000005095087225 */ /* 0x000fe200078e00ff */
        /* <DEDUP_REMOVED lines=71> */
.L_x_447:
        /* <DEDUP_REMOVED lines=21> */
.L_x_448:
[----:B------:R-:W-:Y:S01]  /*51e80*/  IMAD.WIDE.U32 R144, R34, R127, RZ ;  /* 0x0000007f22907225 */ /* 0x000fe200078e00ff */
[----:B------:R-:W-:-:S03]  /*51e90*/  LOP3.LUT R53, R53, 0xfffffffe, RZ, 0xc0, !PT ;  /* 0xfffffffe35357812 */ /* 0x000fc600078ec0ff */
[----:B------:R-:W-:-:S04]  /*51ea0*/  IMAD.WIDE.U32 R2, R33, R127, RZ ;  /* 0x0000007f21027225 */ /* 0x000fc800078e00ff */
[----:B------:R-:W-:-:S04]  /*51eb0*/  IMAD.WIDE.U32 R6, R34, R126, RZ ;  /* 0x0000007e22067225 */ /* 0x000fc800078e00ff */
[----:B------:R-:W-:Y:S02]  /*51ec0*/  IMAD.IADD R5, R92, 0x1, R145 ;  /* 0x000000015c057824 */ /* 0x000fe400078e0291 */
[----:B------:R-:W-:-:S03]  /*51ed0*/  IMAD.WIDE.U32 R10, R32, R125, RZ ;  /* 0x0000007d200a7225 */ /* 0x000fc600078e00ff */
[----:B------:R-:W-:Y:S01]  /*51ee0*/  IADD3 R158, P0, P4, R6, R5, R2 ;  /* 0x00000005069e7210 */ /* 0x000fe20007c1e002 */
[----:B------:R-:W-:Y:S01]  /*51ef0*/  IMAD.WIDE.U32 R142, R31, R125, RZ ;  /* 0x0000007d1f8e7225 */ /* 0x000fe200078e00ff */
[----:B------:R-:W-:Y:S02]  /*51f00*/  IADD3 R155, P3, PT, R10, R144, RZ ;  /* 0x000000900a9b7210 */ /* 0x000fe40007f7e0ff */
[----:B------:R-:W-:Y:S01]  /*51f10*/  P2R R154, PR, RZ, 0x10 ;  /* 0x00000010ff9a7803 */ /* 0x000fe20000000000 */
[----:B------:R-:W-:-:S04]  /*51f20*/  IMAD.WIDE.U32 R8, R32, R124, RZ ;  /* 0x0000007c20087225 */ /* 0x000fc800078e00ff */
[----:B------:R-:W-:Y:S02]  /*51f30*/  IMAD.IADD R11, R4, 0x1, R11 ;  /* 0x00000001040b7824 */ /* 0x000fe400078e020b */
[----:B------:R-:W-:Y:S02]  /*51f40*/  IMAD.WIDE.U32 R148, R30, R125, RZ ;  /* 0x0000007d1e947225 */ /* 0x000fe400078e00ff */
[----:B------:R-:W-:Y:S02]  /*51f50*/  @P0 LOP3.LUT R53, R53, 0x1, RZ, 0xfc, !PT ;  /* 0x0000000135350812 */ /* 0x000fe400078efcff */
[----:B------:R-:W-:Y:S01]  /*51f60*/  IADD3 R11, P1, P2, R8, R11, R142 ;  /* 0x0000000b080b7210 */ /* 0x000fe20007a3e08e */
[----:B------:R-:W-:Y:S01]  /*51f70*/  IMAD.IADD R8, R83, 0x1, R143 ;  /* 0x0000000153087824 */ /* 0x000fe200078e028f */
[----:B------:R-:W-:Y:S01]  /*51f80*/  ISETP.GE.U32.AND P0, PT, R155, R10, PT ;  /* 0x0000000a9b00720c */ /* 0x000fe20003f06070 */
[----:B------:R-:W-:Y:S01]  /*51f90*/  IMAD.IADD R6, R91, 0x1, R3 ;  /* 0x000000015b067824 */ /* 0x000fe200078e0203 */
[----:B------:R-:W-:Y:S01]  /*51fa0*/  IADD3.X R151, PT, PT, RZ, RZ, RZ, P1, P2 ;  /* 0x000000ffff977210 */ /* 0x000fe20000fe44ff */
[----:B------:R-:W-:Y:S01]  /*51fb0*/  IMAD.X R158, R158, 0x1, R11, P3 ;  /* 0x000000019e9e7824 */ /* 0x000fe200018e060b */
[----:B------:R-:W-:Y:S01]  /*51fc0*/  LOP3.LUT R53, R53, 0xfffffffb, RZ, 0xc0, !PT ;  /* 0xfffffffb35357812 */ /* 0x000fe200078ec0ff */
[----:B------:R-:W-:-:S03]  /*51fd0*/  IMAD.WIDE.U32 R142, R29, R125, RZ ;  /* 0x0000007d1d8e7225 */ /* 0x000fc600078e00ff */
[----:B------:R-:W-:Y:S01]  /*51fe0*/  ISETP.GE.U32.AND.EX P0, PT, R158, R11, PT, P0 ;  /* 0x0000000b9e00720c */ /* 0x000fe20003f06100 */
[----:B------:R-:W-:-:S03]  /*51ff0*/  IMAD.WIDE.U32 R2, R30, R124, RZ ;  /* 0x0000007c1e027225 */ /* 0x000fc600078e00ff */
[----:B------:R-:W-:Y:S01]  /*52000*/  SEL R153, RZ, 0x1, P0 ;  /* 0x00000001ff997807 */ /* 0x000fe20000000000 */
[----:B------:R-:W-:Y:S02]  /*52010*/  IMAD.IADD R5, R140, 0x1, R149 ;  /* 0x000000018c057824 */ /* 0x000fe400078e0295 */
[----:B------:R-:W-:Y:S02]  /*52020*/  IMAD.IADD R144, R4, 0x1, R9 ;  /* 0x0000000104907824 */ /* 0x000fe400078e0209 */
[----:B------:R-:W-:Y:S01]  /*52030*/  IMAD.IADD R10, R139, 0x1, R143 ;  /* 0x000000018b0a7824 */ /* 0x000fe200078e028f */
[----:B------:R-:W-:Y:S01]  /*52040*/  IADD3 R82, P0, P3, R2, R5, R142 ;  /* 0x0000000502527210 */ /* 0x000fe20007b1e08e */
[----:B------:R-:W-:Y:S01]  /*52050*/  IMAD.MOV.U32 R9, RZ, RZ, RZ ;  /* 0x000000ffff097224 */ /* 0x000fe200078e00ff */
[----:B------:R-:W-:Y:S01]  /*52060*/  IADD3 R143, P2, PT, R153, R148, RZ ;  /* 0x00000094998f7210 */ /* 0x000fe20007f5e0ff */
[----:B------:R-:W-:Y:S01]  /*52070*/  IMAD.MOV.U32 R11, RZ, RZ, RZ ;  /* 0x000000ffff0b7224 */ /* 0x000fe200078e00ff */
[----:B------:R-:W-:Y:S01]  /*52080*/  IADD3.X R5, PT, PT, RZ, RZ, RZ, P0, P3 ;  /* 0x000000ffff057210 */ /* 0x000fe200007e64ff */
[----:B------:R-:W-:Y:S01]  /*52090*/  IMAD.WIDE.U32 R8, R124, R31, R8 ;  /* 0x0000001f7c087225 */ /* 0x000fe200078e0008 */
[----:B------:R-:W-:-:S03]  /*520a0*/  ISETP.GT.U32.AND P0, PT, R148, R143, PT ;  /* 0x0000008f9400720c */ /* 0x000fc60003f04070 */
[----:B------:R-:W-:Y:S01]  /*520b0*/  IMAD.X R146, RZ, RZ, R82, P2 ;  /* 0x000000ffff927224 */ /* 0x000fe200010e0652 */
[----:B------:R-:W-:Y:S01]  /*520c0*/  IADD3 R151, P1, P5, R151, R8, R144 ;  /* 0x0000000897977210 */ /* 0x000fe20007d3e090 */
[----:B------:R-:W-:Y:S02]  /*520d0*/  IMAD.IADD R12, R140, 0x1, R3 ;  /* 0x000000018c0c7824 */ /* 0x000fe400078e0203 */
[----:B------:R-:W-:Y:S01]  /*520e0*/  IMAD.WIDE.U32 R10, R124, R29, R10 ;  /* 0x0000001d7c0a7225 */ /* 0x000fe200078e000a */
[----:B------:R-:W-:-:S03]  /*520f0*/  ISETP.GT.U32.AND.EX P0, PT, R82, R146, PT, P0 ;  /* 0x000000925200720c */ /* 0x000fc60003f04100 */
[----:B------:R-:W-:Y:S01]  /*52100*/  IMAD.IADD R147, R83, 0x1, R9 ;  /* 0x0000000153937824 */ /* 0x000fe200078e0209 */
[----:B------:R-:W-:Y:S01]  /*52110*/  IADD3 R12, P2, P3, R5, R10, R12 ;  /* 0x0000000a050c7210 */ /* 0x000fe20007b5e00c */
[----:B------:R-:W-:Y:S01]  /*52120*/  IMAD.WIDE.U32 R2, R32, R127, RZ ;  /* 0x0000007f20027225 */ /* 0x000fe200078e00ff */
[----:B------:R-:W-:Y:S02]  /*52130*/  SEL R148, R148, R143, P0 ;  /* 0x0000008f94947207 */ /* 0x000fe40000000000 */
[----:B------:R-:W-:Y:S01]  /*52140*/  IADD3.X R147, PT, PT, RZ, R147, RZ, P1, P5 ;  /* 0x00000093ff937210 */ /* 0x000fe20000fea4ff */
[----:B------:R-:W-:Y:S01]  /*52150*/  IMAD.IADD R145, R4, 0x1, R3 ;  /* 0x0000000104917824 */ /* 0x000fe200078e0203 */
[----:B------:R-:W-:Y:S01]  /*52160*/  IADD3 R5, P1, PT, R143, R2, RZ ;  /* 0x000000028f057210 */ /* 0x000fe20007f3e0ff */
[----:B------:R-:W-:Y:S01]  /*52170*/  IMAD.IADD R150, R139, 0x1, R11 ;  /* 0x000000018b967824 */ /* 0x000fe200078e020b */
[----:B------:R-:W-:Y:S01]  /*52180*/  SEL R82, R82, R146, P0 ;  /* 0x0000009252527207 */ /* 0x000fe20000000000 */
[----:B------:R-:W-:Y:S01]  /*52190*/  IMAD.WIDE.U32 R2, R36, R125, RZ ;  /* 0x0000007d24027225 */ /* 0x000fe200078e00ff */
[----:B------:R-:W-:-:S02]  /*521a0*/  ISETP.GT.U32.AND P0, PT, R148, R5, PT ;  /* 0x000000059400720c */ /* 0x000fc40003f04070 */
[----:B------:R-:W-:Y:S01]  /*521b0*/  IADD3.X R150, PT, PT, RZ, R150, RZ, P2, P3 ;  /* 0x00000096ff967210 */ /* 0x000fe200017e64ff */
[----:B------:R-:W-:-:S04]  /*521c0*/  IMAD.WIDE.U32 R142, R31, R127, RZ ;  /* 0x0000007f1f8e7225 */ /* 0x000fc800078e00ff */
[----:B------:R-:W-:-:S04]  /*521d0*/  IMAD.WIDE.U32 R10, R32, R126, RZ ;  /* 0x0000007e200a7225 */ /* 0x000fc800078e00ff */
[----:B------:R-:W-:-:S04]  /*521e0*/  IMAD.WIDE.U32 R8, R36, R124, RZ ;  /* 0x0000007c24087225 */ /* 0x000fc800078e00ff */
[C---:B------:R-:W-:Y:S01]  /*521f0*/  IMAD.IADD R157, R93.reuse, 0x1, R3 ;  /* 0x000000015d9d7824 */ /* 0x040fe200078e0203 */
[----:B------:R-:W-:Y:S01]  /*52200*/  IADD3 R3, P2, P3, R10, R145, R142 ;  /* 0x000000910a037210 */ /* 0x000fe20007b5e08e */
[----:B------:R-:W-:Y:S02]  /*52210*/  IMAD.IADD R149, R93, 0x1, R9 ;  /* 0x000000015d957824 */ /* 0x000fe400078e0209 */
[----:B------:R-:W-:-:S04]  /*52220*/  IMAD.WIDE.U32 R144, R35, R125, RZ ;  /* 0x0000007d23907225 */ /* 0x000fc800078e00ff */
[----:B------:R-:W-:Y:S02]  /*52230*/  IMAD.IADD R93, R92, 0x1, R7 ;  /* 0x000000015c5d7824 */ /* 0x000fe400078e0207 */
[----:B------:R-:W-:Y:S02]  /*52240*/  IMAD.MOV.U32 R7, RZ, RZ, RZ ;  /* 0x000000ffff077224 */ /* 0x000fe400078e00ff */
[----:B------:R-:W-:Y:S01]  /*52250*/  IMAD.X R3, R146, 0x1, R3, P1 ;  /* 0x0000000192037824 */ /* 0x000fe200008e0603 */
[----:B------:R-:W-:Y:S01]  /*52260*/  IADD3 R10, P1, P5, R8, R157, R144 ;  /* 0x0000009d080a7210 */ /* 0x000fe20007d3e090 */
[----:B------:R-:W-:Y:S02]  /*52270*/  IMAD.IADD R142, R83, 0x1, R143 ;  /* 0x00000001538e7824 */ /* 0x000fe400078e028f */
[----:B------:R-:W-:Y:S01]  /*52280*/  IMAD.WIDE.U32 R6, R126, R33, R6 ;  /* 0x000000217e067225 */ /* 0x000fe200078e0006 */
[----:B------:R-:W-:-:S03]  /*52290*/  ISETP.GT.U32.AND.EX P0, PT, R82, R3, PT, P0 ;  /* 0x000000035200720c */ /* 0x000fc60003f04100 */
[----:B------:R-:W-:Y:S02]  /*522a0*/  IMAD.MOV.U32 R143, RZ, RZ, RZ ;  /* 0x000000ffff8f7224 */ /* 0x000fe400078e00ff */
[----:B------:R-:W-:Y:S02]  /*522b0*/  IMAD.IADD R8, R141, 0x1, R145 ;  /* 0x000000018d087824 */ /* 0x000fe400078e0291 */
[----:B------:R-:W-:Y:S01]  /*522c0*/  IMAD.IADD R145, R4, 0x1, R11 ;  /* 0x0000000104917824 */ /* 0x000fe200078e020b */
[----:B------:R-:W-:Y:S01]  /*522d0*/  IADD3.X R11, PT, PT, RZ, RZ, RZ, P1, P5 ;  /* 0x000000ffff0b7210 */ /* 0x000fe20000fea4ff */
[----:B------:R-:W-:Y:S01]  /*522e0*/  IMAD.IADD R144, R91, 0x1, R7 ;  /* 0x000000015b907824 */ /* 0x000fe200078e0207 */
[----:B------:R-:W-:Y:S01]  /*522f0*/  IADD3 R93, P1, P5, R151, R6, R93 ;  /* 0x00000006975d7210 */ /* 0x000fe20007d3e05d */
[----:B------:R-:W-:-:S03]  /*52300*/  IMAD.WIDE.U32 R142, R126, R31, R142 ;  /* 0x0000001f7e8e7225 */ /* 0x000fc600078e008e */
[----:B------:R-:W-:Y:S01]  /*52310*/  IADD3.X R144, PT, PT, R147, R144, RZ, P1, P5 ;  /* 0x0000009093907210 */ /* 0x000fe20000fea4ff */
[----:B------:R-:W-:Y:S01]  /*52320*/  IMAD.MOV.U32 R9, RZ, RZ, RZ ;  /* 0x000000ffff097224 */ /* 0x000fe200078e00ff */
[----:B------:R-:W-:Y:S01]  /*52330*/  IADD3 R12, P1, P5, R12, R142, R145 ;  /* 0x0000008e0c0c7210 */ /* 0x000fe20007d3e091 */
[----:B------:R-:W-:Y:S01]  /*52340*/  IMAD.IADD R7, R83, 0x1, R143 ;  /* 0x0000000153077824 */ /* 0x000fe200078e028f */
[----:B------:R-:W-:Y:S01]  /*52350*/  IADD3.X R142, PT, PT, RZ, RZ, RZ, P2, P3 ;  /* 0x000000ffff8e7210 */ /* 0x000fe200017e64ff */
[----:B------:R-:W-:-:S03]  /*52360*/  IMAD.WIDE.U32 R8, R124, R35, R8 ;  /* 0x000000237c087225 */ /* 0x000fc600078e0008 */
[----:B------:R-:W-:Y:S01]  /*52370*/  IADD3.X R82, PT, PT, R150, R7, RZ, P1, P5 ;  /* 0x0000000796527210 */ /* 0x000fe20000fea4ff */
[----:B------:R-:W-:Y:S01]  /*52380*/  IMAD.IADD R145, R141, 0x1, R9 ;  /* 0x000000018d917824 */ /* 0x000fe200078e0209 */
[----:B------:R-:W-:Y:S01]  /*52390*/  IADD3 R143, P2, P3, R11, R8, R149 ;  /* 0x000000080b8f7210 */ /* 0x000fe20007b5e095 */
[----:B------:R-:W-:Y:S01]  /*523a0*/  IMAD.WIDE.U32 R6, R30, R127, RZ ;  /* 0x0000007f1e067225 */ /* 0x000fe200078e00ff */
[----:B------:R-:W-:Y:S02]  /*523b0*/  SEL R149, RZ, 0x1, !P0 ;  /* 0x00000001ff957807 */ /* 0x000fe40004000000 */
[----:B------:R-:W-:Y:S01]  /*523c0*/  IADD3.X R145, PT, PT, RZ, R145, RZ, P2, P3 ;  /* 0x00000091ff917210 */ /* 0x000fe200017e64ff */
[----:B------:R-:W-:Y:S01]  /*523d0*/  IMAD.IADD R11, R140, 0x1, R7 ;  /* 0x000000018c0b7824 */ /* 0x000fe200078e0207 */
[C---:B------:R-:W-:Y:S01]  /*523e0*/  IADD3 R7, P2, PT, R149.reuse, R2, RZ ;  /* 0x0000000295077210 */ /* 0x040fe20007f5e0ff */
[----:B------:R-:W-:Y:S01]  /*523f0*/  IMAD.WIDE.U32 R8, R30, R126, RZ ;  /* 0x0000007e1e087225 */ /* 0x000fe200078e00ff */
[----:B------:R-:W-:-:S03]  /*52400*/  IADD3 R12, P0, P1, R149, R12, R142 ;  /* 0x0000000c950c7210 */ /* 0x000fc6000791e08e */
[----:B------:R-:W-:Y:S01]  /*52410*/  IMAD.IADD R150, R140, 0x1, R9 ;  /* 0x000000018c967824 */ /* 0x000fe200078e0209 */
[----:B------:R-:W-:Y:S01]  /*52420*/  IADD3.X R82, PT, PT, RZ, R82, RZ, P0, P1 ;  /* 0x00000052ff527210 */ /* 0x000fe200007e24ff */
[----:B------:R-:W-:Y:S01]  /*52430*/  IMAD.X R9, RZ, RZ, R10, P2 ;  /* 0x000000ffff097224 */ /* 0x000fe200010e060a */
[----:B------:R-:W-:Y:S01]  /*52440*/  ISETP.GT.U32.AND P2, PT, R2, R7, PT ;  /* 0x000000070200720c */ /* 0x000fe20003f44070 */
[----:B------:R-:W-:-:S03]  /*52450*/  IMAD.WIDE.U32 R146, R29, R127, RZ ;  /* 0x0000007f1d927225 */ /* 0x000fc600078e00ff */
[----:B------:R-:W-:Y:S01]  /*52460*/  ISETP.GT.U32.AND.EX P2, PT, R10, R9, PT, P2 ;  /* 0x000000090a00720c */ /* 0x000fe20003f44120 */
[----:B------:R-:W-:Y:S01]  /*52470*/  IMAD.WIDE.U32 R148, R34, R129, RZ ;  /* 0x0000008122947225 */ /* 0x000fe200078e00ff */
[----:B------:R-:W-:Y:S02]  /*52480*/  IADD3 R142, P3, P5, R8, R11, R146 ;  /* 0x0000000b088e7210 */ /* 0x000fe40007d7e092 */
[----:B------:R-:W-:Y:S01]  /*52490*/  IADD3 R11, P0, PT, R7, R6, RZ ;  /* 0x00000006070b7210 */ /* 0x000fe20007f1e0ff */
[----:B------:R-:W-:Y:S01]  /*524a0*/  IMAD.IADD R8, R139, 0x1, R147 ;  /* 0x000000018b087824 */ /* 0x000fe200078e0293 */
[----:B------:R-:W-:Y:S01]  /*524b0*/  SEL R146, R2, R7, P2 ;  /* 0x0000000702927207 */ /* 0x000fe20001000000 */
[----:B------:R-:W-:-:S04]  /*524c0*/  IMAD.WIDE.U32 R140, R33, R129, RZ ;  /* 0x00000081218c7225 */ /* 0x000fc800078e00ff */
[----:B------:R-:W-:Y:S02]  /*524d0*/  IMAD.IADD R147, R92, 0x1, R149 ;  /* 0x000000015c937824 */ /* 0x000fe400078e0295 */
        /* <DEDUP_REMOVED lines=8> */
[----:B------:R-:W-:Y:S01]  /*52560*/  IADD3.X R146, PT, PT, RZ, RZ, RZ, P3, P5 ;  /* 0x000000ffff927210 */ /* 0x000fe20001fea4ff */
[----:B------:R-:W-:Y:S01]  /*52570*/  IMAD.WIDE.U32 R8, R126, R29, R8 ;  /* 0x0000001d7e087225 */ /* 0x000fe200078e0008 */
[----:B------:R-:W-:Y:S02]  /*52580*/  ISETP.GT.U32.AND.EX P2, PT, R7, R142, PT, P2 ;  /* 0x0000008e0700720c */ /* 0x000fe40003f44120 */
[----:B------:R-:W-:Y:S01]  /*52590*/  IADD3 R148, P3, PT, R5, R148, RZ ;  /* 0x0000009405947210 */ /* 0x000fe20007f7e0ff */
[----:B------:R-:W-:Y:S01]  /*525a0*/  IMAD.IADD R140, R139, 0x1, R9 ;  /* 0x000000018b8c7824 */ /* 0x000fe200078e0209 */
[----:B------:R-:W-:Y:S01]  /*525b0*/  SEL R10, RZ, 0x1, !P2 ;  /* 0x00000001ff0a7807 */ /* 0x000fe20005000000 */
[----:B------:R-:W-:Y:S01]  /*525c0*/  IMAD.MOV.U32 R7, RZ, RZ, RZ ;  /* 0x000000ffff077224 */ /* 0x000fe200078e00ff */
[----:B------:R-:W-:Y:S01]  /*525d0*/  IADD3 R141, P2, P5, R143, R8, R150 ;  /* 0x000000088f8d7210 */ /* 0x000fe20007d5e096 */
[----:B------:R-:W-:Y:S01]  /*525e0*/  IMAD.X R151, R2, 0x1, R3, P3 ;  /* 0x0000000102977824 */ /* 0x000fe200018e0603 */
[----:B------:R-:W-:Y:S01]  /*525f0*/  ISETP.GE.U32.AND P3, PT, R148, R5, PT ;  /* 0x000000059400720c */ /* 0x000fe20003f66070 */
[----:B------:R-:W-:Y:S01]  /*52600*/  IMAD.WIDE.U32 R6, R128, R33, R6 ;  /* 0x0000002180067225 */ /* 0x000fe200078e0006 */
[----:B------:R-:W-:-:S02]  /*52610*/  IADD3.X R5, PT, PT, R145, R140, RZ, P2, P5 ;  /* 0x0000008c91057210 */ /* 0x000fc400017ea4ff */
[----:B------:R-:W-:Y:S01]  /*52620*/  ISETP.GE.U32.AND.EX P2, PT, R151, R3, PT, P3 ;  /* 0x000000039700720c */ /* 0x000fe20003f46130 */
[----:B------:R-:W-:Y:S01]  /*52630*/  IMAD.WIDE.U32 R8, R32, R129, RZ ;  /* 0x0000008120087225 */ /* 0x000fe200078e00ff */
[----:B------:R-:W-:Y:S02]  /*52640*/  IADD3 R141, P3, P5, R10, R141, R146 ;  /* 0x0000008d0a8d7210 */ /* 0x000fe40007d7e092 */
[----:B------:R-:W-:Y:S01]  /*52650*/  SEL R150, RZ, 0x1, P2 ;  /* 0x00000001ff967807 */ /* 0x000fe20001000000 */
[----:B------:R-:W-:Y:S01]  /*52660*/  IMAD.IADD R143, R91, 0x1, R7 ;  /* 0x000000015b8f7824 */ /* 0x000fe200078e0207 */
[----:B------:R-:W-:Y:S01]  /*52670*/  IADD3.X R5, PT, PT, RZ, R5, RZ, P3, P5 ;  /* 0x00000005ff057210 */ /* 0x000fe20001fea4ff */
[----:B------:R-:W-:Y:S01]  /*52680*/  IMAD.WIDE.U32 R2, R32, R128, RZ ;  /* 0x0000008020027225 */ /* 0x000fe200078e00ff */
[----:B------:R-:W-:Y:S02]  /*52690*/  IADD3 R12, P2, P5, R12, R6, R147 ;  /* 0x000000060c0c7210 */ /* 0x000fe40007d5e093 */
[----:B------:R-:W-:Y:S01]  /*526a0*/  IADD3 R10, P3, PT, R150, R11, RZ ;  /* 0x0000000b960a7210 */ /* 0x000fe20007f7e0ff */
[----:B------:R-:W-:Y:S01]  /*526b0*/  IMAD.WIDE.U32 R6, R31, R129, RZ ;  /* 0x000000811f067225 */ /* 0x000fe200078e00ff */
[----:B------:R-:W-:-:S02]  /*526c0*/  IADD3.X R140, PT, PT, R82, R143, RZ, P2, P5 ;  /* 0x0000008f528c7210 */ /* 0x000fc400017ea4ff */
[----:B------:R-:W-:Y:S01]  /*526d0*/  IADD3 R145, P2, PT, R10, R8, RZ ;  /* 0x000000080a917210 */ /* 0x000fe20007f5e0ff */
[C---:B------:R-:W-:Y:S02]  /*526e0*/  IMAD.IADD R139, R4.reuse, 0x1, R9 ;  /* 0x00000001048b7824 */ /* 0x040fe400078e0209 */
        /* <DEDUP_REMOVED lines=9> */
[----:B------:R-:W-:Y:S02]  /*52780*/  IMAD.MOV.U32 R3, RZ, RZ, RZ ;  /* 0x000000ffff037224 */ /* 0x000fe400078e00ff */
[----:B------:R-:W-:Y:S01]  /*52790*/  IMAD.WIDE.U32 R156, R34, R125, RZ ;  /* 0x0000007d229c7225 */ /* 0x000fe200078e00ff */
        /* <DEDUP_REMOVED lines=9> */
[----:B------:R-:W-:Y:S01]  /*52830*/  IMAD.WIDE.U32 R6, R34, R130, RZ ;  /* 0x0000008222067225 */ /* 0x000fe200078e00ff */
[----:B------:R-:W-:-:S02]  /*52840*/  SEL R9, RZ, 0x1, !P2 ;  /* 0x00000001ff097807 */ /* 0x000fc40005000000 */
[----:B------:R-:W-:Y:S01]  /*52850*/  IADD3.X R5, PT, PT, R5, R10, RZ, P3, P5 ;  /* 0x0000000a05057210 */ /* 0x000fe20001fea4ff */
[----:B------:R-:W-:Y:S01]  /*52860*/  IMAD.WIDE.U32 R2, R130, R33, R2 ;  /* 0x0000002182027225 */ /* 0x000fe200078e0002 */
[----:B------:R-:W-:-:S03]  /*52870*/  IADD3 R4, P2, P3, R9, R4, R11 ;  /* 0x0000000409047210 */ /* 0x000fc60007b5e00b */
[----:B------:R-:W-:Y:S01]  /*52880*/  IMAD.IADD R149, R92, 0x1, R7 ;  /* 0x000000015c957824 */ /* 0x000fe200078e0207 */
[----:B------:R-:W-:Y:S01]  /*52890*/  IADD3.X R142, PT, PT, RZ, R5, RZ, P2, P3 ;  /* 0x00000005ff8e7210 */ /* 0x000fe200017e64ff */
[----:B------:R-:W-:Y:S02]  /*528a0*/  IMAD.IADD R141, R91, 0x1, R3 ;  /* 0x000000015b8d7824 */ /* 0x000fe400078e0203 */
[----:B------:R-:W-:Y:S01]  /*528b0*/  IMAD.WIDE.U32 R82, R33, R125, RZ ;  /* 0x0000007d21527225 */ /* 0x000fe200078e00ff */
[----:B------:R-:W-:-:S03]  /*528c0*/  IADD3 R149, P2, P3, R4, R2, R149 ;  /* 0x0000000204957210 */ /* 0x000fc60007b5e095 */
[----:B------:R-:W-:Y:S01]  /*528d0*/  IMAD.WIDE.U32 R10, R34, R124, RZ ;  /* 0x0000007c220a7225 */ /* 0x000fe200078e00ff */
[----:B------:R-:W-:-:S03]  /*528e0*/  IADD3.X R141, PT, PT, R142, R141, RZ, P2, P3 ;  /* 0x0000008d8e8d7210 */ /* 0x000fc600017e64ff */
        /* <DEDUP_REMOVED lines=186> */
[----:B------:R-:W-:Y:S01]  /*53490*/  IMAD.MOV.U32 R6, RZ, RZ, R3 ;  /* 0x000000ffff067224 */ /* 0x000fe200078e0003 */
[----:B------:R-:W-:Y:S01]  /*534a0*/  IADD3.X R151, P4, PT, R151, R142, RZ, P4, !PT ;  /* 0x0000008e97977210 */ /* 0x000fe2000279e4ff */
[----:B------:R-:W-:Y:S01]  /*534b0*/  IMAD.X R7, RZ, RZ, RZ, P5 ;  /* 0x000000ffff077224 */ /* 0x000fe200028e06ff */
[----:B------:R-:W-:Y:S01]  /*534c0*/  IADD3 R8, P5, PT, R155, R8, RZ ;  /* 0x000000089b087210 */ /* 0x000fe20007fbe0ff */
        /* <DEDUP_REMOVED lines=34> */
[----:B------:R-:W-:Y:S01]  /*536f0*/  IADD3.X R92, PT, PT, RZ, RZ, RZ, P3, P2 ;  /* 0x000000ffff5c7210 */ /* 0x000fe20001fe44ff */
[----:B------:R-:W-:Y:S01]  /*53700*/  IMAD.WIDE.U32.X R6, R146, R77, R6, P6 ;  /* 0x0000004d92067225 */ /* 0x000fe200030e0406 */
[----:B------:R-:W-:Y:S02]  /*53710*/  IADD3 R12, P3, P2, R150, R12, R139 ;  /* 0x0000000c960c7210 */ /* 0x000fe40007a7e08b */
[----:B------:R-:W-:Y:S02]  /*53720*/  IADD3.X R83, P1, P6, R6, RZ, RZ, P1, P0 ;  /* 0x000000ff06537210 */ /* 0x000fe40000e204ff */
[----:B------:R-:W-:Y:S02]  /*53730*/  SEL R6, RZ, 0x1, P4 ;  /* 0x00000001ff067807 */ /* 0x000fe40002000000 */
[----:B------:R-:W-:Y:S02]  /*53740*/  ISETP.GE.U32.AND P0, PT, R143, R91, PT ;  /* 0x0000005b8f00720c */ /* 0x000fe40003f06070 */
[----:B------:R-:W-:-:S02]  /*53750*/  IADD3.X R82, PT, PT, R7, RZ, RZ, P1, P6 ;  /* 0x000000ff07527210 */ /* 0x000fc40000fec4ff */
[----:B------:R-:W-:Y:S01]  /*53760*/  IADD3 R149, P6, P4, R6, R149, R92 ;  /* 0x0000009506957210 */ /* 0x000fe20007cde05c */
[----:B------:R-:W-:Y:S01]  /*53770*/  IMAD.WIDE.U32 R6, R2, R78, RZ ;  /* 0x0000004e02067225 */ /* 0x000fe200078e00ff */
[----:B------:R-:W-:Y:S02]  /*53780*/  SEL R91, RZ, 0x1, P5 ;  /* 0x00000001ff5b7807 */ /* 0x000fe40002800000 */
[----:B------:R-:W-:Y:S01]  /*53790*/  ISETP.GE.U32.AND.EX P0, PT, R142, R10, PT, P0 ;  /* 0x0000000a8e00720c */ /* 0x000fe20003f06100 */
[----:B------:R-:W-:Y:S01]  /*537a0*/  IMAD.WIDE.U32 R4, P5, R2, R79, R4 ;  /* 0x0000004f02047225 */ /* 0x000fe200078a0004 */
        /* <DEDUP_REMOVED lines=74> */
.L_x_449:
        /* <DEDUP_REMOVED lines=21> */
.L_x_450:
        /* <DEDUP_REMOVED lines=13> */
[----:B------:R-:W-:-:S04]  /*53e70*/  IMAD.WIDE.U32 R2, R140, R95, RZ ;  /* 0x0000005f8c027225 */ /* 0x000fc800078e00ff */
[----:B------:R-:W-:Y:S01]  /*53e80*/  IMAD.MOV.U32 R5, RZ, RZ, RZ ;  /* 0x000000ffff057224 */ /* 0x000fe200078e00ff */
[----:B------:R-:W-:Y:S01]  /*53e90*/  IADD3 R159, P1, PT, R10, R2, RZ ;  /* 0x000000020a9f7210 */ /* 0x000fe20007f3e0ff */
[----:B------:R-:W-:Y:S02]  /*53ea0*/  IMAD.IADD R150, R144, 0x1, R7 ;  /* 0x0000000190967824 */ /* 0x000fe400078e0207 */
[----:B------:R-:W-:Y:S01]  /*53eb0*/  IMAD.WIDE.U32 R4, R70, R139, R4 ;  /* 0x0000008b46047225 */ /* 0x000fe200078e0004 */
[----:B------:R-:W-:-:S03]  /*53ec0*/  ISETP.GE.U32.AND P0, PT, R159, R10, PT ;  /* 0x0000000a9f00720c */ /* 0x000fc60003f06070 */
[----:B------:R-:W-:Y:S01]  /*53ed0*/  IMAD.WIDE.U32 R6, R149, R71, RZ ;  /* 0x0000004795067225 */ /* 0x000fe200078e00ff */
[----:B------:R-:W-:-:S03]  /*53ee0*/  IADD3 R150, P4, P5, R11, R4, R150 ;  /* 0x000000040b967210 */ /* 0x000fc60007d9e096 */
[----:B------:R-:W-:Y:S02]  /*53ef0*/  IMAD.IADD R9, R9, 0x1, R155 ;  /* 0x0000000109097824 */ /* 0x000fe400078e029b */
[----:B------:R-:W-:-:S03]  /*53f00*/  IMAD.WIDE.U32 R10, R93, R71, RZ ;  /* 0x000000475d0a7225 */ /* 0x000fc600078e00ff */
[----:B------:R-:W-:Y:S01]  /*53f10*/  IADD3 R9, P3, P2, R82, R9, R6 ;  /* 0x0000000952097210 */ /* 0x000fe20007a7e006 */
        /* <DEDUP_REMOVED lines=9> */
[----:B------:R-:W-:Y:S02]  /*53fb0*/  IMAD.IADD R5, R148, 0x1, R3 ;  /* 0x0000000194057824 */ /* 0x000fe400078e0203 */
[----:B------:R-:W-:-:S04]  /*53fc0*/  IMAD.WIDE.U32 R82, R153, R95, RZ ;  /* 0x0000005f99527225 */ /* 0x000fc800078e00ff */
[----:B------:R-:W-:-:S04]  /*53fd0*/  IMAD.WIDE.U32 R2, R140, R94, RZ ;  /* 0x0000005e8c027225 */ /* 0x000fc800078e00ff */
[----:B------:R-:W-:Y:S01]  /*53fe0*/  IMAD.IADD R146, R142, 0x1, R147 ;  /* 0x000000018e927824 */ /* 0x000fe200078e0293 */
[----:B------:R-:W-:Y:S01]  /*53ff0*/  IADD3.X R147, PT, PT, RZ, RZ, RZ, P4, P5 ;  /* 0x000000ffff937210 */ /* 0x000fe200027ea4ff */
[----:B------:R-:W-:Y:S01]  /*54000*/  IMAD.MOV.U32 R91, RZ, RZ, RZ ;  /* 0x000000ffff5b7224 */ /* 0x000fe200078e00ff */
[----:B------:R-:W-:Y:S01]  /*54010*/  IADD3 R160, P5, P4, R2, R5, R82 ;  /* 0x0000000502a07210 */ /* 0x000fe20007cbe052 */
[----:B------:R-:W-:Y:S02]  /*54020*/  IMAD.MOV.U32 R5, RZ, RZ, RZ ;  /* 0x000000ffff057224 */ /* 0x000fe400078e00ff */
[----:B------:R-:W-:Y:S01]  /*54030*/  IMAD.IADD R2, R91, 0x1, R83 ;  /* 0x000000015b027824 */ /* 0x000fe200078e0253 */
[----:B------:R-:W-:Y:S01]  /*54040*/  P2R R151, PR, RZ, 0x10 ;  /* 0x00000010ff977803 */ /* 0x000fe20000000000 */
[----:B------:R-:W-:-:S04]  /*54050*/  IMAD.WIDE.U32 R4, R70, R12, R4 ;  /* 0x0000000c46047225 */ /* 0x000fc800078e0004 */
[----:B------:R-:W-:Y:S02]  /*54060*/  IMAD.IADD R83, R148, 0x1, R3 ;  /* 0x0000000194537824 */ /* 0x000fe400078e0203 */
[----:B------:R-:W-:Y:S02]  /*54070*/  IMAD.MOV.U32 R3, RZ, RZ, RZ ;  /* 0x000000ffff037224 */ /* 0x000fe400078e00ff */
[----:B------:R-:W-:Y:S01]  /*54080*/  @P5 LOP3.LUT R53, R53, 0x1, RZ, 0xfc, !PT ;  /* 0x0000000135355812 */ /* 0x000fe200078efcff */
[----:B------:R-:W-:Y:S01]  /*54090*/  IMAD.X R160, R160, 0x1, R141, P1 ;  /* 0x00000001a0a07824 */ /* 0x000fe200008e068d */
[----:B------:R-:W-:Y:S01]  /*540a0*/  IADD3 R146, P1, P5, R147, R4, R146 ;  /* 0x0000000493927210 */ /* 0x000fe20007d3e092 */
[----:B------:R-:W-:Y:S01]  /*540b0*/  IMAD.IADD R147, R143, 0x1, R5 ;  /* 0x000000018f937824 */ /* 0x000fe200078e0205 */
[----:B------:R-:W-:Y:S01]  /*540c0*/  LOP3.LUT R53, R53, 0xfffffffb, RZ, 0xc0, !PT ;  /* 0xfffffffb35357812 */ /* 0x000fe200078ec0ff */
[----:B------:R-:W-:Y:S01]  /*540d0*/  IMAD.WIDE.U32 R2, R94, R153, R2 ;  /* 0x000000995e027225 */ /* 0x000fe200078e0002 */
[----:B------:R-:W-:-:S02]  /*540e0*/  ISETP.GE.U32.AND.EX P0, PT, R160, R141, PT, P0 ;  /* 0x0000008da000720c */ /* 0x000fc40003f06100 */
        /* <DEDUP_REMOVED lines=9> */
[----:B------:R-:W-:-:S04]  /*54180*/  IMAD.WIDE.U32 R2, R92, R94, RZ ;  /* 0x0000005e5c027225 */ /* 0x000fc800078e00ff */
[----:B------:R-:W-:Y:S01]  /*54190*/  IMAD.WIDE.U32 R6, R70, R149, R6 ;  /* 0x0000009546067225 */ /* 0x000fe200078e0006 */
[----:B------:R-:W-:Y:S02]  /*541a0*/  SEL R149, RZ, 0x1, P0 ;  /* 0x00000001ff957807 */ /* 0x000fe40000000000 */
[----:B------:R-:W-:Y:S01]  /*541b0*/  IADD3 R5, P5, P1, R2, R5, R82 ;  /* 0x0000000502057210 */ /* 0x000fe200079be052 */
[----:B------:R-:W-:Y:S01]  /*541c0*/  IMAD.IADD R2, R145, 0x1, R83 ;  /* 0x0000000191027824 */ /* 0x000fe200078e0253 */
[----:B------:R-:W-:Y:S01]  /*541d0*/  IADD3.X R82, PT, PT, RZ, RZ, RZ, P3, P2 ;  /* 0x000000ffff527210 */ /* 0x000fe20001fe44ff */
[----:B------:R-:W-:Y:S01]  /*541e0*/  IMAD.IADD R161, R144, 0x1, R3 ;  /* 0x0000000190a17824 */ /* 0x000fe200078e0203 */
[----:B------:R-:W-:Y:S01]  /*541f0*/  IADD3 R157, P3, PT, R149, R10, RZ ;  /* 0x0000000a959d7210 */ /* 0x000fe20007f7e0ff */
[----:B------:R-:W-:-:S03]  /*54200*/  IMAD.MOV.U32 R3, RZ, RZ, RZ ;  /* 0x000000ffff037224 */ /* 0x000fc600078e00ff */
        /* <DEDUP_REMOVED lines=8> */
[----:B------:R-:W-:Y:S02]  /*54290*/  SEL R157, R10, R157, P0 ;  /* 0x0000009d0a9d7207 */ /* 0x000fe40000000000 */
        /* <DEDUP_REMOVED lines=18> */
[----:B------:R-:W-:-:S02]  /*543c0*/  IADD3 R146, P2, P5, R3, R146, R82 ;  /* 0x0000009203927210 */ /* 0x000fc40007d5e052 */
[----:B------:R-:W-:Y:S01]  /*543d0*/  IADD3 R3, P3, PT, R3, R8, RZ ;  /* 0x0000000803037210 */ /* 0x000fe20007f7e0ff */
[----:B------:R-:W-:Y:S01]  /*543e0*/  IMAD.WIDE.U32 R10, R94, R12, R10 ;  /* 0x0000000c5e0a7225 */ /* 0x000fe200078e000a */
[----:B------:R-:W-:Y:S02]  /*543f0*/  IADD3.X R93, PT, PT, RZ, R147, RZ, P2, P5 ;  /* 0x00000093ff5d7210 */ /* 0x000fe400017ea4ff */
[----:B------:R-:W-:Y:S01]  /*54400*/  IADD3 R82, P2, PT, R3, R2, RZ ;  /* 0x0000000203527210 */ /* 0x000fe20007f5e0ff */
        /* <DEDUP_REMOVED lines=13> */
[----:B------:R-:W-:-:S02]  /*544e0*/  ISETP.GT.U32.AND P2, PT, R11, R82, PT ;  /* 0x000000520b00720c */ /* 0x000fc40003f44070 */
[----:B------:R-:W-:Y:S01]  /*544f0*/  IADD3 R158, P1, P0, R2, R7, R142 ;  /* 0x00000007029e7210 */ /* 0x000fe2000783e08e */
[----:B------:R-:W-:Y:S01]  /*54500*/  IMAD.IADD R7, R148, 0x1, R3 ;  /* 0x0000000194077824 */ /* 0x000fe200078e0203 */
[----:B------:R-:W-:Y:S01]  /*54510*/  IADD3.X R11, PT, PT, R83, R154, RZ, P3, P5 ;  /* 0x0000009a530b7210 */ /* 0x000fe20001fea4ff */
[----:B------:R-:W-:Y:S01]  /*54520*/  IMAD.IADD R2, R91, 0x1, R143 ;  /* 0x000000015b027824 */ /* 0x000fe200078e028f */
[----:B------:R-:W-:Y:S01]  /*54530*/  IADD3 R143, P3, PT, R4, R6, RZ ;  /* 0x00000006048f7210 */ /* 0x000fe20007f7e0ff */
[----:B------:R-:W-:Y:S01]  /*54540*/  IMAD.MOV.U32 R3, RZ, RZ, RZ ;  /* 0x000000ffff037224 */ /* 0x000fe200078e00ff */
[----:B------:R-:W-:Y:S02]  /*54550*/  ISETP.GT.U32.AND.EX P5, PT, R9, R10, PT, P2 ;  /* 0x0000000a0900720c */ /* 0x000fe40003fa4120 */
[----:B------:R-:W-:Y:S01]  /*54560*/  ISETP.GE.U32.AND P2, PT, R143, R4, PT ;  /* 0x000000048f00720c */ /* 0x000fe20003f46070 */
[----:B------:R-:W-:Y:S01]  /*54570*/  IMAD.WIDE.U32 R2, R96, R153, R2 ;  /* 0x0000009960027225 */ /* 0x000fe200078e0002 */
[----:B------:R-:W-:-:S03]  /*54580*/  SEL R4, RZ, 0x1, !P5 ;  /* 0x00000001ff047807 */ /* 0x000fc60006800000 */
[----:B------:R-:W-:Y:S01]  /*54590*/  IMAD.X R158, R158, 0x1, R5, P3 ;  /* 0x000000019e9e7824 */ /* 0x000fe200018e0605 */
[----:B------:R-:W-:Y:S01]  /*545a0*/  IADD3 R12, P3, P5, R146, R2, R7 ;  /* 0x00000002920c7210 */ /* 0x000fe20007d7e007 */
[----:B------:R-:W-:Y:S02]  /*545b0*/  IMAD.IADD R2, R91, 0x1, R3 ;  /* 0x000000015b027824 */ /* 0x000fe400078e0203 */
        /* <DEDUP_REMOVED lines=9> */
[C---:B------:R-:W-:Y:S02]  /*54650*/  IMAD.IADD R7, R144.reuse, 0x1, R7 ;  /* 0x0000000190077824 */ /* 0x040fe400078e0207 */
        /* <DEDUP_REMOVED lines=9> */
[----:B------:R-:W-:Y:S01]  /*546f0*/  ISETP.GT.U32.AND.EX P2, PT, R10, R83, PT, P2 ;  /* 0x000000530a00720c */ /* 0x000fe20003f44120 */
[----:B------:R-:W-:-:S03]  /*54700*/  IMAD.MOV.U32 R5, RZ, RZ, RZ ;  /* 0x000000ffff057224 */ /* 0x000fc600078e00ff */
        /* <DEDUP_REMOVED lines=11> */
[----:B------:R-:W-:Y:S01]  /*547c0*/  IMAD.WIDE.U32 R4, R98, R153, R4 ;  /* 0x0000009962047225 */ /* 0x000fe200078e0004 */
[----:B------:R-:W-:Y:S02]  /*547d0*/  IADD3.X R2, PT, PT, R11, R10, RZ, P3, P5 ;  /* 0x0000000a0b027210 */ /* 0x000fe40001fea4ff */
[----:B------:R-:W-:Y:S01]  /*547e0*/  IADD3 R146, P2, P3, R3, R146, R9 ;  /* 0x0000009203927210 */ /* 0x000fe20007b5e009 */
[----:B------:R-:W-:Y:S02]  /*547f0*/  IMAD.IADD R3, R148, 0x1, R7 ;  /* 0x0000000194037824 */ /* 0x000fe400078e0207 */
        /* <DEDUP_REMOVED lines=111> */
[----:B------:R-:W-:Y:S01]  /*54ef0*/  IADD3.X R156, P5, P6, R2, RZ, RZ, P6, P5 ;  /* 0x000000ff029c7210 */ /* 0x000fe200036aa4ff */
[----:B------:R-:W-:Y:S02]  /*54f00*/  IMAD.IADD R91, R91, 0x1, R83 ;  /* 0x000000015b5b7824 */ /* 0x000fe400078e0253 */
[-C--:B------:R-:W-:Y:S01]  /*54f10*/  IMAD R4, R155, R72.reuse, RZ ;  /* 0x000000489b047224 */ /* 0x080fe200078e02ff */
[----:B------:R-:W-:Y:S02]  /*54f20*/  IADD3.X R158, PT, PT, R3, RZ, RZ, P5, P6 ;  /* 0x000000ff039e7210 */ /* 0x000fe40002fec4ff */
[C---:B------:R-:W-:Y:S01]  /*54f30*/  LOP3.LUT P5, RZ, R53.reuse, 0x4, RZ, 0xc0, !PT ;  /* 0x0000000435ff7812 */ /* 0x040fe200078ac0ff */
[C---:B------:R-:W-:Y:S01]  /*54f40*/  IMAD R7, R154.reuse, R73, R4 ;  /* 0x000000499a077224 */ /* 0x040fe200078e0204 */
[----:B------:R-:W-:Y:S01]  /*54f50*/  LOP3.LUT P6, RZ, R53, 0x1, RZ, 0xc0, !PT ;  /* 0x0000000135ff7812 */ /* 0x000fe200078cc0ff */
[----:B------:R-:W-:Y:S01]  /*54f60*/  IMAD.WIDE.U32 R4, R154, R72, RZ ;  /* 0x000000489a047225 */ /* 0x000fe200078e00ff */
[----:B------:R-:W-:-:S02]  /*54f70*/  IADD3.X R3, PT, PT, RZ, RZ, RZ, P5, P4 ;  /* 0x000000ffff037210 */ /* 0x000fc40002fe84ff */
[----:B------:R-:W-:Y:S01]  /*54f80*/  ISETP.NE.AND P4, PT, R151, RZ, PT ;  /* 0x000000ff9700720c */ /* 0x000fe20003f85270 */
[----:B------:R-:W-:-:S03]  /*54f90*/  IMAD.IADD R5, R5, 0x1, R7 ;  /* 0x0000000105057824 */ /* 0x000fc600078e0207 */
        /* <DEDUP_REMOVED lines=30> */
[-C--:B------:R-:W-:Y:S01]  /*55180*/  IMAD.WIDE.U32 R2, R5, R76.reuse, RZ ;  /* 0x0000004c05027225 */ /* 0x080fe200078e00ff */
        /* <DEDUP_REMOVED lines=83> */
[----:B------:R-:W-:Y:S01]  /*556c0*/  SEL R83, RZ, 0x1, P5 ;  /* 0x00000001ff537807 */ /* 0x000fe20002800000 */
[----:B------:R-:W-:Y:S01]  /*556d0*/  IMAD.WIDE.U32 R4, P5, R2, R79, R4 ;  /* 0x0000004f02047225 */ /* 0x000fe200078a0004 */
[----:B------:R-:W-:-:S02]  /*556e0*/  IADD3.X R92, PT, PT, R7, RZ, RZ, P1, P6 ;  /* 0x000000ff075c7210 */ /* 0x000fc40000fec4ff */
[----:B------:R-:W-:Y:S01]  /*556f0*/  SEL R141, RZ, 0x1, P4 ;  /* 0x00000001ff8d7807 */ /* 0x000fe20002000000 */
[----:B------:R-:W-:Y:S01]  /*55700*/  IMAD.WIDE.U32 R6, R2, R78, RZ ;  /* 0x0000004e02067225 */ /* 0x000fe200078e00ff */
[----:B------:R-:W-:Y:S02]  /*55710*/  IADD3.X R148, PT, PT, RZ, R93, RZ, P3, P2 ;  /* 0x0000005dff947210 */ /* 0x000fe40001fe44ff */
[----:B------:R-:W-:Y:S01]  /*55720*/  IADD3 R11, P1, PT, R11, R8, RZ ;  /* 0x000000080b0b7210 */ /* 0x000fe20007f3e0ff */
[----:B------:R-:W-:Y:S01]  /*55730*/  IMAD.X R93, RZ, RZ, RZ, P5 ;  /* 0x000000ffff5d7224 */ /* 0x000fe200028e06ff */
[----:B------:R-:W-:Y:S02]  /*55740*/  IADD3 R83, P2, PT, R83, R12, RZ ;  /* 0x0000000c53537210 */ /* 0x000fe40007f5e0ff */
[----:B------:R-:W-:Y:S02]  /*55750*/  SEL R144, RZ, 0x1, P0 ;  /* 0x00000001ff907807 */ /* 0x000fe40000000000 */
[----:B------:R-:W-:-:S02]  /*55760*/  IADD3 R146, P6, P4, R141, R146, R142 ;  /* 0x000000928d927210 */ /* 0x000fc40007cde08e */
[----:B------:R-:W-:Y:S02]  /*55770*/  IADD3 R142, P3, PT, R7, R4, RZ ;  /* 0x00000004078e7210 */ /* 0x000fe40007f7e0ff */
[----:B------:R-:W-:Y:S01]  /*55780*/  IADD3 R8, P0, PT, R11, R6, RZ ;  /* 0x000000060b087210 */ /* 0x000fe20007f1e0ff */
[----:B------:R-:W-:Y:S01]  /*55790*/  IMAD.WIDE.U32 R6, R140, R80, RZ ;  /* 0x000000508c067225 */ /* 0x000fe200078e00ff */
[----:B------:R-:W-:Y:S02]  /*557a0*/  IADD3.X R3, P1, PT, R92, R3, RZ, P1, !PT ;  /* 0x000000035c037210 */ /* 0x000fe40000f3e4ff */
[-C--:B------:R-:W-:Y:S01]  /*557b0*/  IADD3 R144, P5, PT, R144, R83.reuse, RZ ;  /* 0x0000005390907210 */ /* 0x080fe20007fbe0ff */
[----:B------:R-:W-:Y:S01]  /*557c0*/  IMAD.X R11, RZ, RZ, R148, P2 ;  /* 0x000000ffff0b7224 */ /* 0x000fe200010e0694 */
[----:B------:R-:W-:Y:S01]  /*557d0*/  ISETP.GE.U32.AND P2, PT, R83, R12, PT ;  /* 0x0000000c5300720c */ /* 0x000fe20003f46070 */
[----:B------:R-:W-:Y:S01]  /*557e0*/  IMAD.MOV.U32 R92, RZ, RZ, R5 ;  /* 0x000000ffff5c7224 */ /* 0x000fe200078e0005 */
[----:B------:R-:W-:Y:S01]  /*557f0*/  IADD3.X R142, P0, PT, R3, R142, RZ, P0, !PT ;  /* 0x0000008e038e7210 */ /* 0x000fe2000071e4ff */
[----:B------:R-:W-:Y:S01]  /*55800*/  IMAD.X R12, RZ, RZ, R11, P5 ;  /* 0x000000ffff0c7224 */ /* 0x000fe200028e060b */
[----:B------:R-:W-:Y:S01]  /*55810*/  ISETP.GE.U32.AND P5, PT, R144, R83, PT ;  /* 0x000000539000720c */ /* 0x000fe20003fa6070 */
[----:B------:R-:W-:Y:S01]  /*55820*/  IMAD.WIDE.U32.X R4, R140, R79, R92, P3 ;  /* 0x0000004f8c047225 */ /* 0x000fe200018e045c */
[----:B------:R-:W-:-:S02]  /*55830*/  ISETP.GE.U32.AND.EX P2, PT, R11, R148, PT, P2 ;  /* 0x000000940b00720c */ /* 0x000fc40003f46120 */
[----:B------:R-:W-:Y:S01]  /*55840*/  ISETP.GE.U32.AND.EX P5, PT, R12, R11, PT, P5 ;  /* 0x0000000b0c00720c */ /* 0x000fe20003fa6150 */
[----:B------:R-:W-:Y:S01]  /*55850*/  IMAD.WIDE.U32 R6, P3, R2, R81, R6 ;  /* 0x0000005102067225 */ /* 0x000fe20007860006 */
[----:B------:R-:W-:-:S03]  /*55860*/  IADD3.X R4, P1, P0, R4, RZ, RZ, P0, P1 ;  /* 0x000000ff04047210 */ /* 0x000fc600000224ff */
[----:B------:R-:W-:-:S04]  /*55870*/  IMAD.WIDE.U32 R92, R2, R80, RZ ;  /* 0x00000050025c7225 */ /* 0x000fc800078e00ff */
        /* <DEDUP_REMOVED lines=55> */
.L_x_451:
        /* <DEDUP_REMOVED lines=21> */
.L_x_452:
        /* <DEDUP_REMOVED lines=18> */
[----:B------:R-:W-:Y:S01]  /*55e60*/  LOP3.LUT R53, R53, 0xfffffffb, RZ, 0xc0, !PT ;  /* 0xfffffffb35357812 */ /* 0x000fe200078ec0ff */
[----:B------:R-:W-:-:S02]  /*55e70*/  IMAD.X R155, R155, 0x1, R144, P3 ;  /* 0x000000019b9b7824 */ /* 0x000fc400018e0690 */
[----:B------:R-:W-:Y:S02]  /*55e80*/  IMAD.IADD R82, R86, 0x1, R3 ;  /* 0x0000000156527824 */ /* 0x000fe400078e0203 */
[----:B------:R-:W-:Y:S01]  /*55e90*/  IMAD.WIDE.U32 R142, R37, R101, RZ ;  /* 0x00000065258e7225 */ /* 0x000fe200078e00ff */
[----:B------:R-:W-:-:S03]  /*55ea0*/  ISETP.GE.U32.AND.EX P0, PT, R155, R144, PT, P0 ;  /* 0x000000909b00720c */ /* 0x000fc60003f06100 */
[----:B------:R-:W-:Y:S01]  /*55eb0*/  IMAD.WIDE.U32 R2, R38, R100, RZ ;  /* 0x0000006426027225 */ /* 0x000fe200078e00ff */
[----:B------:R-:W-:-:S03]  /*55ec0*/  SEL R139, RZ, 0x1, P0 ;  /* 0x00000001ff8b7807 */ /* 0x000fc60000000000 */
[----:B------:R-:W-:Y:S01]  /*55ed0*/  IMAD.IADD R147, R87, 0x1, R151 ;  /* 0x0000000157937824 */ /* 0x000fe200078e0297 */
[----:B------:R-:W-:Y:S01]  /*55ee0*/  IADD3.X R151, PT, PT, RZ, RZ, RZ, P1, P2 ;  /* 0x000000ffff977210 */ /* 0x000fe20000fe44ff */
[----:B------:R-:W-:Y:S02]  /*55ef0*/  IMAD.MOV.U32 R93, RZ, RZ, RZ ;  /* 0x000000ffff5d7224 */ /* 0x000fe400078e00ff */
[----:B------:R-:W-:Y:S01]  /*55f00*/  IMAD.IADD R140, R88, 0x1, R143 ;  /* 0x00000001588c7824 */ /* 0x000fe200078e028f */
[----:B------:R-:W-:Y:S01]  /*55f10*/  IADD3 R147, P0, P3, R2, R147, R142 ;  /* 0x0000009302937210 */ /* 0x000fe20007b1e08e */
[----:B------:R-:W-:Y:S01]  /*55f20*/  IMAD.WIDE.U32 R92, R100, R39, R92 ;  /* 0x00000027645c7225 */ /* 0x000fe200078e005c */
[----:B------:R-:W-:-:S03]  /*55f30*/  IADD3 R143, P2, PT, R139, R150, RZ ;  /* 0x000000968b8f7210 */ /* 0x000fc60007f5e0ff */
[----:B------:R-:W-:Y:S01]  /*55f40*/  IMAD.MOV.U32 R141, RZ, RZ, RZ ;  /* 0x000000ffff8d7224 */ /* 0x000fe200078e00ff */
[----:B------:R-:W-:Y:S01]  /*55f50*/  IADD3 R151, P1, P5, R151, R92, R91 ;  /* 0x0000005c97977210 */ /* 0x000fe20007d3e05b */
[----:B------:R-:W-:Y:S01]  /*55f60*/  IMAD.X R148, RZ, RZ, R147, P2 ;  /* 0x000000ffff947224 */ /* 0x000fe200010e0693 */
[----:B------:R-:W-:Y:S01]  /*55f70*/  IADD3.X R91, PT, PT, RZ, RZ, RZ, P0, P3 ;  /* 0x000000ffff5b7210 */ /* 0x000fe200007e64ff */
[----:B------:R-:W-:Y:S01]  /*55f80*/  IMAD.IADD R146, R87, 0x1, R3 ;  /* 0x0000000157927824 */ /* 0x000fe200078e0203 */
[----:B------:R-:W-:Y:S01]  /*55f90*/  ISETP.GT.U32.AND P0, PT, R150, R143, PT ;  /* 0x0000008f9600720c */ /* 0x000fe20003f04070 */
[----:B------:R-:W-:-:S03]  /*55fa0*/  IMAD.WIDE.U32 R140, R100, R37, R140 ;  /* 0x00000025648c7225 */ /* 0x000fc600078e008c */
[----:B------:R-:W-:Y:S01]  /*55fb0*/  ISETP.GT.U32.AND.EX P0, PT, R147, R148, PT, P0 ;  /* 0x000000949300720c */ /* 0x000fe20003f04100 */
[----:B------:R-:W-:Y:S01]  /*55fc0*/  IMAD.IADD R149, R85, 0x1, R93 ;  /* 0x0000000155957824 */ /* 0x000fe200078e025d */
[----:B------:R-:W-:Y:S01]  /*55fd0*/  IADD3 R146, P2, P3, R91, R140, R146 ;  /* 0x0000008c5b927210 */ /* 0x000fe20007b5e092 */
[----:B------:R-:W-:Y:S01]  /*55fe0*/  IMAD.WIDE.U32 R2, R40, R103, RZ ;  /* 0x0000006728027225 */ /* 0x000fe200078e00ff */
[----:B------:R-:W-:Y:S02]  /*55ff0*/  SEL R150, R150, R143, P0 ;  /* 0x0000008f96967207 */ /* 0x000fe40000000000 */
[----:B------:R-:W-:Y:S01]  /*56000*/  IADD3.X R149, PT, PT, RZ, R149, RZ, P1, P5 ;  /* 0x00000095ff957210 */ /* 0x000fe20000fea4ff */
[----:B------:R-:W-:Y:S01]  /*56010*/  IMAD.IADD R145, R84, 0x1, R3 ;  /* 0x0000000154917824 */ /* 0x000fe200078e0203 */
[----:B------:R-:W-:Y:S01]  /*56020*/  IADD3 R91, P1, PT, R143, R2, RZ ;  /* 0x000000028f5b7210 */ /* 0x000fe20007f3e0ff */
        /* <DEDUP_REMOVED lines=8> */
[----:B------:R-:W-:Y:S01]  /*560b0*/  IMAD.IADD R157, R84, 0x1, R141 ;  /* 0x00000001549d7824 */ /* 0x000fe200078e028d */
[----:B------:R-:W-:Y:S01]  /*560c0*/  IADD3 R3, P2, P3, R140, R145, R142 ;  /* 0x000000918c037210 */ /* 0x000fe20007b5e08e */
[----:B------:R-:W-:-:S04]  /*560d0*/  IMAD.WIDE.U32 R144, R43, R101, RZ ;  /* 0x000000652b907225 */ /* 0x000fc800078e00ff */
[----:B------:R-:W-:Y:S02]  /*560e0*/  IMAD.IADD R140, R0, 0x1, R83 ;  /* 0x00000001008c7824 */ /* 0x000fe400078e0253 */
[----:B------:R-:W-:Y:S02]  /*560f0*/  IMAD.MOV.U32 R83, RZ, RZ, RZ ;  /* 0x000000ffff537224 */ /* 0x000fe400078e00ff */
[----:B------:R-:W-:Y:S01]  /*56100*/  IMAD.X R3, R148, 0x1, R3, P1 ;  /* 0x0000000194037824 */ /* 0x000fe200008e0603 */
[----:B------:R-:W-:Y:S01]  /*56110*/  IADD3 R92, P1, P5, R92, R153, R144 ;  /* 0x000000995c5c7210 */ /* 0x000fe20007d3e090 */
[----:B------:R-:W-:Y:S01]  /*56120*/  IMAD.WIDE.U32 R82, R102, R41, R82 ;  /* 0x0000002966527225 */ /* 0x000fe200078e0052 */
[----:B------:R-:W-:Y:S02]  /*56130*/  SEL R148, R147, R148, P0 ;  /* 0x0000009493947207 */ /* 0x000fe40000000000 */
[----:B------:R-:W-:Y:S01]  /*56140*/  IADD3.X R153, PT, PT, RZ, RZ, RZ, P1, P5 ;  /* 0x000000ffff997210 */ /* 0x000fe20000fea4ff */
[----:B------:R-:W-:Y:S01]  /*56150*/  IMAD.IADD R142, R85, 0x1, R143 ;  /* 0x00000001558e7824 */ /* 0x000fe200078e028f */
[----:B------:R-:W-:Y:S01]  /*56160*/  IADD3 R140, P1, P5, R151, R82, R140 ;  /* 0x00000052978c7210 */ /* 0x000fe20007d3e08c */
[----:B------:R-:W-:Y:S01]  /*56170*/  IMAD.MOV.U32 R143, RZ, RZ, RZ ;  /* 0x000000ffff8f7224 */ /* 0x000fe200078e00ff */
[----:B------:R-:W-:Y:S01]  /*56180*/  ISETP.GT.U32.AND P0, PT, R150, R91, PT ;  /* 0x0000005b9600720c */ /* 0x000fe20003f04070 */
[----:B------:R-:W-:-:S02]  /*56190*/  IMAD.IADD R82, R86, 0x1, R83 ;  /* 0x0000000156527824 */ /* 0x000fc400078e0253 */
[----:B------:R-:W-:Y:S01]  /*561a0*/  IMAD.IADD R144, R90, 0x1, R145 ;  /* 0x000000015a907824 */ /* 0x000fe200078e0291 */
[----:B------:R-:W-:Y:S01]  /*561b0*/  ISETP.GT.U32.AND.EX P0, PT, R148, R3, PT, P0 ;  /* 0x000000039400720c */ /* 0x000fe20003f04100 */
[----:B------:R-:W-:Y:S01]  /*561c0*/  IMAD.WIDE.U32 R142, R102, R39, R142 ;  /* 0x00000027668e7225 */ /* 0x000fe200078e008e */
[----:B------:R-:W-:Y:S02]  /*561d0*/  IADD3.X R141, PT, PT, R149, R82, RZ, P1, P5 ;  /* 0x00000052958d7210 */ /* 0x000fe40000fea4ff */
[----:B------:R-:W-:Y:S01]  /*561e0*/  IADD3.X R149, PT, PT, RZ, RZ, RZ, P2, P3 ;  /* 0x000000ffff957210 */ /* 0x000fe200017e64ff */
[----:B------:R-:W-:Y:S01]  /*561f0*/  IMAD.MOV.U32 R145, RZ, RZ, RZ ;  /* 0x000000ffff917224 */ /* 0x000fe200078e00ff */
[----:B------:R-:W-:Y:S01]  /*56200*/  IADD3 R146, P1, P5, R146, R142, R157 ;  /* 0x0000008e92927210 */ /* 0x000fe20007d3e09d */
[----:B------:R-:W-:Y:S01]  /*56210*/  IMAD.IADD R82, R85, 0x1, R143 ;  /* 0x0000000155527824 */ /* 0x000fe200078e028f */
[----:B------:R-:W-:Y:S01]  /*56220*/  SEL R147, RZ, 0x1, !P0 ;  /* 0x00000001ff937807 */ /* 0x000fe20004000000 */
[----:B------:R-:W-:-:S04]  /*56230*/  IMAD.WIDE.U32 R144, R100, R43, R144 ;  /* 0x0000002b64907225 */ /* 0x000fc800078e0090 */
[----:B------:R-:W-:Y:S01]  /*56240*/  IMAD.IADD R150, R90, 0x1, R145 ;  /* 0x000000015a967824 */ /* 0x000fe200078e0291 */
[----:B------:R-:W-:Y:S01]  /*56250*/  IADD3.X R90, PT, PT, R93, R82, RZ, P1, P5 ;  /* 0x000000525d5a7210 */ /* 0x000fe20000fea4ff */
[C---:B------:R-:W-:Y:S01]  /*56260*/  IMAD.WIDE.U32 R82, R38.reuse, R103, RZ ;  /* 0x0000006726527225 */ /* 0x040fe200078e00ff */
[----:B------:R-:W-:Y:S02]  /*56270*/  IADD3 R89, P2, P3, R153, R144, R89 ;  /* 0x0000009099597210 */ /* 0x000fe40007b5e059 */
[----:B------:R-:W-:Y:S01]  /*56280*/  IADD3 R149, P0, P1, R147, R146, R149 ;  /* 0x0000009293957210 */ /* 0x000fe2000791e095 */
[----:B------:R-:W-:Y:S01]  /*56290*/  IMAD.IADD R93, R87, 0x1, R83 ;  /* 0x00000001575d7824 */ /* 0x000fe200078e0253 */
[----:B------:R-:W-:Y:S01]  /*562a0*/  IADD3.X R150, PT, PT, RZ, R150, RZ, P2, P3 ;  /* 0x00000096ff967210 */ /* 0x000fe200017e64ff */
[----:B------:R-:W-:Y:S01]  /*562b0*/  IMAD.WIDE.U32 R142, R38, R102, RZ ;  /* 0x00000066268e7225 */ /* 0x000fe200078e00ff */
[----:B------:R-:W-:-:S03]  /*562c0*/  IADD3 R83, P2, PT, R147, R2, RZ ;  /* 0x0000000293537210 */ /* 0x000fc60007f5e0ff */
[----:B------:R-:W-:-:S04]  /*562d0*/  IMAD.WIDE.U32 R144, R37, R103, RZ ;  /* 0x0000006725907225 */ /* 0x000fc800078e00ff */
[----:B------:R-:W-:Y:S01]  /*562e0*/  IMAD.X R151, RZ, RZ, R92, P2 ;  /* 0x000000ffff977224 */ /* 0x000fe200010e065c */
[----:B------:R-:W-:Y:S01]  /*562f0*/  ISETP.GT.U32.AND P2, PT, R2, R83, PT ;  /* 0x000000530200720c */ /* 0x000fe20003f44070 */
[----:B------:R-:W-:Y:S01]  /*56300*/  IMAD.IADD R87, R87, 0x1, R143 ;  /* 0x0000000157577824 */ /* 0x000fe200078e028f */
[----:B------:R-:W-:Y:S01]  /*56310*/  IADD3 R148, P3, P5, R142, R93, R144 ;  /* 0x0000005d8e947210 */ /* 0x000fe20007d7e090 */
[----:B------:R-:W-:Y:S01]  /*56320*/  IMAD.IADD R144, R88, 0x1, R145 ;  /* 0x0000000158907824 */ /* 0x000fe200078e0291 */
[----:B------:R-:W-:Y:S01]  /*56330*/  ISETP.GT.U32.AND.EX P2, PT, R92, R151, PT, P2 ;  /* 0x000000975c00720c */ /* 0x000fe20003f44120 */
[-C--:B------:R-:W-:Y:S01]  /*56340*/  IMAD.WIDE.U32 R142, R42, R105.reuse, RZ ;  /* 0x000000692a8e7225 */ /* 0x080fe200078e00ff */
[----:B------:R-:W-:Y:S02]  /*56350*/  IADD3.X R93, PT, PT, RZ, R90, RZ, P0, P1 ;  /* 0x0000005aff5d7210 */ /* 0x000fe400007e24ff */
[----:B------:R-:W-:Y:S01]  /*56360*/  IADD3 R90, P0, PT, R83, R82, RZ ;  /* 0x00000052535a7210 */ /* 0x000fe20007f1e0ff */
[----:B------:R-:W-:Y:S01]  /*56370*/  IMAD.WIDE.U32 R146, R41, R105, RZ ;  /* 0x0000006929927225 */ /* 0x000fe200078e00ff */
[----:B------:R-:W-:-:S03]  /*56380*/  SEL R145, R2, R83, P2 ;  /* 0x0000005302917207 */ /* 0x000fc60001000000 */
[----:B------:R-:W-:Y:S01]  /*56390*/  IMAD.X R148, R151, 0x1, R148, P0 ;  /* 0x0000000197947824 */ /* 0x000fe200000e0694 */
[----:B------:R-:W-:Y:S01]  /*563a0*/  SEL R151, R92, R151, P2 ;  /* 0x000000975c977207 */ /* 0x000fe20001000000 */
[----:B------:R-:W-:Y:S01]  /*563b0*/  IMAD.IADD R143, R0, 0x1, R143 ;  /* 0x00000001008f7824 */ /* 0x000fe200078e028f */
[----:B------:R-:W-:Y:S01]  /*563c0*/  ISETP.GT.U32.AND P2, PT, R145, R90, PT ;  /* 0x0000005a9100720c */ /* 0x000fe20003f44070 */
[----:B------:R-:W-:-:S03]  /*563d0*/  IMAD.WIDE.U32 R82, R42, R104, RZ ;  /* 0x000000682a527225 */ /* 0x000fc600078e00ff */
[----:B------:R-:W-:Y:S01]  /*563e0*/  ISETP.GT.U32.AND.EX P2, PT, R151, R148, PT, P2 ;  /* 0x000000949700720c */ /* 0x000fe20003f44120 */
[----:B------:R-:W-:Y:S01]  /*563f0*/  IMAD.MOV.U32 R145, RZ, RZ, RZ ;  /* 0x000000ffff917224 */ /* 0x000fe200078e00ff */
[----:B------:R-:W-:Y:S01]  /*56400*/  IADD3 R154, P1, P0, R82, R143, R146 ;  /* 0x0000008f529a7210 */ /* 0x000fe2000783e092 */
[----:B------:R-:W-:Y:S01]  /*56410*/  IMAD.IADD R82, R86, 0x1, R147 ;  /* 0x0000000156527824 */ /* 0x000fe200078e0293 */
[----:B------:R-:W-:Y:S01]  /*56420*/  IADD3.X R151, PT, PT, RZ, RZ, RZ, P3, P5 ;  /* 0x000000ffff977210 */ /* 0x000fe20001fea4ff */
[----:B------:R-:W-:Y:S01]  /*56430*/  IMAD.WIDE.U32 R144, R102, R37, R144 ;  /* 0x0000002566907225 */ /* 0x000fe200078e0090 */
[----:B------:R-:W-:-:S03]  /*56440*/  IADD3 R147, P3, PT, R91, R142, RZ ;  /* 0x0000008e5b937210 */ /* 0x000fc60007f7e0ff */
[----:B------:R-:W-:Y:S01]  /*56450*/  IMAD.IADD R143, R88, 0x1, R145 ;  /* 0x00000001588f7824 */ /* 0x000fe200078e0291 */
[----:B------:R-:W-:Y:S01]  /*56460*/  SEL R88, RZ, 0x1, !P2 ;  /* 0x00000001ff587807 */ /* 0x000fe20005000000 */
[----:B------:R-:W-:Y:S01]  /*56470*/  IMAD.X R154, R154, 0x1, R3, P3 ;  /* 0x000000019a9a7824 */ /* 0x000fe200018e0603 */
[----:B------:R-:W-:Y:S01]  /*56480*/  IADD3 R87, P2, P5, R89, R144, R87 ;  /* 0x0000009059577210 */ /* 0x000fe20007d5e057 */
[----:B------:R-:W-:Y:S01]  /*56490*/  IMAD.IADD R2, R0, 0x1, R83 ;  /* 0x0000000100027824 */ /* 0x000fe200078e0253 */
[----:B------:R-:W-:Y:S01]  /*564a0*/  ISETP.GE.U32.AND P3, PT, R147, R91, PT ;  /* 0x0000005b9300720c */ /* 0x000fe20003f66070 */
[----:B------:R-:W-:Y:S01]  /*564b0*/  IMAD.MOV.U32 R83, RZ, RZ, RZ ;  /* 0x000000ffff537224 */ /* 0x000fe200078e00ff */
[----:B------:R-:W-:Y:S01]  /*564c0*/  IADD3.X R91, PT, PT, R150, R143, RZ, P2, P5 ;  /* 0x0000008f965b7210 */ /* 0x000fe200017ea4ff */
[----:B------:R-:W-:Y:S01]  /*564d0*/  IMAD.WIDE.U32 R156, R42, R101, RZ ;  /* 0x000000652a9c7225 */ /* 0x000fe200078e00ff */
[----:B------:R-:W-:Y:S02]  /*564e0*/  ISETP.GE.U32.AND.EX P2, PT, R154, R3, PT, P3 ;  /* 0x000000039a00720c */ /* 0x000fe40003f46130 */
[----:B------:R-:W-:Y:S01]  /*564f0*/  IADD3 R151, P3, P5, R88, R87, R151 ;  /* 0x0000005758977210 */ /* 0x000fe20007d7e097 */
[----:B------:R-:W-:Y:S01]  /*56500*/  IMAD.WIDE.U32 R82, R104, R41, R82 ;  /* 0x0000002968527225 */ /* 0x000fe200078e0052 */
[----:B------:R-:W-:-:S02]  /*56510*/  SEL R145, RZ, 0x1, P2 ;  /* 0x00000001ff917807 */ /* 0x000fc40001000000 */
        /* <DEDUP_REMOVED lines=13> */
[----:B------:R-:W-:-:S03]  /*565f0*/  IMAD.WIDE.U32 R82, R41, R107, RZ ;  /* 0x0000006b29527225 */ /* 0x000fc600078e00ff */
[----:B------:R-:W-:Y:S01]  /*56600*/  IADD3.X R92, PT, PT, RZ, RZ, RZ, P5, P3 ;  /* 0x000000ffff5c7210 */ /* 0x000fe20002fe64ff */
[----:B------:R-:W-:Y:S01]  /*56610*/  IMAD.X R142, R93, 0x1, R142, P2 ;  /* 0x000000015d8e7824 */ /* 0x000fe200010e068e */
[----:B------:R-:W-:Y:S01]  /*56620*/  ISETP.GT.U32.AND P2, PT, R90, R149, PT ;  /* 0x000000955a00720c */ /* 0x000fe20003f44070 */
[----:B------:R-:W-:Y:S02]  /*56630*/  IMAD.IADD R3, R84, 0x1, R3 ;  /* 0x0000000154037824 */ /* 0x000fe400078e0203 */
[----:B------:R-:W-:Y:S01]  /*56640*/  IMAD.IADD R2, R86, 0x1, R83 ;  /* 0x0000000156027824 */ /* 0x000fe200078e0253 */
[----:B------:R-:W-:-:S04]  /*56650*/  ISETP.GT.U32.AND.EX P2, PT, R148, R93, PT, P2 ;  /* 0x0000005d9400720c */ /* 0x000fc80003f44120 */
[----:B------:R-:W-:Y:S02]  /*56660*/  SEL R89, R90, R149, P2 ;  /* 0x000000955a597207 */ /* 0x000fe40001000000 */
[----:B------:R-:W-:Y:S02]  /*56670*/  SEL R93, R148, R93, P2 ;  /* 0x0000005d945d7207 */ /* 0x000fe40001000000 */
[----:B------:R-:W-:Y:S01]  /*56680*/  ISETP.GT.U32.AND P2, PT, R89, R144, PT ;  /* 0x000000905900720c */ /* 0x000fe20003f44070 */
[----:B------:R-:W-:-:S03]  /*56690*/  IMAD.MOV.U32 R89, RZ, RZ, RZ ;  /* 0x000000ffff597224 */ /* 0x000fc600078e00ff */
[----:B------:R-:W-:Y:S01]  /*566a0*/  ISETP.GT.U32.AND.EX P2, PT, R93, R142, PT, P2 ;  /* 0x0000008e5d00720c */ /* 0x000fe20003f44120 */
[----:B------:R-:W-:-:S03]  /*566b0*/  IMAD.WIDE.U32 R88, R104, R39, R88 ;  /* 0x0000002768587225 */ /* 0x000fc600078e0058 */
[----:B------:R-:W-:Y:S01]  /*566c0*/  SEL R84, RZ, 0x1, !P2 ;  /* 0x00000001ff547807 */ /* 0x000fe20005000000 */
[----:B------:R-:W-:Y:S01]  /*566d0*/  IMAD.IADD R90, R85, 0x1, R89 ;  /* 0x00000001555a7824 */ /* 0x000fe200078e0259 */
[----:B------:R-:W-:Y:S01]  /*566e0*/  IADD3 R83, P3, P5, R151, R88, R3 ;  /* 0x0000005897537210 */ /* 0x000fe20007d7e003 */
[----:B------:R-:W-:Y:S02]  /*566f0*/  IMAD.MOV.U32 R3, RZ, RZ, RZ ;  /* 0x000000ffff037224 */ /* 0x000fe400078e00ff */
        /* <DEDUP_REMOVED lines=64> */
[----:B------:R-:W-:Y:S01]  /*56b00*/  IADD3 R150, P5, PT, R144, R148, RZ ;  /* 0x0000009490967210 */ /* 0x000fe20007fbe0ff */
[----:B------:R-:W-:-:S03]  /*56b10*/  IMAD.IADD R0, R0, 0x1, R91 ;  /* 0x0000000100007824 */ /* 0x000fc600078e025b */
        /* <DEDUP_REMOVED lines=11> */
[----:B------:R-:W-:-:S04]  /*56bd0*/  IMAD.WIDE.U32 R158, R88, R80, RZ ;  /* 0x00000050589e7225 */ /* 0x000fc800078e00ff */
        /* <DEDUP_REMOVED lines=142> */
[----:B------:R-:W-:Y:S01]  /*574c0*/  IADD3.X R92, PT, PT, RZ, RZ, RZ, P3, P2 ;  /* 0x000000ffff5c7210 */ /* 0x000fe20001fe44ff */
[----:B------:R-:W-:Y:S01]  /*574d0*/  IMAD.WIDE.U32.X R84, R147, R75, R84, P6 ;  /* 0x0000004b93547225 */ /* 0x000fe200030e0454 */
[----:B------:R-:W-:-:S03]  /*574e0*/  IADD3 R145, P3, P2, R145, R87, R142 ;  /* 0x0000005791917210 */ /* 0x000fc60007a7e08e */
        /* <DEDUP_REMOVED lines=14> */
[----:B------:R-:W-:-:S02]  /*575d0*/  SEL R4, RZ, 0x1, P4 ;  /* 0x00000001ff047807 */ /* 0x000fc40002000000 */
[----:B------:R-:W-:Y:S02]  /*575e0*/  ISETP.GE.U32.AND.EX P5, PT, R93, R141, PT, P5 ;  /* 0x0000008d5d00720c */ /* 0x000fe40003fa6150 */
[----:B------:R-:W-:Y:S02]  /*575f0*/  IADD3.X R87, P1, P6, R84, RZ, RZ, P1, P0 ;  /* 0x000000ff54577210 */ /* 0x000fe40000e204ff */
[----:B------:R-:W-:Y:S02]  /*57600*/  ISETP.GE.U32.AND P0, PT, R139, R86, PT ;  /* 0x000000568b00720c */ /* 0x000fe40003f06070 */
[----:B------:R-:W-:Y:S01]  /*57610*/  IADD3.X R0, PT, PT, R85, RZ, RZ, P1, P6 ;  /* 0x000000ff55007210 */ /* 0x000fe20000fec4ff */
[----:B------:R-:W-:Y:S01]  /*57620*/  IMAD.WIDE.U32 R84, R2, R78, RZ ;  /* 0x0000004e02547225 */ /* 0x000fe200078e00ff */
[----:B------:R-:W-:Y:S02]  /*57630*/  IADD3 R153, P6, P4, R4, R153, R92 ;  /* 0x0000009904997210 */ /* 0x000fe40007cde05c */
[----:B------:R-:W-:Y:S01]  /*57640*/  SEL R4, RZ, 0x1, P5 ;  /* 0x00000001ff047807 */ /* 0x000fe20002800000 */
[----:B------:R-:W-:Y:S01]  /*57650*/  IMAD.WIDE.U32 R82, P5, R2, R79, R82 ;  /* 0x0000004f02527225 */ /* 0x000fe200078a0052 */
[----:B------:R-:W-:-:S02]  /*57660*/  ISETP.GE.U32.AND.EX P0, PT, R154, R93, PT, P0 ;  /* 0x0000005d9a00720c */ /* 0x000fc40003f06100 */
[----:B------:R-:W-:Y:S01]  /*57670*/  IADD3 R93, P1, PT, R87, R88, RZ ;  /* 0x00000058575d7210 */ /* 0x000fe20007f3e0ff */
[----:B------:R-:W-:Y:S01]  /*57680*/  IMAD.X R87, RZ, RZ, RZ, P5 ;  /* 0x000000ffff577224 */ /* 0x000fe200028e06ff */
[----:B------:R-:W-:Y:S01]  /*57690*/  IADD3.X R140, PT, PT, RZ, R143, RZ, P3, P2 ;  /* 0x0000008fff8c7210 */ /* 0x000fe20001fe44ff */
[----:B------:R-:W-:Y:S01]  /*576a0*/  IMAD.MOV.U32 R86, RZ, RZ, R83 ;  /* 0x000000ffff567224 */ /* 0x000fe200078e0053 */
[----:B------:R-:W-:Y:S02]  /*576b0*/  SEL R88, RZ, 0x1, P0 ;  /* 0x00000001ff587807 */ /* 0x000fe40000000000 */
[----:B------:R-:W-:Y:S02]  /*576c0*/  IADD3 R143, P3, PT, R85, R82, RZ ;  /* 0x00000052558f7210 */ /* 0x000fe40007f7e0ff */
[----:B------:R-:W-:Y:S01]  /*576d0*/  IADD3 R93, P0, PT, R93, R84, RZ ;  /* 0x000000545d5d7210 */ /* 0x000fe20007f1e0ff */
[----:B------:R-:W-:Y:S01]  /*576e0*/  IMAD.WIDE.U32 R84, R147, R80, RZ ;  /* 0x0000005093547225 */ /* 0x000fe200078e00ff */
[----:B------:R-:W-:-:S02]  /*576f0*/  IADD3 R139, P2, PT, R4, R145, RZ ;  /* 0x00000091048b7210 */ /* 0x000fc40007f5e0ff */
[----:B------:R-:W-:Y:S01]  /*57700*/  IADD3.X R0, P1, PT, R0, R3, RZ, P1, !PT ;  /* 0x0000000300007210 */ /* 0x000fe20000f3e4ff */
[----:B------:R-:W-:Y:S01]  /*57710*/  IMAD.WIDE.U32.X R82, R147, R79, R86, P3 ;  /* 0x0000004f93527225 */ /* 0x000fe200018e0456 */
[----:B------:R-:W-:Y:S02]  /*57720*/  IADD3 R88, P5, PT, R88, R139, RZ ;  /* 0x0000008b58587210 */ /* 0x000fe40007fbe0ff */
[----:B------:R-:W-:Y:S01]  /*57730*/  IADD3.X R0, P0, PT, R0, R143, RZ, P0, !PT ;  /* 0x0000008f00007210 */ /* 0x000fe2000071e4ff */
[----:B------:R-:W-:-:S03]  /*57740*/  IMAD.WIDE.U32 R84, P3, R2, R81, R84 ;  /* 0x0000005102547225 */ /* 0x000fc60007860054 */
[----:B------:R-:W-:Y:S01]  /*57750*/  IADD3.X R4, P1, P0, R82, RZ, RZ, P0, P1 ;  /* 0x000000ff52047210 */ /* 0x000fe200000224ff */
[----:B------:R-:W-:Y:S01]  /*57760*/  IMAD.X R141, RZ, RZ, R140, P2 ;  /* 0x000000ffff8d7224 */ /* 0x000fe200010e068c */
[----:B------:R-:W-:Y:S01]  /*57770*/  ISETP.GE.U32.AND P2, PT, R139, R145, PT ;  /* 0x000000918b00720c */ /* 0x000fe20003f46070 */
[----:B------:R-:W-:Y:S01]  /*57780*/  IMAD.X R3, RZ, RZ, RZ, P3 ;  /* 0x000000ffff037224 */ /* 0x000fe200018e06ff */
[----:B------:R-:W-:Y:S01]  /*57790*/  IADD3 R89, P3, PT, R89, R88, RZ ;  /* 0x0000005859597210 */ /* 0x000fe20007f7e0ff */
[----:B------:R-:W-:Y:S01]  /*577a0*/  IMAD.X R92, RZ, RZ, R141, P5 ;  /* 0x000000ffff5c7224 */ /* 0x000fe200028e068d */
[----:B------:R-:W-:Y:S01]  /*577b0*/  ISETP.GE.U32.AND.EX P2, PT, R141, R140, PT, P2 ;  /* 0x0000008c8d00720c */ /* 0x000fe20003f46120 */
[----:B------:R-:W-:Y:S01]  /*577c0*/  IMAD.WIDE.U32 R86, R2, R80, RZ ;  /* 0x0000005002567225 */ /* 0x000fe200078e00ff */
[----:B------:R-:W-:Y:S02]  /*577d0*/  ISETP.GE.U32.AND P5, PT, R88, R139, PT ;  /* 0x0000008b5800720c */ /* 0x000fe40003fa6070 */
[----:B------:R-:W-:Y:S01]  /*577e0*/  IADD3.X R82, PT, PT, R83, RZ, RZ, P1, P0 ;  /* 0x000000ff53527210 */ /* 0x000fe20000fe04ff */
        /* <DEDUP_REMOVED lines=56> */
.L_x_453:
        /* <DEDUP_REMOVED lines=21> */
.L_x_454:
[----:B------:R-:W-:Y:S01]  /*57cc0*/  CS2R R140, SRZ ;  /* 0x00000000008c7805 */ /* 0x000fe2000001ff00 */
[-C--:B------:R-:W-:Y:S01]  /*57cd0*/  IMAD.WIDE.U32 R88, R2, R133.reuse, RZ ;  /* 0x0000008502587225 */ /* 0x080fe200078e00ff */
[----:B------:R-:W-:Y:S02]  /*57ce0*/  CS2R R144, SRZ ;  /* 0x0000000000907805 */ /* 0x000fe4000001ff00 */
[----:B------:R-:W-:Y:S01]  /*57cf0*/  LOP3.LUT R53, R53, 0xfffffffe, RZ, 0xc0, !PT ;  /* 0xfffffffe35357812 */ /* 0x000fe200078ec0ff */
        /* <DEDUP_REMOVED lines=9> */
[----:B------:R-:W-:-:S04]  /*57d90*/  IMAD.WIDE.U32 R142, R143, R132, RZ ;  /* 0x000000848f8e7225 */ /* 0x000fc800078e00ff */
[----:B------:R-:W-:-:S04]  /*57da0*/  IMAD.WIDE.U32 R84, R154, R133, RZ ;  /* 0x000000859a547225 */ /* 0x000fc800078e00ff */
[----:B------:R-:W-:Y:S01]  /*57db0*/  IMAD.IADD R89, R83, 0x1, R159 ;  /* 0x0000000153597824 */ /* 0x000fe200078e029f */
[----:B------:R-:W-:Y:S01]  /*57dc0*/  IADD3 R83, P1, PT, R88, R86, RZ ;  /* 0x0000005658537210 */ /* 0x000fe20007f3e0ff */
[----:B------:R-:W-:Y:S02]  /*57dd0*/  IMAD.MOV.U32 R91, RZ, RZ, RZ ;  /* 0x000000ffff5b7224 */ /* 0x000fe400078e00ff */
[----:B------:R-:W-:Y:S01]  /*57de0*/  IMAD.IADD R92, R140, 0x1, R151 ;  /* 0x000000018c5c7824 */ /* 0x000fe200078e0297 */
[----:B------:R-:W-:Y:S01]  /*57df0*/  IADD3 R142, P5, P3, R142, R89, R84 ;  /* 0x000000598e8e7210 */ /* 0x000fe20007bbe054 */
[----:B------:R-:W-:Y:S01]  /*57e00*/  IMAD.WIDE.U32 R90, R132, R0, R90 ;  /* 0x00000000845a7225 */ /* 0x000fe200078e005a */
[----:B------:R-:W-:-:S03]  /*57e10*/  ISETP.GE.U32.AND P0, PT, R83, R88, PT ;  /* 0x000000585300720c */ /* 0x000fc60003f06070 */
[----:B------:R-:W-:Y:S01]  /*57e20*/  IMAD.IADD R159, R159, 0x1, R143 ;  /* 0x000000019f9f7824 */ /* 0x000fe200078e028f */
[----:B------:R-:W-:Y:S01]  /*57e30*/  IADD3 R149, P2, P4, R149, R90, R92 ;  /* 0x0000005a95957210 */ /* 0x000fe20007c5e05c */
        /* <DEDUP_REMOVED lines=8> */
[----:B------:R-:W-:Y:S01]  /*57ec0*/  IMAD.IADD R151, R145, 0x1, R87 ;  /* 0x0000000191977824 */ /* 0x000fe200078e0257 */
[----:B------:R-:W-:Y:S01]  /*57ed0*/  IADD3 R157, P2, P4, R92, R157, R90 ;  /* 0x0000009d5c9d7210 */ /* 0x000fe20007c5e05a */
[----:B------:R-:W-:-:S03]  /*57ee0*/  IMAD.WIDE.U32 R92, R3, R152, RZ ;  /* 0x00000098035c7225 */ /* 0x000fc600078e00ff */
[----:B------:R-:W-:Y:S01]  /*57ef0*/  IADD3.X R155, PT, PT, RZ, RZ, RZ, P2, P4 ;  /* 0x000000ffff9b7210 */ /* 0x000fe200017e84ff */
[----:B------:R-:W-:-:S04]  /*57f00*/  IMAD.WIDE.U32 R86, R4, R134, RZ ;  /* 0x0000008604567225 */ /* 0x000fc800078e00ff */
[----:B------:R-:W-:Y:S01]  /*57f10*/  IMAD.IADD R90, R91, 0x1, R144 ;  /* 0x000000015b5a7824 */ /* 0x000fe200078e0290 */
[----:B------:R-:W-:Y:S01]  /*57f20*/  IADD3 R151, P2, P4, R86, R151, R92 ;  /* 0x0000009756977210 */ /* 0x000fe20007c5e05c */
[----:B------:R-:W-:Y:S02]  /*57f30*/  IMAD.MOV.U32 R91, RZ, RZ, RZ ;  /* 0x000000ffff5b7224 */ /* 0x000fe400078e00ff */
[----:B------:R-:W-:Y:S01]  /*57f40*/  IMAD.MOV.U32 R146, RZ, RZ, RZ ;  /* 0x000000ffff927224 */ /* 0x000fe200078e00ff */
[----:B------:R-:W-:Y:S01]  /*57f50*/  P2R R147, PR, RZ, 0x10 ;  /* 0x00000010ff937803 */ /* 0x000fe20000000000 */
[----:B------:R-:W-:-:S04]  /*57f60*/  IMAD.WIDE.U32 R90, R132, R139, R90 ;  /* 0x0000008b845a7225 */ /* 0x000fc800078e005a */
[----:B------:R-:W-:Y:S02]  /*57f70*/  IMAD.X R148, R151, 0x1, R150, P1 ;  /* 0x0000000197947824 */ /* 0x000fe400008e0696 */
[----:B------:R-:W-:Y:S02]  /*57f80*/  IMAD.IADD R86, R146, 0x1, R93 ;  /* 0x0000000192567824 */ /* 0x000fe400078e025d */
[----:B------:R-:W-:Y:S01]  /*57f90*/  @P2 LOP3.LUT R53, R53, 0x1, RZ, 0xfc, !PT ;  /* 0x0000000135352812 */ /* 0x000fe200078efcff */
[----:B------:R-:W-:Y:S01]  /*57fa0*/  IMAD.IADD R156, R144, 0x1, R91 ;  /* 0x00000001909c7824 */ /* 0x000fe200078e025b */
[----:B------:R-:W-:Y:S01]  /*57fb0*/  IADD3 R89, P1, P2, R155, R90, R89 ;  /* 0x0000005a9b597210 */ /* 0x000fe20007a3e059 */
[----:B------:R-:W-:Y:S01]  /*57fc0*/  IMAD.IADD R90, R145, 0x1, R87 ;  /* 0x00000001915a7824 */ /* 0x000fe200078e0257 */
[----:B------:R-:W-:Y:S01]  /*57fd0*/  ISETP.GE.U32.AND.EX P0, PT, R148, R150, PT, P0 ;  /* 0x000000969400720c */ /* 0x000fe20003f06100 */
[----:B------:R-:W-:Y:S01]  /*57fe0*/  IMAD.MOV.U32 R87, RZ, RZ, RZ ;  /* 0x000000ffff577224 */ /* 0x000fe200078e00ff */
[----:B------:R-:W-:Y:S01]  /*57ff0*/  IADD3.X R156, PT, PT, RZ, R156, RZ, P1, P2 ;  /* 0x0000009cff9c7210 */ /* 0x000fe20000fe44ff */
[----:B------:R-:W-:Y:S01]  /*58000*/  IMAD.MOV.U32 R151, RZ, RZ, RZ ;  /* 0x000000ffff977224 */ /* 0x000fe200078e00ff */
[----:B------:R-:W-:Y:S01]  /*58010*/  LOP3.LUT R53, R53, 0xfffffffb, RZ, 0xc0, !PT ;  /* 0xfffffffb35357812 */ /* 0x000fe200078ec0ff */
[----:B------:R-:W-:-:S04]  /*58020*/  IMAD.WIDE.U32 R86, R134, R3, R86 ;  /* 0x0000000386567225 */ /* 0x000fc800078e0056 */
[----:B------:R-:W-:Y:S01]  /*58030*/  IMAD.IADD R87, R146, 0x1, R87 ;  /* 0x0000000192577824 */ /* 0x000fe200078e0257 */
[----:B------:R-:W-:Y:S01]  /*58040*/  IADD3 R149, P1, P2, R149, R86, R90 ;  /* 0x0000005695957210 */ /* 0x000fe20007a3e05a */
[----:B------:R-:W-:-:S03]  /*58050*/  IMAD.WIDE.U32 R92, R0, R152, RZ ;  /* 0x00000098005c7225 */ /* 0x000fc600078e00ff */
[----:B------:R-:W-:Y:S01]  /*58060*/  IADD3.X R150, PT, PT, R84, R87, RZ, P1, P2 ;  /* 0x0000005754967210 */ /* 0x000fe20000fe44ff */
[----:B------:R-:W-:-:S04]  /*58070*/  IMAD.WIDE.U32 R86, R2, R152, RZ ;  /* 0x0000009802567225 */ /* 0x000fc800078e00ff */
[----:B------:R-:W-:Y:S02]  /*58080*/  IMAD.IADD R84, R85, 0x1, R151 ;  /* 0x0000000155547824 */ /* 0x000fe400078e0297 */
[----:B------:R-:W-:Y:S01]  /*58090*/  IMAD.IADD R85, R140, 0x1, R87 ;  /* 0x000000018c557824 */ /* 0x000fe200078e0257 */
[----:B------:R-:W-:Y:S01]  /*580a0*/  IADD3.X R87, PT, PT, RZ, RZ, RZ, P5, P3 ;  /* 0x000000ffff577210 */ /* 0x000fe20002fe64ff */
[----:B------:R-:W-:-:S04]  /*580b0*/  IMAD.WIDE.U32 R90, R2, R134, RZ ;  /* 0x00000086025a7225 */ /* 0x000fc800078e00ff */
[----:B------:R-:W-:Y:S01]  /*580c0*/  IMAD.WIDE.U32 R164, R3, R133, RZ ;  /* 0x0000008503a47225 */ /* 0x000fe200078e00ff */
[----:B------:R-:W-:-:S03]  /*580d0*/  IADD3 R158, P2, P1, R90, R85, R92 ;  /* 0x000000555a9e7210 */ /* 0x000fc6000795e05c */
[----:B------:R-:W-:Y:S02]  /*580e0*/  IMAD.MOV.U32 R85, RZ, RZ, RZ ;  /* 0x000000ffff557224 */ /* 0x000fe400078e00ff */
[----:B------:R-:W-:Y:S02]  /*580f0*/  IMAD.IADD R92, R141, 0x1, R93 ;  /* 0x000000018d5c7824 */ /* 0x000fe400078e025d */
[----:B------:R-:W-:Y:S01]  /*58100*/  IMAD.WIDE.U32 R84, R132, R154, R84 ;  /* 0x0000009a84547225 */ /* 0x000fe200078e0054 */
[----:B------:R-:W-:-:S03]  /*58110*/  SEL R154, RZ, 0x1, P0 ;  /* 0x00000001ff9a7807 */ /* 0x000fc60000000000 */
[----:B------:R-:W-:Y:S01]  /*58120*/  IMAD.IADD R90, R140, 0x1, R91 ;  /* 0x000000018c5a7824 */ /* 0x000fe200078e025b */
[----:B------:R-:W-:Y:S01]  /*58130*/  IADD3 R93, P3, PT, R154, R88, RZ ;  /* 0x000000589a5d7210 */ /* 0x000fe20007f7e0ff */
[----:B------:R-:W-:Y:S02]  /*58140*/  IMAD.IADD R85, R151, 0x1, R85 ;  /* 0x0000000197557824 */ /* 0x000fe400078e0255 */
[----:B------:R-:W-:Y:S01]  /*58150*/  IMAD.WIDE.U32 R162, R4, R132, RZ ;  /* 0x0000008404a27225 */ /* 0x000fe200078e00ff */
[----:B------:R-:W-:Y:S02]  /*58160*/  IADD3 R155, P0, PT, R93, R86, RZ ;  /* 0x000000565d9b7210 */ /* 0x000fe40007f1e0ff */
[----:B------:R-:W-:Y:S01]  /*58170*/  ISETP.GT.U32.AND P5, PT, R88, R93, PT ;  /* 0x0000005d5800720c */ /* 0x000fe20003fa4070 */
[----:B------:R-:W-:-:S04]  /*58180*/  IMAD.X R86, RZ, RZ, R157, P3 ;  /* 0x000000ffff567224 */ /* 0x000fc800018e069d */
        /* <DEDUP_REMOVED lines=17> */
[----:B------:R-:W-:-:S03]  /*582a0*/  IMAD.IADD R89, R143, 0x1, R89 ;  /* 0x000000018f597824 */ /* 0x000fc600078e0259 */
[----:B------:R-:W-:Y:S02]  /*582b0*/  IADD3 R90, P1, P2, R88, R87, R90 ;  /* 0x00000057585a7210 */ /* 0x000fe40007a3e05a */
[----:B------:R-:W-:-:S04]  /*582c0*/  SEL R88, RZ, 0x1, !P5 ;  /* 0x00000001ff587807 */ /* 0x000fc80006800000 */
[----:B------:R-:W-:-:S05]  /*582d0*/  IADD3 R93, P5, PT, R88, R82, RZ ;  /* 0x00000052585d7210 */ /* 0x000fca0007fbe0ff */
[----:B------:R-:W-:Y:S01]  /*582e0*/  IMAD.X R87, RZ, RZ, R142, P5 ;  /* 0x000000ffff577224 */ /* 0x000fe200028e068e */
[----:B------:R-:W-:-:S05]  /*582f0*/  IADD3 R143, P5, PT, R93, R86, RZ ;  /* 0x000000565d8f7210 */ /* 0x000fca0007fbe0ff */
[----:B------:R-:W-:Y:S01]  /*58300*/  IMAD.X R151, R87, 0x1, R90, P5 ;  /* 0x0000000157977824 */ /* 0x000fe200028e065a */
[----:B------:R-:W-:Y:S01]  /*58310*/  ISETP.GT.U32.AND P5, PT, R82, R93, PT ;  /* 0x0000005d5200720c */ /* 0x000fe20003fa4070 */
[----:B------:R-:W-:Y:S02]  /*58320*/  IMAD.IADD R90, R144, 0x1, R91 ;  /* 0x00000001905a7824 */ /* 0x000fe400078e025b */
[----:B------:R-:W-:Y:S01]  /*58330*/  IMAD.MOV.U32 R91, RZ, RZ, RZ ;  /* 0x000000ffff5b7224 */ /* 0x000fe200078e00ff */
[----:B------:R-:W-:Y:S01]  /*58340*/  ISETP.GT.U32.AND.EX P5, PT, R142, R87, PT, P5 ;  /* 0x000000578e00720c */ /* 0x000fe20003fa4150 */
[----:B------:R-:W-:-:S03]  /*58350*/  IMAD.WIDE.U32 R90, R134, R139, R90 ;  /* 0x0000008b865a7225 */ /* 0x000fc600078e005a */
[----:B------:R-:W-:Y:S02]  /*58360*/  SEL R82, R82, R93, P5 ;  /* 0x0000005d52527207 */ /* 0x000fe40002800000 */
[----:B------:R-:W-:Y:S01]  /*58370*/  IADD3.X R93, PT, PT, RZ, R85, RZ, P0, P3 ;  /* 0x00000055ff5d7210 */ /* 0x000fe200007e64ff */
[----:B------:R-:W-:Y:S01]  /*58380*/  IMAD.IADD R134, R144, 0x1, R91 ;  /* 0x0000000190867824 */ /* 0x000fe200078e025b */
[----:B------:R-:W-:Y:S01]  /*58390*/  SEL R142, R142, R87, P5 ;  /* 0x000000578e8e7207 */ /* 0x000fe20002800000 */
[----:B------:R-:W-:Y:S01]  /*583a0*/  IMAD.WIDE.U32 R86, R0, R136, RZ ;  /* 0x0000008800567225 */ /* 0x000fe200078e00ff */
[----:B------:R-:W-:Y:S02]  /*583b0*/  ISETP.GT.U32.AND P0, PT, R82, R143, PT ;  /* 0x0000008f5200720c */ /* 0x000fe40003f04070 */
[----:B------:R-:W-:Y:S01]  /*583c0*/  IADD3 R89, P3, P5, R84, R90, R89 ;  /* 0x0000005a54597210 */ /* 0x000fe20007d7e059 */
[----:B------:R-:W-:Y:S01]  /*583d0*/  IMAD.IADD R90, R141, 0x1, R87 ;  /* 0x000000018d5a7824 */ /* 0x000fe200078e0257 */
[----:B------:R-:W-:Y:S01]  /*583e0*/  ISETP.GT.U32.AND.EX P0, PT, R142, R151, PT, P0 ;  /* 0x000000978e00720c */ /* 0x000fe20003f04100 */
[----:B------:R-:W-:Y:S01]  /*583f0*/  IMAD.MOV.U32 R91, RZ, RZ, RZ ;  /* 0x000000ffff5b7224 */ /* 0x000fe200078e00ff */
[----:B------:R-:W-:Y:S01]  /*58400*/  IADD3.X R87, PT, PT, RZ, RZ, RZ, P1, P2 ;  /* 0x000000ffff577210 */ /* 0x000fe20000fe44ff */
[----:B------:R-:W-:Y:S01]  /*58410*/  IMAD.WIDE.U32 R84, R2, R135, RZ ;  /* 0x0000008702547225 */ /* 0x000fe200078e00ff */
[----:B------:R-:W-:-:S02]  /*58420*/  SEL R82, RZ, 0x1, !P0 ;  /* 0x00000001ff527807 */ /* 0x000fc40004000000 */
[----:B------:R-:W-:Y:S01]  /*58430*/  IADD3.X R134, PT, PT, R93, R134, RZ, P3, P5 ;  /* 0x000000865d867210 */ /* 0x000fe20001fea4ff */
[----:B------:R-:W-:Y:S01]  /*58440*/  IMAD.WIDE.U32 R90, R135, R0, R90 ;  /* 0x00000000875a7225 */ /* 0x000fe200078e005a */
[----:B------:R-:W-:Y:S02]  /*58450*/  IADD3 R0, P0, P3, R82, R89, R87 ;  /* 0x0000005952007210 */ /* 0x000fe40007b1e057 */
[----:B------:R-:W-:Y:S01]  /*58460*/  IADD3 R159, P1, P2, R88, R92, R159 ;  /* 0x0000005c589f7210 */ /* 0x000fe20007a3e09f */
[----:B------:R-:W-:Y:S01]  /*58470*/  IMAD.IADD R87, R140, 0x1, R85 ;  /* 0x000000018c577824 */ /* 0x000fe200078e0255 */
[----:B------:R-:W-:Y:S01]  /*58480*/  IADD3.X R134, PT, PT, RZ, R134, RZ, P0, P3 ;  /* 0x00000086ff867210 */ /* 0x000fe200007e64ff */
[----:B------:R-:W-:Y:S01]  /*58490*/  IMAD.WIDE.U32 R88, R3, R136, RZ ;  /* 0x0000008803587225 */ /* 0x000fe200078e00ff */
[----:B------:R-:W-:Y:S02]  /*584a0*/  IADD3.X R85, PT, PT, RZ, R156, RZ, P1, P2 ;  /* 0x0000009cff557210 */ /* 0x000fe40000fe44ff */
[----:B------:R-:W-:Y:S01]  /*584b0*/  IADD3 R0, P1, P2, R0, R90, R87 ;  /* 0x0000005a00007210 */ /* 0x000fe20007a3e057 */
[----:B------:R-:W-:-:S02]  /*584c0*/  IMAD.IADD R141, R141, 0x1, R91 ;  /* 0x000000018d8d7824 */ /* 0x000fc400078e025b */
        /* <DEDUP_REMOVED lines=21> */
[----:B------:R-:W-:-:S04]  /*58620*/  IMAD.WIDE.U32 R164, R132, R3, R164 ;  /* 0x0000000384a47225 */ /* 0x000fc800078e00a4 */
[----:B------:R-:W-:Y:S01]  /*58630*/  IMAD.IADD R93, R161, 0x1, R91 ;  /* 0x00000001a15d7824 */ /* 0x000fe200078e025b */
[----:B------:R-:W-:Y:S01]  /*58640*/  IADD3.X R91, PT, PT, R134, R141, RZ, P1, P2 ;  /* 0x0000008d865b7210 */ /* 0x000fe20000fe44ff */
        /* <DEDUP_REMOVED lines=62> */
[----:B------:R-:W-:Y:S02]  /*58a30*/  IMAD.IADD R86, R146, 0x1, R91 ;  /* 0x0000000192567824 */ /* 0x000fe400078e025b */
[----:B------:R-:W-:Y:S02]  /*58a40*/  IMAD.IADD R91, R145, 0x1, R89 ;  /* 0x00000001915b7824 */ /* 0x000fe400078e0259 */
[----:B------:R-:W-:Y:S01]  /*58a50*/  IMAD.WIDE.U32 R86, R137, R3, R86 ;  /* 0x0000000389567225 */ /* 0x000fe200078e0056 */
[----:B------:R-:W-:-:S03]  /*58a60*/  IADD3.X R3, PT, PT, RZ, RZ, RZ, P3, P1 ;  /* 0x000000ffff037210 */ /* 0x000fc60001fe24ff */
[----:B------:R-:W-:Y:S01]  /*58a70*/  IMAD.IADD R0, R146, 0x1, R87 ;  /* 0x0000000192007824 */ /* 0x000fe200078e0257 */
[----:B------:R-:W-:Y:S01]  /*58a80*/  IADD3 R91, P0, P2, R136, R86, R91 ;  /* 0x00000056885b7210 */ /* 0x000fe20007a1e05b */
[----:B------:R-:W-:-:S03]  /*58a90*/  IMAD.WIDE.U32 R86, R93, R80, RZ ;  /* 0x000000505d567225 */ /* 0x000fc600078e00ff */
[----:B------:R-:W-:Y:S01]  /*58aa0*/  IADD3.X R0, PT, PT, R139, R0, RZ, P0, P2 ;  /* 0x000000008b007210 */ /* 0x000fe200007e44ff */
[----:B------:R-:W-:-:S04]  /*58ab0*/  IMAD.WIDE.U32 R138, R4, R138, RZ ;  /* 0x0000008a048a7225 */ /* 0x000fc800078e00ff */
[----:B------:R-:W-:Y:S01]  /*58ac0*/  IMAD.WIDE.U32 R86, P0, R160, R81, R86 ;  /* 0x00000051a0567225 */ /* 0x000fe20007800056 */
[----:B------:R-:W-:-:S03]  /*58ad0*/  IADD3 R138, P5, PT, R84, R138, RZ ;  /* 0x0000008a548a7210 */ /* 0x000fc60007fbe0ff */
[----:B------:R-:W-:-:S04]  /*58ae0*/  IMAD.WIDE.U32 R160, R160, R80, RZ ;  /* 0x00000050a0a07225 */ /* 0x000fc800078e00ff */
[----:B------:R-:W-:Y:S01]  /*58af0*/  IMAD.X R137, RZ, RZ, RZ, P0 ;  /* 0x000000ffff897224 */ /* 0x000fe200000e06ff */
[----:B------:R-:W-:Y:S01]  /*58b00*/  IADD3 R89, P0, PT, R161, R86, RZ ;  /* 0x00000056a1597210 */ /* 0x000fe20007f1e0ff */
[----:B------:R-:W-:Y:S02]  /*58b10*/  IMAD.MOV.U32 R136, RZ, RZ, R87 ;  /* 0x000000ffff887224 */ /* 0x000fe400078e0057 */
[----:B------:R-:W-:Y:S02]  /*58b20*/  IMAD.IADD R87, R145, 0x1, R139 ;  /* 0x0000000191577824 */ /* 0x000fe400078e028b */
[----:B------:R-:W-:-:S03]  /*58b30*/  IMAD.WIDE.U32.X R136, R93, R81, R136, P0 ;  /* 0x000000515d887225 */ /* 0x000fc600000e0488 */
[----:B------:R-:W-:Y:S01]  /*58b40*/  IADD3 R4, P0, P2, R88, R87, R90 ;  /* 0x0000005758047210 */ /* 0x000fe20007a1e05a */
[----:B------:R-:W-:Y:S02]  /*58b50*/  IMAD R86, R148, R72, RZ ;  /* 0x0000004894567224 */ /* 0x000fe400078e02ff */
[----:B------:R-:W-:Y:S02]  /*58b60*/  IMAD.IADD R145, R145, 0x1, R163 ;  /* 0x0000000191917824 */ /* 0x000fe400078e02a3 */
        /* <DEDUP_REMOVED lines=42> */
[----:B------:R-:W-:-:S03]  /*58e10*/  IADD3 R89, P5, PT, R141, R160, RZ ;  /* 0x000000a08d597210 */ /* 0x000fc60007fbe0ff */
[----:B------:R-:W-:Y:S01]  /*58e20*/  IMAD.WIDE.U32 R140, R136, R80, RZ ;  /* 0x00000050888c7225 */ /* 0x000fe200078e00ff */
[----:B------:R-:W-:Y:S02]  /*58e30*/  IADD3.X R148, P5, PT, R143, R90, RZ, P5, !PT ;  /* 0x0000005a8f947210 */ /* 0x000fe40002fbe4ff */
[----:B------:R-:W-:-:S04]  /*58e40*/  IADD3 R90, P6, PT, R89, R92, RZ ;  /* 0x0000005c595a7210 */ /* 0x000fc80007fde0ff */
[----:B------:R-:W-:Y:S01]  /*58e50*/  IADD3.X R148, P6, PT, R148, R93, RZ, P6, !PT ;  /* 0x0000005d94947210 */ /* 0x000fe200037de4ff */
[----:B------:R-:W-:Y:S02]  /*58e60*/  IMAD R93, R133, R73, R88 ;  /* 0x00000049855d7224 */ /* 0x000fe400078e0258 */
[----:B------:R-:W-:Y:S01]  /*58e70*/  IMAD.WIDE.U32 R88, R137, R80, RZ ;  /* 0x0000005089587225 */ /* 0x000fe200078e00ff */
[----:B------:R-:W-:-:S04]  /*58e80*/  IADD3.X R142, P5, P6, R86, RZ, RZ, P6, P5 ;  /* 0x000000ff568e7210 */ /* 0x000fc800036aa4ff */
[----:B------:R-:W-:Y:S02]  /*58e90*/  IADD3.X R151, PT, PT, R87, RZ, RZ, P5, P6 ;  /* 0x000000ff57977210 */ /* 0x000fe40002fec4ff */
[C---:B------:R-:W-:Y:S02]  /*58ea0*/  LOP3.LUT P5, RZ, R53.reuse, 0x4, RZ, 0xc0, !PT ;  /* 0x0000000435ff7812 */ /* 0x040fe400078ac0ff */
[----:B------:R-:W-:Y:S02]  /*58eb0*/  LOP3.LUT P6, RZ, R53, 0x1, RZ, 0xc0, !PT ;  /* 0x0000000135ff7812 */ /* 0x000fe400078cc0ff */
[----:B------:R-:W-:Y:S02]  /*58ec0*/  IADD3.X R87, PT, PT, RZ, RZ, RZ, P5, P4 ;  /* 0x000000ffff577210 */ /* 0x000fe40002fe84ff */
[----:B------:R-:W-:-:S04]  /*58ed0*/  ISETP.NE.AND P4, PT, R147, RZ, PT ;  /* 0x000000ff9300720c */ /* 0x000fc80003f85270 */
        /* <DEDUP_REMOVED lines=47> */
[----:B------:R-:W-:Y:S01]  /*591d0*/  IMAD.WIDE.U32 R136, R86, R78, RZ ;  /* 0x0000004e56887225 */ /* 0x000fe200078e00ff */
[----:B------:R-:W-:Y:S02]  /*591e0*/  IADD3.X R134, PT, PT, R89, RZ, RZ, P4, P5 ;  /* 0x000000ff59867210 */ /* 0x000fe400027ea4ff */
[----:B------:R-:W-:Y:S01]  /*591f0*/  IADD3 R89, P4, PT, R143, R146, RZ ;  /* 0x000000928f597210 */ /* 0x000fe20007f9e0ff */
[----:B------:R-:W-:Y:S01]  /*59200*/  IMAD R144, R90, R72, RZ ;  /* 0x000000485a907224 */ /* 0x000fe200078e02ff */
        /* <DEDUP_REMOVED lines=58> */
[----:B------:R-:W-:Y:S02]  /*595b0*/  SEL R82, RZ, 0x1, P1 ;  /* 0x00000001ff527807 */ /* 0x000fe40000800000 */
[----:B------:R-:W-:Y:S02]  /*595c0*/  ISETP.GE.U32.AND.EX P5, PT, R146, R150, PT, P5 ;  /* 0x000000969200720c */ /* 0x000fe40003fa6150 */
[----:B------:R-:W-:Y:S02]  /*595d0*/  IADD3.X R135, P3, P4, R86, RZ, RZ, P4, P3 ;  /* 0x000000ff56877210 */ /* 0x000fe400024664ff */
[----:B------:R-:W-:Y:S02]  /*595e0*/  ISETP.GE.U32.AND P1, PT, R133, R143, PT ;  /* 0x0000008f8500720c */ /* 0x000fe40003f26070 */
        /* <DEDUP_REMOVED lines=10> */
[----:B------:R-:W-:-:S02]  /*59690*/  SEL R132, RZ, 0x1, P1 ;  /* 0x00000001ff847807 */ /* 0x000fc40000800000 */
        /* <DEDUP_REMOVED lines=70> */
[CC--:B------:R-:W-:Y:S01]  /*59b00*/  ISETP.GE.U32.AND P0, PT, R137.reuse, R74.reuse, PT ;  /* 0x0000004a8900720c */ /* 0x0c0fe20003f06070 */
[----:B------:R-:W-:Y:S01]  /*59b10*/  IMAD.MOV.U32 R87, RZ, RZ, R137 ;  /* 0x000000ffff577224 */ /* 0x000fe200078e0089 */
[----:B------:R-:W-:Y:S01]  /*59b20*/  ISETP.LE.U32.AND P1, PT, R137, R74, PT ;  /* 0x0000004a8900720c */ /* 0x000fe20003f23070 */
[----:B------:R-:W-:Y:S01]  /*59b30*/  IMAD.MOV.U32 R84, RZ, RZ, R90 ;  /* 0x000000ffff547224 */ /* 0x000fe200078e005a */
[CC--:B------:R-:W-:Y:S01]  /*59b40*/  ISETP.GE.U32.AND.EX P0, PT, R90.reuse, R75.reuse, PT, P0 ;  /* 0x0000004b5a00720c */ /* 0x0c0fe20003f06100 */
[----:B------:R-:W-:Y:S01]  /*59b50*/  IMAD.MOV.U32 R4, RZ, RZ, R133 ;  /* 0x000000ffff047224 */ /* 0x000fe200078e0085 */
[----:B------:R-:W-:Y:S01]  /*59b60*/  ISETP.LE.U32.AND.EX P1, PT, R90, R75, PT, P1 ;  /* 0x0000004b5a00720c */ /* 0x000fe20003f23110 */
[----:B------:R-:W-:-:S12]  /*59b70*/  IMAD.MOV.U32 R85, RZ, RZ, R86 ;  /* 0x000000ffff557224 */ /* 0x000fd800078e0056 */
[----:B------:R-:W-:Y:S05]  /*59b80*/  @!P0 BRA P1, `(.L_x_456) ;  /* 0x0000000000548947 */ /* 0x000fea0000800000 */
.L_x_455:
        /* <DEDUP_REMOVED lines=21> */
.L_x_456:
        /* <DEDUP_REMOVED lines=22> */
[----:B------:R-:W-:Y:S02]  /*59e40*/  IADD3 R133, P3, PT, R91, -R133, RZ ;  /* 0x800000855b857210 */ /* 0x000fe40007f7e0ff */
[----:B------:R-:W-:Y:S01]  /*59e50*/  ISETP.GE.U32.AND.EX P0, PT, R13, R90, PT, P0 ;  /* 0x0000005a0d00720c */ /* 0x000fe20003f06100 */
[----:B------:R-:W-:Y:S01]  /*59e60*/  IMAD.X R88, R15, 0x1, ~R88, P2 ;  /* 0x000000010f587824 */ /* 0x000fe200010e0e58 */
[----:B------:R-:W-:Y:S01]  /*59e70*/  ISETP.GE.U32.AND P1, PT, R4, R135, PT ;  /* 0x000000870400720c */ /* 0x000fe20003f26070 */
[----:B------:R-:W-:Y:S01]  /*59e80*/  IMAD.X R134, R92, 0x1, ~R134, P3 ;  /* 0x000000015c867824 */ /* 0x000fe200018e0e86 */
[----:B------:R-:W-:-:S02]  /*59e90*/  SEL R91, RZ, 0x1, P0 ;  /* 0x00000001ff5b7807 */ /* 0x000fc40000000000 */
[C---:B------:R-:W-:Y:S02]  /*59ea0*/  ISETP.GE.U32.AND.EX P1, PT, R85.reuse, R136, PT, P1 ;  /* 0x000000885500720c */ /* 0x040fe40003f26110 */
[----:B------:R-:W-:Y:S02]  /*59eb0*/  IADD3 R91, P2, PT, R28, R91, RZ ;  /* 0x0000005b1c5b7210 */ /* 0x000fe40007f5e0ff */
[----:B------:R-:W-:Y:S02]  /*59ec0*/  IADD3 R135, P3, PT, R4, -R135, RZ ;  /* 0x8000008704877210 */ /* 0x000fe40007f7e0ff */
[----:B------:R-:W-:Y:S01]  /*59ed0*/  SEL R15, RZ, 0x1, P1 ;  /* 0x00000001ff0f7807 */ /* 0x000fe20000800000 */
[----:B------:R-:W-:Y:S01]  /*59ee0*/  IMAD.X R4, RZ, RZ, R27, P2 ;  /* 0x000000ffff047224 */ /* 0x000fe200010e061b */
[----:B------:R-:W-:Y:S01]  /*59ef0*/  ISETP.GE.U32.AND P1, PT, R20, R91, PT ;  /* 0x0000005b1400720c */ /* 0x000fe20003f26070 */
[----:B------:R-:W-:Y:S01]  /*59f00*/  IMAD.X R136, R85, 0x1, ~R136, P3 ;  /* 0x0000000155887824 */ /* 0x000fe200018e0e88 */
[----:B------:R-:W-:-:S02]  /*59f10*/  IADD3 R89, P0, PT, R14, -R89, RZ ;  /* 0x800000590e597210 */ /* 0x000fc40007f1e0ff */
[----:B------:R-:W-:Y:S02]  /*59f20*/  ISETP.GE.U32.AND.EX P1, PT, R19, R4, PT, P1 ;  /* 0x000000041300720c */ /* 0x000fe40003f26110 */
[----:B------:R-:W-:Y:S01]  /*59f30*/  IADD3 R2, P4, PT, R12, R15, RZ ;  /* 0x0000000f0c027210 */ /* 0x000fe20007f9e0ff */
[----:B------:R-:W-:Y:S01]  /*59f40*/  IMAD.X R90, R13, 0x1, ~R90, P0 ;  /* 0x000000010d5a7824 */ /* 0x000fe200000e0e5a */
[----:B------:R-:W-:Y:S02]  /*59f50*/  IADD3 R91, P2, PT, R20, -R91, RZ ;  /* 0x8000005b145b7210 */ /* 0x000fe40007f5e0ff */
[----:B------:R-:W-:Y:S01]  /*59f60*/  IADD3 R137, P5, PT, R3, -R2, RZ ;  /* 0x8000000203897210 */ /* 0x000fe20007fbe0ff */
[----:B------:R-:W-:Y:S01]  /*59f70*/  IMAD.X R13, RZ, RZ, R11, P4 ;  /* 0x000000ffff0d7224 */ /* 0x000fe200020e060b */
[----:B------:R-:W-:Y:S01]  /*59f80*/  IADD3 R20, P4, PT, -R10, R87, RZ ;  /* 0x000000570a147210 */ /* 0x000fe20007f9e1ff */
[----:B------:R-:W-:Y:S01]  /*59f90*/  IMAD.X R93, R19, 0x1, ~R4, P2 ;  /* 0x00000001135d7824 */ /* 0x000fe200010e0e04 */
[----:B------:R-:W-:Y:S01]  /*59fa0*/  IADD3 R92, P3, PT, -R26, R18, RZ ;  /* 0x000000121a5c7210 */ /* 0x000fe20007f7e1ff */
[----:B------:R-:W-:Y:S01]  /*59fb0*/  IMAD.X R18, R0, 0x1, ~R13, P5 ;  /* 0x0000000100127824 */ /* 0x000fe200028e0e0d */
[----:B------:R-:W-:Y:S01]  /*59fc0*/  ISETP.GE.U32.AND P0, PT, R3, R2, PT ;  /* 0x000000020300720c */ /* 0x000fe20003f06070 */
[----:B------:R-:W-:-:S02]  /*59fd0*/  IMAD.X R19, R84, 0x1, ~R9, P4 ;  /* 0x0000000154137824 */ /* 0x000fc400020e0e09 */
[----:B------:R-:W-:Y:S01]  /*59fe0*/  IMAD.X R132, R17, 0x1, ~R25, P3 ;  /* 0x0000000111847824 */ /* 0x000fe200018e0e19 */
[----:B------:R-:W-:Y:S01]  /*59ff0*/  ISETP.GE.U32.AND.EX P0, PT, R0, R13, PT, P0 ;  /* 0x0000000d0000720c */ /* 0x000fe20003f06100 */
        /* <DEDUP_REMOVED lines=39> */
.L_x_457:
        /* <DEDUP_REMOVED lines=39> */
.L_x_458:
        /* <DEDUP_REMOVED lines=17> */
[----:B------:R-:W-:Y:S02]  /*5a5f0*/  ISETP.GT.U32.AND.EX P0, PT, R18, UR9, PT, P0 ;  /* 0x0000000912007c0c */ /* 0x000fe4000bf04100 */
[----:B------:R-:W-:Y:S02]  /*5a600*/  CS2R R32, SRZ ;  /* 0x0000000000207805 */ /* 0x000fe4000001ff00 */
[----:B------:R-:W-:Y:S01]  /*5a610*/  CS2R R30, SRZ ;  /* 0x00000000001e7805 */ /* 0x000fe2000001ff00 */
[----:B------:R-:W1:Y:S01]  /*5a620*/  LDC R15, c[0x3][0x1ac] ;  /* 0x00c06b00ff0f7b82 */ /* 0x000e620000000800 */
[----:B------:R-:W-:-:S07]  /*5a630*/  IMAD.MOV.U32 R29, RZ, RZ, RZ ;  /* 0x000000ffff1d7224 */ /* 0x000fce00078e00ff */
        /* <DEDUP_REMOVED lines=67> */
[----:B------:R-:W-:Y:S02]  /*5aa70*/  IMAD.IADD R11, R7, 0x1, R11 ;  /* 0x00000001070b7824 */ /* 0x000fe400078e020b */
[----:B------:R-:W-:-:S04]  /*5aa80*/  IMAD.WIDE.U32 R16, R97, R94, RZ ;  /* 0x0000005e61107225 */ /* 0x000fc800078e00ff */
[----:B------:R-:W-:-:S04]  /*5aa90*/  IMAD.WIDE.U32 R32, R96, R95, RZ ;  /* 0x0000005f60207225 */ /* 0x000fc800078e00ff */
[C---:B------:R-:W-:Y:S02]  /*5aaa0*/  IMAD.IADD R7, R5.reuse, 0x1, R13 ;  /* 0x0000000105077824 */ /* 0x040fe400078e020d */
[----:B------:R-:W-:Y:S02]  /*5aab0*/  IMAD.IADD R35, R36, 0x1, R3 ;  /* 0x0000000124237824 */ /* 0x000fe400078e0203 */
[----:B------:R-:W-:Y:S01]  /*5aac0*/  IMAD.IADD R43, R5, 0x1, R17 ;  /* 0x00000001052b7824 */ /* 0x000fe200078e0211 */
[----:B------:R-:W-:Y:S01]  /*5aad0*/  IADD3 R32, P1, P2, R16, R7, R32 ;  /* 0x0000000710207210 */ /* 0x000fe20007a3e020 */
[-C--:B------:R-:W-:Y:S01]  /*5aae0*/  IMAD.WIDE.U32 R16, R70, R71.reuse, RZ ;  /* 0x0000004746107225 */ /* 0x080fe200078e00ff */
[C-C-:B------:R-:W-:Y:S02]  /*5aaf0*/  SHF.L.U64.HI R30, R2.reuse, 0x1, R35.reuse ;  /* 0x00000001021e7819 */ /* 0x140fe40000010223 */
[C-C-:B------:R-:W-:Y:S01]  /*5ab00*/  SHF.R.U64 R40, R2.reuse, 0x1f, R35.reuse ;  /* 0x0000001f02287819 */ /* 0x140fe20000001223 */
[----:B------:R-:W-:Y:S01]  /*5ab10*/  IMAD.SHL.U32 R15, R2, 0x2, RZ ;  /* 0x00000002020f7824 */ /* 0x000fe200078e00ff */
[----:B------:R-:W-:Y:S01]  /*5ab20*/  SHF.R.U32.HI R35, RZ, 0x1f, R35 ;  /* 0x0000001fff237819 */ /* 0x000fe20000011623 */
[----:B------:R-:W-:Y:S01]  /*5ab30*/  IMAD.MOV.U32 R9, RZ, RZ, RZ ;  /* 0x000000ffff097224 */ /* 0x000fe200078e00ff */
[----:B------:R-:W-:Y:S01]  /*5ab40*/  LOP3.LUT R30, R30, 0x1, RZ, 0xc0, !PT ;  /* 0x000000011e1e7812 */ /* 0x000fe200078ec0ff */
[----:B------:R-:W-:-:S04]  /*5ab50*/  IMAD.WIDE.U32 R2, R71, R71, RZ ;  /* 0x0000004747027225 */ /* 0x000fc800078e00ff */
[----:B------:R-:W-:Y:S02]  /*5ab60*/  IMAD.MOV.U32 R7, RZ, RZ, RZ ;  /* 0x000000ffff077224 */ /* 0x000fe400078e00ff */
[----:B------:R-:W-:Y:S02]  /*5ab70*/  IMAD.MOV.U32 R31, RZ, RZ, RZ ;  /* 0x000000ffff1f7224 */ /* 0x000fe400078e00ff */
[----:B------:R-:W-:Y:S02]  /*5ab80*/  IMAD.SHL.U32 R0, R16, 0x2, RZ ;  /* 0x0000000210007824 */ /* 0x000fe400078e00ff */
[----:B------:R-:W-:Y:S02]  /*5ab90*/  IMAD.IADD R21, R17, 0x1, R9 ;  /* 0x0000000111157824 */ /* 0x000fe400078e0209 */
[----:B------:R-:W-:Y:S01]  /*5aba0*/  IMAD.IADD R13, R3, 0x1, R5 ;  /* 0x00000001030d7824 */ /* 0x000fe200078e0205 */
[----:B------:R-:W-:Y:S01]  /*5abb0*/  IADD3.X R3, PT, PT, RZ, RZ, RZ, P4, P5 ;  /* 0x000000ffff037210 */ /* 0x000fe200027ea4ff */
[----:B------:R-:W-:Y:S01]  /*5abc0*/  IMAD.WIDE.U32 R6, R98, R70, R6 ;  /* 0x0000004662067225 */ /* 0x000fe200078e0006 */
[----:B------:R-:W-:-:S02]  /*5abd0*/  LOP3.LUT R0, R0, 0xfffffffe, RZ, 0xc0, !PT ;  /* 0xfffffffe00007812 */ /* 0x000fc400078ec0ff */
[C---:B------:R-:W-:Y:S01]  /*5abe0*/  SHF.L.U64.HI R20, R16.reuse, 0x1, R21 ;  /* 0x0000000110147819 */ /* 0x040fe20000010215 */
[----:B------:R-:W-:Y:S01]  /*5abf0*/  IMAD.IADD R4, R27, 0x1, R31 ;  /* 0x000000011b047824 */ /* 0x000fe200078e021f */
[----:B------:R-:W-:Y:S01]  /*5ac00*/  SHF.R.U64 R27, R16, 0x1f, R21 ;  /* 0x0000001f101b7819 */ /* 0x000fe20000001215 */
[----:B------:R-:W-:Y:S01]  /*5ac10*/  IMAD.MOV.U32 R5, RZ, RZ, RZ ;  /* 0x000000ffff057224 */ /* 0x000fe200078e00ff */
[----:B------:R-:W-:Y:S01]  /*5ac20*/  IADD3 R3, P4, P6, R3, R6, R11 ;  /* 0x0000000603037210 */ /* 0x000fe20007e9e00b */
[----:B------:R-:W-:Y:S01]  /*5ac30*/  IMAD.IADD R10, R31, 0x1, R33 ;  /* 0x000000011f0a7824 */ /* 0x000fe200078e0221 */
[----:B------:R-:W-:Y:S01]  /*5ac40*/  IADD3.X R33, PT, PT, RZ, RZ, RZ, P0, P3 ;  /* 0x000000ffff217210 */ /* 0x000fe200007e64ff */
[----:B------:R-:W-:Y:S01]  /*5ac50*/  IMAD.WIDE.U32 R16, R96, R70, R4 ;  /* 0x0000004660107225 */ /* 0x000fe200078e0004 */
[----:B------:R-:W-:Y:S02]  /*5ac60*/  IADD3 R13, P0, PT, R0, R13, RZ ;  /* 0x0000000d000d7210 */ /* 0x000fe40007f1e0ff */
[----:B------:R-:W-:Y:S01]  /*5ac70*/  SHF.R.U32.HI R21, RZ, 0x1f, R21 ;  /* 0x0000001fff157819 */ /* 0x000fe20000011615 */
[----:B------:R-:W-:Y:S01]  /*5ac80*/  IMAD.MOV.U32 R11, RZ, RZ, RZ ;  /* 0x000000ffff0b7224 */ /* 0x000fe200078e00ff */
[----:B------:R-:W-:Y:S01]  /*5ac90*/  IADD3 R33, P3, P5, R33, R16, R19 ;  /* 0x0000001021217210 */ /* 0x000fe20007d7e013 */
[----:B------:R-:W-:Y:S01]  /*5aca0*/  IMAD.IADD R0, R23, 0x1, R7 ;  /* 0x0000000117007824 */ /* 0x000fe200078e0207 */
[----:B------:R-:W-:Y:S01]  /*5acb0*/  LOP3.LUT R21, R21, 0x1, RZ, 0xc0, !PT ;  /* 0x0000000115157812 */ /* 0x000fe200078ec0ff */
[----:B------:R-:W-:-:S04]  /*5acc0*/  IMAD.WIDE.U32 R4, R95, R71, RZ ;  /* 0x000000475f047225 */ /* 0x000fc800078e00ff */
[----:B------:R-:W-:-:S04]  /*5acd0*/  IMAD.WIDE.U32 R6, R95, R95, RZ ;  /* 0x0000005f5f067225 */ /* 0x000fc800078e00ff */
[----:B------:R-:W-:Y:S01]  /*5ace0*/  IMAD.WIDE.U32 R38, R96, R94, R10 ;  /* 0x0000005e60267225 */ /* 0x000fe200078e000a */
[----:B------:R-:W-:-:S03]  /*5acf0*/  LOP3.LUT R10, R15, 0xfffffffe, RZ, 0xc0, !PT ;  /* 0xfffffffe0f0a7812 */ /* 0x000fc600078ec0ff */
[----:B------:R-:W-:Y:S01]  /*5ad00*/  IMAD.IADD R16, R31, 0x1, R17 ;  /* 0x000000011f107824 */ /* 0x000fe200078e0211 */
[----:B------:R-:W-:Y:S01]  /*5ad10*/  LOP3.LUT R17, R35, 0x1, RZ, 0xc0, !PT ;  /* 0x0000000123117812 */ /* 0x000fe200078ec0ff */
[----:B------:R-:W-:Y:S02]  /*5ad20*/  IMAD.IADD R29, R5, 0x1, R37 ;  /* 0x00000001051d7824 */ /* 0x000fe400078e0225 */
[----:B------:R-:W-:Y:S01]  /*5ad30*/  IMAD.WIDE.U32 R18, R94, R71, RZ ;  /* 0x000000475e127225 */ /* 0x000fe200078e00ff */
[----:B------:R-:W-:Y:S02]  /*5ad40*/  IADD3.X R28, PT, PT, RZ, R16, RZ, P3, P5 ;  /* 0x00000010ff1c7210 */ /* 0x000fe40001fea4ff */
[----:B------:R-:W-:Y:S01]  /*5ad50*/  LOP3.LUT R16, R40, 0xfffffffe, RZ, 0xc0, !PT ;  /* 0xfffffffe28107812 */ /* 0x000fe200078ec0ff */
[----:B------:R-:W-:-:S04]  /*5ad60*/  IMAD.WIDE.U32 R22, R95, R70, RZ ;  /* 0x000000465f167225 */ /* 0x000fc800078e00ff */
[----:B------:R-:W-:Y:S01]  /*5ad70*/  IMAD.IADD R5, R37, 0x1, R7 ;  /* 0x0000000125057824 */ /* 0x000fe200078e0207 */
[----:B------:R-:W-:Y:S01]  /*5ad80*/  IADD3.X R7, PT, PT, RZ, R0, RZ, P4, P6 ;  /* 0x00000000ff077210 */ /* 0x000fe200027ec4ff */
[----:B------:R-:W-:Y:S01]  /*5ad90*/  IMAD.WIDE.U32 R24, R2, R72, RZ ;  /* 0x0000004802187225 */ /* 0x000fe200078e00ff */
[----:B------:R-:W-:Y:S02]  /*5ada0*/  IADD3 R15, P4, PT, R43, R38, RZ ;  /* 0x000000262b0f7210 */ /* 0x000fe40007f9e0ff */
[----:B------:R-:W-:Y:S01]  /*5adb0*/  IADD3 R29, P5, P3, R22, R29, R18 ;  /* 0x0000001d161d7210 */ /* 0x000fe20007bbe012 */
[----:B------:R-:W-:Y:S01]  /*5adc0*/  IMAD.WIDE.U32 R16, R94, R94, R16 ;  /* 0x0000005e5e107225 */ /* 0x000fe200078e0010 */
[----:B------:R-:W-:Y:S02]  /*5add0*/  IADD3 R18, P6, PT, R10, R5, RZ ;  /* 0x000000050a127210 */ /* 0x000fe40007fde0ff */
[----:B------:R-:W-:Y:S01]  /*5ade0*/  SHF.R.U32.HI R34, RZ, 0x1f, R29 ;  /* 0x0000001fff227819 */ /* 0x000fe2000001161d */
[----:B------:R-:W-:Y:S01]  /*5adf0*/  IMAD.WIDE.U32 R10, R24, R74, RZ ;  /* 0x0000004a180a7225 */ /* 0x000fe200078e00ff */
[----:B------:R-:W-:-:S03]  /*5ae00*/  IADD3.X R0, PT, PT, RZ, RZ, RZ, P1, P2 ;  /* 0x000000ffff007210 */ /* 0x000fc60000fe44ff */
[----:B------:R-:W-:Y:S01]  /*5ae10*/  IMAD.X R38, R31, 0x1, R39, P4 ;  /* 0x000000011f267824 */ /* 0x000fe200020e0627 */
[----:B------:R-:W-:Y:S01]  /*5ae20*/  IADD3 RZ, P1, PT, R2, R10, RZ ;  /* 0x0000000a02ff7210 */ /* 0x000fe20007f3e0ff */
[----:B------:R-:W-:Y:S01]  /*5ae30*/  IMAD R31, R13, R72, RZ ;  /* 0x000000480d1f7224 */ /* 0x000fe200078e02ff */
[----:B------:R-:W-:Y:S01]  /*5ae40*/  IADD3 R39, P4, PT, R34, R8, RZ ;  /* 0x0000000822277210 */ /* 0x000fe20007f9e0ff */
[----:B------:R-:W-:Y:S02]  /*5ae50*/  IMAD.X R30, RZ, RZ, R30, P6 ;  /* 0x000000ffff1e7224 */ /* 0x000fe400030e061e */
[----:B------:R-:W-:Y:S01]  /*5ae60*/  IMAD R31, R2, R73, R31 ;  /* 0x00000049021f7224 */ /* 0x000fe200078e021f */
[----:B------:R-:W-:Y:S01]  /*5ae70*/  LOP3.LUT R2, R20, 0x1, RZ, 0xc0, !PT ;  /* 0x0000000114027812 */ /* 0x000fe200078ec0ff */
[----:B------:R-:W-:Y:S01]  /*5ae80*/  IMAD.X R43, RZ, RZ, R26, P4 ;  /* 0x000000ffff2b7224 */ /* 0x000fe200020e061a */
[----:B------:R-:W-:Y:S01]  /*5ae90*/  LOP3.LUT R20, R27, 0xfffffffe, RZ, 0xc0, !PT ;  /* 0xfffffffe1b147812 */ /* 0x000fe200078ec0ff */
[----:B------:R-:W-:Y:S01]  /*5aea0*/  IMAD.IADD R31, R25, 0x1, R31 ;  /* 0x00000001191f7824 */ /* 0x000fe200078e021f */
[----:B------:R-:W-:Y:S01]  /*5aeb0*/  IADD3 R5, P2, PT, R39, R6, RZ ;  /* 0x0000000627057210 */ /* 0x000fe20007f5e0ff */
[----:B------:R-:W-:Y:S01]  /*5aec0*/  IMAD.X R27, RZ, RZ, R2, P0 ;  /* 0x000000ffff1b7224 */ /* 0x000fe200000e0602 */
[----:B------:R-:W-:Y:S01]  /*5aed0*/  ISETP.GT.U32.AND P0, PT, R8, R39, PT ;  /* 0x000000270800720c */ /* 0x000fe20003f04070 */
[----:B------:R-:W-:Y:S01]  /*5aee0*/  IMAD.WIDE.U32 R20, R70, R70, R20 ;  /* 0x0000004646147225 */ /* 0x000fe200078e0014 */
[----:B------:R-:W-:-:S02]  /*5aef0*/  IADD3 R30, P6, P4, R30, R16, R33 ;  /* 0x000000101e1e7210 */ /* 0x000fc40007cde021 */
[----:B------:R-:W-:Y:S01]  /*5af00*/  ISETP.GT.U32.AND.EX P0, PT, R26, R43, PT, P0 ;  /* 0x0000002b1a00720c */ /* 0x000fe20003f04100 */
[----:B------:R-:W-:Y:S01]  /*5af10*/  IMAD.X R35, R43, 0x1, R18, P2 ;  /* 0x000000012b237824 */ /* 0x000fe200010e0612 */
[----:B------:R-:W-:Y:S01]  /*5af20*/  IADD3 R2, P2, PT, R27, R20, RZ ;  /* 0x000000141b027210 */ /* 0x000fe20007f5e0ff */
[----:B------:R-:W-:Y:S01]  /*5af30*/  IMAD.IADD R25, R36, 0x1, R17 ;  /* 0x0000000124197824 */ /* 0x000fe200078e0211 */
[----:B------:R-:W-:Y:S01]  /*5af40*/  SEL R6, R8, R39, P0 ;  /* 0x0000002708067207 */ /* 0x000fe20000000000 */
[----:B------:R-:W-:Y:S01]  /*5af50*/  IMAD.WIDE.U32 R16, R31, R74, RZ ;  /* 0x0000004a1f107225 */ /* 0x000fe200078e00ff */
[----:B------:R-:W-:Y:S02]  /*5af60*/  SEL R10, R26, R43, P0 ;  /* 0x0000002b1a0a7207 */ /* 0x000fe40000000000 */
[----:B------:R-:W-:Y:S01]  /*5af70*/  ISETP.GT.U32.AND P0, PT, R6, R5, PT ;  /* 0x000000050600720c */ /* 0x000fe20003f04070 */
[----:B------:R-:W-:Y:S01]  /*5af80*/  IMAD.X R6, R9, 0x1, R21, P2 ;  /* 0x0000000109067824 */ /* 0x000fe200010e0615 */
[----:B------:R-:W-:Y:S01]  /*5af90*/  IADD3 R22, P2, PT, R5, R8, RZ ;  /* 0x0000000805167210 */ /* 0x000fe20007f5e0ff */
[----:B------:R-:W-:Y:S01]  /*5afa0*/  IMAD.WIDE.U32 R20, R31, R76, RZ ;  /* 0x0000004c1f147225 */ /* 0x000fe200078e00ff */
[----:B------:R-:W-:-:S02]  /*5afb0*/  ISETP.GT.U32.AND.EX P0, PT, R10, R35, PT, P0 ;  /* 0x000000230a00720c */ /* 0x000fc40003f04100 */
        /* <DEDUP_REMOVED lines=28> */
[----:B------:R-:W-:Y:S01]  /*5b180*/  LEA R83, P0, R4, R83, 0x1 ;  /* 0x0000005304537211 */ /* 0x000fe200078008ff */
[----:B------:R-:W-:Y:S01]  /*5b190*/  IMAD.WIDE.U32 R20, R24, R78, RZ ;  /* 0x0000004e18147225 */ /* 0x000fe200078e00ff */
[----:B------:R-:W-:-:S02]  /*5b1a0*/  IADD3 R4, P1, PT, R9, R12, RZ ;  /* 0x0000000c09047210 */ /* 0x000fc40007f3e0ff */
[----:B------:R-:W-:Y:S01]  /*5b1b0*/  ISETP.GT.U32.AND P6, PT, R14, R11, PT ;  /* 0x0000000b0e00720c */ /* 0x000fe20003fc4070 */
[----:B------:R-:W-:Y:S01]  /*5b1c0*/  IMAD.X R35, RZ, RZ, R42, P2 ;  /* 0x000000ffff237224 */ /* 0x000fe200010e062a */
[----:B------:R-:W-:Y:S01]  /*5b1d0*/  IADD3 R83, P2, PT, R83, R10, RZ ;  /* 0x0000000a53537210 */ /* 0x000fe20007f5e0ff */
[----:B------:R-:W-:Y:S01]  /*5b1e0*/  IMAD.WIDE.U32 R12, R31, R78, RZ ;  /* 0x0000004e1f0c7225 */ /* 0x000fe200078e00ff */
[----:B------:R-:W-:Y:S02]  /*5b1f0*/  ISETP.GT.U32.AND.EX P6, PT, R41, R30, PT, P6 ;  /* 0x0000001e2900720c */ /* 0x000fe40003fc4160 */
        /* <DEDUP_REMOVED lines=18> */
[----:B------:R-:W-:Y:S02]  /*5b320*/  IMAD R43, R83, R73, R10 ;  /* 0x00000049532b7224 */ /* 0x000fe400078e020a */
[----:B------:R-:W-:Y:S01]  /*5b330*/  IMAD.MOV.U32 R12, RZ, RZ, R11 ;  /* 0x000000ffff0c7224 */ /* 0x000fe200078e000b */
[----:B------:R-:W-:Y:S01]  /*5b340*/  SEL R30, RZ, 0x1, !P4 ;  /* 0x00000001ff1e7807 */ /* 0x000fe20006000000 */
        /* <DEDUP_REMOVED lines=70> */
[----:B------:R-:W-:-:S03]  /*5b7b0*/  IMAD.WIDE.U32 R28, R12, R74, RZ ;  /* 0x0000004a0c1c7225 */ /* 0x000fc600078e00ff */
[----:B------:R-:W-:Y:S01]  /*5b7c0*/  IADD3.X R10, P2, PT, R10, R87, RZ, P2, !PT ;  /* 0x000000570a0a7210 */ /* 0x000fe2000175e4ff */
[----:B------:R-:W-:-:S04]  /*5b7d0*/  IMAD.WIDE.U32 R20, P4, R12, R75, R20 ;  /* 0x0000004b0c147225 */ /* 0x000fc80007880014 */
[----:B------:R-:W-:Y:S01]  /*5b7e0*/  IMAD.WIDE.U32.X R24, R43, R81, R24, P6 ;  /* 0x000000512b187225 */ /* 0x000fe200030e0418 */
[----:B------:R-:W-:Y:S02]  /*5b7f0*/  IADD3.X R43, PT, PT, R11, RZ, RZ, P0, P1 ;  /* 0x000000ff0b2b7210 */ /* 0x000fe400007e24ff */
[----:B------:R-:W-:Y:S01]  /*5b800*/  IADD3 RZ, P0, PT, R83, R28, RZ ;  /* 0x0000001c53ff7210 */ /* 0x000fe20007f1e0ff */
[----:B------:R-:W-:Y:S01]  /*5b810*/  IMAD.IADD R37, R37, 0x1, R23 ;  /* 0x0000000125257824 */ /* 0x000fe200078e0217 */
[----:B------:R-:W-:Y:S01]  /*5b820*/  IADD3 R18, P6, PT, R15, R14, RZ ;  /* 0x0000000e0f127210 */ /* 0x000fe20007fde0ff */
[----:B------:R-:W-:Y:S01]  /*5b830*/  IMAD.X R11, RZ, RZ, RZ, P4 ;  /* 0x000000ffff0b7224 */ /* 0x000fe200020e06ff */
[----:B------:R-:W-:Y:S01]  /*5b840*/  IADD3 R28, P1, PT, R29, R20, RZ ;  /* 0x000000141d1c7210 */ /* 0x000fe20007f3e0ff */
[----:B------:R-:W-:Y:S01]  /*5b850*/  IMAD.MOV.U32 R23, RZ, RZ, RZ ;  /* 0x000000ffff177224 */ /* 0x000fe200078e00ff */
[----:B------:R-:W-:Y:S01]  /*5b860*/  IADD3.X R20, P6, PT, R10, R89, RZ, P6, !PT ;  /* 0x000000590a147210 */ /* 0x000fe200037de4ff */
[----:B------:R-:W-:Y:S01]  /*5b870*/  IMAD.MOV.U32 R10, RZ, RZ, R21 ;  /* 0x000000ffff0a7224 */ /* 0x000fe200078e0015 */
[----:B------:R-:W-:Y:S01]  /*5b880*/  IADD3.X RZ, P0, PT, R85, R28, RZ, P0, !PT ;  /* 0x0000001c55ff7210 */ /* 0x000fe2000071e4ff */
[----:B------:R-:W-:Y:S01]  /*5b890*/  IMAD.WIDE.U32 R22, R94, R70, R22 ;  /* 0x000000465e167225 */ /* 0x000fe200078e0016 */
[----:B------:R-:W-:-:S02]  /*5b8a0*/  IADD3.X R28, PT, PT, RZ, RZ, RZ, P5, P3 ;  /* 0x000000ffff1c7210 */ /* 0x000fc40002fe64ff */
[----:B------:R-:W-:Y:S01]  /*5b8b0*/  IADD3 R19, P5, PT, R17, R2, RZ ;  /* 0x0000000211137210 */ /* 0x000fe20007fbe0ff */
[C---:B------:R-:W-:Y:S01]  /*5b8c0*/  IMAD.WIDE.U32.X R14, R13.reuse, R75, R10, P1 ;  /* 0x0000004b0d0e7225 */ /* 0x040fe200008e040a */
        /* <DEDUP_REMOVED lines=109> */
[----:B------:R-:W-:-:S02]  /*5bfa0*/  IADD3 R9, P0, PT, R9, R18, RZ ;  /* 0x0000001209097210 */ /* 0x000fc40007f1e0ff */
[----:B------:R-:W-:Y:S01]  /*5bfb0*/  IADD3.X R38, PT, PT, RZ, R7, R38, P6, P4 ;  /* 0x00000007ff267210 */ /* 0x000fe200037e8426 */
        /* <DEDUP_REMOVED lines=74> */
.L_x_460:
        /* <DEDUP_REMOVED lines=21> */
.L_x_461:
[----:B------:R-:W-:Y:S01]  /*5c5b0*/  IMAD.MOV.U32 R84, RZ, RZ, RZ ;  /* 0x000000ffff547224 */ /* 0x000fe200078e00ff */
[----:B------:R-:W-:Y:S01]  /*5c5c0*/  CS2R R38, SRZ ;  /* 0x0000000000267805 */ /* 0x000fe2000001ff00 */
        /* <DEDUP_REMOVED lines=13> */
[----:B------:R-:W-:Y:S02]  /*5c6a0*/  IMAD.IADD R6, R3, 0x1, R0 ;  /* 0x0000000103067824 */ /* 0x000fe400078e0200 */
        /* <DEDUP_REMOVED lines=22> */
[----:B------:R-:W-:Y:S02]  /*5c810*/  IMAD.IADD R15, R24, 0x1, R3 ;  /* 0x00000001180f7824 */ /* 0x000fe400078e0203 */
[----:B------:R-:W-:Y:S01]  /*5c820*/  IMAD.IADD R2, R44, 0x1, R7 ;  /* 0x000000012c027824 */ /* 0x000fe200078e0207 */
[----:B------:R-:W-:Y:S01]  /*5c830*/  IADD3.X R7, PT, PT, RZ, RZ, RZ, P2, P6 ;  /* 0x000000ffff077210 */ /* 0x000fe200017ec4ff */
[----:B------:R-:W-:Y:S01]  /*5c840*/  IMAD.IADD R27, R23, 0x1, R5 ;  /* 0x00000001171b7824 */ /* 0x000fe200078e0205 */
[----:B------:R-:W-:Y:S01]  /*5c850*/  IADD3.X R5, PT, PT, RZ, RZ, RZ, P1, P5 ;  /* 0x000000ffff057210 */ /* 0x000fe20000fea4ff */
[----:B------:R-:W-:Y:S01]  /*5c860*/  IMAD.MOV.U32 R11, RZ, RZ, RZ ;  /* 0x000000ffff0b7224 */ /* 0x000fe200078e00ff */
[----:B------:R-:W-:Y:S01]  /*5c870*/  ISETP.GE.U32.AND P1, PT, R85, R16, PT ;  /* 0x000000105500720c */ /* 0x000fe20003f26070 */
[----:B------:R-:W-:-:S02]  /*5c880*/  IMAD.MOV.U32 R3, RZ, RZ, RZ ;  /* 0x000000ffff037224 */ /* 0x000fc400078e00ff */
[----:B------:R-:W-:Y:S02]  /*5c890*/  IMAD.X R86, R86, 0x1, R21, P4 ;  /* 0x0000000156567824 */ /* 0x000fe400020e0615 */
[----:B------:R-:W-:-:S03]  /*5c8a0*/  IMAD.WIDE.U32 R10, R62, R29, R10 ;  /* 0x0000001d3e0a7225 */ /* 0x000fc600078e000a */
[----:B------:R-:W-:Y:S01]  /*5c8b0*/  ISETP.GE.U32.AND.EX P1, PT, R86, R21, PT, P1 ;  /* 0x000000155600720c */ /* 0x000fe20003f26110 */
[----:B------:R-:W-:Y:S01]  /*5c8c0*/  IMAD.WIDE.U32 R2, R64, R35, R2 ;  /* 0x0000002340027225 */ /* 0x000fe200078e0002 */
[----:B------:R-:W-:-:S03]  /*5c8d0*/  IADD3 R26, P4, P5, R5, R10, R26 ;  /* 0x0000000a051a7210 */ /* 0x000fc60007d9e01a */
[----:B------:R-:W-:Y:S01]  /*5c8e0*/  IMAD.WIDE.U32 R30, R42, R65, RZ ;  /* 0x000000412a1e7225 */ /* 0x000fe200078e00ff */
[----:B------:R-:W-:-:S03]  /*5c8f0*/  IADD3 R27, P2, P6, R17, R2, R27 ;  /* 0x00000002111b7210 */ /* 0x000fc60007e5e01b */
[----:B------:R-:W-:Y:S02]  /*5c900*/  IMAD.IADD R8, R19, 0x1, R38 ;  /* 0x0000000113087824 */ /* 0x000fe400078e0226 */
[----:B------:R-:W-:Y:S02]  /*5c910*/  IMAD.IADD R37, R44, 0x1, R3 ;  /* 0x000000012c257824 */ /* 0x000fe400078e0203 */
[----:B------:R-:W-:Y:S01]  /*5c920*/  IMAD.IADD R19, R84, 0x1, R31 ;  /* 0x0000000154137824 */ /* 0x000fe200078e021f */
[----:B------:R-:W-:Y:S01]  /*5c930*/  SEL R31, RZ, 0x1, P1 ;  /* 0x00000001ff1f7807 */ /* 0x000fe20000800000 */
[----:B------:R-:W-:Y:S01]  /*5c940*/  IMAD.WIDE.U32 R4, R34, R65, RZ ;  /* 0x0000004122047225 */ /* 0x000fe200078e00ff */
[----:B------:R-:W-:Y:S02]  /*5c950*/  IADD3.X R37, PT, PT, R18, R37, RZ, P2, P6 ;  /* 0x0000002512257210 */ /* 0x000fe400017ec4ff */
[----:B------:R-:W-:Y:S01]  /*5c960*/  IADD3 R17, P6, PT, R31, R12, RZ ;  /* 0x0000000c1f117210 */ /* 0x000fe20007fde0ff */
[----:B------:R-:W-:-:S04]  /*5c970*/  IMAD.WIDE.U32 R2, R42, R64, RZ ;  /* 0x000000402a027225 */ /* 0x000fc800078e00ff */
[----:B------:R-:W-:Y:S01]  /*5c980*/  IMAD.MOV.U32 R9, RZ, RZ, RZ ;  /* 0x000000ffff097224 */ /* 0x000fe200078e00ff */
[----:B------:R-:W-:Y:S01]  /*5c990*/  IADD3 R19, P1, P2, R2, R19, R4 ;  /* 0x0000001302137210 */ /* 0x000fe20007a3e004 */
[----:B------:R-:W-:Y:S02]  /*5c9a0*/  IMAD.IADD R83, R39, 0x1, R11 ;  /* 0x0000000127537824 */ /* 0x000fe400078e020b */
[----:B------:R-:W-:Y:S01]  /*5c9b0*/  IMAD.IADD R6, R0, 0x1, R5 ;  /* 0x0000000100067824 */ /* 0x000fe200078e0205 */
[----:B------:R-:W-:Y:S01]  /*5c9c0*/  IADD3.X R21, PT, PT, RZ, RZ, RZ, P1, P2 ;  /* 0x000000ffff157210 */ /* 0x000fe20000fe44ff */
[----:B------:R-:W-:Y:S01]  /*5c9d0*/  IMAD.WIDE.U32 R8, R62, R41, R8 ;  /* 0x000000293e087225 */ /* 0x000fe200078e0008 */
[----:B------:R-:W-:Y:S02]  /*5c9e0*/  IADD3.X R83, PT, PT, RZ, R83, RZ, P4, P5 ;  /* 0x00000053ff537210 */ /* 0x000fe400027ea4ff */
[----:B------:R-:W-:Y:S01]  /*5c9f0*/  ISETP.GT.U32.AND P1, PT, R12, R17, PT ;  /* 0x000000110c00720c */ /* 0x000fe20003f24070 */
[----:B------:R-:W-:Y:S01]  /*5ca00*/  IMAD.WIDE.U32 R4, R22, R63, RZ ;  /* 0x0000003f16047225 */ /* 0x000fe200078e00ff */
[----:B------:R-:W-:-:S02]  /*5ca10*/  IADD3 R18, P4, P5, R7, R8, R15 ;  /* 0x0000000807127210 */ /* 0x000fc40007d9e00f */
[----:B------:R-:W-:Y:S01]  /*5ca20*/  IADD3 R30, P2, PT, R17, R30, RZ ;  /* 0x0000001e111e7210 */ /* 0x000fe20007f5e0ff */
[----:B------:R-:W-:Y:S02]  /*5ca30*/  IMAD.IADD R33, R84, 0x1, R3 ;  /* 0x0000000154217824 */ /* 0x000fe400078e0203 */
[----:B------:R-:W-:Y:S02]  /*5ca40*/  IMAD.IADD R20, R38, 0x1, R9 ;  /* 0x0000000126147824 */ /* 0x000fe400078e0209 */
[----:B------:R-:W-:Y:S02]  /*5ca50*/  IMAD.X R16, RZ, RZ, R13, P6 ;  /* 0x000000ffff107224 */ /* 0x000fe400030e060d */
[----:B------:R-:W-:Y:S01]  /*5ca60*/  IMAD.WIDE.U32 R10, R35, R63, RZ ;  /* 0x0000003f230a7225 */ /* 0x000fe200078e00ff */
[----:B------:R-:W-:Y:S02]  /*5ca70*/  IADD3.X R20, PT, PT, RZ, R20, RZ, P4, P5 ;  /* 0x00000014ff147210 */ /* 0x000fe400027ea4ff */
[----:B------:R-:W-:Y:S01]  /*5ca80*/  ISETP.GT.U32.AND.EX P1, PT, R13, R16, PT, P1 ;  /* 0x000000100d00720c */ /* 0x000fe20003f24110 */
[----:B------:R-:W-:-:S04]  /*5ca90*/  IMAD.WIDE.U32 R2, R22, R62, RZ ;  /* 0x0000003e16027225 */ /* 0x000fc800078e00ff */
[----:B------:R-:W-:Y:S01]  /*5caa0*/  IMAD.IADD R87, R5, 0x1, R23 ;  /* 0x0000000105577824 */ /* 0x000fe200078e0217 */
[----:B------:R-:W-:Y:S01]  /*5cab0*/  SEL R5, R12, R17, P1 ;  /* 0x000000110c057207 */ /* 0x000fe20000800000 */
[----:B------:R-:W-:Y:S02]  /*5cac0*/  IMAD.MOV.U32 R7, RZ, RZ, RZ ;  /* 0x000000ffff077224 */ /* 0x000fe400078e00ff */
[----:B------:R-:W-:Y:S01]  /*5cad0*/  IMAD.WIDE.U32 R8, R29, R65, RZ ;  /* 0x000000411d087225 */ /* 0x000fe200078e00ff */
[----:B------:R-:W-:-:S03]  /*5cae0*/  IADD3 R87, P5, P4, R2, R87, R10 ;  /* 0x0000005702577210 */ /* 0x000fc60007cbe00a */
[----:B------:R-:W-:Y:S01]  /*5caf0*/  IMAD.X R36, R16, 0x1, R19, P2 ;  /* 0x0000000110247824 */ /* 0x000fe200010e0613 */
[----:B------:R-:W-:Y:S01]  /*5cb00*/  SEL R19, R13, R16, P1 ;  /* 0x000000100d137207 */ /* 0x000fe20000800000 */
[----:B------:R-:W-:Y:S01]  /*5cb10*/  IMAD.WIDE.U32 R6, R64, R34, R6 ;  /* 0x0000002240067225 */ /* 0x000fe200078e0006 */
[----:B------:R-:W-:Y:S02]  /*5cb20*/  P2R R15, PR, RZ, 0x20 ;  /* 0x00000020ff0f7803 */ /* 0x000fe40000000000 */
[----:B------:R-:W-:Y:S01]  /*5cb30*/  ISETP.GT.U32.AND P1, PT, R5, R30, PT ;  /* 0x0000001e0500720c */ /* 0x000fe20003f24070 */
[----:B------:R-:W-:Y:S01]  /*5cb40*/  IMAD.IADD R16, R39, 0x1, R9 ;  /* 0x0000000127107824 */ /* 0x000fe200078e0209 */
[----:B------:R-:W-:Y:S01]  /*5cb50*/  IADD3 R26, P2, P5, R26, R6, R33 ;  /* 0x000000061a1a7210 */ /* 0x000fe20007d5e021 */
[----:B------:R-:W-:Y:S01]  /*5cb60*/  IMAD R9, R87, R72, RZ ;  /* 0x0000004857097224 */ /* 0x000fe200078e02ff */
[----:B------:R-:W-:Y:S01]  /*5cb70*/  ISETP.GT.U32.AND.EX P1, PT, R19, R36, PT, P1 ;  /* 0x000000241300720c */ /* 0x000fe20003f24110 */
[----:B------:R-:W-:-:S02]  /*5cb80*/  IMAD.IADD R2, R0, 0x1, R7 ;  /* 0x0000000100027824 */ /* 0x000fc400078e0207 */
        /* <DEDUP_REMOVED lines=111> */
[----:B------:R-:W-:-:S03]  /*5d280*/  IMAD.IADD R33, R23, 0x1, R17 ;  /* 0x0000000117217824 */ /* 0x000fc600078e0211 */
[----:B------:R-:W-:-:S04]  /*5d290*/  SEL R8, RZ, 0x1, !P5 ;  /* 0x00000001ff087807 */ /* 0x000fc80006800000 */
[----:B------:R-:W-:Y:S01]  /*5d2a0*/  IADD3 R8, P5, P6, R8, R7, R6 ;  /* 0x0000000708087210 */ /* 0x000fe20007ebe006 */
[----:B------:R-:W-:Y:S02]  /*5d2b0*/  IMAD.IADD R6, R44, 0x1, R5 ;  /* 0x000000012c067824 */ /* 0x000fe400078e0205 */
[----:B------:R-:W-:Y:S01]  /*5d2c0*/  IMAD.MOV.U32 R7, RZ, RZ, RZ ;  /* 0x000000ffff077224 */ /* 0x000fe200078e00ff */
[----:B------:R-:W-:Y:S01]  /*5d2d0*/  IADD3.X R14, PT, PT, RZ, R14, RZ, P5, P6 ;  /* 0x0000000eff0e7210 */ /* 0x000fe20002fec4ff */
[----:B------:R-:W-:Y:S02]  /*5d2e0*/  IMAD R5, R88, R72, RZ ;  /* 0x0000004858057224 */ /* 0x000fe400078e02ff */
        /* <DEDUP_REMOVED lines=9> */
[----:B------:R-:W-:-:S04]  /*5d380*/  IMAD.WIDE.U32 R6, P5, R12, R81, R6 ;  /* 0x000000510c067225 */ /* 0x000fc800078a0006 */
        /* <DEDUP_REMOVED lines=176> */
[----:B------:R-:W-:Y:S01]  /*5de90*/  IADD3 R33, P6, P2, R6, R33, R9 ;  /* 0x0000002106217210 */ /* 0x000fe20007ade009 */
        /* <DEDUP_REMOVED lines=88> */
.L_x_462:
        /* <DEDUP_REMOVED lines=21> */
.L_x_463:
        /* <DEDUP_REMOVED lines=69> */
.L_x_464:
        /* <DEDUP_REMOVED lines=21> */
.L_x_465:
        /* <DEDUP_REMOVED lines=72> */
.L_x_466:
        /* <DEDUP_REMOVED lines=21> */
.L_x_467:
        /* <DEDUP_REMOVED lines=11> */
[----:B------:R-:W-:Y:S01]  /*5f190*/  IMAD.IADD R87, R24, 0x1, R15 ;  /* 0x0000000118577824 */ /* 0x000fe200078e020f */
[----:B------:R-:W-:Y:S01]  /*5f1a0*/  IADD3 R88, P1, P6, R26, R13, R30 ;  /* 0x0000000d1a587210 */ /* 0x000fe20007e3e01e */
[----:B------:R-:W-:Y:S01]  /*5f1b0*/  IMAD.WIDE.U32 R14, R34, R42, RZ ;  /* 0x0000002a220e7225 */ /* 0x000fe200078e00ff */
[C-C-:B------:R-:W-:Y:S02]  /*5f1c0*/  SHF.L.U64.HI R19, R2.reuse, 0x1, R17.reuse ;  /* 0x0000000102137819 */ /* 0x140fe40000010211 */
[--C-:B------:R-:W-:Y:S01]  /*5f1d0*/  SHF.R.U64 R13, R2, 0x1f, R17.reuse ;  /* 0x0000001f020d7819 */ /* 0x100fe20000001211 */
[----:B------:R-:W-:Y:S01]  /*5f1e0*/  IMAD.WIDE.U32 R36, R22, R22, RZ ;  /* 0x0000001616247225 */ /* 0x000fe200078e00ff */
[----:B------:R-:W-:-:S02]  /*5f1f0*/  SHF.R.U32.HI R17, RZ, 0x1f, R17 ;  /* 0x0000001fff117819 */ /* 0x000fc40000011611 */
[----:B------:R-:W-:Y:S01]  /*5f200*/  LOP3.LUT R19, R19, 0x1, RZ, 0xc0, !PT ;  /* 0x0000000113137812 */ /* 0x000fe200078ec0ff */
[----:B------:R-:W-:Y:S01]  /*5f210*/  IMAD.SHL.U32 R85, R2, 0x2, RZ ;  /* 0x0000000202557824 */ /* 0x000fe200078e00ff */
[----:B------:R-:W-:Y:S01]  /*5f220*/  IADD3.X R86, PT, PT, RZ, RZ, RZ, P1, P6 ;  /* 0x000000ffff567210 */ /* 0x000fe20000fec4ff */
[----:B------:R-:W-:Y:S02]  /*5f230*/  IMAD.IADD R91, R0, 0x1, R15 ;  /* 0x00000001005b7824 */ /* 0x000fe400078e020f */
        /* <DEDUP_REMOVED lines=13> */
[----:B------:R-:W-:Y:S01]  /*5f310*/  IMAD.WIDE.U32 R22, R35, R35, R22 ;  /* 0x0000002323167225 */ /* 0x000fe200078e0016 */
[----:B------:R-:W-:Y:S02]  /*5f320*/  IADD3 R25, P3, P4, R2, R25, R14 ;  /* 0x0000001902197210 */ /* 0x000fe40007c7e00e */
        /* <DEDUP_REMOVED lines=8> */
[----:B------:R-:W-:Y:S01]  /*5f3b0*/  IMAD.IADD R28, R38, 0x1, R21 ;  /* 0x00000001261c7824 */ /* 0x000fe200078e0215 */
[----:B------:R-:W-:Y:S01]  /*5f3c0*/  IADD3 R14, P1, PT, R14, R17, RZ ;  /* 0x000000110e0e7210 */ /* 0x000fe20007f3e0ff */
[----:B------:R-:W-:-:S04]  /*5f3d0*/  IMAD.WIDE.U32 R20, R43, R34, RZ ;  /* 0x000000222b147225 */ /* 0x000fc800078e00ff */
[----:B------:R-:W-:-:S04]  /*5f3e0*/  IMAD.WIDE.U32 R26, R29, R42, RZ ;  /* 0x0000002a1d1a7225 */ /* 0x000fc800078e00ff */
[----:B------:R-:W-:Y:S02]  /*5f3f0*/  IMAD.X R4, R44, 0x1, R23, P6 ;  /* 0x000000012c047824 */ /* 0x000fe400030e0617 */
[----:B------:R-:W-:Y:S01]  /*5f400*/  IMAD.IADD R22, R39, 0x1, R27 ;  /* 0x0000000127167824 */ /* 0x000fe200078e021b */
[----:B------:R-:W-:Y:S01]  /*5f410*/  IADD3 R27, P6, PT, R31, R30, RZ ;  /* 0x0000001e1f1b7210 */ /* 0x000fe20007fde0ff */
[----:B------:R-:W-:Y:S01]  /*5f420*/  IMAD.IADD R17, R40, 0x1, R21 ;  /* 0x0000000128117824 */ /* 0x000fe200078e0215 */
[----:B------:R-:W-:Y:S01]  /*5f430*/  LOP3.LUT R30, R37, 0xfffffffe, RZ, 0xc0, !PT ;  /* 0xfffffffe251e7812 */ /* 0x000fe200078ec0ff */
[----:B------:R-:W-:Y:S01]  /*5f440*/  IMAD.MOV.U32 R23, RZ, RZ, RZ ;  /* 0x000000ffff177224 */ /* 0x000fe200078e00ff */
[----:B------:R-:W-:Y:S01]  /*5f450*/  IADD3.X R37, PT, PT, RZ, RZ, RZ, P2, P5 ;  /* 0x000000ffff257210 */ /* 0x000fe200017ea4ff */
[----:B------:R-:W-:Y:S01]  /*5f460*/  IMAD.X R21, RZ, RZ, R88, P0 ;  /* 0x000000ffff157224 */ /* 0x000fe200000e0658 */
[----:B------:R-:W-:Y:S01]  /*5f470*/  ISETP.GT.U32.AND P0, PT, R32, R31, PT ;  /* 0x0000001f2000720c */ /* 0x000fe20003f04070 */
[----:B------:R-:W-:-:S03]  /*5f480*/  IMAD.WIDE.U32 R22, R34, R29, R22 ;  /* 0x0000001d22167225 */ /* 0x000fc600078e0016 */
[----:B------:R-:W-:Y:S01]  /*5f490*/  ISETP.GT.U32.AND.EX P0, PT, R88, R21, PT, P0 ;  /* 0x000000155800720c */ /* 0x000fe20003f04100 */
        /* <DEDUP_REMOVED lines=8> */
[----:B------:R-:W-:Y:S01]  /*5f520*/  IMAD.X R14, R39, 0x1, R23, P6 ;  /* 0x00000001270e7824 */ /* 0x000fe200030e0617 */
[----:B------:R-:W-:Y:S01]  /*5f530*/  SHF.R.U32.HI R21, RZ, 0x1f, R91 ;  /* 0x0000001fff157819 */ /* 0x000fe2000001165b */
[----:B------:R-:W-:Y:S01]  /*5f540*/  IMAD.WIDE.U32 R28, R41, R35, R28 ;  /* 0x00000023291c7225 */ /* 0x000fe200078e001c */
[----:B------:R-:W-:-:S02]  /*5f550*/  LOP3.LUT R41, R82, 0x1, RZ, 0xc0, !PT ;  /* 0x0000000152297812 */ /* 0x000fc400078ec0ff */
[----:B------:R-:W-:Y:S01]  /*5f560*/  LOP3.LUT R31, R21, 0x1, RZ, 0xc0, !PT ;  /* 0x00000001151f7812 */ /* 0x000fe200078ec0ff */
[----:B------:R-:W-:Y:S01]  /*5f570*/  IMAD.WIDE.U32 R22, R36, R72, RZ ;  /* 0x0000004824167225 */ /* 0x000fe200078e00ff */
[----:B------:R-:W-:-:S03]  /*5f580*/  ISETP.GT.U32.AND.EX P0, PT, R44, R89, PT, P0 ;  /* 0x000000592c00720c */ /* 0x000fc60003f04100 */
        /* <DEDUP_REMOVED lines=38> */
[----:B------:R-:W-:Y:S01]  /*5f7f0*/  SHF.L.U64.HI R30, R24, 0x1, R25 ;  /* 0x00000001181e7819 */ /* 0x000fe20000010219 */
[----:B------:R-:W-:Y:S01]  /*5f800*/  IMAD.WIDE.U32.X R26, R33, R75, R26, P2 ;  /* 0x0000004b211a7225 */ /* 0x000fe200010e041a */
[----:B------:R-:W-:-:S02]  /*5f810*/  IADD3 R44, P2, PT, R19, R28, RZ ;  /* 0x0000001c132c7210 */ /* 0x000fc40007f5e0ff */
[----:B------:R-:W-:Y:S01]  /*5f820*/  IADD3 R19, P5, PT, R41, R16, RZ ;  /* 0x0000001029137210 */ /* 0x000fe20007fbe0ff */
[----:B------:R-:W-:Y:S01]  /*5f830*/  IMAD.IADD R3, R84, 0x1, R3 ;  /* 0x0000000154037824 */ /* 0x000fe200078e0203 */
[----:B------:R-:W-:Y:S01]  /*5f840*/  SEL R41, RZ, 0x1, P0 ;  /* 0x00000001ff297807 */ /* 0x000fe20000000000 */
[----:B------:R-:W-:Y:S01]  /*5f850*/  IMAD.WIDE.U32.X R20, R33, R77, R20, P2 ;  /* 0x0000004d21147225 */ /* 0x000fe200010e0414 */
        /* <DEDUP_REMOVED lines=32> */
[----:B------:R-:W-:Y:S01]  /*5fa60*/  SEL R85, RZ, 0x1, !P2 ;  /* 0x00000001ff557807 */ /* 0x000fe20005000000 */
[----:B------:R-:W-:Y:S01]  /*5fa70*/  IMAD.WIDE.U32 R22, R22, R80, RZ ;  /* 0x0000005016167225 */ /* 0x000fe200078e00ff */
[----:B------:R-:W-:-:S03]  /*5fa80*/  IADD3.X R19, P5, P0, R20, RZ, RZ, P5, P0 ;  /* 0x000000ff14137210 */ /* 0x000fc600028a04ff */
[----:B------:R-:W-:Y:S01]  /*5fa90*/  IMAD.WIDE.U32 R24, R91, R72, RZ ;  /* 0x000000485b187225 */ /* 0x000fe200078e00ff */
[----:B------:R-:W-:-:S03]  /*5faa0*/  IADD3.X R21, PT, PT, R21, RZ, RZ, P5, P0 ;  /* 0x000000ff15157210 */ /* 0x000fc60002fe04ff */
[----:B------:R-:W-:Y:S02]  /*5fab0*/  IMAD R89, R91, R73, R28 ;  /* 0x000000495b597224 */ /* 0x000fe400078e021c */
[----:B------:R-:W-:Y:S01]  /*5fac0*/  IMAD.X R29, RZ, RZ, RZ, P1 ;  /* 0x000000ffff1d7224 */ /* 0x000fe200008e06ff */
[----:B------:R-:W-:Y:S01]  /*5fad0*/  IADD3 R87, P1, PT, R23, R30, RZ ;  /* 0x0000001e17577210 */ /* 0x000fe20007f3e0ff */
[----:B------:R-:W-:Y:S01]  /*5fae0*/  IMAD.WIDE.U32.X R26, R33, R79, R26, P6 ;  /* 0x0000004f211a7225 */ /* 0x000fe200030e041a */
[----:B------:R-:W-:-:S03]  /*5faf0*/  IADD3 R32, P6, P2, R40, R17, R37 ;  /* 0x0000001128207210 */ /* 0x000fc60007ade025 */
[----:B------:R-:W-:Y:S01]  /*5fb00*/  IMAD.IADD R89, R25, 0x1, R89 ;  /* 0x0000000119597824 */ /* 0x000fe200078e0259 */
[----:B------:R-:W-:Y:S01]  /*5fb10*/  IADD3.X R23, PT, PT, RZ, R14, R39, P6, P2 ;  /* 0x0000000eff177210 */ /* 0x000fe200037e4427 */
[----:B------:R-:W-:Y:S02]  /*5fb20*/  IMAD.MOV.U32 R28, RZ, RZ, R31 ;  /* 0x000000ffff1c7224 */ /* 0x000fe400078e001f */
        /* <DEDUP_REMOVED lines=11> */
[----:B------:R-:W-:Y:S01]  /*5fbe0*/  IMAD.WIDE.U32 R20, R89, R76, RZ ;  /* 0x0000004c59147225 */ /* 0x000fe200078e00ff */
[----:B------:R-:W-:Y:S02]  /*5fbf0*/  IADD3 R18, P6, PT, R33, R30, RZ ;  /* 0x0000001e21127210 */ /* 0x000fe40007fde0ff */
[----:B------:R-:W-:Y:S01]  /*5fc00*/  IADD3.X R90, P5, PT, R17, R90, RZ, P2, !PT ;  /* 0x0000005a115a7210 */ /* 0x000fe200017be4ff */
[----:B------:R-:W-:Y:S01]  /*5fc10*/  IMAD.IADD R14, R0, 0x1, R15 ;  /* 0x00000001000e7824 */ /* 0x000fe200078e020f */
        /* <DEDUP_REMOVED lines=47> */
[----:B------:R-:W-:Y:S01]  /*5ff10*/  IADD3.X R30, P2, PT, R30, R19, RZ, P2, !PT ;  /* 0x000000131e1e7210 */ /* 0x000fe2000175e4ff */
[----:B------:R-:W-:Y:S01]  /*5ff20*/  IMAD.WIDE.U32 R32, R24, R74, RZ ;  /* 0x0000004a18207225 */ /* 0x000fe200078e00ff */
[----:B------:R-:W-:Y:S02]  /*5ff30*/  IADD3.X R87, PT, PT, R29, RZ, RZ, P0, P1 ;  /* 0x000000ff1d577210 */ /* 0x000fe400007e24ff */
[----:B------:R-:W-:Y:S01]  /*5ff40*/  IADD3.X R30, P6, PT, R30, R129, RZ, P6, !PT ;  /* 0x000000811e1e7210 */ /* 0x000fe200037de4ff */
[----:B------:R-:W-:Y:S01]  /*5ff50*/  IMAD.WIDE.U32 R16, P5, R24, R75, R16 ;  /* 0x0000004b18107225 */ /* 0x000fe200078a0010 */
[----:B------:R-:W-:-:S02]  /*5ff60*/  IADD3 RZ, P0, PT, R93, R32, RZ ;  /* 0x000000205dff7210 */ /* 0x000fc40007f1e0ff */
[----:B------:R-:W-:Y:S01]  /*5ff70*/  IADD3.X R19, P2, P6, R20, RZ, RZ, P6, P2 ;  /* 0x000000ff14137210 */ /* 0x000fe200036444ff */
[----:B------:R-:W-:Y:S01]  /*5ff80*/  IMAD.MOV.U32 R15, RZ, RZ, RZ ;  /* 0x000000ffff0f7224 */ /* 0x000fe200078e00ff */
[----:B------:R-:W-:Y:S02]  /*5ff90*/  IADD3 R32, P1, PT, R33, R16, RZ ;  /* 0x0000001021207210 */ /* 0x000fe40007f3e0ff */
[----:B------:R-:W-:Y:S01]  /*5ffa0*/  IADD3.X R18, PT, PT, RZ, RZ, RZ, P3, P4 ;  /* 0x000000ffff127210 */ /* 0x000fe20001fe84ff */
[----:B------:R-:W-:Y:S01]  /*5ffb0*/  IMAD.WIDE.U32 R34, R35, R34, R14 ;  /* 0x0000002223227225 */ /* 0x000fe200078e000e */
[----:B------:R-:W-:Y:S02]  /*5ffc0*/  IADD3.X RZ, P0, PT, R125, R32, RZ, P0, !PT ;  /* 0x000000207dff7210 */ /* 0x000fe4000071e4ff */
[----:B------:R-:W-:Y:S01]  /*5ffd0*/  IADD3.X R32, PT, PT, R21, RZ, RZ, P2, P6 ;  /* 0x000000ff15207210 */ /* 0x000fe200017ec4ff */
[----:B------:R-:W-:Y:S01]  /*5ffe0*/  IMAD.X R15, RZ, RZ, RZ, P5 ;  /* 0x000000ffff0f7224 */ /* 0x000fe200028e06ff */
[----:B------:R-:W-:Y:S01]  /*5fff0*/  IADD3 R83, P5, PT, R83, R2, RZ ;  /* 0x0000000253537210 */ /* 0x000fe20007fbe0ff */
[----:B------:R-:W-:-:S02]  /*60000*/  IMAD.MOV.U32 R14, RZ, RZ, R17 ;  /* 0x000000ffff0e7224 */ /* 0x000fc400078e0011 */
[----:B------:R-:W-:Y:S01]  /*60010*/  IMAD.IADD R0, R0, 0x1, R35 ;  /* 0x0000000100007824 */ /* 0x000fe200078e0223 */
[----:B------:R-:W-:Y:S01]  /*60020*/  IADD3 R19, P3, PT, R19, R83, RZ ;  /* 0x0000005313137210 */ /* 0x000fe20007f7e0ff */
[----:B------:R-:W-:Y:S01]  /*60030*/  IMAD.WIDE.U32.X R16, R25, R75, R14, P1 ;  /* 0x0000004b19107225 */ /* 0x000fe200008e040e */
[----:B------:R-:W-:Y:S02]  /*60040*/  IADD3 R20, P4, P1, R18, R34, R3 ;  /* 0x0000002212147210 */ /* 0x000fe4000799e003 */
[----:B------:R-:W-:Y:S01]  /*60050*/  IADD3 R21, P6, PT, R19, R26, RZ ;  /* 0x0000001a13157210 */ /* 0x000fe20007fde0ff */
[----:B------:R-:W-:Y:S01]  /*60060*/  IMAD.WIDE.U32 R14, R25, R76, RZ ;  /* 0x0000004c190e7225 */ /* 0x000fe200078e00ff */
[----:B------:R-:W-:Y:S02]  /*60070*/  IADD3.X R31, P0, PT, RZ, R16, RZ, P0, !PT ;  /* 0x00000010ff1f7210 */ /* 0x000fe4000071e4ff */
[----:B------:R-:W-:Y:S01]  /*60080*/  IADD3.X R0, PT, PT, RZ, R0, RZ, P4, P1 ;  /* 0x00000000ff007210 */ /* 0x000fe200027e24ff */
[----:B------:R-:W-:Y:S01]  /*60090*/  IMAD.X R87, R87, 0x1, R4, P5 ;  /* 0x0000000157577824 */ /* 0x000fe200028e0604 */
[----:B------:R-:W-:Y:S01]  /*600a0*/  ISETP.GT.U32.AND P1, PT, R44, R42, PT ;  /* 0x0000002a2c00720c */ /* 0x000fe20003f24070 */
[----:B------:R-:W-:-:S03]  /*600b0*/  IMAD.WIDE.U32 R14, P2, R24, R77, R14 ;  /* 0x0000004d180e7225 */ /* 0x000fc6000784000e */
        /* <DEDUP_REMOVED lines=15> */
[----:B------:R-:W-:Y:S02]  /*601b0*/  IADD3.X R26, PT, PT, R23, RZ, RZ, P3, P6 ;  /* 0x000000ff171a7210 */ /* 0x000fe40001fec4ff */
[----:B------:R-:W-:Y:S01]  /*601c0*/  IADD3.X R16, P2, P6, R16, RZ, RZ, P2, P0 ;  /* 0x000000ff10107210 */ /* 0x000fe200016404ff */
[----:B------:R-:W-:Y:S01]  /*601d0*/  IMAD R18, R33, R72, RZ ;  /* 0x0000004821127224 */ /* 0x000fe200078e02ff */
[----:B------:R-:W-:-:S02]  /*601e0*/  IADD3 R22, P4, P5, R13, R20, R20 ;  /* 0x000000140d167210 */ /* 0x000fc40007d9e014 */
[----:B------:R-:W-:Y:S01]  /*601f0*/  IADD3.X R29, PT, PT, R17, RZ, RZ, P2, P6 ;  /* 0x000000ff111d7210 */ /* 0x000fe200017ec4ff */
[----:B------:R-:W-:Y:S01]  /*60200*/  IMAD R17, R31, R73, R18 ;  /* 0x000000491f117224 */ /* 0x000fe200078e0212 */
        /* <DEDUP_REMOVED lines=9> */
[----:B------:R-:W-:Y:S01]  /*602a0*/  IMAD.WIDE.U32 R18, R24, R78, RZ ;  /* 0x0000004e18127225 */ /* 0x000fe200078e00ff */
[----:B------:R-:W-:-:S02]  /*602b0*/  IADD3.X R86, PT, PT, RZ, R86, RZ, P4, P5 ;  /* 0x00000056ff567210 */ /* 0x000fc400027ea4ff */
        /* <DEDUP_REMOVED lines=54> */
[----:B------:R-:W-:Y:S01]  /*60620*/  IADD3.X R20, PT, PT, R15, RZ, RZ, P4, P6 ;  /* 0x000000ff0f147210 */ /* 0x000fe200027ec4ff */
[----:B------:R-:W-:Y:S01]  /*60630*/  IMAD.WIDE.U32 R14, R13, R78, RZ ;  /* 0x0000004e0d0e7225 */ /* 0x000fe200078e00ff */
[----:B------:R-:W-:Y:S02]  /*60640*/  ISETP.GE.U32.AND.EX P5, PT, R33, R0, PT, P2 ;  /* 0x000000002100720c */ /* 0x000fe40003fa6120 */
        /* <DEDUP_REMOVED lines=9> */
[----:B------:R-:W-:Y:S01]  /*606e0*/  SEL R22, RZ, 0x1, P2 ;  /* 0x00000001ff167807 */ /* 0x000fe20001000000 */
[----:B------:R-:W-:Y:S01]  /*606f0*/  IMAD.MOV.U32 R18, RZ, RZ, R15 ;  /* 0x000000ffff127224 */ /* 0x000fe200078e000f */
[----:B------:R-:W-:Y:S02]  /*60700*/  IADD3 R29, P2, PT, R17, R14, RZ ;  /* 0x0000000e111d7210 */ /* 0x000fe40007f5e0ff */
[----:B------:R-:W-:Y:S01]  /*60710*/  IADD3 R26, P1, PT, R3, R16, RZ ;  /* 0x00000010031a7210 */ /* 0x000fe20007f3e0ff */
[----:B------:R-:W-:Y:S01]  /*60720*/  IMAD.WIDE.U32 R16, R13, R80, RZ ;  /* 0x000000500d107225 */ /* 0x000fe200078e00ff */
[----:B------:R-:W-:-:S02]  /*60730*/  IADD3.X R0, P0, PT, R0, R19, RZ, P0, !PT ;  /* 0x0000001300007210 */ /* 0x000fc4000071e4ff */
[----:B------:R-:W-:Y:S01]  /*60740*/  IADD3 R25, P3, PT, R25, R36, RZ ;  /* 0x0000002419197210 */ /* 0x000fe20007f7e0ff */
[----:B------:R-:W-:Y:S01]  /*60750*/  IMAD.X R19, RZ, RZ, RZ, P5 ;  /* 0x000000ffff137224 */ /* 0x000fe200028e06ff */
[----:B------:R-:W-:Y:S02]  /*60760*/  IADD3.X R29, P1, PT, R0, R29, RZ, P1, !PT ;  /* 0x0000001d001d7210 */ /* 0x000fe40000f3e4ff */
[----:B------:R-:W-:Y:S01]  /*60770*/  IADD3 R22, P5, PT, R22, R25, RZ ;  /* 0x0000001916167210 */ /* 0x000fe20007fbe0ff */
        /* <DEDUP_REMOVED lines=17> */
[----:B------:R-:W-:-:S02]  /*60890*/  SEL R14, RZ, 0x1, P3 ;  /* 0x00000001ff0e7807 */ /* 0x000fc40001800000 */
[----:B------:R-:W-:Y:S02]  /*608a0*/  ISETP.GE.U32.AND.EX P5, PT, R24, R27, PT, P5 ;  /* 0x0000001b1800720c */ /* 0x000fe40003fa6150 */
        /* <DEDUP_REMOVED lines=46> */
.L_x_468:
        /* <DEDUP_REMOVED lines=21> */
.L_x_469:
        /* <DEDUP_REMOVED lines=72> */
.L_x_470:
        /* <DEDUP_REMOVED lines=21> */
.L_x_471:
        /* <DEDUP_REMOVED lines=72> */
.L_x_472:
        /* <DEDUP_REMOVED lines=21> */
.L_x_473:
        /* <DEDUP_REMOVED lines=69> */
.L_x_474:
        /* <DEDUP_REMOVED lines=21> */
.L_x_475:
        /* <DEDUP_REMOVED lines=18> */
[----:B------:R-:W-:-:S04]  /*61f40*/  IMAD.WIDE.U32 R40, R63, R63, RZ ;  /* 0x0000003f3f287225 */ /* 0x000fc800078e00ff */
[----:B------:R-:W-:Y:S02]  /*61f50*/  IMAD.SHL.U32 R16, R24, 0x2, RZ ;  /* 0x0000000218107824 */ /* 0x000fe400078e00ff */
[----:B------:R-:W-:Y:S02]  /*61f60*/  IMAD.MOV.U32 R13, RZ, RZ, RZ ;  /* 0x000000ffff0d7224 */ /* 0x000fe400078e00ff */
[----:B------:R-:W-:Y:S01]  /*61f70*/  IMAD.IADD R82, R15, 0x1, R29 ;  /* 0x000000010f527824 */ /* 0x000fe200078e021d */
[----:B------:R-:W-:Y:S01]  /*61f80*/  LOP3.LUT R16, R16, 0xfffffffe, RZ, 0xc0, !PT ;  /* 0xfffffffe10107812 */ /* 0x000fe200078ec0ff */
[----:B------:R-:W-:Y:S02]  /*61f90*/  IMAD.MOV.U32 R0, RZ, RZ, RZ ;  /* 0x000000ffff007224 */ /* 0x000fe400078e00ff */
[----:B------:R-:W-:-:S04]  /*61fa0*/  IMAD.WIDE.U32 R14, R64, R65, RZ ;  /* 0x00000041400e7225 */ /* 0x000fc800078e00ff */
[----:B------:R-:W-:Y:S02]  /*61fb0*/  IMAD.IADD R3, R41, 0x1, R3 ;  /* 0x0000000129037824 */ /* 0x000fe400078e0203 */
[----:B------:R-:W-:Y:S02]  /*61fc0*/  IMAD.IADD R33, R25, 0x1, R13 ;  /* 0x0000000119217824 */ /* 0x000fe400078e020d */
[----:B------:R-:W-:Y:S01]  /*61fd0*/  IMAD.IADD R23, R23, 0x1, R85 ;  /* 0x0000000117177824 */ /* 0x000fe200078e0255 */
[----:B------:R-:W-:Y:S01]  /*61fe0*/  IADD3 R85, P0, PT, R16, R3, RZ ;  /* 0x0000000310557210 */ /* 0x000fe20007f1e0ff */
[----:B------:R-:W-:Y:S01]  /*61ff0*/  IMAD.IADD R93, R0, 0x1, R15 ;  /* 0x00000001005d7824 */ /* 0x000fe200078e020f */
[C-C-:B------:R-:W-:Y:S01]  /*62000*/  SHF.L.U64.HI R4, R24.reuse, 0x1, R33.reuse ;  /* 0x0000000118047819 */ /* 0x140fe20000010221 */
[----:B------:R-:W-:Y:S01]  /*62010*/  IMAD.MOV.U32 R3, RZ, RZ, RZ ;  /* 0x000000ffff037224 */ /* 0x000fe200078e00ff */
[--C-:B------:R-:W-:Y:S01]  /*62020*/  SHF.R.U64 R32, R24, 0x1f, R33.reuse ;  /* 0x0000001f18207819 */ /* 0x100fe20000001221 */
[----:B------:R-:W-:Y:S01]  /*62030*/  IMAD.WIDE.U32 R30, R65, R63, RZ ;  /* 0x0000003f411e7225 */ /* 0x000fe200078e00ff */
[----:B------:R-:W-:-:S02]  /*62040*/  SHF.R.U32.HI R33, RZ, 0x1f, R33 ;  /* 0x0000001fff217819 */ /* 0x000fc40000011621 */
[C-C-:B------:R-:W-:Y:S01]  /*62050*/  SHF.L.U64.HI R44, R14.reuse, 0x1, R93.reuse ;  /* 0x000000010e2c7819 */ /* 0x140fe2000001025d */
[C---:B------:R-:W-:Y:S01]  /*62060*/  IMAD.SHL.U32 R26, R14.reuse, 0x2, RZ ;  /* 0x000000020e1a7824 */ /* 0x040fe200078e00ff */
[--C-:B------:R-:W-:Y:S01]  /*62070*/  SHF.R.U64 R90, R14, 0x1f, R93.reuse ;  /* 0x0000001f0e5a7819 */ /* 0x100fe2000000125d */
[----:B------:R-:W-:Y:S01]  /*62080*/  IMAD.WIDE.U32 R14, R64, R63, RZ ;  /* 0x0000003f400e7225 */ /* 0x000fe200078e00ff */
[----:B------:R-:W-:Y:S02]  /*62090*/  LOP3.LUT R32, R32, 0xfffffffe, RZ, 0xc0, !PT ;  /* 0xfffffffe20207812 */ /* 0x000fe400078ec0ff */
        /* <DEDUP_REMOVED lines=9> */
[----:B------:R-:W-:Y:S01]  /*62130*/  LOP3.LUT R14, R26, 0xfffffffe, RZ, 0xc0, !PT ;  /* 0xfffffffe1a0e7812 */ /* 0x000fe200078ec0ff */
[-C--:B------:R-:W-:Y:S01]  /*62140*/  IMAD.WIDE.U32 R86, R65, R65.reuse, RZ ;  /* 0x0000004141567225 */ /* 0x080fe200078e00ff */
[----:B------:R-:W-:Y:S02]  /*62150*/  SHF.R.U32.HI R16, RZ, 0x1f, R31 ;  /* 0x0000001fff107819 */ /* 0x000fe4000001161f */
[----:B------:R-:W-:Y:S01]  /*62160*/  IADD3.X R26, PT, PT, RZ, RZ, RZ, P1, P6 ;  /* 0x000000ffff1a7210 */ /* 0x000fe20000fec4ff */
[----:B------:R-:W-:Y:S01]  /*62170*/  IMAD.WIDE.U32 R38, R66, R65, RZ ;  /* 0x0000004142267225 */ /* 0x000fe200078e00ff */
[----:B------:R-:W-:Y:S02]  /*62180*/  IADD3 R4, P6, PT, R41, R32, RZ ;  /* 0x0000002029047210 */ /* 0x000fe40007fde0ff */
[----:B------:R-:W-:Y:S01]  /*62190*/  IADD3 R41, P0, PT, R16, R34, RZ ;  /* 0x0000002210297210 */ /* 0x000fe20007f1e0ff */
        /* <DEDUP_REMOVED lines=20> */
[----:B------:R-:W-:-:S02]  /*622e0*/  IMAD.X R14, R91, 0x1, R33, P6 ;  /* 0x000000015b0e7824 */ /* 0x000fc400030e0621 */
[----:B------:R-:W-:Y:S01]  /*622f0*/  IMAD.WIDE.U32 R32, R40, R72, RZ ;  /* 0x0000004828207225 */ /* 0x000fe200078e00ff */
[----:B------:R-:W-:-:S03]  /*62300*/  ISETP.GT.U32.AND.EX P0, PT, R66, R37, PT, P0 ;  /* 0x000000254200720c */ /* 0x000fc60003f04100 */
[----:B------:R-:W-:Y:S01]  /*62310*/  IMAD.WIDE.U32 R68, R68, R62, R82 ;  /* 0x0000003e44447225 */ /* 0x000fe200078e0052 */
[----:B------:R-:W-:Y:S02]  /*62320*/  LOP3.LUT R82, R90, 0xfffffffe, RZ, 0xc0, !PT ;  /* 0xfffffffe5a527812 */ /* 0x000fe400078ec0ff */
        /* <DEDUP_REMOVED lines=17> */
[----:B------:R-:W-:Y:S02]  /*62440*/  IADD3.X R82, PT, PT, RZ, R82, R39, P0, P6 ;  /* 0x00000052ff527210 */ /* 0x000fe400007ec427 */
        /* <DEDUP_REMOVED lines=8> */
[----:B------:R-:W-:Y:S01]  /*624d0*/  IMAD.WIDE.U32 R68, P5, R32, R75, R68 ;  /* 0x0000004b20447225 */ /* 0x000fe200078a0044 */
[----:B------:R-:W-:-:S03]  /*624e0*/  SHF.L.U64.HI R33, R30, 0x1, R31 ;  /* 0x000000011e217819 */ /* 0x000fc6000001021f */
        /* <DEDUP_REMOVED lines=10> */
[----:B------:R-:W-:-:S02]  /*62590*/  IADD3.X RZ, P1, PT, R85, R44, RZ, P1, !PT ;  /* 0x0000002c55ff7210 */ /* 0x000fc40000f3e4ff */
[----:B------:R-:W-:Y:S01]  /*625a0*/  IADD3.X R44, PT, PT, RZ, RZ, RZ, P5, P6 ;  /* 0x000000ffff2c7210 */ /* 0x000fe20002fec4ff */
[----:B------:R-:W-:Y:S01]  /*625b0*/  IMAD.WIDE.U32.X R38, R91, R75, R38, P2 ;  /* 0x0000004b5b267225 */ /* 0x000fe200010e0426 */
[----:B------:R-:W-:Y:S02]  /*625c0*/  IADD3 R35, P5, PT, R42, R2, RZ ;  /* 0x000000022a237210 */ /* 0x000fe40007fbe0ff */
[----:B------:R-:W-:Y:S01]  /*625d0*/  IADD3 R87, P2, PT, R37, R40, RZ ;  /* 0x0000002825577210 */ /* 0x000fe20007f5e0ff */
[----:B------:R-:W-:Y:S01]  /*625e0*/  IMAD.MOV.U32 R66, RZ, RZ, R41 ;  /* 0x000000ffff427224 */ /* 0x000fe200078e0029 */
[----:B------:R-:W-:Y:S01]  /*625f0*/  SEL R82, RZ, 0x1, P0 ;  /* 0x00000001ff527807 */ /* 0x000fe20000000000 */
[----:B------:R-:W-:Y:S01]  /*62600*/  IMAD.X R37, RZ, RZ, R84, P5 ;  /* 0x000000ffff257224 */ /* 0x000fe200028e0654 */
[----:B------:R-:W-:Y:S01]  /*62610*/  IADD3 R43, P5, PT, R35, R34, RZ ;  /* 0x00000022232b7210 */ /* 0x000fe20007fbe0ff */
[----:B------:R-:W-:Y:S01]  /*62620*/  IMAD.WIDE.U32.X R66, R91, R77, R66, P2 ;  /* 0x0000004d5b427225 */ /* 0x000fe200010e0442 */
[----:B------:R-:W-:-:S02]  /*62630*/  IADD3.X R31, P1, PT, RZ, R38, RZ, P1, !PT ;  /* 0x00000026ff1f7210 */ /* 0x000fc40000f3e4ff */
[----:B------:R-:W-:Y:S01]  /*62640*/  ISETP.GT.U32.AND P6, PT, R2, R35, PT ;  /* 0x000000230200720c */ /* 0x000fe20003fc4070 */
[----:B------:R-:W-:Y:S01]  /*62650*/  IMAD.X R38, R37, 0x1, R89, P5 ;  /* 0x0000000125267824 */ /* 0x000fe200028e0659 */
[----:B------:R-:W-:Y:S01]  /*62660*/  IADD3 R68, P5, PT, R82, R43, RZ ;  /* 0x0000002b52447210 */ /* 0x000fe20007fbe0ff */
[----:B------:R-:W-:Y:S01]  /*62670*/  IMAD.X R40, RZ, RZ, R39, P1 ;  /* 0x000000ffff287224 */ /* 0x000fe200008e0627 */
[----:B------:R-:W-:Y:S01]  /*62680*/  LEA R41, P0, R30, R31, 0x1 ;  /* 0x0000001f1e297211 */ /* 0x000fe200078008ff */
[----:B------:R-:W-:Y:S01]  /*62690*/  IMAD.WIDE.U32 R30, R91, R78, RZ ;  /* 0x0000004e5b1e7225 */ /* 0x000fe200078e00ff */
[----:B------:R-:W-:Y:S02]  /*626a0*/  IADD3 R63, P1, PT, R68, R34, RZ ;  /* 0x00000022443f7210 */ /* 0x000fe40007f3e0ff */
[----:B------:R-:W-:Y:S01]  /*626b0*/  ISETP.GT.U32.AND.EX P6, PT, R84, R37, PT, P6 ;  /* 0x000000255400720c */ /* 0x000fe20003fc4160 */
[----:B------:R-:W-:Y:S01]  /*626c0*/  IMAD.X R83, RZ, RZ, R38, P5 ;  /* 0x000000ffff537224 */ /* 0x000fe200028e0626 */
[----:B------:R-:W-:-:S02]  /*626d0*/  IADD3.X R92, P0, PT, R40, R33, RZ, P0, !PT ;  /* 0x00000021285c7210 */ /* 0x000fc4000071e4ff */
[----:B------:R-:W-:Y:S01]  /*626e0*/  SEL R42, R2, R35, P6 ;  /* 0x00000023022a7207 */ /* 0x000fe20003000000 */
[----:B------:R-:W-:Y:S01]  /*626f0*/  IMAD.X R69, R83, 0x1, R89, P1 ;  /* 0x0000000153457824 */ /* 0x000fe200008e0659 */
[----:B------:R-:W-:Y:S01]  /*62700*/  IADD3 R89, P5, PT, R41, R36, RZ ;  /* 0x0000002429597210 */ /* 0x000fe20007fbe0ff */
[----:B------:R-:W-:Y:S01]  /*62710*/  IMAD.WIDE.U32 R40, R91, R80, RZ ;  /* 0x000000505b287225 */ /* 0x000fe200078e00ff */
[----:B------:R-:W-:Y:S02]  /*62720*/  ISETP.GT.U32.AND P1, PT, R43, R68, PT ;  /* 0x000000442b00720c */ /* 0x000fe40003f24070 */
[----:B------:R-:W-:Y:S02]  /*62730*/  IADD3.X R93, P5, PT, R92, R87, RZ, P5, !PT ;  /* 0x000000575c5d7210 */ /* 0x000fe40002fbe4ff */
[----:B------:R-:W-:Y:S01]  /*62740*/  SEL R85, R84, R37, P6 ;  /* 0x0000002554557207 */ /* 0x000fe20003000000 */
[----:B------:R-:W-:Y:S01]  /*62750*/  IMAD.WIDE.U32 R34, P6, R32, R79, R30 ;  /* 0x0000004f20227225 */ /* 0x000fe200078c001e */
[----:B------:R-:W-:-:S02]  /*62760*/  ISETP.GT.U32.AND.EX P1, PT, R38, R83, PT, P1 ;  /* 0x000000532600720c */ /* 0x000fc40003f24110 */
[----:B------:R-:W-:Y:S01]  /*62770*/  ISETP.GT.U32.AND P2, PT, R42, R43, PT ;  /* 0x0000002b2a00720c */ /* 0x000fe20003f44070 */
[----:B------:R-:W-:Y:S01]  /*62780*/  IMAD.WIDE.U32 R30, R32, R78, RZ ;  /* 0x0000004e201e7225 */ /* 0x000fe200078e00ff */
[----:B------:R-:W-:Y:S02]  /*62790*/  SEL R68, R43, R68, P1 ;  /* 0x000000442b447207 */ /* 0x000fe40000800000 */
[----:B------:R-:W-:Y:S01]  /*627a0*/  SEL R83, R38, R83, P1 ;  /* 0x0000005326537207 */ /* 0x000fe20000800000 */
[----:B------:R-:W-:Y:S01]  /*627b0*/  IMAD R42, R93, R72, RZ ;  /* 0x000000485d2a7224 */ /* 0x000fe200078e02ff */
[----:B------:R-:W-:Y:S01]  /*627c0*/  ISETP.GT.U32.AND.EX P2, PT, R85, R38, PT, P2 ;  /* 0x000000265500720c */ /* 0x000fe20003f44120 */
[----:B------:R-:W-:-:S04]  /*627d0*/  IMAD.WIDE.U32 R40, P1, R32, R81, R40 ;  /* 0x0000005120287225 */ /* 0x000fc80007820028 */
        /* <DEDUP_REMOVED lines=9> */
[----:B------:R-:W-:Y:S02]  /*62870*/  IMAD.MOV.U32 R38, RZ, RZ, R41 ;  /* 0x000000ffff267224 */ /* 0x000fe400078e0029 */
[----:B------:R-:W-:Y:S02]  /*62880*/  IMAD.IADD R87, R35, 0x1, R87 ;  /* 0x0000000123577824 */ /* 0x000fe400078e0257 */
[----:B------:R-:W-:Y:S01]  /*62890*/  IMAD.WIDE.U32.X R36, R91, R79, R36, P6 ;  /* 0x0000004f5b247225 */ /* 0x000fe200030e0424 */
[----:B------:R-:W-:-:S03]  /*628a0*/  IADD3 R33, P6, P2, R44, R24, R23 ;  /* 0x000000182c217210 */ /* 0x000fc60007ade017 */
[----:B------:R-:W-:Y:S01]  /*628b0*/  IMAD.WIDE.U32.X R38, R91, R81, R38, P1 ;  /* 0x000000515b267225 */ /* 0x000fe200008e0426 */
[----:B------:R-:W-:Y:S02]  /*628c0*/  IADD3.X R91, P5, P0, R66, RZ, RZ, P5, P0 ;  /* 0x000000ff425b7210 */ /* 0x000fe400028a04ff */
[----:B------:R-:W-:Y:S01]  /*628d0*/  IADD3.X R35, PT, PT, RZ, R14, R65, P6, P2 ;  /* 0x0000000eff237210 */ /* 0x000fe200037e4441 */
[-C--:B------:R-:W-:Y:S01]  /*628e0*/  IMAD.WIDE.U32 R40, R87, R74.reuse, RZ ;  /* 0x0000004a57287225 */ /* 0x080fe200078e00ff */
[----:B------:R-:W-:Y:S02]  /*628f0*/  IADD3 R66, P1, P2, R24, R33, R31 ;  /* 0x0000002118427210 */ /* 0x000fe40007a3e01f */
[----:B------:R-:W-:Y:S01]  /*62900*/  IADD3.X R31, PT, PT, R67, RZ, RZ, P5, P0 ;  /* 0x000000ff431f7210 */ /* 0x000fe20002fe04ff */
[----:B------:R-:W-:Y:S01]  /*62910*/  IMAD.WIDE.U32 R42, R34, R74, RZ ;  /* 0x0000004a222a7225 */ /* 0x000fe200078e00ff */
[----:B------:R-:W-:Y:S02]  /*62920*/  IADD3 R91, P0, PT, R91, R86, RZ ;  /* 0x000000565b5b7210 */ /* 0x000fe40007f1e0ff */
[----:B------:R-:W-:Y:S01]  /*62930*/  IADD3.X R67, PT, PT, R14, R35, RZ, P1, P2 ;  /* 0x000000230e437210 */ /* 0x000fe20000fe44ff */
[----:B------:R-:W-:Y:S01]  /*62940*/  IMAD.WIDE.U32 R40, P5, R34, R75, R40 ;  /* 0x0000004b22287225 */ /* 0x000fe200078a0028 */
[----:B------:R-:W-:-:S02]  /*62950*/  IADD3 RZ, P1, PT, R89, R42, RZ ;  /* 0x0000002a59ff7210 */ /* 0x000fc40007f3e0ff */
[----:B------:R-:W-:Y:S01]  /*62960*/  IADD3 R91, P2, PT, R91, R30, RZ ;  /* 0x0000001e5b5b7210 */ /* 0x000fe20007f5e0ff */
[----:B------:R-:W-:Y:S01]  /*62970*/  IMAD.MOV.U32 R30, RZ, RZ, R41 ;  /* 0x000000ffff1e7224 */ /* 0x000fe200078e0029 */
[----:B------:R-:W-:Y:S01]  /*62980*/  IADD3.X R33, P0, PT, R31, R88, RZ, P0, !PT ;  /* 0x000000581f217210 */ /* 0x000fe2000071e4ff */
[----:B------:R-:W-:Y:S01]  /*62990*/  IMAD.X R31, RZ, RZ, RZ, P5 ;  /* 0x000000ffff1f7224 */ /* 0x000fe200028e06ff */
[----:B------:R-:W-:Y:S01]  /*629a0*/  IADD3 R42, P6, PT, R43, R40, RZ ;  /* 0x000000282b2a7210 */ /* 0x000fe20007fde0ff */
[----:B------:R-:W-:Y:S01]  /*629b0*/  IMAD.IADD R89, R3, 0x1, R25 ;  /* 0x0000000103597824 */ /* 0x000fe200078e0219 */
        /* <DEDUP_REMOVED lines=22> */
[----:B------:R-:W-:Y:S02]  /*62b20*/  IMAD.MOV.U32 R40, RZ, RZ, R3 ;  /* 0x000000ffff287224 */ /* 0x000fe400078e0003 */
[----:B------:R-:W-:Y:S02]  /*62b30*/  IMAD.X R31, RZ, RZ, RZ, P6 ;  /* 0x000000ffff1f7224 */ /* 0x000fe400030e06ff */
[----:B------:R-:W-:Y:S01]  /*62b40*/  IMAD.X R84, R69, 0x1, R84, P1 ;  /* 0x0000000145547824 */ /* 0x000fe200008e0654 */
[----:B------:R-:W-:Y:S01]  /*62b50*/  IADD3 R25, P1, PT, R25, R36, RZ ;  /* 0x0000002419197210 */ /* 0x000fe20007f3e0ff */
[----:B------:R-:W-:-:S04]  /*62b60*/  IMAD.WIDE.U32 R2, P6, R34, R81, R42 ;  /* 0x0000005122027225 */ /* 0x000fc800078c002a */
[----:B------:R-:W-:Y:S02]  /*62b70*/  IMAD.MOV.U32 R30, RZ, RZ, R37 ;  /* 0x000000ffff1e7224 */ /* 0x000fe400078e0025 */
[----:B------:R-:W-:Y:S02]  /*62b80*/  IMAD R42, R125, R72, RZ ;  /* 0x000000487d2a7224 */ /* 0x000fe400078e02ff */
[----:B------:R-:W-:Y:S01]  /*62b90*/  IMAD.WIDE.U32.X R40, R87, R77, R40, P0 ;  /* 0x0000004d57287225 */ /* 0x000fe200000e0428 */
[----:B------:R-:W-:-:S03]  /*62ba0*/  IADD3 R15, P0, PT, R15, R86, RZ ;  /* 0x000000560f0f7210 */ /* 0x000fc60007f1e0ff */
[----:B------:R-:W-:Y:S01]  /*62bb0*/  IMAD.WIDE.U32 R36, R34, R80, RZ ;  /* 0x0000005022247225 */ /* 0x000fe200078e00ff */
[----:B------:R-:W-:-:S03]  /*62bc0*/  IADD3.X R40, P2, P5, R40, RZ, RZ, P2, P5 ;  /* 0x000000ff28287210 */ /* 0x000fc6000154a4ff */
        /* <DEDUP_REMOVED lines=9> */
[----:B------:R-:W-:Y:S02]  /*62c60*/  IMAD.MOV.U32 R32, RZ, RZ, R3 ;  /* 0x000000ffff207224 */ /* 0x000fe400078e0003 */
[----:B------:R-:W-:-:S04]  /*62c70*/  IMAD.WIDE.U32 R2, R35, R74, RZ ;  /* 0x0000004a23027225 */ /* 0x000fc800078e00ff */
[----:B------:R-:W-:Y:S01]  /*62c80*/  IMAD.WIDE.U32.X R32, R87, R81, R32, P6 ;  /* 0x0000005157207225 */ /* 0x000fe200030e0420 */
[----:B------:R-:W-:Y:S02]  /*62c90*/  IADD3.X R87, P0, P1, R38, RZ, RZ, P1, P0 ;  /* 0x000000ff26577210 */ /* 0x000fe400009004ff */
[----:B------:R-:W-:Y:S01]  /*62ca0*/  IADD3.X R38, PT, PT, R41, RZ, RZ, P2, P5 ;  /* 0x000000ff29267210 */ /* 0x000fe200017ea4ff */
[----:B------:R-:W-:Y:S01]  /*62cb0*/  IMAD.WIDE.U32 R42, R34, R74, RZ ;  /* 0x0000004a222a7225 */ /* 0x000fe200078e00ff */
[----:B------:R-:W-:Y:S02]  /*62cc0*/  IADD3 R15, P2, PT, R40, R15, RZ ;  /* 0x0000000f280f7210 */ /* 0x000fe40007f5e0ff */
[----:B------:R-:W-:Y:S01]  /*62cd0*/  IADD3.X R40, PT, PT, R39, RZ, RZ, P0, P1 ;  /* 0x000000ff27287210 */ /* 0x000fe200007e24ff */
[----:B------:R-:W-:Y:S01]  /*62ce0*/  IMAD.WIDE.U32 R2, P5, R34, R75, R2 ;  /* 0x0000004b22027225 */ /* 0x000fe200078a0002 */
[----:B------:R-:W-:Y:S02]  /*62cf0*/  IADD3 R39, P6, PT, R15, R24, RZ ;  /* 0x000000180f277210 */ /* 0x000fe40007fde0ff */
[----:B------:R-:W-:Y:S01]  /*62d00*/  IADD3.X R38, P2, PT, R38, R85, RZ, P2, !PT ;  /* 0x0000005526267210 */ /* 0x000fe2000175e4ff */
[----:B------:R-:W-:Y:S01]  /*62d10*/  IMAD.MOV.U32 R15, RZ, RZ, RZ ;  /* 0x000000ffff0f7224 */ /* 0x000fe200078e00ff */
[----:B------:R-:W-:Y:S01]  /*62d20*/  IADD3 RZ, P0, PT, R91, R42, RZ ;  /* 0x0000002a5bff7210 */ /* 0x000fe20007f1e0ff */
[----:B------:R-:W-:Y:S01]  /*62d30*/  IMAD.MOV.U32 R24, RZ, RZ, R3 ;  /* 0x000000ffff187224 */ /* 0x000fe200078e0003 */
[----:B------:R-:W-:Y:S01]  /*62d40*/  IADD3 R42, P1, PT, R43, R2, RZ ;  /* 0x000000022b2a7210 */ /* 0x000fe20007f3e0ff */
[----:B------:R-:W-:Y:S01]  /*62d50*/  IMAD.WIDE.U32 R14, R64, R62, R14 ;  /* 0x0000003e400e7225 */ /* 0x000fe200078e000e */
[----:B------:R-:W-:-:S02]  /*62d60*/  IADD3.X R41, P6, PT, R38, R25, RZ, P6, !PT ;  /* 0x0000001926297210 */ /* 0x000fc400037de4ff */
[----:B------:R-:W-:Y:S01]  /*62d70*/  IADD3.X R38, PT, PT, RZ, RZ, RZ, P3, P4 ;  /* 0x000000ffff267210 */ /* 0x000fe20001fe84ff */
[----:B------:R-:W-:Y:S01]  /*62d80*/  IMAD.X R25, RZ, RZ, RZ, P5 ;  /* 0x000000ffff197224 */ /* 0x000fe200028e06ff */
[----:B------:R-:W-:Y:S01]  /*62d90*/  IADD3.X RZ, P0, PT, R125, R42, RZ, P0, !PT ;  /* 0x0000002a7dff7210 */ /* 0x000fe2000071e4ff */
[----:B------:R-:W-:Y:S01]  /*62da0*/  IMAD.WIDE.U32 R2, R35, R76, RZ ;  /* 0x0000004c23027225 */ /* 0x000fe200078e00ff */
[----:B------:R-:W-:Y:S02]  /*62db0*/  IADD3 R87, P5, PT, R87, R4, RZ ;  /* 0x0000000457577210 */ /* 0x000fe40007fbe0ff */
[----:B------:R-:W-:Y:S01]  /*62dc0*/  IADD3.X R30, P2, P6, R30, RZ, RZ, P6, P2 ;  /* 0x000000ff1e1e7210 */ /* 0x000fe200036444ff */
[----:B------:R-:W-:Y:S01]  /*62dd0*/  IMAD.WIDE.U32.X R24, R35, R75, R24, P1 ;  /* 0x0000004b23187225 */ /* 0x000fe200008e0418 */
[----:B------:R-:W-:Y:S02]  /*62de0*/  IADD3 R89, P4, P1, R38, R14, R89 ;  /* 0x0000000e26597210 */ /* 0x000fe4000799e059 */
[----:B------:R-:W-:Y:S01]  /*62df0*/  IADD3 R85, P3, PT, R30, R87, RZ ;  /* 0x000000571e557210 */ /* 0x000fe20007f7e0ff */
[----:B------:R-:W-:Y:S01]  /*62e00*/  IMAD.X R40, R40, 0x1, R13, P5 ;  /* 0x0000000128287824 */ /* 0x000fe200028e060d */
[----:B------:R-:W-:Y:S01]  /*62e10*/  IADD3.X R14, P0, PT, RZ, R24, RZ, P0, !PT ;  /* 0x00000018ff0e7210 */ /* 0x000fe2000071e4ff */
[----:B------:R-:W-:Y:S01]  /*62e20*/  IMAD.IADD R0, R0, 0x1, R15 ;  /* 0x0000000100007824 */ /* 0x000fe200078e020f */
[----:B------:R-:W-:Y:S01]  /*62e30*/  IADD3.X R43, PT, PT, R31, RZ, RZ, P2, P6 ;  /* 0x000000ff1f2b7210 */ /* 0x000fe200017ec4ff */
[----:B------:R-:W-:Y:S01]  /*62e40*/  IMAD.WIDE.U32 R2, P2, R34, R77, R2 ;  /* 0x0000004d22027225 */ /* 0x000fe20007840002 */
[----:B------:R-:W-:-:S02]  /*62e50*/  IADD3 R85, P6, PT, R85, R36, RZ ;  /* 0x0000002455557210 */ /* 0x000fc40007fde0ff */
[----:B------:R-:W-:Y:S01]  /*62e60*/  IADD3.X R0, PT, PT, RZ, R0, RZ, P4, P1 ;  /* 0x00000000ff007210 */ /* 0x000fe200027e24ff */
[----:B------:R-:W-:Y:S01]  /*62e70*/  IMAD.WIDE.U32 R30, R34, R76, RZ ;  /* 0x0000004c221e7225 */ /* 0x000fe200078e00ff */
[----:B------:R-:W-:-:S03]  /*62e80*/  ISETP.GT.U32.AND P1, PT, R68, R63, PT ;  /* 0x0000003f4400720c */ /* 0x000fc60003f24070 */
[----:B------:R-:W-:Y:S01]  /*62e90*/  IMAD.X R24, RZ, RZ, R25, P0 ;  /* 0x000000ffff187224 */ /* 0x000fe200000e0619 */
[----:B------:R-:W-:Y:S01]  /*62ea0*/  IADD3 R39, P0, PT, R14, R39, RZ ;  /* 0x000000270e277210 */ /* 0x000fe20007f1e0ff */
[----:B------:R-:W-:Y:S01]  /*62eb0*/  IMAD.X R25, RZ, RZ, RZ, P2 ;  /* 0x000000ffff197224 */ /* 0x000fe200010e06ff */
[----:B------:R-:W-:Y:S02]  /*62ec0*/  IADD3 R14, P5, PT, R31, R2, RZ ;  /* 0x000000021f0e7210 */ /* 0x000fe40007fbe0ff */
[----:B------:R-:W-:Y:S02]  /*62ed0*/  IADD3.X R2, P3, PT, R43, R40, RZ, P3, !PT ;  /* 0x000000282b027210 */ /* 0x000fe40001f7e4ff */
[----:B------:R-:W-:Y:S02]  /*62ee0*/  IADD3 R39, P2, PT, R39, R30, RZ ;  /* 0x0000001e27277210 */ /* 0x000fe40007f5e0ff */
[----:B------:R-:W-:Y:S01]  /*62ef0*/  IADD3.X R41, P0, PT, R24, R41, RZ, P0, !PT ;  /* 0x0000002918297210 */ /* 0x000fe2000071e4ff */
[----:B------:R-:W-:Y:S01]  /*62f00*/  IMAD.MOV.U32 R24, RZ, RZ, R3 ;  /* 0x000000ffff187224 */ /* 0x000fe200078e0003 */
[----:B------:R-:W-:Y:S01]  /*62f10*/  IADD3.X R37, P6, PT, R2, R37, RZ, P6, !PT ;  /* 0x0000002502257210 */ /* 0x000fe200037de4ff */
[----:B------:R-:W-:Y:S01]  /*62f20*/  IMAD.WIDE.U32 R2, R35, R78, RZ ;  /* 0x0000004e23027225 */ /* 0x000fe200078e00ff */
[----:B------:R-:W-:-:S02]  /*62f30*/  IADD3.X R43, P2, PT, R41, R14, RZ, P2, !PT ;  /* 0x0000000e292b7210 */ /* 0x000fc4000175e4ff */
[----:B------:R-:W-:Y:S01]  /*62f40*/  IADD3.X R41, P3, P6, R32, RZ, RZ, P6, P3 ;  /* 0x000000ff20297210 */ /* 0x000fe200036664ff */
[----:B------:R-:W-:Y:S01]  /*62f50*/  IMAD.WIDE.U32.X R24, R35, R77, R24, P5 ;  /* 0x0000004d23187225 */ /* 0x000fe200028e0418 */
[----:B------:R-:W-:Y:S02]  /*62f60*/  IADD3 R89, P4, P5, R16, R89, R89 ;  /* 0x0000005910597210 */ /* 0x000fe40007d9e059 */
[----:B------:R-:W-:Y:S01]  /*62f70*/  IADD3.X R16, PT, PT, R33, RZ, RZ, P3, P6 ;  /* 0x000000ff21107210 */ /* 0x000fe20001fec4ff */
[-C--:B------:R-:W-:Y:S01]  /*62f80*/  IMAD R30, R43, R72.reuse, RZ ;  /* 0x000000482b1e7224 */ /* 0x080fe200078e02ff */
[----:B------:R-:W-:Y:S01]  /*62f90*/  IADD3.X R24, P2, P6, R24, RZ, RZ, P2, P0 ;  /* 0x000000ff18187210 */ /* 0x000fe200016404ff */
[----:B------:R-:W-:Y:S01]  /*62fa0*/  IMAD.WIDE.U32 R14, R39, R72, RZ ;  /* 0x00000048270e7225 */ /* 0x000fe200078e00ff */
[----:B------:R-:W-:Y:S02]  /*62fb0*/  ISETP.GT.U32.AND.EX P1, PT, R83, R69, PT, P1 ;  /* 0x000000455300720c */ /* 0x000fe40003f24110 */
[----:B------:R-:W-:Y:S01]  /*62fc0*/  IADD3.X R36, PT, PT, R25, RZ, RZ, P2, P6 ;  /* 0x000000ff19247210 */ /* 0x000fe200017ec4ff */
[----:B------:R-:W-:Y:S01]  /*62fd0*/  IMAD R31, R39, R73, R30 ;  /* 0x00000049271f7224 */ /* 0x000fe200078e021e */
[----:B------:R-:W-:Y:S01]  /*62fe0*/  ISETP.GE.U32.AND P2, PT, R87, R4, PT ;  /* 0x000000045700720c */ /* 0x000fe20003f46070 */
[----:B------:R-:W-:Y:S01]  /*62ff0*/  IMAD.WIDE.U32 R2, P6, R34, R79, R2 ;  /* 0x0000004f22027225 */ /* 0x000fe200078c0002 */
[----:B------:R-:W-:-:S02]  /*63000*/  SEL R25, RZ, 0x1, !P1 ;  /* 0x00000001ff197807 */ /* 0x000fc40004800000 */
[----:B------:R-:W-:Y:S01]  /*63010*/  ISETP.GE.U32.AND.EX P1, PT, R40, R13, PT, P2 ;  /* 0x0000000d2800720c */ /* 0x000fe20003f26120 */
[----:B------:R-:W-:Y:S01]  /*63020*/  IMAD.IADD R13, R15, 0x1, R31 ;  /* 0x000000010f0d7824 */ /* 0x000fe200078e021f */
[----:B------:R-:W-:Y:S01]  /*63030*/  IADD3.X R4, PT, PT, RZ, R0, R0, P4, P5 ;  /* 0x00000000ff047210 */ /* 0x000fe200027ea400 */
[----:B------:R-:W-:Y:S01]  /*63040*/  IMAD.WIDE.U32 R30, R34, R78, RZ ;  /* 0x0000004e221e7225 */ /* 0x000fe200078e00ff */
[----:B------:R-:W-:Y:S02]  /*63050*/  IADD3 R66, P4, P5, R25, R66, R44 ;  /* 0x0000004219427210 */ /* 0x000fe40007d9e02c */
[----:B------:R-:W-:Y:S01]  /*63060*/  IADD3 R85, P2, PT, R24, R85, RZ ;  /* 0x0000005518557210 */ /* 0x000fe20007f5e0ff */
[----:B------:R-:W-:Y:S01]  /*63070*/  IMAD.WIDE.U32 R32, R13, R74, RZ ;  /* 0x0000004a0d207225 */ /* 0x000fe200078e00ff */
[----:B------:R-:W-:Y:S02]  /*63080*/  IADD3.X R0, PT, PT, RZ, R67, RZ, P4, P5 ;  /* 0x00000043ff007210 */ /* 0x000fe400027ea4ff */
[----:B------:R-:W-:Y:S01]  /*63090*/  IADD3 R15, P4, PT, R31, R2, RZ ;  /* 0x000000021f0f7210 */ /* 0x000fe20007f9e0ff */
[----:B------:R-:W-:Y:S01]  /*630a0*/  IMAD.MOV.U32 R24, RZ, RZ, R3 ;  /* 0x000000ffff187224 */ /* 0x000fe200078e0003 */
[----:B------:R-:W-:Y:S01]  /*630b0*/  IADD3.X R36, P2, PT, R36, R37, RZ, P2, !PT ;  /* 0x0000002524247210 */ /* 0x000fe2000175e4ff */
[----:B------:R-:W-:Y:S01]  /*630c0*/  IMAD.WIDE.U32 R2, R14, R74, RZ ;  /* 0x0000004a0e027225 */ /* 0x000fe200078e00ff */
[----:B------:R-:W-:-:S02]  /*630d0*/  ISETP.GE.U32.AND P0, PT, R86, R63, PT ;  /* 0x0000003f5600720c */ /* 0x000fc40003f06070 */
[----:B------:R-:W-:Y:S01]  /*630e0*/  IADD3 R26, P3, PT, R26, R82, RZ ;  /* 0x000000521a1a7210 */ /* 0x000fe20007f7e0ff */
        /* <DEDUP_REMOVED lines=16> */
[----:B------:R-:W-:Y:S02]  /*631f0*/  ISETP.GE.U32.AND.EX P0, PT, R84, R69, PT, P0 ;  /* 0x000000455400720c */ /* 0x000fe40003f06100 */
[----:B------:R-:W-:Y:S01]  /*63200*/  ISETP.GE.U32.AND P2, PT, R38, R89, PT ;  /* 0x000000592600720c */ /* 0x000fe20003f46070 */
        /* <DEDUP_REMOVED lines=28> */
[----:B------:R-:W-:Y:S01]  /*633d0*/  IADD3.X R16, P1, PT, R25, R16, RZ, P1, !PT ;  /* 0x0000001019107210 */ /* 0x000fe20000f3e4ff */
[----:B------:R-:W-:Y:S01]  /*633e0*/  IMAD.WIDE.U32 R24, R14, R78, RZ ;  /* 0x0000004e0e187225 */ /* 0x000fe200078e00ff */
[----:B------:R-:W-:-:S02]  /*633f0*/  ISETP.GE.U32.AND.EX P5, PT, R39, R4, PT, P2 ;  /* 0x000000042700720c */ /* 0x000fc40003fa6120 */
[----:B------:R-:W-:Y:S01]  /*63400*/  IADD3.X R36, PT, PT, R3, RZ, RZ, P4, P6 ;  /* 0x000000ff03247210 */ /* 0x000fe200027ec4ff */
[----:B------:R-:W-:Y:S01]  /*63410*/  IMAD.WIDE.U32 R2, R13, R78, RZ ;  /* 0x0000004e0d027225 */ /* 0x000fe200078e00ff */
[----:B------:R-:W-:Y:S02]  /*63420*/  ISETP.GE.U32.AND P2, PT, R41, R38, PT ;  /* 0x000000262900720c */ /* 0x000fe40003f46070 */
[----:B------:R-:W-:Y:S02]  /*63430*/  IADD3.X R37, P0, P1, R30, RZ, RZ, P1, P0 ;  /* 0x000000ff1e257210 */ /* 0x000fe400009004ff */
[----:B------:R-:W-:Y:S02]  /*63440*/  IADD3 R66, P6, P4, R15, R23, R66 ;  /* 0x000000170f427210 */ /* 0x000fe40007cde042 */
[----:B------:R-:W-:Y:S02]  /*63450*/  ISETP.GE.U32.AND.EX P2, PT, R32, R39, PT, P2 ;  /* 0x000000272000720c */ /* 0x000fe40003f46120 */
[----:B------:R-:W-:Y:S01]  /*63460*/  SEL R15, RZ, 0x1, P5 ;  /* 0x00000001ff0f7807 */ /* 0x000fe20002800000 */
[----:B------:R-:W-:Y:S01]  /*63470*/  IMAD.WIDE.U32 R2, P5, R14, R79, R2 ;  /* 0x0000004f0e027225 */ /* 0x000fe200078a0002 */
[----:B------:R-:W-:-:S02]  /*63480*/  IADD3.X R4, PT, PT, R31, RZ, RZ, P0, P1 ;  /* 0x000000ff1f047210 */ /* 0x000fc400007e24ff */
[----:B------:R-:W-:Y:S01]  /*63490*/  IADD3 R37, P0, PT, R37, R34, RZ ;  /* 0x0000002225257210 */ /* 0x000fe20007f1e0ff */
[----:B------:R-:W-:Y:S01]  /*634a0*/  IMAD.X R31, RZ, RZ, RZ, P5 ;  /* 0x000000ffff1f7224 */ /* 0x000fe200028e06ff */
[----:B------:R-:W-:Y:S02]  /*634b0*/  IADD3 R15, P3, PT, R15, R26, RZ ;  /* 0x0000001a0f0f7210 */ /* 0x000fe40007f7e0ff */
[----:B------:R-:W-:Y:S02]  /*634c0*/  SEL R30, RZ, 0x1, P2 ;  /* 0x00000001ff1e7807 */ /* 0x000fe40001000000 */
[----:B------:R-:W-:Y:S02]  /*634d0*/  IADD3 R2, P2, PT, R25, R2, RZ ;  /* 0x0000000219027210 */ /* 0x000fe40007f5e0ff */
        /* <DEDUP_REMOVED lines=9> */
[----:B------:R-:W-:Y:S02]  /*63570*/  IADD3.X R0, PT, PT, RZ, R65, R0, P6, P4 ;  /* 0x00000041ff007210 */ /* 0x000fe400037e8400 */
        /* <DEDUP_REMOVED lines=10> */
[----:B------:R-:W-:Y:S01]  /*63620*/  IMAD.X R36, R36, 0x1, R23, P2 ;  /* 0x0000000124247824 */ /* 0x000fe200010e0617 */
[----:B------:R-:W-:Y:S01]  /*63630*/  IADD3 R4, P1, PT, R15, R24, RZ ;  /* 0x000000180f047210 */ /* 0x000fe20007f3e0ff */
[----:B------:R-:W-:Y:S01]  /*63640*/  IMAD.MOV.U32 R30, RZ, RZ, R25 ;  /* 0x000000ffff1e7224 */ /* 0x000fe200078e0019 */
        /* <DEDUP_REMOVED lines=45> */
.L_x_476:
        /* <DEDUP_REMOVED lines=21> */
.L_x_477:
        /* <DEDUP_REMOVED lines=69> */
.L_x_478:
        /* <DEDUP_REMOVED lines=21> */
.L_x_479:
        /* <DEDUP_REMOVED lines=30> */
[----:B------:R-:W-:Y:S02]  /*641f0*/  IADD3 R23, P1, P2, R35, R14, R0 ;  /* 0x0000000e23177210 */ /* 0x000fe40007a3e000 */
        /* <DEDUP_REMOVED lines=42> */
.L_x_480:
        /* <DEDUP_REMOVED lines=21> */
.L_x_481:
[----:B------:R-:W-:Y:S01]  /*645f0*/  CS2R R90, SRZ ;  /* 0x00000000005a7805 */ /* 0x000fe2000001ff00 */
[----:B------:R-:W-:Y:S02]  /*64600*/  IMAD.MOV.U32 R13, RZ, RZ, RZ ;  /* 0x000000ffff0d7224 */ /* 0x000fe400078e00ff */
[----:B------:R-:W-:-:S04]  /*64610*/  IMAD.WIDE.U32 R24, R29, R29, RZ ;  /* 0x0000001d1d187225 */ /* 0x000fc800078e00ff */
[----:B------:R-:W-:-:S04]  /*64620*/  IMAD.WIDE.U32 R2, R64, R64, RZ ;  /* 0x0000004040027225 */ /* 0x000fc800078e00ff */
[----:B------:R-:W-:Y:S01]  /*64630*/  IMAD.MOV.U32 R39, RZ, RZ, RZ ;  /* 0x000000ffff277224 */ /* 0x000fe200078e00ff */
[----:B------:R-:W-:Y:S01]  /*64640*/  LOP3.LUT R4, R2, 0xfffffffd, RZ, 0xc0, !PT ;  /* 0xfffffffd02047812 */ /* 0x000fe200078ec0ff */
[----:B------:R-:W-:-:S04]  /*64650*/  IMAD.WIDE.U32 R40, R66, R29, RZ ;  /* 0x0000001d42287225 */ /* 0x000fc800078e00ff */
[----:B------:R-:W-:Y:S02]  /*64660*/  IMAD.IADD R62, R25, 0x1, R13 ;  /* 0x00000001193e7824 */ /* 0x000fe400078e020d */
[----:B------:R-:W-:Y:S01]  /*64670*/  IMAD.IADD R13, R41, 0x1, R39 ;  /* 0x00000001290d7824 */ /* 0x000fe200078e0227 */
[----:B------:R-:W-:Y:S01]  /*64680*/  LOP3.LUT R41, R24, 0xfffffffd, RZ, 0xc0, !PT ;  /* 0xfffffffd18297812 */ /* 0x000fe200078ec0ff */
[----:B------:R-:W-:Y:S02]  /*64690*/  IMAD.IADD R0, R90, 0x1, R3 ;  /* 0x000000015a007824 */ /* 0x000fe400078e0203 */
[----:B------:R-:W-:Y:S02]  /*646a0*/  IMAD.MOV.U32 R93, RZ, RZ, RZ ;  /* 0x000000ffff5d7224 */ /* 0x000fe400078e00ff */
[----:B------:R-:W-:-:S04]  /*646b0*/  IMAD.WIDE.U32 R14, R67, R29, RZ ;  /* 0x0000001d430e7225 */ /* 0x000fc800078e00ff */
[----:B------:R-:W-:-:S04]  /*646c0*/  IMAD.WIDE.U32 R2, R66, R44, RZ ;  /* 0x0000002c42027225 */ /* 0x000fc800078e00ff */
[----:B------:R-:W-:Y:S01]  /*646d0*/  IMAD.WIDE.U32 R24, R23, R29, RZ ;  /* 0x0000001d17187225 */ /* 0x000fe200078e00ff */
[----:B------:R-:W-:-:S03]  /*646e0*/  IADD3 R16, P0, P2, R2, R13, R14 ;  /* 0x0000000d02107210 */ /* 0x000fc60007a1e00e */
        /* <DEDUP_REMOVED lines=16> */
[----:B------:R-:W-:Y:S01]  /*647f0*/  IMAD.MOV.U32 R39, RZ, RZ, RZ ;  /* 0x000000ffff277224 */ /* 0x000fe200078e00ff */
[----:B------:R-:W-:Y:S01]  /*64800*/  IADD3.X R3, PT, PT, RZ, RZ, RZ, P0, P2 ;  /* 0x000000ffff037210 */ /* 0x000fe200007e44ff */
[----:B------:R-:W-:Y:S02]  /*64810*/  IMAD.IADD R30, R93, 0x1, R35 ;  /* 0x000000015d1e7824 */ /* 0x000fe400078e0223 */
[----:B------:R-:W-:-:S04]  /*64820*/  IMAD.WIDE.U32 R32, R44, R29, RZ ;  /* 0x0000001d2c207225 */ /* 0x000fc800078e00ff */
[----:B------:R-:W-:Y:S02]  /*64830*/  IMAD.MOV.U32 R31, RZ, RZ, RZ ;  /* 0x000000ffff1f7224 */ /* 0x000fe400078e00ff */
[----:B------:R-:W-:Y:S02]  /*64840*/  IMAD.MOV.U32 R69, RZ, RZ, RZ ;  /* 0x000000ffff457224 */ /* 0x000fe400078e00ff */
[----:B------:R-:W-:-:S04]  /*64850*/  IMAD.WIDE.U32 R38, R44, R67, R38 ;  /* 0x000000432c267225 */ /* 0x000fc800078e0026 */
[----:B------:R-:W-:Y:S01]  /*64860*/  IMAD.WIDE.U32 R36, R65, R64, RZ ;  /* 0x0000004041247225 */ /* 0x000fe200078e00ff */
[----:B------:R-:W-:-:S03]  /*64870*/  IADD3 R3, P0, P4, R3, R38, R15 ;  /* 0x0000002603037210 */ /* 0x000fc60007c1e00f */
[----:B------:R-:W-:Y:S02]  /*64880*/  IMAD.SHL.U32 R85, R32, 0x2, RZ ;  /* 0x0000000220557824 */ /* 0x000fe400078e00ff */
[----:B------:R-:W-:-:S03]  /*64890*/  IMAD.WIDE.U32 R30, R65, R67, R30 ;  /* 0x00000043411e7225 */ /* 0x000fc600078e001e */
[----:B------:R-:W-:Y:S01]  /*648a0*/  LOP3.LUT R85, R85, 0xfffffffe, RZ, 0xc0, !PT ;  /* 0xfffffffe55557812 */ /* 0x000fe200078ec0ff */
[----:B------:R-:W-:Y:S01]  /*648b0*/  IMAD.IADD R63, R33, 0x1, R69 ;  /* 0x00000001213f7824 */ /* 0x000fe200078e0245 */
[----:B------:R-:W-:Y:S01]  /*648c0*/  IADD3.X R33, PT, PT, RZ, RZ, RZ, P1, P6 ;  /* 0x000000ffff217210 */ /* 0x000fe20000fec4ff */
[----:B------:R-:W-:Y:S01]  /*648d0*/  IMAD.IADD R83, R93, 0x1, R39 ;  /* 0x000000015d537824 */ /* 0x000fe200078e0227 */
[----:B------:R-:W-:Y:S01]  /*648e0*/  IADD3 R84, P1, PT, R13, R30, RZ ;  /* 0x0000001e0d547210 */ /* 0x000fe20007f3e0ff */
[----:B------:R-:W-:Y:S01]  /*648f0*/  IMAD.SHL.U32 R25, R36, 0x2, RZ ;  /* 0x0000000224197824 */ /* 0x000fe200078e00ff */
[----:B------:R-:W-:Y:S01]  /*64900*/  SHF.L.U64.HI R89, R32, 0x1, R63 ;  /* 0x0000000120597819 */ /* 0x000fe2000001023f */
[----:B------:R-:W-:Y:S01]  /*64910*/  IMAD.MOV.U32 R15, RZ, RZ, RZ ;  /* 0x000000ffff0f7224 */ /* 0x000fe200078e00ff */
[----:B------:R-:W-:Y:S01]  /*64920*/  IADD3.X R83, PT, PT, RZ, R83, RZ, P0, P4 ;  /* 0x00000053ff537210 */ /* 0x000fe200007e84ff */
[----:B------:R-:W-:Y:S01]  /*64930*/  IMAD.IADD R35, R91, 0x1, R37 ;  /* 0x000000015b237824 */ /* 0x000fe200078e0225 */
[----:B------:R-:W-:Y:S01]  /*64940*/  LOP3.LUT R25, R25, 0xfffffffe, RZ, 0xc0, !PT ;  /* 0xfffffffe19197812 */ /* 0x000fe200078ec0ff */
[----:B------:R-:W-:Y:S01]  /*64950*/  IMAD.WIDE.U32 R14, R26, R44, R14 ;  /* 0x0000002c1a0e7225 */ /* 0x000fe200078e000e */
[----:B------:R-:W-:-:S02]  /*64960*/  IADD3 R85, P0, PT, R85, R62, RZ ;  /* 0x0000003e55557210 */ /* 0x000fc40007f1e0ff */
[----:B------:R-:W-:Y:S01]  /*64970*/  IADD3 R25, P2, PT, R25, R0, RZ ;  /* 0x0000000019197210 */ /* 0x000fe20007f5e0ff */
[----:B------:R-:W-:Y:S01]  /*64980*/  IMAD.X R93, R93, 0x1, R31, P1 ;  /* 0x000000015d5d7824 */ /* 0x000fe200008e061f */
[--C-:B------:R-:W-:Y:S01]  /*64990*/  SHF.L.U64.HI R68, R36, 0x1, R35.reuse ;  /* 0x0000000124447819 */ /* 0x100fe20000010223 */
[-C--:B------:R-:W-:Y:S01]  /*649a0*/  IMAD.WIDE.U32 R30, R64, R29.reuse, RZ ;  /* 0x0000001d401e7225 */ /* 0x080fe200078e00ff */
[----:B------:R-:W-:Y:S02]  /*649b0*/  SHF.R.U64 R42, R36, 0x1f, R35 ;  /* 0x0000001f242a7819 */ /* 0x000fe40000001223 */
[----:B------:R-:W-:Y:S01]  /*649c0*/  SHF.R.U64 R34, R32, 0x1f, R63 ;  /* 0x0000001f20227819 */ /* 0x000fe2000000123f */
[----:B------:R-:W-:Y:S01]  /*649d0*/  IMAD R0, R85, R72, RZ ;  /* 0x0000004855007224 */ /* 0x000fe200078e02ff */
[----:B------:R-:W-:Y:S01]  /*649e0*/  IADD3 R13, P4, P6, R33, R14, R43 ;  /* 0x0000000e210d7210 */ /* 0x000fe20007e9e02b */
[----:B------:R-:W-:Y:S01]  /*649f0*/  IMAD.WIDE.U32 R32, R65, R29, RZ ;  /* 0x0000001d41207225 */ /* 0x000fe200078e00ff */
[----:B------:R-:W-:-:S02]  /*64a00*/  LOP3.LUT R68, R68, 0x1, RZ, 0xc0, !PT ;  /* 0x0000000144447812 */ /* 0x000fc400078ec0ff */
[----:B------:R-:W-:Y:S01]  /*64a10*/  LOP3.LUT R89, R89, 0x1, RZ, 0xc0, !PT ;  /* 0x0000000159597812 */ /* 0x000fe200078ec0ff */
[----:B------:R-:W-:Y:S01]  /*64a20*/  IMAD.WIDE.U32 R36, R64, R44, RZ ;  /* 0x0000002c40247225 */ /* 0x000fe200078e00ff */
[----:B------:R-:W-:Y:S02]  /*64a30*/  LOP3.LUT R34, R34, 0xfffffffe, RZ, 0xc0, !PT ;  /* 0xfffffffe22227812 */ /* 0x000fe400078ec0ff */
[----:B------:R-:W-:Y:S01]  /*64a40*/  LOP3.LUT R42, R42, 0xfffffffe, RZ, 0xc0, !PT ;  /* 0xfffffffe2a2a7812 */ /* 0x000fe200078ec0ff */
[----:B------:R-:W-:Y:S02]  /*64a50*/  IMAD.IADD R31, R31, 0x1, R90 ;  /* 0x000000011f1f7824 */ /* 0x000fe400078e025a */
        /* <DEDUP_REMOVED lines=13> */
[----:B------:R-:W-:Y:S01]  /*64b30*/  SHF.R.U32.HI R14, RZ, 0x1f, R35 ;  /* 0x0000001fff0e7819 */ /* 0x000fe20000011623 */
[----:B------:R-:W-:Y:S01]  /*64b40*/  IMAD.IADD R90, R90, 0x1, R37 ;  /* 0x000000015a5a7824 */ /* 0x000fe200078e0225 */
[----:B------:R-:W-:Y:S01]  /*64b50*/  LOP3.LUT R35, R32, 0x1, RZ, 0xc0, !PT ;  /* 0x0000000120237812 */ /* 0x000fe200078ec0ff */
[----:B------:R-:W-:Y:S01]  /*64b60*/  IMAD.X R87, RZ, RZ, R16, P2 ;  /* 0x000000ffff577224 */ /* 0x000fe200010e0610 */
[----:B------:R-:W-:Y:S01]  /*64b70*/  ISETP.GT.U32.AND P0, PT, R40, R63, PT ;  /* 0x0000003f2800720c */ /* 0x000fe20003f04070 */
[----:B------:R-:W-:Y:S01]  /*64b80*/  IMAD.MOV.U32 R37, RZ, RZ, RZ ;  /* 0x000000ffff257224 */ /* 0x000fe200078e00ff */
[----:B------:R-:W-:Y:S01]  /*64b90*/  IADD3 R41, P2, PT, R63, R4, RZ ;  /* 0x000000043f297210 */ /* 0x000fe20007f5e0ff */
[----:B------:R-:W-:Y:S01]  /*64ba0*/  IMAD.WIDE.U32 R34, R44, R44, R34 ;  /* 0x0000002c2c227225 */ /* 0x000fe200078e0022 */
[----:B------:R-:W-:-:S02]  /*64bb0*/  LOP3.LUT R43, R14, 0x1, RZ, 0xc0, !PT ;  /* 0x000000010e2b7812 */ /* 0x000fc400078ec0ff */
[----:B------:R-:W-:Y:S01]  /*64bc0*/  ISETP.GT.U32.AND.EX P0, PT, R16, R87, PT, P0 ;  /* 0x000000571000720c */ /* 0x000fe20003f04100 */
[----:B------:R-:W-:Y:S01]  /*64bd0*/  IMAD.X R92, R87, 0x1, R25, P2 ;  /* 0x00000001575c7824 */ /* 0x000fe200010e0619 */
[----:B------:R-:W-:Y:S01]  /*64be0*/  IADD3 R4, P2, PT, R89, R34, RZ ;  /* 0x0000002259047210 */ /* 0x000fe20007f5e0ff */
[----:B------:R-:W-:Y:S01]  /*64bf0*/  IMAD.WIDE.U32 R42, R65, R65, R42 ;  /* 0x00000041412a7225 */ /* 0x000fe200078e002a */
[----:B------:R-:W-:Y:S02]  /*64c00*/  SEL R14, R40, R63, P0 ;  /* 0x0000003f280e7207 */ /* 0x000fe40000000000 */
[----:B------:R-:W-:Y:S01]  /*64c10*/  SEL R25, R16, R87, P0 ;  /* 0x0000005710197207 */ /* 0x000fe20000000000 */
[----:B------:R-:W-:Y:S01]  /*64c20*/  IMAD.IADD R36, R91, 0x1, R43 ;  /* 0x000000015b247824 */ /* 0x000fe200078e022b */
[----:B------:R-:W-:Y:S01]  /*64c30*/  IADD3.X R82, PT, PT, RZ, R82, RZ, P4, P6 ;  /* 0x00000052ff527210 */ /* 0x000fe200027ec4ff */
[----:B------:R-:W-:Y:S01]  /*64c40*/  IMAD.WIDE.U32 R62, R127, R74, RZ ;  /* 0x0000004a7f3e7225 */ /* 0x000fe200078e00ff */
[----:B------:R-:W-:-:S02]  /*64c50*/  ISETP.GT.U32.AND P0, PT, R14, R41, PT ;  /* 0x000000290e00720c */ /* 0x000fc40003f04070 */
[----:B------:R-:W-:Y:S01]  /*64c60*/  IADD3 R68, P6, P4, R68, R42, R3 ;  /* 0x0000002a44447210 */ /* 0x000fe20007cde003 */
[----:B------:R-:W-:Y:S01]  /*64c70*/  IMAD.X R69, R69, 0x1, R35, P2 ;  /* 0x0000000145457824 */ /* 0x000fe200010e0623 */
[----:B------:R-:W-:Y:S01]  /*64c80*/  ISETP.GT.U32.AND.EX P0, PT, R25, R92, PT, P0 ;  /* 0x0000005c1900720c */ /* 0x000fe20003f04100 */
[----:B------:R-:W-:Y:S01]  /*64c90*/  IMAD.WIDE.U32 R34, R127, R76, RZ ;  /* 0x0000004c7f227225 */ /* 0x000fe200078e00ff */
        /* <DEDUP_REMOVED lines=38> */
[----:B------:R-:W-:Y:S01]  /*64f00*/  IADD3.X R129, P0, PT, R129, R34, RZ, P0, !PT ;  /* 0x0000002281817210 */ /* 0x000fe2000071e4ff */
        /* <DEDUP_REMOVED lines=100> */
[----:B------:R-:W-:Y:S01]  /*65550*/  IADD3.X RZ, P0, PT, R129, R42, RZ, P0, !PT ;  /* 0x0000002a81ff7210 */ /* 0x000fe2000071e4ff */
[----:B------:R-:W-:Y:S01]  /*65560*/  IMAD.MOV.U32 R2, RZ, RZ, R35 ;  /* 0x000000ffff027224 */ /* 0x000fe200078e0023 */
[----:B------:R-:W-:Y:S02]  /*65570*/  IADD3.X R43, PT, PT, RZ, RZ, RZ, P5, P3 ;  /* 0x000000ffff2b7210 */ /* 0x000fe40002fe64ff */
[----:B------:R-:W-:Y:S01]  /*65580*/  IADD3 R42, P5, PT, R131, R4, RZ ;  /* 0x00000004832a7210 */ /* 0x000fe20007fbe0ff */
[----:B------:R-:W-:Y:S01]  /*65590*/  IMAD.WIDE.U32.X R24, R15, R75, R2, P1 ;  /* 0x0000004b0f187225 */ /* 0x000fe200008e0402 */
[----:B------:R-:W-:Y:S02]  /*655a0*/  IADD3.X R31, P2, P6, R40, RZ, RZ, P6, P2 ;  /* 0x000000ff281f7210 */ /* 0x000fe400036444ff */
[----:B------:R-:W-:Y:S01]  /*655b0*/  IADD3 R43, P4, P1, R43, R36, R90 ;  /* 0x000000242b2b7210 */ /* 0x000fe2000799e05a */
[----:B------:R-:W-:Y:S01]  /*655c0*/  IMAD.WIDE.U32 R2, R15, R76, RZ ;  /* 0x0000004c0f027225 */ /* 0x000fe200078e00ff */
[----:B------:R-:W-:-:S02]  /*655d0*/  IADD3 R31, P3, PT, R31, R42, RZ ;  /* 0x0000002a1f1f7210 */ /* 0x000fc40007f7e0ff */
        /* <DEDUP_REMOVED lines=20> */
[-C--:B------:R-:W-:Y:S01]  /*65720*/  IMAD.WIDE.U32 R2, R15, R78.reuse, RZ ;  /* 0x0000004e0f027225 */ /* 0x080fe200078e00ff */
[----:B------:R-:W-:Y:S02]  /*65730*/  IADD3 R88, P4, P5, R88, R43, R43 ;  /* 0x0000002b58587210 */ /* 0x000fe40007d9e02b */
[----:B------:R-:W-:Y:S01]  /*65740*/  IADD3.X R38, PT, PT, R39, RZ, RZ, P3, P6 ;  /* 0x000000ff27267210 */ /* 0x000fe20001fec4ff */
[----:B------:R-:W-:Y:S01]  /*65750*/  IMAD.WIDE.U32 R32, R14, R78, RZ ;  /* 0x0000004e0e207225 */ /* 0x000fe200078e00ff */
[----:B------:R-:W-:Y:S02]  /*65760*/  IADD3.X R43, P2, P6, R24, RZ, RZ, P2, P0 ;  /* 0x000000ff182b7210 */ /* 0x000fe400016404ff */
[-C--:B------:R-:W-:Y:S02]  /*65770*/  ISETP.GT.U32.AND P1, PT, R85, R16.reuse, PT ;  /* 0x000000105500720c */ /* 0x080fe40003f24070 */
[----:B------:R-:W-:Y:S01]  /*65780*/  ISETP.GE.U32.AND P0, PT, R62, R16, PT ;  /* 0x000000103e00720c */ /* 0x000fe20003f06070 */
        /* <DEDUP_REMOVED lines=9> */
[----:B------:R-:W-:Y:S02]  /*65820*/  ISETP.GE.U32.AND.EX P1, PT, R35, R69, PT, P2 ;  /* 0x000000452300720c */ /* 0x000fe40003f26120 */
[----:B------:R-:W-:Y:S01]  /*65830*/  IADD3 R84, P4, P5, R31, R84, R0 ;  /* 0x000000541f547210 */ /* 0x000fe20007d9e000 */
        /* <DEDUP_REMOVED lines=10> */
[----:B------:R-:W-:Y:S02]  /*658e0*/  ISETP.GE.U32.AND.EX P0, PT, R125, R86, PT, P0 ;  /* 0x000000567d00720c */ /* 0x000fe40003f06100 */
[----:B------:R-:W-:Y:S01]  /*658f0*/  IADD3.X R63, P6, PT, R63, R0, RZ, P6, !PT ;  /* 0x000000003f3f7210 */ /* 0x000fe200037de4ff */
[----:B------:R-:W-:Y:S01]  /*65900*/  IMAD.WIDE.U32 R34, P5, R24, R75, R34 ;  /* 0x0000004b18227225 */ /* 0x000fe200078a0022 */
[----:B------:R-:W-:Y:S02]  /*65910*/  SEL R0, RZ, 0x1, P1 ;  /* 0x00000001ff007807 */ /* 0x000fe40000800000 */
[----:B------:R-:W-:Y:S01]  /*65920*/  IADD3 RZ, P1, PT, R41, R2, RZ ;  /* 0x0000000229ff7210 */ /* 0x000fe20007f3e0ff */
[----:B------:R-:W-:Y:S01]  /*65930*/  IMAD.WIDE.U32.X R30, R15, R79, R30, P4 ;  /* 0x0000004f0f1e7225 */ /* 0x000fe200020e041e */
[----:B------:R-:W-:-:S02]  /*65940*/  IADD3 R2, P4, PT, R3, R34, RZ ;  /* 0x0000002203027210 */ /* 0x000fc40007f9e0ff */
[----:B------:R-:W-:Y:S01]  /*65950*/  IADD3 R68, P3, PT, R68, R87, RZ ;  /* 0x0000005744447210 */ /* 0x000fe20007f7e0ff */
        /* <DEDUP_REMOVED lines=20> */
[----:B------:R-:W-:Y:S01]  /*65aa0*/  IMAD.X R35, R38, 0x1, R69, P5 ;  /* 0x0000000126237824 */ /* 0x000fe200028e0645 */
[----:B------:R-:W-:Y:S01]  /*65ab0*/  SEL R38, RZ, 0x1, P0 ;  /* 0x00000001ff267807 */ /* 0x000fe20000000000 */
[----:B------:R-:W-:Y:S01]  /*65ac0*/  IMAD.WIDE.U32.X R36, R15, R81, R36, P6 ;  /* 0x000000510f247225 */ /* 0x000fe200030e0424 */
[----:B------:R-:W-:Y:S02]  /*65ad0*/  IADD3 R25, P6, PT, R25, R30, RZ ;  /* 0x0000001e19197210 */ /* 0x000fe40007fde0ff */
[----:B------:R-:W-:Y:S01]  /*65ae0*/  IADD3 R33, P0, PT, R0, R43, RZ ;  /* 0x0000002b00217210 */ /* 0x000fe20007f1e0ff */
[----:B------:R-:W-:Y:S01]  /*65af0*/  IMAD.WIDE.U32 R14, P1, R24, R77, R2 ;  /* 0x0000004d180e7225 */ /* 0x000fe20007820002 */
[----:B------:R-:W-:-:S02]  /*65b00*/  IADD3.X R2, P4, PT, R16, R35, RZ, P4, !PT ;  /* 0x0000002310027210 */ /* 0x000fc4000279e4ff */
        /* <DEDUP_REMOVED lines=15> */
[----:B------:R-:W-:Y:S02]  /*65c00*/  IADD3.X R36, PT, PT, R37, RZ, RZ, P4, P6 ;  /* 0x000000ff25247210 */ /* 0x000fe400027ec4ff */
[----:B------:R-:W-:Y:S01]  /*65c10*/  SEL R35, RZ, 0x1, P5 ;  /* 0x00000001ff237807 */ /* 0x000fe20002800000 */
[----:B------:R-:W-:Y:S01]  /*65c20*/  IMAD.WIDE.U32 R14, P5, R24, R79, R14 ;  /* 0x0000004f180e7225 */ /* 0x000fe200078a000e */
[----:B------:R-:W-:-:S02]  /*65c30*/  IADD3 R84, P6, P4, R38, R13, R84 ;  /* 0x0000000d26547210 */ /* 0x000fc40007cde054 */
[----:B------:R-:W-:Y:S01]  /*65c40*/  IADD3.X R16, PT, PT, R3, RZ, RZ, P0, P1 ;  /* 0x000000ff03107210 */ /* 0x000fe200007e24ff */
[----:B------:R-:W-:Y:S01]  /*65c50*/  IMAD.WIDE.U32 R2, R24, R78, RZ ;  /* 0x0000004e18027225 */ /* 0x000fe200078e00ff */
[----:B------:R-:W-:Y:S02]  /*65c60*/  IADD3 R13, P0, PT, R4, R25, RZ ;  /* 0x00000019040d7210 */ /* 0x000fe40007f1e0ff */
[----:B------:R-:W-:Y:S01]  /*65c70*/  SEL R25, RZ, 0x1, P2 ;  /* 0x00000001ff197807 */ /* 0x000fe20001000000 */
[----:B------:R-:W-:Y:S01]  /*65c80*/  IMAD.X R38, RZ, RZ, R83, P3 ;  /* 0x000000ffff267224 */ /* 0x000fe200018e0653 */
[----:B------:R-:W-:Y:S01]  /*65c90*/  IADD3 R35, P3, PT, R35, R68, RZ ;  /* 0x0000004423237210 */ /* 0x000fe20007f7e0ff */
[----:B------:R-:W-:Y:S01]  /*65ca0*/  IMAD.MOV.U32 R30, RZ, RZ, R15 ;  /* 0x000000ffff1e7224 */ /* 0x000fe200078e000f */
[----:B------:R-:W-:Y:S01]  /*65cb0*/  IADD3.X R4, P0, PT, R16, R31, RZ, P0, !PT ;  /* 0x0000001f10047210 */ /* 0x000fe2000071e4ff */
[----:B------:R-:W-:Y:S01]  /*65cc0*/  IMAD.X R31, RZ, RZ, RZ, P5 ;  /* 0x000000ffff1f7224 */ /* 0x000fe200028e06ff */
[----:B------:R-:W-:-:S02]  /*65cd0*/  IADD3 R37, P2, PT, R3, R14, RZ ;  /* 0x0000000e03257210 */ /* 0x000fc40007f5e0ff */
[----:B------:R-:W-:Y:S01]  /*65ce0*/  IADD3 R40, P1, PT, R13, R2, RZ ;  /* 0x000000020d287210 */ /* 0x000fe20007f3e0ff */
[----:B------:R-:W-:Y:S01]  /*65cf0*/  IMAD.WIDE.U32 R2, R39, R80, RZ ;  /* 0x0000005027027225 */ /* 0x000fe200078e00ff */
[----:B------:R-:W-:Y:S02]  /*65d00*/  IADD3 R16, P5, PT, R25, R35, RZ ;  /* 0x0000002319107210 */ /* 0x000fe40007fbe0ff */
[----:B------:R-:W-:Y:S01]  /*65d10*/  IADD3.X R37, P1, PT, R4, R37, RZ, P1, !PT ;  /* 0x0000002504257210 */ /* 0x000fe20000f3e4ff */
[----:B------:R-:W-:Y:S01]  /*65d20*/  IMAD.X R13, RZ, RZ, R38, P3 ;  /* 0x000000ffff0d7224 */ /* 0x000fe200018e0626 */
[----:B------:R-:W-:Y:S01]  /*65d30*/  ISETP.GE.U32.AND P3, PT, R35, R68, PT ;  /* 0x000000442300720c */ /* 0x000fe20003f66070 */
[----:B------:R-:W-:-:S03]  /*65d40*/  IMAD.WIDE.U32.X R14, R39, R79, R30, P2 ;  /* 0x0000004f270e7225 */ /* 0x000fc600010e041e */
[----:B------:R-:W-:Y:S01]  /*65d50*/  ISETP.GE.U32.AND.EX P3, PT, R13, R38, PT, P3 ;  /* 0x000000260d00720c */ /* 0x000fe20003f66130 */
[----:B------:R-:W-:Y:S01]  /*65d60*/  IMAD.X R34, RZ, RZ, R13, P5 ;  /* 0x000000ffff227224 */ /* 0x000fe200028e060d */
        /* <DEDUP_REMOVED lines=66> */
.L_x_482:
        /* <DEDUP_REMOVED lines=21> */
.L_x_483:
        /* <DEDUP_REMOVED lines=64> */
.L_x_484:
        /* <DEDUP_REMOVED lines=64> */
.L_x_485:
        /* <DEDUP_REMOVED lines=65> */
.L_x_486:
[----:B------:R-:W-:Y:S01]  /*66ef0*/  CS2R R86, SRZ ;  /* 0x0000000000567805 */ /* 0x000fe2000001ff00 */
[----:B------:R-:W-:-:S04]  /*66f00*/  IMAD.WIDE.U32 R42, R68, R29, RZ ;  /* 0x0000001d442a7225 */ /* 0x000fc800078e00ff */
[----:B------:R-:W-:-:S04]  /*66f10*/  IMAD.WIDE.U32 R40, R69, R29, RZ ;  /* 0x0000001d45287225 */ /* 0x000fc800078e00ff */
        /* <DEDUP_REMOVED lines=25> */
[----:B------:R-:W-:Y:S01]  /*670b0*/  IMAD.WIDE.U32 R32, R12, R64, RZ ;  /* 0x000000400c207225 */ /* 0x000fe200078e00ff */
[----:B------:R-:W-:-:S03]  /*670c0*/  IADD3.X R124, PT, PT, RZ, RZ, RZ, P5, P6 ;  /* 0x000000ffff7c7210 */ /* 0x000fc60002fec4ff */
[----:B------:R-:W-:-:S04]  /*670d0*/  IMAD.WIDE.U32 R88, R83, R64, RZ ;  /* 0x0000004053587225 */ /* 0x000fc800078e00ff */
[----:B------:R-:W-:Y:S01]  /*670e0*/  IMAD.IADD R126, R85, 0x1, R7 ;  /* 0x00000001557e7824 */ /* 0x000fe200078e0207 */
[----:B------:R-:W-:Y:S01]  /*670f0*/  IADD3 R88, P4, PT, R42, R88, RZ ;  /* 0x000000582a587210 */ /* 0x000fe20007f9e0ff */
[----:B------:R-:W-:-:S03]  /*67100*/  IMAD.WIDE.U32 R30, R83, R65, RZ ;  /* 0x00000041531e7225 */ /* 0x000fc600078e00ff */
[----:B------:R-:W-:Y:S01]  /*67110*/  IADD3.X R126, PT, PT, RZ, R126, RZ, P0, P2 ;  /* 0x0000007eff7e7210 */ /* 0x000fe200007e44ff */
[----:B------:R-:W-:Y:S02]  /*67120*/  IMAD.IADD R24, R37, 0x1, R33 ;  /* 0x0000000125187824 */ /* 0x000fe400078e0221 */
[----:B------:R-:W-:Y:S02]  /*67130*/  IMAD.MOV.U32 R25, RZ, RZ, RZ ;  /* 0x000000ffff197224 */ /* 0x000fe400078e00ff */
[----:B------:R-:W-:Y:S02]  /*67140*/  IMAD.IADD R35, R5, 0x1, R89 ;  /* 0x0000000105237824 */ /* 0x000fe400078e0259 */
[----:B------:R-:W-:Y:S02]  /*67150*/  IMAD.MOV.U32 R91, RZ, RZ, RZ ;  /* 0x000000ffff5b7224 */ /* 0x000fe400078e00ff */
[----:B------:R-:W-:Y:S01]  /*67160*/  IMAD.WIDE.U32 R6, R68, R64, RZ ;  /* 0x0000004044067225 */ /* 0x000fe200078e00ff */
[----:B------:R-:W-:-:S03]  /*67170*/  IADD3 R92, P2, P0, R30, R35, R32 ;  /* 0x000000231e5c7210 */ /* 0x000fc6000785e020 */
[----:B------:R-:W-:Y:S02]  /*67180*/  IMAD.IADD R89, R5, 0x1, R31 ;  /* 0x0000000105597824 */ /* 0x000fe400078e021f */
        /* <DEDUP_REMOVED lines=27> */
[----:B------:R-:W-:Y:S01]  /*67340*/  IMAD.WIDE.U32 R24, R83, R29, RZ ;  /* 0x0000001d53187225 */ /* 0x000fe200078e00ff */
[----:B------:R-:W-:-:S02]  /*67350*/  IADD3 R39, P6, PT, R90, R40, RZ ;  /* 0x000000285a277210 */ /* 0x000fc40007fde0ff */
[----:B------:R-:W-:Y:S01]  /*67360*/  IADD3 R124, P4, P5, R124, R34, R127 ;  /* 0x000000227c7c7210 */ /* 0x000fe20007d9e07f */
[----:B------:R-:W-:Y:S01]  /*67370*/  IMAD.IADD R126, R91, 0x1, R35 ;  /* 0x000000015b7e7824 */ /* 0x000fe200078e0223 */
[----:B------:R-:W-:Y:S01]  /*67380*/  IADD3 R91, P3, PT, R39, R6, RZ ;  /* 0x00000006275b7210 */ /* 0x000fe20007f7e0ff */
[----:B------:R-:W-:Y:S01]  /*67390*/  IMAD.WIDE.U32 R32, R12, R29, RZ ;  /* 0x0000001d0c207225 */ /* 0x000fe200078e00ff */
[----:B------:R-:W-:Y:S02]  /*673a0*/  ISETP.GT.U32.AND P1, PT, R40, R39, PT ;  /* 0x000000272800720c */ /* 0x000fe40003f24070 */
        /* <DEDUP_REMOVED lines=10> */
[----:B------:R-:W-:Y:S01]  /*67450*/  IMAD.MOV.U32 R11, RZ, RZ, RZ ;  /* 0x000000ffff0b7224 */ /* 0x000fe200078e00ff */
[----:B------:R-:W-:Y:S01]  /*67460*/  IADD3 R32, P3, P5, R93, R30, R43 ;  /* 0x0000001e5d207210 */ /* 0x000fe20007d7e02b */
[----:B------:R-:W-:Y:S01]  /*67470*/  IMAD.IADD R25, R85, 0x1, R31 ;  /* 0x0000000155197824 */ /* 0x000fe200078e021f */
[----:B------:R-:W-:Y:S01]  /*67480*/  SEL R40, R40, R39, P1 ;  /* 0x0000002728287207 */ /* 0x000fe20000800000 */
[----:B------:R-:W-:Y:S01]  /*67490*/  IMAD R43, R125, R72, RZ ;  /* 0x000000487d2b7224 */ /* 0x000fe200078e02ff */
[----:B------:R-:W-:Y:S01]  /*674a0*/  SEL R38, R41, R38, P1 ;  /* 0x0000002629267207 */ /* 0x000fe20000800000 */
[----:B------:R-:W-:Y:S01]  /*674b0*/  IMAD.WIDE.U32 R34, R69, R65, RZ ;  /* 0x0000004145227225 */ /* 0x000fe200078e00ff */
[----:B------:R-:W-:-:S03]  /*674c0*/  ISETP.GT.U32.AND P1, PT, R40, R91, PT ;  /* 0x0000005b2800720c */ /* 0x000fc60003f24070 */
[----:B------:R-:W-:Y:S01]  /*674d0*/  IMAD.WIDE.U32 R10, R65, R63, R10 ;  /* 0x0000003f410a7225 */ /* 0x000fe200078e000a */
[----:B------:R-:W-:Y:S02]  /*674e0*/  IADD3.X R65, PT, PT, R128, R25, RZ, P3, P5 ;  /* 0x0000001980417210 */ /* 0x000fe40001fea4ff */
[----:B------:R-:W-:Y:S01]  /*674f0*/  ISETP.GT.U32.AND.EX P1, PT, R38, R29, PT, P1 ;  /* 0x0000001d2600720c */ /* 0x000fe20003f24110 */
[----:B------:R-:W-:-:S03]  /*67500*/  IMAD.WIDE.U32 R30, R24, R72, RZ ;  /* 0x00000048181e7225 */ /* 0x000fc600078e00ff */
        /* <DEDUP_REMOVED lines=45> */
[----:B------:R-:W-:-:S03]  /*677e0*/  IMAD.WIDE.U32 R24, R31, R78, RZ ;  /* 0x0000004e1f187225 */ /* 0x000fc600078e00ff */
        /* <DEDUP_REMOVED lines=12> */
[----:B------:R-:W-:Y:S01]  /*678b0*/  IMAD.IADD R87, R87, 0x1, R65 ;  /* 0x0000000157577824 */ /* 0x000fe200078e0241 */
        /* <DEDUP_REMOVED lines=25> */
[----:B------:R-:W-:Y:S02]  /*67a50*/  IADD3 R36, P5, P6, R36, R10, R25 ;  /* 0x0000000a24247210 */ /* 0x000fe40007ebe019 */
[----:B------:R-:W-:Y:S01]  /*67a60*/  IADD3.X R68, PT, PT, RZ, RZ, RZ, P2, P0 ;  /* 0x000000ffff447210 */ /* 0x000fe200017e04ff */
        /* <DEDUP_REMOVED lines=20> */
[----:B------:R-:W-:-:S03]  /*67bb0*/  IMAD.IADD R10, R37, 0x1, R35 ;  /* 0x00000001250a7824 */ /* 0x000fc600078e0223 */
        /* <DEDUP_REMOVED lines=18> */
[----:B------:R-:W-:Y:S01]  /*67ce0*/  IMAD.WIDE.U32 R64, R10, R74, RZ ;  /* 0x0000004a0a407225 */ /* 0x000fe200078e00ff */
[----:B------:R-:W-:-:S03]  /*67cf0*/  IADD3 R6, P5, P4, R24, R25, R34 ;  /* 0x0000001918067210 */ /* 0x000fc60007cbe022 */
[----:B------:R-:W-:Y:S02]  /*67d00*/  IMAD.IADD R23, R11, 0x1, R23 ;  /* 0x000000010b177824 */ /* 0x000fe400078e0217 */
[----:B------:R-:W-:-:S04]  /*67d10*/  IMAD.WIDE.U32 R24, P2, R30, R81, R42 ;  /* 0x000000511e187225 */ /* 0x000fc8000784002a */
[----:B------:R-:W-:-:S04]  /*67d20*/  IMAD.WIDE.U32 R34, R23, R74, RZ ;  /* 0x0000004a17227225 */ /* 0x000fc800078e00ff */
[----:B------:R-:W-:-:S04]  /*67d30*/  IMAD.WIDE.U32 R42, R30, R80, RZ ;  /* 0x000000501e2a7225 */ /* 0x000fc800078e00ff */
[----:B------:R-:W-:-:S04]  /*67d40*/  IMAD.WIDE.U32 R34, P6, R10, R75, R34 ;  /* 0x0000004b0a227225 */ /* 0x000fc800078c0022 */
        /* <DEDUP_REMOVED lines=34> */
[----:B------:R-:W-:-:S04]  /*67f70*/  IMAD.WIDE.U32 R38, R10, R78, RZ ;  /* 0x0000004e0a267225 */ /* 0x000fc800078e00ff */
[----:B------:R-:W-:-:S04]  /*67f80*/  IMAD.WIDE.U32 R24, P2, R10, R79, R24 ;  /* 0x0000004f0a187225 */ /* 0x000fc80007840018 */
[----:B------:R-:W-:Y:S01]  /*67f90*/  IMAD.IADD R6, R33, 0x1, R37 ;  /* 0x0000000121067824 */ /* 0x000fe200078e0225 */
[----:B------:R-:W-:Y:S01]  /*67fa0*/  IADD3 R83, P3, PT, R39, R24, RZ ;  /* 0x0000001827537210 */ /* 0x000fe20007f7e0ff */
[----:B------:R-:W-:Y:S02]  /*67fb0*/  IMAD.MOV.U32 R7, RZ, RZ, RZ ;  /* 0x000000ffff077224 */ /* 0x000fe400078e00ff */
[----:B------:R-:W-:-:S04]  /*67fc0*/  IMAD.WIDE.U32 R34, R23, R80, RZ ;  /* 0x0000005017227225 */ /* 0x000fc800078e00ff */
[----:B------:R-:W-:Y:S01]  /*67fd0*/  IMAD.WIDE.U32 R6, R44, R12, R6 ;  /* 0x0000000c2c067225 */ /* 0x000fe200078e0006 */
[----:B------:R-:W-:Y:S02]  /*67fe0*/  IADD3.X R44, PT, PT, R31, RZ, RZ, P0, P6 ;  /* 0x000000ff1f2c7210 */ /* 0x000fe400007ec4ff */
[----:B------:R-:W-:Y:S01]  /*67ff0*/  IADD3 R11, P0, PT, R11, R42, RZ ;  /* 0x0000002a0b0b7210 */ /* 0x000fe20007f1e0ff */
[-C--:B------:R-:W-:Y:S02]  /*68000*/  IMAD R24, R65, R72.reuse, RZ ;  /* 0x0000004841187224 */ /* 0x080fe400078e02ff */
[----:B------:R-:W-:Y:S01]  /*68010*/  IMAD.WIDE.U32 R30, R63, R72, RZ ;  /* 0x000000483f1e7225 */ /* 0x000fe200078e00ff */
[----:B------:R-:W-:Y:S02]  /*68020*/  IADD3 R12, P1, PT, R11, R38, RZ ;  /* 0x000000260b0c7210 */ /* 0x000fe40007f3e0ff */
[----:B------:R-:W-:Y:S01]  /*68030*/  IADD3.X R44, P0, PT, R44, R43, RZ, P0, !PT ;  /* 0x0000002b2c2c7210 */ /* 0x000fe2000071e4ff */
[----:B------:R-:W-:-:S02]  /*68040*/  IMAD R33, R63, R73, R24 ;  /* 0x000000493f217224 */ /* 0x000fc400078e0218 */
[----:B------:R-:W-:Y:S01]  /*68050*/  IMAD.X R39, RZ, RZ, RZ, P2 ;  /* 0x000000ffff277224 */ /* 0x000fe200010e06ff */
[----:B------:R-:W-:Y:S01]  /*68060*/  IADD3.X R44, P1, PT, R44, R83, RZ, P1, !PT ;  /* 0x000000532c2c7210 */ /* 0x000fe20000f3e4ff */
        /* <DEDUP_REMOVED lines=48> */
[----:B------:R-:W-:Y:S01]  /*68370*/  IMAD.WIDE.U32 R34, R30, R78, RZ ;  /* 0x0000004e1e227225 */ /* 0x000fe200078e00ff */
[----:B------:R-:W-:Y:S02]  /*68380*/  IADD3.X R10, P0, P3, R10, RZ, RZ, P3, P0 ;  /* 0x000000ff0a0a7210 */ /* 0x000fe40001b004ff */
[----:B------:R-:W-:Y:S01]  /*68390*/  ISETP.GE.U32.AND.EX P1, PT, R41, R62, PT, P1 ;  /* 0x0000003e2900720c */ /* 0x000fe20003f26110 */
[----:B------:R-:W-:Y:S01]  /*683a0*/  IMAD.MOV.U32 R24, RZ, RZ, R7 ;  /* 0x000000ffff187224 */ /* 0x000fe200078e0007 */
[----:B------:R-:W-:-:S02]  /*683b0*/  IADD3 R68, P6, P2, R90, R89, R68 ;  /* 0x000000595a447210 */ /* 0x000fc40007ade044 */
[----:B------:R-:W-:Y:S02]  /*683c0*/  IADD3.X R41, PT, PT, R11, RZ, RZ, P0, P3 ;  /* 0x000000ff0b297210 */ /* 0x000fe400007e64ff */
        /* <DEDUP_REMOVED lines=20> */
[----:B------:R-:W-:Y:S02]  /*68510*/  IADD3 R64, P3, PT, R31, R10, RZ ;  /* 0x0000000a1f407210 */ /* 0x000fe40007f7e0ff */
[----:B------:R-:W-:Y:S01]  /*68520*/  IADD3.X R24, PT, PT, R25, RZ, RZ, P1, P2 ;  /* 0x000000ff19187210 */ /* 0x000fe20000fe44ff */
[----:B------:R-:W-:Y:S01]  /*68530*/  IMAD.X R62, RZ, RZ, R9, P0 ;  /* 0x000000ffff3e7224 */ /* 0x000fe200000e0609 */
[----:B------:R-:W-:Y:S01]  /*68540*/  IADD3 R7, P1, PT, R7, R44, RZ ;  /* 0x0000002c07077210 */ /* 0x000fe20007f3e0ff */
[----:B------:R-:W-:Y:S01]  /*68550*/  IMAD.MOV.U32 R38, RZ, RZ, R11 ;  /* 0x000000ffff267224 */ /* 0x000fe200078e000b */
[----:B------:R-:W-:Y:S01]  /*68560*/  ISETP.GE.U32.AND P0, PT, R82, R66, PT ;  /* 0x000000425200720c */ /* 0x000fe20003f06070 */
[----:B------:R-:W-:-:S03]  /*68570*/  IMAD.WIDE.U32 R34, P2, R6, R75, R34 ;  /* 0x0000004b06227225 */ /* 0x000fc60007840022 */
[----:B------:R-:W-:Y:S01]  /*68580*/  ISETP.GE.U32.AND.EX P0, PT, R69, R29, PT, P0 ;  /* 0x0000001d4500720c */ /* 0x000fe20003f06100 */
[----:B------:R-:W-:Y:S01]  /*68590*/  IMAD.X R63, R63, 0x1, R62, P6 ;  /* 0x000000013f3f7824 */ /* 0x000fe200030e063e */
[----:B------:R-:W-:Y:S01]  /*685a0*/  IADD3 R42, P6, PT, R7, R30, RZ ;  /* 0x0000001e072a7210 */ /* 0x000fe20007fde0ff */
        /* <DEDUP_REMOVED lines=27> */
[----:B------:R-:W-:Y:S02]  /*68760*/  IADD3 R40, P5, P4, R8, R40, R5 ;  /* 0x0000002808287210 */ /* 0x000fe40007cbe005 */
[----:B------:R-:W-:Y:S02]  /*68770*/  IADD3.X R5, P1, P2, R24, RZ, RZ, P2, P1 ;  /* 0x000000ff18057210 */ /* 0x000fe400012224ff */
[----:B------:R-:W-:Y:S02]  /*68780*/  SEL R7, RZ, 0x1, P0 ;  /* 0x00000001ff077807 */ /* 0x000fe40000000000 */
[----:B------:R-:W-:Y:S01]  /*68790*/  ISETP.GE.U32.AND.EX P3, PT, R62, R9, PT, P3 ;  /* 0x000000093e00720c */ /* 0x000fe20003f66130 */
[----:B------:R-:W-:Y:S01]  /*687a0*/  IMAD.WIDE.U32 R8, R23, R78, RZ ;  /* 0x0000004e17087225 */ /* 0x000fe200078e00ff */
        /* <DEDUP_REMOVED lines=8> */
[----:B------:R-:W-:Y:S02]  /*68830*/  IADD3 R5, P1, PT, R5, R42, RZ ;  /* 0x0000002a05057210 */ /* 0x000fe40007f3e0ff */
[----:B------:R-:W-:-:S02]  /*68840*/  IADD3 R32, P4, PT, R7, R40, RZ ;  /* 0x0000002807207210 */ /* 0x000fc40007f9e0ff */
[----:B------:R-:W-:Y:S02]  /*68850*/  SEL R31, RZ, 0x1, P0 ;  /* 0x00000001ff1f7807 */ /* 0x000fe40000000000 */
        /* <DEDUP_REMOVED lines=18> */
[----:B------:R-:W-:Y:S02]  /*68980*/  IADD3.X R10, PT, PT, R11, RZ, RZ, P1, P0 ;  /* 0x000000ff0b0a7210 */ /* 0x000fe40000fe04ff */
[----:B------:R-:W-:Y:S01]  /*68990*/  SEL R11, RZ, 0x1, P3 ;  /* 0x00000001ff0b7807 */ /* 0x000fe20001800000 */
[----:B------:R-:W-:Y:S01]  /*689a0*/  IMAD.X R7, RZ, RZ, RZ, P4 ;  /* 0x000000ffff077224 */ /* 0x000fe200020e06ff */
[----:B------:R-:W-:Y:S01]  /*689b0*/  IADD3 R32, P4, PT, R29, R31, RZ ;  /* 0x0000001f1d207210 */ /* 0x000fe20007f9e0ff */
[----:B------:R-:W-:Y:S01]  /*689c0*/  IMAD.MOV.U32 R6, RZ, RZ, R25 ;  /* 0x000000ffff067224 */ /* 0x000fe200078e0019 */
[----:B------:R-:W-:-:S02]  /*689d0*/  IADD3 R24, P1, PT, R9, R24, RZ ;  /* 0x0000001809187210 */ /* 0x000fc40007f3e0ff */
[----:B------:R-:W-:Y:S01]  /*689e0*/  IADD3 R5, P0, PT, R5, R32, RZ ;  /* 0x0000002005057210 */ /* 0x000fe20007f1e0ff */
[----:B------:R-:W-:Y:S01]  /*689f0*/  IMAD.X R9, R38, 0x1, R33, P4 ;  /* 0x0000000126097824 */ /* 0x000fe200020e0621 */
        /* <DEDUP_REMOVED lines=50> */
.L_x_487:
        /* <DEDUP_REMOVED lines=21> */
.L_x_488:
        /* <DEDUP_REMOVED lines=31> */
[----:B------:R-:W-:Y:S01]  /*69060*/  IMAD.WIDE.U32 R38, R102, R95, RZ ;  /* 0x0000005f66267225 */ /* 0x000fe200078e00ff */
[----:B------:R-:W-:-:S03]  /*69070*/  IADD3 R29, P4, P5, R42, R29, R34 ;  /* 0x0000001d2a1d7210 */ /* 0x000fc60007d9e022 */
[----:B------:R-:W-:Y:S02]  /*69080*/  IMAD.MOV.U32 R25, RZ, RZ, RZ ;  /* 0x000000ffff197224 */ /* 0x000fe400078e00ff */
[----:B------:R-:W-:Y:S02]  /*69090*/  IMAD.IADD R47, R47, 0x1, R33 ;  /* 0x000000012f2f7824 */ /* 0x000fe400078e0221 */
[----:B------:R-:W-:Y:S01]  /*690a0*/  IMAD.X R29, R29, 0x1, R44, P0 ;  /* 0x000000011d1d7824 */ /* 0x000fe200000e062c */
[----:B------:R-:W-:Y:S01]  /*690b0*/  ISETP.GE.U32.AND P0, PT, R23, R10, PT ;  /* 0x0000000a1700720c */ /* 0x000fe20003f06070 */
[----:B------:R-:W-:-:S03]  /*690c0*/  IMAD.WIDE.U32 R32, R103, R95, RZ ;  /* 0x0000005f67207225 */ /* 0x000fc600078e00ff */
[----:B------:R-:W-:Y:S01]  /*690d0*/  ISETP.GE.U32.AND.EX P0, PT, R29, R44, PT, P0 ;  /* 0x0000002c1d00720c */ /* 0x000fe20003f06100 */
[----:B------:R-:W-:-:S04]  /*690e0*/  IMAD.WIDE.U32 R40, R103, R94, RZ ;  /* 0x0000005e67287225 */ /* 0x000fc800078e00ff */
[----:B------:R-:W-:Y:S01]  /*690f0*/  IMAD.IADD R34, R48, 0x1, R39 ;  /* 0x0000000130227824 */ /* 0x000fe200078e0227 */
[----:B------:R-:W-:Y:S01]  /*69100*/  IADD3.X R39, PT, PT, RZ, RZ, RZ, P1, P2 ;  /* 0x000000ffff277210 */ /* 0x000fe20000fe44ff */
[----:B------:R-:W-:-:S04]  /*69110*/  IMAD.WIDE.U32 R24, R104, R70, R24 ;  /* 0x0000004668187225 */ /* 0x000fc800078e0018 */
[----:B------:R-:W-:Y:S01]  /*69120*/  IMAD.IADD R36, R45, 0x1, R35 ;  /* 0x000000012d247824 */ /* 0x000fe200078e0223 */
[----:B------:R-:W-:Y:S01]  /*69130*/  IADD3.X R35, PT, PT, RZ, RZ, RZ, P3, P6 ;  /* 0x000000ffff237210 */ /* 0x000fe20001fec4ff */
[C---:B------:R-:W-:Y:S01]  /*69140*/  IMAD.IADD R7, R52.reuse, 0x1, R33 ;  /* 0x0000000134077824 */ /* 0x040fe200078e0221 */
[----:B------:R-:W-:Y:S01]  /*69150*/  IADD3 R39, P3, P6, R39, R24, R11 ;  /* 0x0000001827277210 */ /* 0x000fe20007e7e00b */
[----:B------:R-:W-:Y:S02]  /*69160*/  IMAD.MOV.U32 R37, RZ, RZ, RZ ;  /* 0x000000ffff257224 */ /* 0x000fe400078e00ff */
[----:B------:R-:W-:Y:S01]  /*69170*/  IMAD.IADD R33, R52, 0x1, R41 ;  /* 0x0000000134217824 */ /* 0x000fe200078e0229 */
[----:B------:R-:W-:Y:S01]  /*69180*/  IADD3 R38, P2, P1, R40, R7, R38 ;  /* 0x0000000728267210 */ /* 0x000fe2000795e026 */
[----:B------:R-:W-:Y:S02]  /*69190*/  IMAD.IADD R41, R50, 0x1, R25 ;  /* 0x0000000132297824 */ /* 0x000fe400078e0219 */
[----:B------:R-:W-:Y:S01]  /*691a0*/  IMAD.IADD R31, R49, 0x1, R43 ;  /* 0x00000001311f7824 */ /* 0x000fe200078e022b */
[----:B------:R-:W-:Y:S01]  /*691b0*/  SEL R43, RZ, 0x1, P0 ;  /* 0x00000001ff2b7807 */ /* 0x000fe20000000000 */
[----:B------:R-:W-:Y:S01]  /*691c0*/  IMAD.WIDE.U32 R36, R100, R94, R36 ;  /* 0x0000005e64247225 */ /* 0x000fe200078e0024 */
[----:B------:R-:W-:-:S02]  /*691d0*/  IADD3.X R41, PT, PT, RZ, R41, RZ, P3, P6 ;  /* 0x00000029ff297210 */ /* 0x000fc40001fec4ff */
[----:B------:R-:W-:Y:S01]  /*691e0*/  IADD3 R7, P3, PT, R43, R6, RZ ;  /* 0x000000062b077210 */ /* 0x000fe20007f7e0ff */
[----:B------:R-:W-:Y:S01]  /*691f0*/  IMAD.WIDE.U32 R10, R104, R95, RZ ;  /* 0x0000005f680a7225 */ /* 0x000fe200078e00ff */
[----:B------:R-:W-:-:S03]  /*69200*/  IADD3 R42, P0, P6, R63, R36, R31 ;  /* 0x000000243f2a7210 */ /* 0x000fc60007e1e01f */
[----:B------:R-:W-:Y:S02]  /*69210*/  IMAD.IADD R44, R45, 0x1, R37 ;  /* 0x000000012d2c7824 */ /* 0x000fe400078e0225 */
[----:B------:R-:W-:Y:S02]  /*69220*/  IMAD.MOV.U32 R31, RZ, RZ, RZ ;  /* 0x000000ffff1f7224 */ /* 0x000fe400078e00ff */
[----:B------:R-:W-:Y:S01]  /*69230*/  IMAD.IADD R24, R50, 0x1, R11 ;  /* 0x0000000132187824 */ /* 0x000fe200078e020b */
[----:B------:R-:W-:Y:S01]  /*69240*/  IADD3.X R44, PT, PT, R65, R44, RZ, P0, P6 ;  /* 0x0000002c412c7210 */ /* 0x000fe200007ec4ff */
[----:B------:R-:W-:Y:S01]  /*69250*/  IMAD.X R11, RZ, RZ, R62, P3 ;  /* 0x000000ffff0b7224 */ /* 0x000fe200018e063e */
[----:B------:R-:W-:Y:S01]  /*69260*/  ISETP.GT.U32.AND P0, PT, R6, R7, PT ;  /* 0x000000070600720c */ /* 0x000fe20003f04070 */
[----:B------:R-:W-:Y:S01]  /*69270*/  IMAD.WIDE.U32 R30, R106, R70, R30 ;  /* 0x000000466a1e7225 */ /* 0x000fe200078e001e */
[----:B------:R-:W-:Y:S02]  /*69280*/  IADD3 R67, P3, PT, R7, R32, RZ ;  /* 0x0000002007437210 */ /* 0x000fe40007f7e0ff */
[----:B------:R-:W-:Y:S01]  /*69290*/  ISETP.GT.U32.AND.EX P0, PT, R62, R11, PT, P0 ;  /* 0x0000000b3e00720c */ /* 0x000fe20003f04100 */
[----:B------:R-:W-:-:S02]  /*692a0*/  IMAD.IADD R37, R46, 0x1, R31 ;  /* 0x000000012e257824 */ /* 0x000fc400078e021f */
[----:B------:R-:W-:Y:S01]  /*692b0*/  IMAD.X R69, R11, 0x1, R38, P3 ;  /* 0x000000010b457824 */ /* 0x000fe200018e0626 */
[----:B------:R-:W-:Y:S01]  /*692c0*/  IADD3 R36, P3, P6, R35, R30, R47 ;  /* 0x0000001e23247210 */ /* 0x000fe20007e7e02f */
[----:B------:R-:W-:Y:S01]  /*692d0*/  IMAD.MOV.U32 R35, RZ, RZ, RZ ;  /* 0x000000ffff237224 */ /* 0x000fe200078e00ff */
[----:B------:R-:W-:Y:S01]  /*692e0*/  SEL R6, R6, R7, P0 ;  /* 0x0000000706067207 */ /* 0x000fe20000000000 */
[----:B------:R-:W-:Y:S01]  /*692f0*/  IMAD.MOV.U32 R25, RZ, RZ, RZ ;  /* 0x000000ffff197224 */ /* 0x000fe200078e00ff */
[----:B------:R-:W-:Y:S01]  /*69300*/  SEL R11, R62, R11, P0 ;  /* 0x0000000b3e0b7207 */ /* 0x000fe20000000000 */
[-C--:B------:R-:W-:Y:S01]  /*69310*/  IMAD.WIDE.U32 R30, R105, R94.reuse, RZ ;  /* 0x0000005e691e7225 */ /* 0x080fe200078e00ff */
[----:B------:R-:W-:Y:S02]  /*69320*/  ISETP.GT.U32.AND P0, PT, R6, R67, PT ;  /* 0x000000430600720c */ /* 0x000fe40003f04070 */
[----:B------:R-:W-:Y:S01]  /*69330*/  IADD3.X R37, PT, PT, RZ, R37, RZ, P3, P6 ;  /* 0x00000025ff257210 */ /* 0x000fe20001fec4ff */
[----:B------:R-:W-:Y:S01]  /*69340*/  IMAD.WIDE.U32 R34, R102, R94, R34 ;  /* 0x0000005e66227225 */ /* 0x000fe200078e0022 */
[----:B------:R-:W-:-:S02]  /*69350*/  ISETP.GT.U32.AND.EX P0, PT, R11, R69, PT, P0 ;  /* 0x000000450b00720c */ /* 0x000fc40003f04100 */
[----:B------:R-:W-:Y:S01]  /*69360*/  IADD3.X R11, PT, PT, RZ, RZ, RZ, P2, P1 ;  /* 0x000000ffff0b7210 */ /* 0x000fe200017e24ff */
[----:B------:R-:W-:Y:S01]  /*69370*/  IMAD.WIDE.U32 R24, R104, R94, R24 ;  /* 0x0000005e68187225 */ /* 0x000fe200078e0018 */
[----:B------:R-:W-:-:S03]  /*69380*/  IADD3 R46, P3, P6, R39, R34, R33 ;  /* 0x00000022272e7210 */ /* 0x000fc60007e7e021 */
[----:B------:R-:W-:Y:S01]  /*69390*/  IMAD.IADD R65, R51, 0x1, R31 ;  /* 0x0000000133417824 */ /* 0x000fe200078e021f */
[----:B------:R-:W-:Y:S01]  /*693a0*/  SEL R31, RZ, 0x1, !P0 ;  /* 0x00000001ff1f7807 */ /* 0x000fe20004000000 */
[----:B------:R-:W-:Y:S02]  /*693b0*/  IMAD.IADD R32, R48, 0x1, R35 ;  /* 0x0000000130207824 */ /* 0x000fe400078e0223 */
[----:B------:R-:W-:Y:S01]  /*693c0*/  IMAD.WIDE.U32 R6, R100, R97, RZ ;  /* 0x0000006164067225 */ /* 0x000fe200078e00ff */
[----:B------:R-:W-:-:S03]  /*693d0*/  IADD3 R65, P1, P2, R36, R24, R65 ;  /* 0x0000001824417210 */ /* 0x000fc60007a3e041 */
[----:B------:R-:W-:Y:S01]  /*693e0*/  IMAD.IADD R64, R50, 0x1, R25 ;  /* 0x0000000132407824 */ /* 0x000fe200078e0219 */
[----:B------:R-:W-:Y:S01]  /*693f0*/  IADD3.X R50, PT, PT, R41, R32, RZ, P3, P6 ;  /* 0x0000002029327210 */ /* 0x000fe20001fec4ff */
[----:B------:R-:W-:Y:S02]  /*69400*/  IMAD.IADD R34, R45, 0x1, R7 ;  /* 0x000000012d227824 */ /* 0x000fe400078e0207 */
[----:B------:R-:W-:Y:S01]  /*69410*/  IMAD.WIDE.U32 R32, R101, R96, RZ ;  /* 0x0000006065207225 */ /* 0x000fe200078e00ff */
[----:B------:R-:W-:Y:S02]  /*69420*/  IADD3.X R64, PT, PT, R37, R64, RZ, P1, P2 ;  /* 0x0000004025407210 */ /* 0x000fe40000fe44ff */
[----:B------:R-:W-:Y:S01]  /*69430*/  IADD3 R46, P2, P3, R31, R46, R11 ;  /* 0x0000002e1f2e7210 */ /* 0x000fe20007b5e00b */
[----:B------:R-:W-:Y:S02]  /*69440*/  IMAD.MOV.U32 R35, RZ, RZ, RZ ;  /* 0x000000ffff237224 */ /* 0x000fe400078e00ff */
[----:B------:R-:W-:Y:S01]  /*69450*/  IMAD.WIDE.U32 R24, R101, R71, RZ ;  /* 0x0000004765187225 */ /* 0x000fe200078e00ff */
[----:B------:R-:W-:-:S03]  /*69460*/  IADD3.X R50, PT, PT, RZ, R50, RZ, P2, P3 ;  /* 0x00000032ff327210 */ /* 0x000fc600017e64ff */
[----:B------:R-:W-:-:S04]  /*69470*/  IMAD.WIDE.U32 R34, R100, R96, R34 ;  /* 0x0000006064227225 */ /* 0x000fc800078e0022 */
[----:B------:R-:W-:Y:S02]  /*69480*/  IMAD.IADD R11, R49, 0x1, R33 ;  /* 0x00000001310b7824 */ /* 0x000fe400078e0221 */
[----:B------:R-:W-:-:S03]  /*69490*/  IMAD.WIDE.U32 R36, R100, R71, RZ ;  /* 0x0000004764247225 */ /* 0x000fc600078e00ff */
[----:B------:R-:W-:Y:S01]  /*694a0*/  IADD3 R46, P0, P1, R46, R34, R11 ;  /* 0x000000222e2e7210 */ /* 0x000fe2000791e00b */
[----:B------:R-:W-:-:S04]  /*694b0*/  IMAD.WIDE.U32 R38, R101, R70, RZ ;  /* 0x0000004665267225 */ /* 0x000fc800078e00ff */
[----:B------:R-:W-:-:S04]  /*694c0*/  IMAD.WIDE.U32 R40, R101, R97, RZ ;  /* 0x0000006165287225 */ /* 0x000fc800078e00ff */
[----:B------:R-:W-:Y:S01]  /*694d0*/  IMAD.IADD R71, R49, 0x1, R25 ;  /* 0x0000000131477824 */ /* 0x000fe200078e0219 */
[----:B------:R-:W-:Y:S01]  /*694e0*/  IADD3 R63, P6, PT, R67, R40, RZ ;  /* 0x00000028433f7210 */ /* 0x000fe20007fde0ff */
[----:B------:R-:W-:Y:S02]  /*694f0*/  IMAD.IADD R7, R45, 0x1, R35 ;  /* 0x000000012d077824 */ /* 0x000fe400078e0223 */
[----:B------:R-:W-:Y:S01]  /*69500*/  IMAD.IADD R11, R49, 0x1, R41 ;  /* 0x00000001310b7824 */ /* 0x000fe200078e0229 */
[----:B------:R-:W-:Y:S01]  /*69510*/  IADD3 R71, P2, P3, R38, R71, R36 ;  /* 0x0000004726477210 */ /* 0x000fe20007b5e024 */
[----:B------:R-:W-:Y:S01]  /*69520*/  IMAD.IADD R34, R45, 0x1, R37 ;  /* 0x000000012d227824 */ /* 0x000fe200078e0225 */
[----:B------:R-:W-:Y:S01]  /*69530*/  IADD3.X R40, PT, PT, R50, R7, RZ, P0, P1 ;  /* 0x0000000732287210 */ /* 0x000fe200007e24ff */
[----:B------:R-:W-:Y:S01]  /*69540*/  IMAD.WIDE.U32 R36, R105, R95, RZ ;  /* 0x0000005f69247225 */ /* 0x000fe200078e00ff */
[----:B------:R-:W-:Y:S02]  /*69550*/  IADD3 R7, P1, PT, R31, R8, RZ ;  /* 0x000000081f077210 */ /* 0x000fe40007f3e0ff */
[----:B------:R-:W-:Y:S01]  /*69560*/  IADD3.X R41, PT, PT, RZ, RZ, RZ, P2, P3 ;  /* 0x000000ffff297210 */ /* 0x000fe200017e64ff */
        /* <DEDUP_REMOVED lines=8> */
[----:B------:R-:W-:Y:S01]  /*695f0*/  IMAD.MOV.U32 R33, RZ, RZ, RZ ;  /* 0x000000ffff217224 */ /* 0x000fe200078e00ff */
        /* <DEDUP_REMOVED lines=10> */
[----:B------:R-:W-:Y:S01]  /*696a0*/  IADD3.X R67, PT, PT, RZ, RZ, RZ, P4, P5 ;  /* 0x000000ffff437210 */ /* 0x000fe200027ea4ff */
[----:B------:R-:W-:Y:S02]  /*696b0*/  IMAD.IADD R51, R7, 0x1, R51 ;  /* 0x0000000107337824 */ /* 0x000fe400078e0233 */
[----:B------:R-:W-:Y:S01]  /*696c0*/  IMAD.X R82, R32, 0x1, R11, P0 ;  /* 0x0000000120527824 */ /* 0x000fe200000e060b */
[----:B------:R-:W-:Y:S01]  /*696d0*/  ISETP.GT.U32.AND P0, PT, R8, R66, PT ;  /* 0x000000420800720c */ /* 0x000fe20003f04070 */
[----:B------:R-:W-:-:S03]  /*696e0*/  IMAD.WIDE.U32 R36, R51, R74, RZ ;  /* 0x0000004a33247225 */ /* 0x000fc600078e00ff */
[----:B------:R-:W-:Y:S01]  /*696f0*/  ISETP.GT.U32.AND.EX P0, PT, R25, R82, PT, P0 ;  /* 0x000000521900720c */ /* 0x000fe20003f04100 */
[----:B------:R-:W-:Y:S01]  /*69700*/  IMAD.IADD R32, R48, 0x1, R31 ;  /* 0x0000000130207824 */ /* 0x000fe200078e021f */
[----:B------:R-:W-:Y:S01]  /*69710*/  SEL R31, RZ, 0x1, P1 ;  /* 0x00000001ff1f7807 */ /* 0x000fe20000800000 */
[----:B------:R-:W-:Y:S01]  /*69720*/  IMAD.WIDE.U32 R8, R103, R97, RZ ;  /* 0x0000006167087225 */ /* 0x000fe200078e00ff */
[----:B------:R-:W-:Y:S02]  /*69730*/  SEL R68, RZ, 0x1, !P0 ;  /* 0x00000001ff447807 */ /* 0x000fe40004000000 */
[----:B------:R-:W-:Y:S01]  /*69740*/  IADD3 R7, P4, PT, R31, R66, RZ ;  /* 0x000000421f077210 */ /* 0x000fe20007f9e0ff */
        /* <DEDUP_REMOVED lines=13> */
[----:B------:R-:W-:Y:S01]  /*69820*/  IMAD.WIDE.U32 R24, R51, R76, RZ ;  /* 0x0000004c33187225 */ /* 0x000fe200078e00ff */
[----:B------:R-:W-:-:S03]  /*69830*/  ISETP.GT.U32.AND.EX P1, PT, R82, R35, PT, P1 ;  /* 0x000000235200720c */ /* 0x000fc60003f24110 */
[----:B------:R-:W-:Y:S01]  /*69840*/  IMAD.WIDE.U32.X R10, R51, R75, R10, P4 ;  /* 0x0000004b330a7225 */ /* 0x000fe200020e040a */
[----:B------:R-:W-:Y:S02]  /*69850*/  IADD3 R37, P4, PT, R7, R8, RZ ;  /* 0x0000000807257210 */ /* 0x000fe40007f9e0ff */
[----:B------:R-:W-:Y:S01]  /*69860*/  SEL R52, R66, R7, P1 ;  /* 0x0000000742347207 */ /* 0x000fe20000800000 */
[----:B------:R-:W-:Y:S01]  /*69870*/  IMAD.WIDE.U32 R8, R6, R76, RZ ;  /* 0x0000004c06087225 */ /* 0x000fe200078e00ff */
[----:B------:R-:W-:Y:S02]  /*69880*/  IADD3.X R10, P0, PT, RZ, R10, RZ, P0, !PT ;  /* 0x0000000aff0a7210 */ /* 0x000fe4000071e4ff */
[----:B------:R-:W-:Y:S01]  /*69890*/  IADD3.X R66, PT, PT, RZ, RZ, RZ, P6, P5 ;  /* 0x000000ffff427210 */ /* 0x000fe200037ea4ff */
[----:B------:R-:W-:Y:S01]  /*698a0*/  IMAD.X R30, R35, 0x1, R30, P4 ;  /* 0x00000001231e7824 */ /* 0x000fe200020e061e */
[----:B------:R-:W-:Y:S01]  /*698b0*/  IADD3 R36, P5, P6, R68, R65, R67 ;  /* 0x0000004144247210 */ /* 0x000fe20007ebe043 */
[----:B------:R-:W-:Y:S01]  /*698c0*/  IMAD.WIDE.U32 R24, P4, R6, R77, R24 ;  /* 0x0000004d06187225 */ /* 0x000fe20007880018 */
[----:B------:R-:W-:-:S02]  /*698d0*/  SEL R7, R82, R35, P1 ;  /* 0x0000002352077207 */ /* 0x000fc40000800000 */
[----:B------:R-:W-:Y:S01]  /*698e0*/  IADD3 R67, P1, PT, R10, R23, RZ ;  /* 0x000000170a437210 */ /* 0x000fe20007f3e0ff */
[----:B------:R-:W-:Y:S01]  /*698f0*/  IMAD.X R10, RZ, RZ, R11, P0 ;  /* 0x000000ffff0a7224 */ /* 0x000fe200000e060b */
[----:B------:R-:W-:Y:S01]  /*69900*/  IADD3.X R23, PT, PT, RZ, R64, RZ, P5, P6 ;  /* 0x00000040ff177210 */ /* 0x000fe20002fec4ff */
[----:B------:R-:W-:Y:S01]  /*69910*/  IMAD.X R11, RZ, RZ, RZ, P4 ;  /* 0x000000ffff0b7224 */ /* 0x000fe200020e06ff */
[----:B------:R-:W-:Y:S01]  /*69920*/  IADD3 R64, P6, PT, R9, R24, RZ ;  /* 0x0000001809407210 */ /* 0x000fe20007fde0ff */
[----:B------:R-:W-:Y:S01]  /*69930*/  IMAD.WIDE.U32 R32, R102, R96, R32 ;  /* 0x0000006066207225 */ /* 0x000fe200078e0020 */
[----:B------:R-:W-:Y:S02]  /*69940*/  IADD3.X R71, P1, PT, R10, R29, RZ, P1, !PT ;  /* 0x0000001d0a477210 */ /* 0x000fe40000f3e4ff */
[----:B------:R-:W-:Y:S01]  /*69950*/  IADD3 R67, P0, PT, R67, R8, RZ ;  /* 0x0000000843437210 */ /* 0x000fe20007f1e0ff */
[----:B------:R-:W-:Y:S01]  /*69960*/  IMAD.MOV.U32 R10, RZ, RZ, R25 ;  /* 0x000000ffff0a7224 */ /* 0x000fe200078e0019 */
[----:B------:R-:W-:Y:S01]  /*69970*/  IADD3 R36, P4, P5, R36, R32, R69 ;  /* 0x0000002024247210 */ /* 0x000fe20007d9e045 */
[----:B------:R-:W-:-:S04]  /*69980*/  IMAD.WIDE.U32 R8, R101, R99, RZ ;  /* 0x0000006365087225 */ /* 0x000fc800078e00ff */
[----:B------:R-:W-:Y:S01]  /*69990*/  IMAD.WIDE.U32.X R10, R51, R77, R10, P6 ;  /* 0x0000004d330a7225 */ /* 0x000fe200030e040a */
[----:B------:R-:W-:Y:S02]  /*699a0*/  IADD3.X R71, P6, PT, R71, R64, RZ, P0, !PT ;  /* 0x0000004047477210 */ /* 0x000fe400007de4ff */
[----:B------:R-:W-:Y:S01]  /*699b0*/  ISETP.GT.U32.AND P0, PT, R52, R37, PT ;  /* 0x000000253400720c */ /* 0x000fe20003f04070 */
[----:B------:R-:W-:Y:S01]  /*699c0*/  IMAD.IADD R48, R48, 0x1, R33 ;  /* 0x0000000130307824 */ /* 0x000fe200078e0221 */
[----:B------:R-:W-:Y:S01]  /*699d0*/  IADD3.X R10, P1, P6, R10, RZ, RZ, P6, P1 ;  /* 0x000000ff0a0a7210 */ /* 0x000fe200036224ff */
[----:B------:R-:W-:Y:S01]  /*699e0*/  IMAD.WIDE.U32 R32, R101, R98, RZ ;  /* 0x0000006265207225 */ /* 0x000fe200078e00ff */
[----:B------:R-:W-:Y:S02]  /*699f0*/  ISETP.GT.U32.AND.EX P0, PT, R7, R30, PT, P0 ;  /* 0x0000001e0700720c */ /* 0x000fe40003f04100 */
[----:B------:R-:W-:Y:S01]  /*69a00*/  IADD3.X R48, PT, PT, R23, R48, RZ, P4, P5 ;  /* 0x0000003017307210 */ /* 0x000fe200027ea4ff */
[----:B------:R-:W-:Y:S01]  /*69a10*/  IMAD.WIDE.U32 R38, R100, R99, RZ ;  /* 0x0000006364267225 */ /* 0x000fe200078e00ff */
[----:B------:R-:W-:-:S02]  /*69a20*/  SEL R29, RZ, 0x1, !P0 ;  /* 0x00000001ff1d7807 */ /* 0x000fc40004000000 */
[----:B------:R-:W-:Y:S01]  /*69a30*/  IADD3.X R23, PT, PT, RZ, RZ, RZ, P3, P2 ;  /* 0x000000ffff177210 */ /* 0x000fe20001fe44ff */
[----:B------:R-:W-:Y:S01]  /*69a40*/  IMAD.IADD R65, R49, 0x1, R9 ;  /* 0x0000000131417824 */ /* 0x000fe200078e0209 */
[----:B------:R-:W-:Y:S01]  /*69a50*/  IADD3 R29, P2, P3, R29, R36, R66 ;  /* 0x000000241d1d7210 */ /* 0x000fe20007b5e042 */
[----:B------:R-:W-:Y:S01]  /*69a60*/  IMAD.IADD R24, R45, 0x1, R39 ;  /* 0x000000012d187824 */ /* 0x000fe200078e0227 */
[----:B------:R-:W-:Y:S01]  /*69a70*/  IADD3.X R7, PT, PT, R11, RZ, RZ, P1, P6 ;  /* 0x000000ff0b077210 */ /* 0x000fe20000fec4ff */
[----:B------:R-:W-:Y:S01]  /*69a80*/  IMAD.MOV.U32 R25, RZ, RZ, RZ ;  /* 0x000000ffff197224 */ /* 0x000fe200078e00ff */
[----:B------:R-:W-:Y:S01]  /*69a90*/  IADD3 R65, P4, P5, R32, R65, R38 ;  /* 0x0000004120417210 */ /* 0x000fe20007d9e026 */
[----:B------:R-:W-:Y:S01]  /*69aa0*/  IMAD.IADD R9, R49, 0x1, R33 ;  /* 0x0000000131097824 */ /* 0x000fe200078e0221 */
[----:B------:R-:W-:Y:S01]  /*69ab0*/  IADD3 R69, P1, PT, R10, R63, RZ ;  /* 0x0000003f0a457210 */ /* 0x000fe20007f3e0ff */
[----:B------:R-:W-:Y:S01]  /*69ac0*/  IMAD.WIDE.U32 R32, R51, R78, RZ ;  /* 0x0000004e33207225 */ /* 0x000fe200078e00ff */
[----:B------:R-:W-:-:S02]  /*69ad0*/  IADD3.X R63, PT, PT, RZ, R48, RZ, P2, P3 ;  /* 0x00000030ff3f7210 */ /* 0x000fc400017e64ff */
[----:B------:R-:W-:Y:S01]  /*69ae0*/  IADD3.X R64, P1, PT, R7, R62, RZ, P1, !PT ;  /* 0x0000003e07407210 */ /* 0x000fe20000f3e4ff */
[----:B------:R-:W-:Y:S02]  /*69af0*/  IMAD R38, R71, R72, RZ ;  /* 0x0000004847267224 */ /* 0x000fe400078e02ff */
[----:B------:R-:W-:-:S04]  /*69b00*/  IMAD.WIDE.U32 R98, R100, R98, R24 ;  /* 0x0000006264627225 */ /* 0x000fc800078e0018 */
[----:B------:R-:W-:Y:S01]  /*69b10*/  IMAD.WIDE.U32 R10, R67, R72, RZ ;  /* 0x00000048430a7225 */ /* 0x000fe200078e00ff */
[----:B------:R-:W-:-:S03]  /*69b20*/  IADD3 R9, P2, P3, R29, R98, R9 ;  /* 0x000000621d097210 */ /* 0x000fc60007b5e009 */
[----:B------:R-:W-:Y:S02]  /*69b30*/  IMAD R89, R67, R73, R38 ;  /* 0x0000004943597224 */ /* 0x000fe400078e0226 */
[----:B------:R-:W-:-:S04]  /*69b40*/  IMAD.WIDE.U32 R24, R6, R78, RZ ;  /* 0x0000004e06187225 */ /* 0x000fc800078e00ff */
[----:B------:R-:W-:Y:S02]  /*69b50*/  IMAD.IADD R36, R45, 0x1, R99 ;  /* 0x000000012d247824 */ /* 0x000fe400078e0263 */
[----:B------:R-:W-:-:S04]  /*69b60*/  IMAD.WIDE.U32 R32, P0, R6, R79, R32 ;  /* 0x0000004f06207225 */ /* 0x000fc80007800020 */
[----:B------:R-:W-:Y:S01]  /*69b70*/  IMAD.WIDE.U32 R48, R51, R80, RZ ;  /* 0x0000005033307225 */ /* 0x000fe200078e00ff */
[----:B------:R-:W-:-:S03]  /*69b80*/  IADD3 R91, P6, PT, R25, R32, RZ ;  /* 0x00000020195b7210 */ /* 0x000fc60007fde0ff */
[----:B------:R-:W-:Y:S01]  /*69b90*/  IMAD.IADD R29, R11, 0x1, R89 ;  /* 0x000000010b1d7824 */ /* 0x000fe200078e0259 */
[----:B------:R-:W-:Y:S01]  /*69ba0*/  IADD3.X R11, PT, PT, R63, R36, RZ, P2, P3 ;  /* 0x000000243f0b7210 */ /* 0x000fe200017e64ff */
        /* <DEDUP_REMOVED lines=13> */
[----:B------:R-:W-:Y:S01]  /*69c80*/  IMAD.MOV.U32 R32, RZ, RZ, R25 ;  /* 0x000000ffff207224 */ /* 0x000fe200078e0019 */
[----:B------:R-:W-:Y:S01]  /*69c90*/  IADD3 RZ, P1, PT, R67, R62, RZ ;  /* 0x0000003e43ff7210 */ /* 0x000fe20007f3e0ff */
[----:B------:R-:W-:Y:S01]  /*69ca0*/  IMAD.X R25, RZ, RZ, RZ, P3 ;  /* 0x000000ffff197224 */ /* 0x000fe200018e06ff */
[----:B------:R-:W-:Y:S01]  /*69cb0*/  IADD3 R48, P3, PT, R63, R48, RZ ;  /* 0x000000303f307210 */ /* 0x000fe20007f7e0ff */
[----:B------:R-:W-:Y:S01]  /*69cc0*/  IMAD.MOV.U32 R24, RZ, RZ, R49 ;  /* 0x000000ffff187224 */ /* 0x000fe200078e0031 */
[----:B------:R-:W-:Y:S01]  /*69cd0*/  IADD3.X R62, PT, PT, R39, RZ, RZ, P2, P6 ;  /* 0x000000ff273e7210 */ /* 0x000fe200017ec4ff */
[----:B------:R-:W-:Y:S01]  /*69ce0*/  IMAD.WIDE.U32.X R32, R51, R81, R32, P0 ;  /* 0x0000005133207225 */ /* 0x000fe200000e0420 */
[----:B------:R-:W-:Y:S02]  /*69cf0*/  IADD3 R36, P6, PT, R37, R8, RZ ;  /* 0x0000000825247210 */ /* 0x000fe40007fde0ff */
[----:B------:R-:W-:Y:S01]  /*69d00*/  IADD3.X RZ, P2, PT, R71, R48, RZ, P1, !PT ;  /* 0x0000003047ff7210 */ /* 0x000fe20000f5e4ff */
[----:B------:R-:W-:Y:S01]  /*69d10*/  IMAD.WIDE.U32.X R38, R29, R75, R24, P3 ;  /* 0x0000004b1d267225 */ /* 0x000fe200018e0418 */
[----:B------:R-:W-:-:S02]  /*69d20*/  ISETP.GE.U32.AND P3, PT, R12, R27, PT ;  /* 0x0000001b0c00720c */ /* 0x000fc40003f66070 */
[----:B------:R-:W-:Y:S01]  /*69d30*/  IADD3 R7, P1, PT, R7, R36, RZ ;  /* 0x0000002407077210 */ /* 0x000fe20007f3e0ff */
[----:B------:R-:W-:Y:S01]  /*69d40*/  IMAD.WIDE.U32 R24, R29, R76, RZ ;  /* 0x0000004c1d187225 */ /* 0x000fe200078e00ff */
[----:B------:R-:W-:Y:S02]  /*69d50*/  ISETP.GE.U32.AND.EX P3, PT, R5, R28, PT, P3 ;  /* 0x0000001c0500720c */ /* 0x000fe40003f66130 */
[----:B------:R-:W-:Y:S01]  /*69d60*/  IADD3.X R8, P2, PT, RZ, R38, RZ, P2, !PT ;  /* 0x00000026ff087210 */ /* 0x000fe2000175e4ff */
[C---:B------:R-:W-:Y:S01]  /*69d70*/  IMAD.WIDE.U32 R48, R10.reuse, R76, RZ ;  /* 0x0000004c0a307225 */ /* 0x040fe200078e00ff */
[----:B------:R-:W-:Y:S02]  /*69d80*/  IADD3 R52, P0, PT, R7, R6, RZ ;  /* 0x0000000607347210 */ /* 0x000fe40007f1e0ff */
[----:B------:R-:W-:Y:S01]  /*69d90*/  SEL R38, RZ, 0x1, P3 ;  /* 0x00000001ff267807 */ /* 0x000fe20001800000 */
[----:B------:R-:W-:-:S04]  /*69da0*/  IMAD.WIDE.U32 R6, P3, R10, R77, R24 ;  /* 0x0000004d0a067225 */ /* 0x000fc80007860018 */
[----:B------:R-:W-:Y:S02]  /*69db0*/  IMAD.X R25, R65, 0x1, R30, P6 ;  /* 0x0000000141197824 */ /* 0x000fe400030e061e */
[----:B------:R-:W-:Y:S01]  /*69dc0*/  IMAD.X R63, RZ, RZ, R39, P2 ;  /* 0x000000ffff3f7224 */ /* 0x000fe200010e0627 */
[----:B------:R-:W-:Y:S01]  /*69dd0*/  IADD3 R51, P2, PT, R8, R69, RZ ;  /* 0x0000004508337210 */ /* 0x000fe20007f5e0ff */
[----:B------:R-:W-:Y:S01]  /*69de0*/  IMAD.X R39, RZ, RZ, RZ, P3 ;  /* 0x000000ffff277224 */ /* 0x000fe200018e06ff */
[----:B------:R-:W-:Y:S01]  /*69df0*/  IADD3 R6, P3, PT, R49, R6, RZ ;  /* 0x0000000631067210 */ /* 0x000fe20007f7e0ff */
[----:B------:R-:W-:Y:S01]  /*69e00*/  IMAD.MOV.U32 R35, RZ, RZ, RZ ;  /* 0x000000ffff237224 */ /* 0x000fe200078e00ff */
[----:B------:R-:W-:Y:S02]  /*69e10*/  IADD3.X R49, P1, PT, R62, R25, RZ, P1, !PT ;  /* 0x000000193e317210 */ /* 0x000fe40000f3e4ff */
[----:B------:R-:W-:Y:S01]  /*69e20*/  IADD3.X R8, PT, PT, RZ, RZ, RZ, P4, P5 ;  /* 0x000000ffff087210 */ /* 0x000fe200027ea4ff */
[----:B------:R-:W-:Y:S01]  /*69e30*/  IMAD.WIDE.U32 R34, R100, R70, R34 ;  /* 0x0000004664227225 */ /* 0x000fe200078e0022 */
[----:B------:R-:W-:-:S02]  /*69e40*/  IADD3 R51, P5, PT, R51, R48, RZ ;  /* 0x0000003033337210 */ /* 0x000fc40007fbe0ff */
[----:B------:R-:W-:Y:S01]  /*69e50*/  IADD3.X R63, P2, PT, R63, R64, RZ, P2, !PT ;  /* 0x000000403f3f7210 */ /* 0x000fe2000175e4ff */
[----:B------:R-:W-:Y:S01]  /*69e60*/  IMAD.IADD R45, R45, 0x1, R35 ;  /* 0x000000012d2d7824 */ /* 0x000fe200078e0223 */
[----:B------:R-:W-:Y:S01]  /*69e70*/  IADD3 R24, P4, PT, R19, R38, RZ ;  /* 0x0000002613187210 */ /* 0x000fe20007f9e0ff */
[----:B------:R-:W-:Y:S01]  /*69e80*/  IMAD.MOV.U32 R38, RZ, RZ, R7 ;  /* 0x000000ffff267224 */ /* 0x000fe200078e0007 */
[----:B------:R-:W-:Y:S02]  /*69e90*/  IADD3.X R49, P0, PT, R49, R66, RZ, P0, !PT ;  /* 0x0000004231317210 */ /* 0x000fe4000071e4ff */
[----:B------:R-:W-:Y:S01]  /*69ea0*/  IADD3.X R63, P5, PT, R63, R6, RZ, P5, !PT ;  /* 0x000000063f3f7210 */ /* 0x000fe20002fbe4ff */
[----:B------:R-:W-:Y:S01]  /*69eb0*/  IMAD.WIDE.U32.X R6, R29, R77, R38, P3 ;  /* 0x0000004d1d067225 */ /* 0x000fe200018e0426 */
[----:B------:R-:W-:Y:S02]  /*69ec0*/  IADD3.X R66, P3, P6, R32, RZ, RZ, P0, P1 ;  /* 0x000000ff20427210 */ /* 0x000fe400006624ff */
[----:B------:R-:W-:Y:S01]  /*69ed0*/  IADD3 R41, P0, P1, R41, R34, R47 ;  /* 0x0000002229297210 */ /* 0x000fe2000791e02f */
[----:B------:R-:W-:Y:S01]  /*69ee0*/  IMAD.WIDE.U32 R38, R29, R78, RZ ;  /* 0x0000004e1d267225 */ /* 0x000fe200078e00ff */
[----:B------:R-:W-:-:S02]  /*69ef0*/  IADD3.X R68, PT, PT, R33, RZ, RZ, P3, P6 ;  /* 0x000000ff21447210 */ /* 0x000fc40001fec4ff */
[----:B------:R-:W-:Y:S01]  /*69f00*/  IADD3.X R19, P3, P6, R6, RZ, RZ, P5, P2 ;  /* 0x000000ff06137210 */ /* 0x000fe20002e644ff */
[C---:B------:R-:W-:Y:S01]  /*69f10*/  IMAD.WIDE.U32 R34, R10.reuse, R78, RZ ;  /* 0x0000004e0a227225 */ /* 0x040fe200078e00ff */
[----:B------:R-:W-:Y:S02]  /*69f20*/  IADD3.X R45, PT, PT, RZ, R45, RZ, P0, P1 ;  /* 0x0000002dff2d7210 */ /* 0x000fe400007e24ff */
[----:B------:R-:W-:Y:S01]  /*69f30*/  IADD3 R19, P0, PT, R19, R52, RZ ;  /* 0x0000003413137210 */ /* 0x000fe20007f1e0ff */
[----:B------:R-:W-:Y:S01]  /*69f40*/  IMAD.WIDE.U32 R32, P5, R10, R79, R38 ;  /* 0x0000004f0a207225 */ /* 0x000fe200078a0026 */
[----:B------:R-:W-:Y:S02]  /*69f50*/  IADD3.X R64, PT, PT, R7, RZ, RZ, P3, P6 ;  /* 0x000000ff07407210 */ /* 0x000fe40001fec4ff */
[----:B------:R-:W-:Y:S01]  /*69f60*/  IADD3 R62, P3, PT, R19, R34, RZ ;  /* 0x00000022133e7210 */ /* 0x000fe20007f7e0ff */
[----:B------:R-:W-:Y:S01]  /*69f70*/  IMAD.X R19, RZ, RZ, R20, P4 ;  /* 0x000000ffff137224 */ /* 0x000fe200020e0614 */
[----:B------:R-:W-:Y:S01]  /*69f80*/  IADD3 R42, P1, P2, R43, R42, R50 ;  /* 0x0000002a2b2a7210 */ /* 0x000fe20007a3e032 */
[----:B------:R-:W-:Y:S01]  /*69f90*/  IMAD R20, R63, R72, RZ ;  /* 0x000000483f147224 */ /* 0x000fe200078e02ff */
[----:B------:R-:W-:Y:S01]  /*69fa0*/  IADD3 R47, P6, PT, R35, R32, RZ ;  /* 0x00000020232f7210 */ /* 0x000fe20007fde0ff */
[----:B------:R-:W-:Y:S01]  /*69fb0*/  IMAD.X R39, RZ, RZ, RZ, P5 ;  /* 0x000000ffff277224 */ /* 0x000fe200028e06ff */
[----:B------:R-:W-:Y:S01]  /*69fc0*/  ISETP.GE.U32.AND P4, PT, R83, R24, PT ;  /* 0x000000185300720c */ /* 0x000fe20003f86070 */
        /* <DEDUP_REMOVED lines=8> */
[----:B------:R-:W-:Y:S02]  /*6a050*/  IADD3.X R44, PT, PT, RZ, R44, RZ, P1, P2 ;  /* 0x0000002cff2c7210 */ /* 0x000fe40000fe44ff */
[----:B------:R-:W-:Y:S01]  /*6a060*/  IADD3 R23, P2, P1, R31, R46, R23 ;  /* 0x0000002e1f177210 */ /* 0x000fe2000795e017 */
[----:B------:R-:W-:Y:S02]  /*6a070*/  IMAD.IADD R7, R7, 0x1, R43 ;  /* 0x0000000107077824 */ /* 0x000fe400078e022b */
[----:B------:R-:W-:Y:S01]  /*6a080*/  IMAD.WIDE.U32.X R38, R29, R79, R38, P6 ;  /* 0x0000004f1d267225 */ /* 0x000fe200030e0426 */
[----:B------:R-:W-:-:S02]  /*6a090*/  IADD3 R66, P6, PT, R66, R41, RZ ;  /* 0x0000002942427210 */ /* 0x000fc40007fde0ff */
[----:B------:R-:W-:Y:S01]  /*6a0a0*/  IADD3.X R40, PT, PT, RZ, R40, RZ, P2, P1 ;  /* 0x00000028ff287210 */ /* 0x000fe200017e24ff */
[----:B------:R-:W-:Y:S01]  /*6a0b0*/  IMAD.WIDE.U32 R34, P4, R10, R81, R34 ;  /* 0x000000510a227225 */ /* 0x000fe20007880022 */
[----:B------:R-:W-:Y:S02]  /*6a0c0*/  IADD3.X R43, P0, P3, R38, RZ, RZ, P3, P0 ;  /* 0x000000ff262b7210 */ /* 0x000fe40001b004ff */
[----:B------:R-:W-:Y:S01]  /*6a0d0*/  ISETP.GE.U32.AND P2, PT, R36, R37, PT ;  /* 0x000000252400720c */ /* 0x000fe20003f46070 */
[----:B------:R-:W-:Y:S01]  /*6a0e0*/  IMAD.WIDE.U32 R32, R10, R80, RZ ;  /* 0x000000500a207225 */ /* 0x000fe200078e00ff */
[----:B------:R-:W-:Y:S02]  /*6a0f0*/  IADD3 R10, P5, PT, R21, R20, RZ ;  /* 0x00000014150a7210 */ /* 0x000fe40007fbe0ff */
[----:B------:R-:W-:Y:S01]  /*6a100*/  IADD3.X R52, PT, PT, R39, RZ, RZ, P0, P3 ;  /* 0x000000ff27347210 */ /* 0x000fe200007e64ff */
[----:B------:R-:W-:Y:S01]  /*6a110*/  IMAD.WIDE.U32 R48, R7, R74, RZ ;  /* 0x0000004a07307225 */ /* 0x000fe200078e00ff */
[----:B------:R-:W-:-:S03]  /*6a120*/  IADD3 R43, P0, PT, R43, R66, RZ ;  /* 0x000000422b2b7210 */ /* 0x000fc60007f1e0ff */
        /* <DEDUP_REMOVED lines=40> */
[----:B------:R-:W-:Y:S01]  /*6a3b0*/  IMAD.WIDE.U32 R38, R7, R80, RZ ;  /* 0x0000005007267225 */ /* 0x000fe200078e00ff */
[----:B------:R-:W-:Y:S02]  /*6a3c0*/  IADD3 R49, P4, PT, R49, R42, RZ ;  /* 0x0000002a31317210 */ /* 0x000fe40007f9e0ff */
[----:B------:R-:W-:Y:S01]  /*6a3d0*/  IADD3 R41, P0, PT, R41, R36, RZ ;  /* 0x0000002429297210 */ /* 0x000fe20007f1e0ff */
[----:B------:R-:W-:Y:S01]  /*6a3e0*/  IMAD R20, R47, R72, RZ ;  /* 0x000000482f147224 */ /* 0x000fe200078e02ff */
[----:B------:R-:W-:Y:S01]  /*6a3f0*/  IADD3.X R31, P3, PT, R31, R52, RZ, P3, !PT ;  /* 0x000000341f1f7210 */ /* 0x000fe20001f7e4ff */
[----:B------:R-:W-:Y:S01]  /*6a400*/  IMAD.X R33, RZ, RZ, RZ, P1 ;  /* 0x000000ffff217224 */ /* 0x000fe200008e06ff */
[----:B------:R-:W-:Y:S01]  /*6a410*/  IADD3 R50, P1, PT, R37, R34, RZ ;  /* 0x0000002225327210 */ /* 0x000fe20007f3e0ff */
[----:B------:R-:W-:-:S02]  /*6a420*/  IMAD R29, R43, R73, R20 ;  /* 0x000000492b1d7224 */ /* 0x000fc400078e0214 */
[----:B------:R-:W-:Y:S02]  /*6a430*/  IMAD.MOV.U32 R32, RZ, RZ, R35 ;  /* 0x000000ffff207224 */ /* 0x000fe400078e0023 */
[----:B------:R-:W-:-:S04]  /*6a440*/  IMAD.WIDE.U32 R72, R43, R72, RZ ;  /* 0x000000482b487225 */ /* 0x000fc800078e00ff */
[----:B------:R-:W-:-:S04]  /*6a450*/  IMAD.WIDE.U32 R34, P6, R6, R81, R38 ;  /* 0x0000005106227225 */ /* 0x000fc800078c0026 */
[----:B------:R-:W-:-:S04]  /*6a460*/  IMAD.WIDE.U32 R20, R6, R80, RZ ;  /* 0x0000005006147225 */ /* 0x000fc800078e00ff */
[----:B------:R-:W-:Y:S02]  /*6a470*/  IMAD.IADD R29, R73, 0x1, R29 ;  /* 0x00000001491d7824 */ /* 0x000fe400078e021d */
[----:B------:R-:W-:Y:S01]  /*6a480*/  IMAD.X R37, RZ, RZ, RZ, P6 ;  /* 0x000000ffff257224 */ /* 0x000fe200030e06ff */
[----:B------:R-:W-:Y:S01]  /*6a490*/  IADD3 R63, P6, PT, R21, R34, RZ ;  /* 0x00000022153f7210 */ /* 0x000fe20007fde0ff */
[----:B------:R-:W-:Y:S01]  /*6a4a0*/  IMAD.WIDE.U32.X R32, R7, R79, R32, P1 ;  /* 0x0000004f07207225 */ /* 0x000fe200008e0420 */
[----:B------:R-:W-:Y:S02]  /*6a4b0*/  ISETP.GE.U32.AND P1, PT, R49, R42, PT ;  /* 0x0000002a3100720c */ /* 0x000fe40003f26070 */
[----:B------:R-:W-:Y:S01]  /*6a4c0*/  IADD3.X R42, P0, PT, R31, R50, RZ, P0, !PT ;  /* 0x000000321f2a7210 */ /* 0x000fe2000071e4ff */
[----:B------:R-:W-:Y:S02]  /*6a4d0*/  IMAD.MOV.U32 R36, RZ, RZ, R35 ;  /* 0x000000ffff247224 */ /* 0x000fe400078e0023 */
[----:B------:R-:W-:Y:S01]  /*6a4e0*/  IMAD.WIDE.U32 R38, R29, R74, RZ ;  /* 0x0000004a1d267225 */ /* 0x000fe200078e00ff */
[----:B------:R-:W-:-:S03]  /*6a4f0*/  IADD3.X R21, P0, P3, R32, RZ, RZ, P0, P3 ;  /* 0x000000ff20157210 */ /* 0x000fc600003064ff */
        /* <DEDUP_REMOVED lines=19> */
[----:B------:R-:W-:-:S03]  /*6a630*/  SEL R44, RZ, 0x1, P1 ;  /* 0x00000001ff2c7807 */ /* 0x000fc60000800000 */
        /* <DEDUP_REMOVED lines=15> */
[----:B------:R-:W-:Y:S02]  /*6a730*/  IADD3.X R32, P4, P1, R32, RZ, RZ, P1, P4 ;  /* 0x000000ff20207210 */ /* 0x000fe400009884ff */
[----:B------:R-:W-:Y:S02]  /*6a740*/  IADD3 R42, P0, PT, R44, R23, RZ ;  /* 0x000000172c2a7210 */ /* 0x000fe40007f1e0ff */
[----:B------:R-:W-:Y:S02]  /*6a750*/  ISETP.GE.U32.AND.EX P3, PT, R25, R30, PT, P2 ;  /* 0x0000001e1900720c */ /* 0x000fe40003f66120 */
[----:B------:R-:W-:Y:S01]  /*6a760*/  IADD3.X R25, PT, PT, R33, RZ, RZ, P4, P1 ;  /* 0x000000ff21197210 */ /* 0x000fe200027e24ff */
[----:B------:R-:W-:Y:S01]  /*6a770*/  IMAD.WIDE.U32 R30, P4, R72, R79, R6 ;  /* 0x0000004f481e7225 */ /* 0x000fe20007880006 */
[----:B------:R-:W-:-:S02]  /*6a780*/  ISETP.GE.U32.AND P2, PT, R42, R23, PT ;  /* 0x000000172a00720c */ /* 0x000fc40003f46070 */
[----:B------:R-:W-:Y:S01]  /*6a790*/  ISETP.GE.U32.AND P6, PT, R46, R49, PT ;  /* 0x000000312e00720c */ /* 0x000fe20003fc6070 */
[----:B------:R-:W-:Y:S01]  /*6a7a0*/  IMAD.WIDE.U32 R6, R72, R78, RZ ;  /* 0x0000004e48067225 */ /* 0x000fe200078e00ff */
[----:B------:R-:W-:Y:S02]  /*6a7b0*/  IADD3 R23, P1, PT, R32, R39, RZ ;  /* 0x0000002720177210 */ /* 0x000fe40007f3e0ff */
[----:B------:R-:W-:Y:S01]  /*6a7c0*/  SEL R41, RZ, 0x1, P3 ;  /* 0x00000001ff297807 */ /* 0x000fe20001800000 */
[----:B------:R-:W-:Y:S01]  /*6a7d0*/  IMAD.X R33, RZ, RZ, RZ, P4 ;  /* 0x000000ffff217224 */ /* 0x000fe200020e06ff */
[----:B------:R-:W-:Y:S01]  /*6a7e0*/  ISETP.GE.U32.AND.EX P6, PT, R45, R51, PT, P6 ;  /* 0x000000332d00720c */ /* 0x000fe20003fc6160 */
[----:B------:R-:W-:Y:S01]  /*6a7f0*/  IMAD.MOV.U32 R32, RZ, RZ, R31 ;  /* 0x000000ffff207224 */ /* 0x000fe200078e001f */
[----:B------:R-:W-:Y:S01]  /*6a800*/  IADD3 R43, P3, PT, R23, R6, RZ ;  /* 0x00000006172b7210 */ /* 0x000fe20007f7e0ff */
[----:B------:R-:W-:Y:S01]  /*6a810*/  IMAD.X R39, RZ, RZ, R40, P0 ;  /* 0x000000ffff277224 */ /* 0x000fe200000e0628 */
[----:B------:R-:W-:Y:S01]  /*6a820*/  IADD3 R30, P4, PT, R7, R30, RZ ;  /* 0x0000001e071e7210 */ /* 0x000fe20007f9e0ff */
[----:B------:R-:W-:Y:S01]  /*6a830*/  IMAD.WIDE.U32 R6, R29, R80, RZ ;  /* 0x000000501d067225 */ /* 0x000fe200078e00ff */
[----:B------:R-:W-:-:S02]  /*6a840*/  IADD3.X R23, P1, PT, R25, R38, RZ, P1, !PT ;  /* 0x0000002619177210 */ /* 0x000fc40000f3e4ff */
[----:B------:R-:W-:Y:S02]  /*6a850*/  SEL R34, RZ, 0x1, P6 ;  /* 0x00000001ff227807 */ /* 0x000fe40003000000 */
[----:B------:R-:W-:Y:S01]  /*6a860*/  IADD3.X R38, P3, PT, R23, R30, RZ, P3, !PT ;  /* 0x0000001e17267210 */ /* 0x000fe20001f7e4ff */
[----:B------:R-:W-:Y:S01]  /*6a870*/  IMAD.WIDE.U32.X R30, R29, R79, R32, P4 ;  /* 0x0000004f1d1e7225 */ /* 0x000fe200020e0420 */
[----:B------:R-:W-:Y:S02]  /*6a880*/  IADD3 R25, P0, PT, R34, R42, RZ ;  /* 0x0000002a22197210 */ /* 0x000fe40007f1e0ff */
[----:B------:R-:W-:Y:S01]  /*6a890*/  ISETP.GE.U32.AND.EX P2, PT, R39, R40, PT, P2 ;  /* 0x000000282700720c */ /* 0x000fe20003f46120 */
[----:B------:R-:W-:Y:S01]  /*6a8a0*/  IMAD.WIDE.U32 R34, P6, R72, R81, R6 ;  /* 0x0000005148227225 */ /* 0x000fe200078c0006 */
[----:B------:R-:W-:-:S03]  /*6a8b0*/  IADD3.X R23, P3, P1, R30, RZ, RZ, P3, P1 ;  /* 0x000000ff1e177210 */ /* 0x000fc600019624ff */
[----:B------:R-:W-:Y:S01]  /*6a8c0*/  IMAD.X R32, RZ, RZ, R39, P0 ;  /* 0x000000ffff207224 */ /* 0x000fe200000e0627 */
[----:B------:R-:W-:Y:S01]  /*6a8d0*/  ISETP.GE.U32.AND P0, PT, R25, R42, PT ;  /* 0x0000002a1900720c */ /* 0x000fe20003f06070 */
[----:B------:R-:W-:Y:S01]  /*6a8e0*/  IMAD.X R7, RZ, RZ, RZ, P6 ;  /* 0x000000ffff077224 */ /* 0x000fe200030e06ff */
[----:B------:R-:W-:Y:S01]  /*6a8f0*/  IADD3 R33, P6, P4, R41, R9, R8 ;  /* 0x0000000929217210 */ /* 0x000fe20007cde008 */
[----:B------:R-:W-:Y:S01]  /*6a900*/  IMAD.WIDE.U32 R72, R72, R80, RZ ;  /* 0x0000005048487225 */ /* 0x000fe200078e00ff */
[----:B------:R-:W-:Y:S02]  /*6a910*/  IADD3.X R8, PT, PT, R31, RZ, RZ, P3, P1 ;  /* 0x000000ff1f087210 */ /* 0x000fe40001fe24ff */
[----:B------:R-:W-:Y:S01]  /*6a920*/  IADD3 R30, P1, PT, R36, R25, RZ ;  /* 0x00000019241e7210 */ /* 0x000fe20007f3e0ff */
[----:B------:R-:W-:Y:S01]  /*6a930*/  IMAD.MOV.U32 R6, RZ, RZ, R35 ;  /* 0x000000ffff067224 */ /* 0x000fe200078e0023 */
[----:B------:R-:W-:Y:S01]  /*6a940*/  ISETP.GE.U32.AND.EX P0, PT, R32, R39, PT, P0 ;  /* 0x000000272000720c */ /* 0x000fe20003f06100 */
[----:B------:R-:W-:Y:S01]  /*6a950*/  IMAD.X R35, RZ, RZ, R22, P5 ;  /* 0x000000ffff237224 */ /* 0x000fe200028e0616 */
[----:B------:R-:W-:-:S02]  /*6a960*/  SEL R31, RZ, 0x1, P2 ;  /* 0x00000001ff1f7807 */ /* 0x000fc40001000000 */
[----:B------:R-:W-:Y:S01]  /*6a970*/  IADD3 R9, P2, PT, R23, R30, RZ ;  /* 0x0000001e17097210 */ /* 0x000fe20007f5e0ff */
[----:B------:R-:W-:Y:S01]  /*6a980*/  IMAD.X R23, R37, 0x1, R32, P1 ;  /* 0x0000000125177824 */ /* 0x000fe200008e0620 */
[----:B------:R-:W-:Y:S02]  /*6a990*/  ISETP.GE.U32.AND P5, PT, R87, R10, PT ;  /* 0x0000000a5700720c */ /* 0x000fe40003fa6070 */
[----:B------:R-:W-:Y:S02]  /*6a9a0*/  SEL R22, RZ, 0x1, P0 ;  /* 0x00000001ff167807 */ /* 0x000fe40000000000 */
[----:B------:R-:W-:Y:S02]  /*6a9b0*/  ISETP.GE.U32.AND P0, PT, R30, R25, PT ;  /* 0x000000191e00720c */ /* 0x000fe40003f06070 */
[----:B------:R-:W-:Y:S02]  /*6a9c0*/  IADD3 R39, P3, PT, R73, R34, RZ ;  /* 0x0000002249277210 */ /* 0x000fe40007f7e0ff */
[----:B------:R-:W-:-:S02]  /*6a9d0*/  ISETP.GE.U32.AND.EX P5, PT, R84, R35, PT, P5 ;  /* 0x000000235400720c */ /* 0x000fc40003fa6150 */
[----:B------:R-:W-:Y:S01]  /*6a9e0*/  IADD3 R73, P1, PT, R9, R72, RZ ;  /* 0x0000004809497210 */ /* 0x000fe20007f3e0ff */
[----:B------:R-:W-:Y:S01]  /*6a9f0*/  IMAD.WIDE.U32.X R6, R29, R81, R6, P3 ;  /* 0x000000511d067225 */ /* 0x000fe200018e0406 */
[----:B------:R-:W-:Y:S02]  /*6aa00*/  IADD3.X R8, P2, PT, R8, R23, RZ, P2, !PT ;  /* 0x0000001708087210 */ /* 0x000fe4000175e4ff */
[----:B------:R-:W-:Y:S02]  /*6aa10*/  ISETP.GE.U32.AND.EX P0, PT, R23, R32, PT, P0 ;  /* 0x000000201700720c */ /* 0x000fe40003f06100 */
[----:B------:R-:W-:Y:S02]  /*6aa20*/  SEL R25, RZ, 0x1, P5 ;  /* 0x00000001ff197807 */ /* 0x000fe40002800000 */
[----:B------:R-:W-:Y:S02]  /*6aa30*/  IADD3.X R30, P1, PT, R8, R39, RZ, P1, !PT ;  /* 0x00000027081e7210 */ /* 0x000fe40000f3e4ff */
[----:B------:R-:W-:-:S02]  /*6aa40*/  SEL R8, RZ, 0x1, P0 ;  /* 0x00000001ff087807 */ /* 0x000fc40000000000 */
[----:B------:R-:W-:Y:S02]  /*6aa50*/  IADD3 R9, P3, P0, R22, R33, R31 ;  /* 0x0000002116097210 */ /* 0x000fe4000787e01f */
[----:B------:R-:W-:Y:S02]  /*6aa60*/  IADD3.X R11, PT, PT, RZ, R11, RZ, P6, P4 ;  /* 0x0000000bff0b7210 */ /* 0x000fe400037e84ff */
        /* <DEDUP_REMOVED lines=58> */
.L_x_489:
        /* <DEDUP_REMOVED lines=30> */
.L_x_490:
        /* <DEDUP_REMOVED lines=21> */
.L_x_491:
        /* <DEDUP_REMOVED lines=72> */
.L_x_492:
        /* <DEDUP_REMOVED lines=23> */
.L_x_459:
        /* <DEDUP_REMOVED lines=69> */
.L_x_493:
        /* <DEDUP_REMOVED lines=21> */
.L_x_494:
        /* <DEDUP_REMOVED lines=8> */
[----:B------:R-:W-:Y:S02]  /*6bd50*/  IMAD.IADD R51, R4, 0x1, R3 ;  /* 0x0000000104337824 */ /* 0x000fe400078e0203 */
[----:B------:R-:W-:Y:S02]  /*6bd60*/  IMAD.MOV.U32 R97, RZ, RZ, RZ ;  /* 0x000000ffff617224 */ /* 0x000fe400078e00ff */
[----:B------:R-:W-:-:S04]  /*6bd70*/  IMAD.WIDE.U32 R2, R140, R13, RZ ;  /* 0x0000000d8c027225 */ /* 0x000fc800078e00ff */
[----:B------:R-:W-:-:S04]  /*6bd80*/  IMAD.WIDE.U32 R140, R140, R99, RZ ;  /* 0x000000638c8c7225 */ /* 0x000fc800078e00ff */
[----:B------:R-:W-:Y:S02]  /*6bd90*/  IMAD.IADD R95, R138, 0x1, R47 ;  /* 0x000000018a5f7824 */ /* 0x000fe400078e022f */
[----:B------:R-:W-:-:S03]  /*6bda0*/  IMAD.WIDE.U32 R66, R13, R13, RZ ;  /* 0x0000000d0d427225 */ /* 0x000fc600078e00ff */
[----:B------:R-:W-:Y:S01]  /*6bdb0*/  SHF.L.U64.HI R86, R46, 0x1, R95 ;  /* 0x000000012e567819 */ /* 0x000fe2000001025f */
[----:B------:R-:W-:Y:S01]  /*6bdc0*/  IMAD.MOV.U32 R65, RZ, RZ, RZ ;  /* 0x000000ffff417224 */ /* 0x000fe200078e00ff */
[----:B------:R-:W-:Y:S01]  /*6bdd0*/  LOP3.LUT R66, R66, 0xfffffffd, RZ, 0xc0, !PT ;  /* 0xfffffffd42427812 */ /* 0x000fe200078ec0ff */
[----:B------:R-:W-:-:S04]  /*6bde0*/  IMAD.WIDE.U32 R14, R84, R84, RZ ;  /* 0x00000054540e7225 */ /* 0x000fc800078e00ff */
[----:B------:R-:W-:Y:S02]  /*6bdf0*/  IMAD.MOV.U32 R52, RZ, RZ, RZ ;  /* 0x000000ffff347224 */ /* 0x000fe400078e00ff */
[----:B------:R-:W-:Y:S02]  /*6be00*/  IMAD.IADD R3, R3, 0x1, R97 ;  /* 0x0000000103037824 */ /* 0x000fe400078e0261 */
[----:B------:R-:W-:Y:S02]  /*6be10*/  IMAD.MOV.U32 R85, RZ, RZ, RZ ;  /* 0x000000ffff557224 */ /* 0x000fe400078e00ff */
[----:B------:R-:W-:-:S04]  /*6be20*/  IMAD.WIDE.U32 R62, R64, R13, RZ ;  /* 0x0000000d403e7225 */ /* 0x000fc800078e00ff */
[----:B------:R-:W-:Y:S01]  /*6be30*/  IMAD.IADD R97, R97, 0x1, R141 ;  /* 0x0000000161617824 */ /* 0x000fe200078e028d */
[----:B------:R-:W-:Y:S01]  /*6be40*/  SHF.R.U64 R141, R46, 0x1f, R95 ;  /* 0x0000001f2e8d7819 */ /* 0x000fe2000000125f */
[----:B------:R-:W-:Y:S01]  /*6be50*/  IMAD.IADD R65, R67, 0x1, R65 ;  /* 0x0000000143417824 */ /* 0x000fe200078e0241 */
[----:B------:R-:W-:Y:S01]  /*6be60*/  LOP3.LUT R67, R14, 0xfffffffd, RZ, 0xc0, !PT ;  /* 0xfffffffd0e437812 */ /* 0x000fe200078ec0ff */
[----:B------:R-:W-:Y:S01]  /*6be70*/  IMAD.MOV.U32 R83, RZ, RZ, RZ ;  /* 0x000000ffff537224 */ /* 0x000fe200078e00ff */
[----:B------:R-:W-:Y:S01]  /*6be80*/  IADD3 R140, P1, P0, R140, R3, R62 ;  /* 0x000000038c8c7210 */ /* 0x000fe2000783e03e */
[----:B------:R-:W-:Y:S01]  /*6be90*/  IMAD.WIDE.U32 R48, R99, R13, RZ ;  /* 0x0000000d63307225 */ /* 0x000fe200078e00ff */
[----:B------:R-:W-:-:S03]  /*6bea0*/  SHF.R.U32.HI R95, RZ, 0x1f, R95 ;  /* 0x0000001fff5f7819 */ /* 0x000fc6000001165f */
[----:B------:R-:W-:Y:S02]  /*6beb0*/  IMAD.SHL.U32 R142, R46, 0x2, RZ ;  /* 0x000000022e8e7824 */ /* 0x000fe400078e00ff */
[----:B------:R-:W-:-:S03]  /*6bec0*/  IMAD.WIDE.U32 R46, R84, R13, RZ ;  /* 0x0000000d542e7225 */ /* 0x000fc600078e00ff */
[----:B------:R-:W-:Y:S01]  /*6bed0*/  LOP3.LUT R142, R142, 0xfffffffe, RZ, 0xc0, !PT ;  /* 0xfffffffe8e8e7812 */ /* 0x000fe200078ec0ff */
[----:B------:R-:W-:Y:S02]  /*6bee0*/  IMAD.IADD R14, R17, 0x1, R52 ;  /* 0x00000001110e7824 */ /* 0x000fe400078e0234 */
[----:B------:R-:W-:Y:S02]  /*6bef0*/  IMAD.IADD R16, R63, 0x1, R85 ;  /* 0x000000013f107824 */ /* 0x000fe400078e0255 */
[----:B------:R-:W-:Y:S02]  /*6bf00*/  IMAD.MOV.U32 R17, RZ, RZ, RZ ;  /* 0x000000ffff117224 */ /* 0x000fe400078e00ff */
[----:B------:R-:W-:Y:S02]  /*6bf10*/  IMAD.IADD R49, R49, 0x1, R83 ;  /* 0x0000000131317824 */ /* 0x000fe400078e0253 */
[----:B------:R-:W-:-:S03]  /*6bf20*/  IMAD.WIDE.U32 R70, R45, R84, RZ ;  /* 0x000000542d467225 */ /* 0x000fc600078e00ff */
[C-C-:B------:R-:W-:Y:S01]  /*6bf30*/  SHF.L.U64.HI R143, R48.reuse, 0x1, R49.reuse ;  /* 0x00000001308f7819 */ /* 0x140fe20000010231 */
[C---:B------:R-:W-:Y:S01]  /*6bf40*/  IMAD.SHL.U32 R0, R48.reuse, 0x2, RZ ;  /* 0x0000000230007824 */ /* 0x040fe200078e00ff */
[--C-:B------:R-:W-:Y:S01]  /*6bf50*/  SHF.R.U64 R48, R48, 0x1f, R49.reuse ;  /* 0x0000001f30307819 */ /* 0x100fe20000001231 */
[----:B------:R-:W-:Y:S01]  /*6bf60*/  IMAD.WIDE.U32 R62, R98, R13, RZ ;  /* 0x0000000d623e7225 */ /* 0x000fe200078e00ff */
[----:B------:R-:W-:Y:S02]  /*6bf70*/  SHF.R.U32.HI R13, RZ, 0x1f, R49 ;  /* 0x0000001fff0d7819 */ /* 0x000fe40000011631 */
[----:B------:R-:W-:Y:S01]  /*6bf80*/  LOP3.LUT R0, R0, 0xfffffffe, RZ, 0xc0, !PT ;  /* 0xfffffffe00007812 */ /* 0x000fe200078ec0ff */
[----:B------:R-:W-:Y:S01]  /*6bf90*/  IMAD.WIDE.U32 R68, R84, R99, RZ ;  /* 0x0000006354447225 */ /* 0x000fe200078e00ff */
[----:B------:R-:W-:Y:S02]  /*6bfa0*/  LOP3.LUT R49, R13, 0x1, RZ, 0xc0, !PT ;  /* 0x000000010d317812 */ /* 0x000fe400078ec0ff */
[----:B------:R-:W-:Y:S01]  /*6bfb0*/  IADD3 R0, P5, PT, R0, R65, RZ ;  /* 0x0000004100007210 */ /* 0x000fe20007fbe0ff */
[----:B------:R-:W-:Y:S01]  /*6bfc0*/  IMAD.IADD R3, R47, 0x1, R139 ;  /* 0x000000012f037824 */ /* 0x000fe200078e028b */
[----:B------:R-:W-:Y:S01]  /*6bfd0*/  LOP3.LUT R48, R48, 0xfffffffe, RZ, 0xc0, !PT ;  /* 0xfffffffe30307812 */ /* 0x000fe200078ec0ff */
[----:B------:R-:W-:Y:S01]  /*6bfe0*/  IMAD.WIDE.U32 R16, R64, R99, R16 ;  /* 0x0000006340107225 */ /* 0x000fe200078e0010 */
[----:B------:R-:W-:-:S03]  /*6bff0*/  LOP3.LUT R13, R143, 0x1, RZ, 0xc0, !PT ;  /* 0x000000018f0d7812 */ /* 0x000fc600078ec0ff */
[----:B------:R-:W-:Y:S01]  /*6c000*/  IMAD.IADD R64, R52, 0x1, R71 ;  /* 0x0000000134407824 */ /* 0x000fe200078e0247 */
[----:B------:R-:W-:Y:S01]  /*6c010*/  IADD3.X R71, PT, PT, RZ, RZ, RZ, P2, P3 ;  /* 0x000000ffff477210 */ /* 0x000fe200017e64ff */
[----:B------:R-:W-:Y:S01]  /*6c020*/  IMAD.IADD R15, R139, 0x1, R15 ;  /* 0x000000018b0f7824 */ /* 0x000fe200078e020f */
[----:B------:R-:W-:Y:S01]  /*6c030*/  IADD3 R3, P3, P4, R68, R3, R62 ;  /* 0x0000000344037210 */ /* 0x000fe20007c7e03e */
[----:B------:R-:W-:Y:S01]  /*6c040*/  IMAD.WIDE.U32 R48, R99, R99, R48 ;  /* 0x0000006363307225 */ /* 0x000fe200078e0030 */
[----:B------:R-:W-:Y:S02]  /*6c050*/  IADD3.X R62, PT, PT, RZ, RZ, RZ, P1, P0 ;  /* 0x000000ffff3e7210 */ /* 0x000fe40000fe04ff */
[----:B------:R-:W-:Y:S01]  /*6c060*/  SHF.R.U32.HI R96, RZ, 0x1f, R3 ;  /* 0x0000001fff607819 */ /* 0x000fe20000011603 */
[----:B------:R-:W-:Y:S01]  /*6c070*/  IMAD.X R13, RZ, RZ, R13, P5 ;  /* 0x000000ffff0d7224 */ /* 0x000fe200028e060d */
[----:B------:R-:W-:Y:S01]  /*6c080*/  IADD3 R142, P6, PT, R142, R15, RZ ;  /* 0x0000000f8e8e7210 */ /* 0x000fe20007fde0ff */
[----:B------:R-:W-:Y:S01]  /*6c090*/  IMAD.MOV.U32 R15, RZ, RZ, RZ ;  /* 0x000000ffff0f7224 */ /* 0x000fe200078e00ff */
[----:B------:R-:W-:Y:S01]  /*6c0a0*/  IADD3 R47, P2, PT, R96, R50, RZ ;  /* 0x00000032602f7210 */ /* 0x000fe20007f5e0ff */
[----:B------:R-:W-:Y:S01]  /*6c0b0*/  IMAD.MOV.U32 R65, RZ, RZ, RZ ;  /* 0x000000ffff417224 */ /* 0x000fe200078e00ff */
[----:B------:R-:W-:Y:S01]  /*6c0c0*/  IADD3 R13, P1, PT, R13, R48, RZ ;  /* 0x000000300d0d7210 */ /* 0x000fe20007f3e0ff */
[----:B------:R-:W-:Y:S01]  /*6c0d0*/  IMAD.WIDE.U32 R14, R99, R45, R14 ;  /* 0x0000002d630e7225 */ /* 0x000fe200078e000e */
[----:B------:R-:W-:-:S02]  /*6c0e0*/  ISETP.GT.U32.AND P5, PT, R50, R47, PT ;  /* 0x0000002f3200720c */ /* 0x000fc40003fa4070 */
[----:B------:R-:W-:Y:S01]  /*6c0f0*/  SHF.L.U64.HI R146, R46, 0x1, R3 ;  /* 0x000000012e927819 */ /* 0x000fe20000010203 */
[----:B------:R-:W-:Y:S02]  /*6c100*/  IMAD.X R144, RZ, RZ, R87, P2 ;  /* 0x000000ffff907224 */ /* 0x000fe400010e0657 */
[----:B------:R-:W-:Y:S01]  /*6c110*/  IMAD.WIDE.U32 R64, R98, R45, R64 ;  /* 0x0000002d62407225 */ /* 0x000fe200078e0040 */
[----:B------:R-:W-:Y:S02]  /*6c120*/  IADD3 R45, P2, P0, R62, R16, R97 ;  /* 0x000000103e2d7210 */ /* 0x000fe4000785e061 */
[----:B------:R-:W-:Y:S01]  /*6c130*/  ISETP.GT.U32.AND.EX P5, PT, R87, R144, PT, P5 ;  /* 0x000000905700720c */ /* 0x000fe20003fa4150 */
[----:B------:R-:W-:Y:S01]  /*6c140*/  IMAD.X R83, R83, 0x1, R49, P1 ;  /* 0x0000000153537824 */ /* 0x000fe200008e0631 */
[----:B------:R-:W-:Y:S01]  /*6c150*/  IADD3 R62, P1, PT, R47, R67, RZ ;  /* 0x000000432f3e7210 */ /* 0x000fe20007f3e0ff */
[----:B------:R-:W-:Y:S01]  /*6c160*/  IMAD.IADD R68, R85, 0x1, R17 ;  /* 0x0000000155447824 */ /* 0x000fe200078e0211 */
[----:B------:R-:W-:Y:S01]  /*6c170*/  SEL R49, R50, R47, P5 ;  /* 0x0000002f32317207 */ /* 0x000fe20002800000 */
[----:B------:R-:W-:Y:S01]  /*6c180*/  IMAD.IADD R139, R139, 0x1, R69 ;  /* 0x000000018b8b7824 */ /* 0x000fe200078e0245 */
[----:B------:R-:W-:Y:S01]  /*6c190*/  LOP3.LUT R67, R86, 0x1, RZ, 0xc0, !PT ;  /* 0x0000000156437812 */ /* 0x000fe200078ec0ff */
[----:B------:R-:W-:Y:S01]  /*6c1a0*/  IMAD.X R47, R144, 0x1, R142, P1 ;  /* 0x00000001902f7824 */ /* 0x000fe200008e068e */
[----:B------:R-:W-:-:S02]  /*6c1b0*/  ISETP.GT.U32.AND P1, PT, R49, R62, PT ;  /* 0x0000003e3100720c */ /* 0x000fc40003f24070 */
[----:B------:R-:W-:Y:S01]  /*6c1c0*/  SEL R48, R87, R144, P5 ;  /* 0x0000009057307207 */ /* 0x000fe20002800000 */
[----:B------:R-:W-:Y:S01]  /*6c1d0*/  IMAD.X R67, RZ, RZ, R67, P6 ;  /* 0x000000ffff437224 */ /* 0x000fe200030e0643 */
[----:B------:R-:W-:Y:S01]  /*6c1e0*/  LOP3.LUT R16, R141, 0xfffffffe, RZ, 0xc0, !PT ;  /* 0xfffffffe8d107812 */ /* 0x000fe200078ec0ff */
[----:B------:R-:W-:Y:S01]  /*6c1f0*/  IMAD.IADD R144, R52, 0x1, R15 ;  /* 0x0000000134907824 */ /* 0x000fe200078e020f */
[----:B------:R-:W-:Y:S02]  /*6c200*/  LOP3.LUT R17, R95, 0x1, RZ, 0xc0, !PT ;  /* 0x000000015f117812 */ /* 0x000fe400078ec0ff */
[----:B------:R-:W-:Y:S01]  /*6c210*/  ISETP.GT.U32.AND.EX P1, PT, R48, R47, PT, P1 ;  /* 0x0000002f3000720c */ /* 0x000fe20003f24110 */
[----:B------:R-:W-:Y:S01]  /*6c220*/  IMAD.WIDE.U32 R48, R94, R98, RZ ;  /* 0x000000625e307225 */ /* 0x000fe200078e00ff */
[----:B------:R-:W-:Y:S02]  /*6c230*/  IADD3 R71, P5, P6, R71, R14, R51 ;  /* 0x0000000e47477210 */ /* 0x000fe40007ebe033 */
[----:B------:R-:W-:Y:S01]  /*6c240*/  SEL R95, RZ, 0x1, !P1 ;  /* 0x00000001ff5f7807 */ /* 0x000fe20004800000 */
[----:B------:R-:W-:Y:S01]  /*6c250*/  IMAD.WIDE.U32 R16, R98, R98, R16 ;  /* 0x0000006262107225 */ /* 0x000fe200078e0010 */
[----:B------:R-:W-:-:S03]  /*6c260*/  IADD3.X R144, PT, PT, RZ, R144, RZ, P5, P6 ;  /* 0x00000090ff907210 */ /* 0x000fc60002fec4ff */
[----:B------:R-:W-:Y:S01]  /*6c270*/  IMAD R51, R0, R72, RZ ;  /* 0x0000004800337224 */ /* 0x000fe200078e02ff */
[----:B------:R-:W-:Y:S01]  /*6c280*/  IADD3 R142, P5, P6, R67, R16, R71 ;  /* 0x00000010438e7210 */ /* 0x000fe20007ebe047 */
[----:B------:R-:W-:-:S04]  /*6c290*/  IMAD.WIDE.U32 R14, R66, R72, RZ ;  /* 0x00000048420e7225 */ /* 0x000fc800078e00ff */
        /* <DEDUP_REMOVED lines=113> */
[----:B------:R-:W-:-:S03]  /*6c9b0*/  IMAD.WIDE.U32 R16, R4, R80, RZ ;  /* 0x0000005004107225 */ /* 0x000fc600078e00ff */
[----:B------:R-:W-:Y:S01]  /*6c9c0*/  IADD3.X R144, P2, PT, R144, R147, RZ, P2, !PT ;  /* 0x0000009390907210 */ /* 0x000fe2000175e4ff */
[----:B------:R-:W-:-:S04]  /*6c9d0*/  IMAD.WIDE.U32 R2, P6, R46, R79, R2 ;  /* 0x0000004f2e027225 */ /* 0x000fc800078c0002 */
[----:B------:R-:W-:Y:S02]  /*6c9e0*/  IMAD.MOV.U32 R62, RZ, RZ, R69 ;  /* 0x000000ffff3e7224 */ /* 0x000fe400078e0045 */
[----:B------:R-:W-:Y:S02]  /*6c9f0*/  IMAD.X R49, RZ, RZ, RZ, P6 ;  /* 0x000000ffff317224 */ /* 0x000fe400030e06ff */
[----:B------:R-:W-:Y:S01]  /*6ca00*/  IMAD.X R140, R94, 0x1, R140, P1 ;  /* 0x000000015e8c7824 */ /* 0x000fe200008e068c */
[----:B------:R-:W-:Y:S01]  /*6ca10*/  IADD3 R51, P1, PT, R51, R2, RZ ;  /* 0x0000000233337210 */ /* 0x000fe20007f3e0ff */
[----:B------:R-:W-:Y:S02]  /*6ca20*/  IMAD R68, R144, R72, RZ ;  /* 0x0000004890447224 */ /* 0x000fe400078e02ff */
[----:B------:R-:W-:-:S04]  /*6ca30*/  IMAD.WIDE.U32 R16, P6, R46, R81, R16 ;  /* 0x000000512e107225 */ /* 0x000fc800078c0010 */
[----:B------:R-:W-:Y:S01]  /*6ca40*/  IMAD.WIDE.U32.X R62, R4, R77, R62, P0 ;  /* 0x0000004d043e7225 */ /* 0x000fe200000e043e */
[----:B------:R-:W-:-:S03]  /*6ca50*/  IADD3 R69, P0, PT, R15, R141, RZ ;  /* 0x0000008d0f457210 */ /* 0x000fc60007f1e0ff */
[----:B------:R-:W-:Y:S02]  /*6ca60*/  IMAD.MOV.U32 R48, RZ, RZ, R3 ;  /* 0x000000ffff307224 */ /* 0x000fe400078e0003 */
[----:B------:R-:W-:-:S04]  /*6ca70*/  IMAD.WIDE.U32 R46, R46, R80, RZ ;  /* 0x000000502e2e7225 */ /* 0x000fc800078e00ff */
[----:B------:R-:W-:-:S04]  /*6ca80*/  IMAD.WIDE.U32 R2, R143, R72, RZ ;  /* 0x000000488f027225 */ /* 0x000fc800078e00ff */
[----:B------:R-:W-:Y:S01]  /*6ca90*/  IMAD R145, R143, R73, R68 ;  /* 0x000000498f917224 */ /* 0x000fe200078e0244 */
[----:B------:R-:W-:Y:S01]  /*6caa0*/  IADD3.X R68, P0, PT, R142, R140, RZ, P0, !PT ;  /* 0x0000008c8e447210 */ /* 0x000fe2000071e4ff */
[----:B------:R-:W-:Y:S01]  /*6cab0*/  IMAD.X R15, RZ, RZ, RZ, P6 ;  /* 0x000000ffff0f7224 */ /* 0x000fe200030e06ff */
[----:B------:R-:W-:Y:S01]  /*6cac0*/  IADD3 R142, P6, PT, R47, R16, RZ ;  /* 0x000000102f8e7210 */ /* 0x000fe20007fde0ff */
[----:B------:R-:W-:Y:S01]  /*6cad0*/  IMAD.WIDE.U32.X R48, R4, R79, R48, P1 ;  /* 0x0000004f04307225 */ /* 0x000fe200008e0430 */
[----:B------:R-:W-:Y:S02]  /*6cae0*/  IADD3 R148, P1, PT, R69, R14, RZ ;  /* 0x0000000e45947210 */ /* 0x000fe40007f3e0ff */
[----:B------:R-:W-:Y:S01]  /*6caf0*/  IADD3.X R47, P2, P5, R62, RZ, RZ, P2, P5 ;  /* 0x000000ff3e2f7210 */ /* 0x000fe2000154a4ff */
[----:B------:R-:W-:Y:S01]  /*6cb00*/  IMAD.IADD R3, R3, 0x1, R145 ;  /* 0x0000000103037824 */ /* 0x000fe200078e0291 */
[----:B------:R-:W-:Y:S01]  /*6cb10*/  IADD3.X R67, P1, PT, R68, R67, RZ, P1, !PT ;  /* 0x0000004344437210 */ /* 0x000fe20000f3e4ff */
[----:B------:R-:W-:-:S02]  /*6cb20*/  IMAD.MOV.U32 R14, RZ, RZ, R17 ;  /* 0x000000ffff0e7224 */ /* 0x000fc400078e0011 */
[----:B------:R-:W-:Y:S01]  /*6cb30*/  IMAD.WIDE.U32 R16, R3, R74, RZ ;  /* 0x0000004a03107225 */ /* 0x000fe200078e00ff */
[----:B------:R-:W-:-:S03]  /*6cb40*/  IADD3.X R146, P0, P1, R64, RZ, RZ, P1, P0 ;  /* 0x000000ff40927210 */ /* 0x000fc600009004ff */
[----:B------:R-:W-:Y:S01]  /*6cb50*/  IMAD.WIDE.U32.X R68, R4, R81, R14, P6 ;  /* 0x0000005104447225 */ /* 0x000fe200030e040e */
[----:B------:R-:W-:Y:S02]  /*6cb60*/  IADD3.X R4, PT, PT, R63, RZ, RZ, P2, P5 ;  /* 0x000000ff3f047210 */ /* 0x000fe400017ea4ff */
[----:B------:R-:W-:Y:S01]  /*6cb70*/  IADD3 R47, P2, PT, R47, R148, RZ ;  /* 0x000000942f2f7210 */ /* 0x000fe20007f5e0ff */
[----:B------:R-:W-:Y:S01]  /*6cb80*/  IMAD.WIDE.U32 R14, R2, R74, RZ ;  /* 0x0000004a020e7225 */ /* 0x000fe200078e00ff */
[----:B------:R-:W-:Y:S02]  /*6cb90*/  IADD3.X R64, PT, PT, R65, RZ, RZ, P0, P1 ;  /* 0x000000ff41407210 */ /* 0x000fe400007e24ff */
[----:B------:R-:W-:Y:S01]  /*6cba0*/  IADD3.X R4, P2, PT, R4, R67, RZ, P2, !PT ;  /* 0x0000004304047210 */ /* 0x000fe2000175e4ff */
[----:B------:R-:W-:Y:S01]  /*6cbb0*/  IMAD.WIDE.U32 R16, P5, R2, R75, R16 ;  /* 0x0000004b02107225 */ /* 0x000fe200078a0010 */
[----:B------:R-:W-:Y:S02]  /*6cbc0*/  IADD3 R62, P6, PT, R47, R50, RZ ;  /* 0x000000322f3e7210 */ /* 0x000fe40007fde0ff */
[----:B------:R-:W-:Y:S01]  /*6cbd0*/  IADD3 RZ, P0, PT, R143, R14, RZ ;  /* 0x0000000e8fff7210 */ /* 0x000fe20007f1e0ff */
[----:B------:R-:W-:Y:S01]  /*6cbe0*/  IMAD.MOV.U32 R67, RZ, RZ, RZ ;  /* 0x000000ffff437224 */ /* 0x000fe200078e00ff */
[----:B------:R-:W-:Y:S01]  /*6cbf0*/  IADD3 R47, P1, PT, R15, R16, RZ ;  /* 0x000000100f2f7210 */ /* 0x000fe20007f3e0ff */
[----:B------:R-:W-:Y:S01]  /*6cc00*/  IMAD.X R15, RZ, RZ, RZ, P5 ;  /* 0x000000ffff0f7224 */ /* 0x000fe200028e06ff */
[----:B------:R-:W-:Y:S01]  /*6cc10*/  IADD3.X R50, PT, PT, RZ, RZ, RZ, P3, P4 ;  /* 0x000000ffff327210 */ /* 0x000fe20001fe84ff */
[----:B------:R-:W-:Y:S01]  /*6cc20*/  IMAD.WIDE.U32 R66, R99, R98, R66 ;  /* 0x0000006263427225 */ /* 0x000fe200078e0042 */
[----:B------:R-:W-:-:S02]  /*6cc30*/  IADD3.X R98, P6, PT, R4, R51, RZ, P6, !PT ;  /* 0x0000003304627210 */ /* 0x000fc400037de4ff */
[----:B------:R-:W-:Y:S01]  /*6cc40*/  IADD3.X RZ, P0, PT, R144, R47, RZ, P0, !PT ;  /* 0x0000002f90ff7210 */ /* 0x000fe2000071e4ff */
[----:B------:R-:W-:Y:S01]  /*6cc50*/  IMAD.MOV.U32 R14, RZ, RZ, R17 ;  /* 0x000000ffff0e7224 */ /* 0x000fe200078e0011 */
[----:B------:R-:W-:Y:S02]  /*6cc60*/  IADD3 R4, P5, PT, R146, R13, RZ ;  /* 0x0000000d92047210 */ /* 0x000fe40007fbe0ff */
[----:B------:R-:W-:Y:S01]  /*6cc70*/  IADD3.X R47, P2, P6, R48, RZ, RZ, P6, P2 ;  /* 0x000000ff302f7210 */ /* 0x000fe200036444ff */
[----:B------:R-:W-:Y:S01]  /*6cc80*/  IMAD.WIDE.U32.X R16, R3, R75, R14, P1 ;  /* 0x0000004b03107225 */ /* 0x000fe200008e040e */
[----:B------:R-:W-:Y:S02]  /*6cc90*/  IADD3 R139, P4, P1, R50, R66, R139 ;  /* 0x00000042328b7210 */ /* 0x000fe4000799e08b */
[----:B------:R-:W-:Y:S01]  /*6cca0*/  IADD3 R47, P3, PT, R47, R4, RZ ;  /* 0x000000042f2f7210 */ /* 0x000fe20007f7e0ff */
[----:B------:R-:W-:Y:S01]  /*6ccb0*/  IMAD.WIDE.U32 R14, R3, R76, RZ ;  /* 0x0000004c030e7225 */ /* 0x000fe200078e00ff */
[----:B------:R-:W-:-:S02]  /*6ccc0*/  IADD3.X R49, PT, PT, R49, RZ, RZ, P2, P6 ;  /* 0x000000ff31317210 */ /* 0x000fc400017ec4ff */
        /* <DEDUP_REMOVED lines=92> */
[----:B------:R-:W-:-:S02]  /*6d290*/  ISETP.GE.U32.AND.EX P5, PT, R69, R4, PT, P2 ;  /* 0x000000044500720c */ /* 0x000fc40003fa6120 */
[----:B------:R-:W-:Y:S01]  /*6d2a0*/  ISETP.GE.U32.AND P2, PT, R70, R17, PT ;  /* 0x000000114600720c */ /* 0x000fe20003f46070 */
[----:B------:R-:W-:Y:S01]  /*6d2b0*/  IMAD.X R68, RZ, RZ, R85, P3 ;  /* 0x000000ffff447224 */ /* 0x000fe200018e0655 */
[----:B------:R-:W-:Y:S02]  /*6d2c0*/  IADD3.X R67, P0, P1, R2, RZ, RZ, P1, P0 ;  /* 0x000000ff02437210 */ /* 0x000fe400009004ff */
[----:B------:R-:W-:Y:S02]  /*6d2d0*/  ISETP.GE.U32.AND.EX P2, PT, R49, R69, PT, P2 ;  /* 0x000000453100720c */ /* 0x000fe40003f46120 */
[----:B------:R-:W-:Y:S01]  /*6d2e0*/  SEL R64, RZ, 0x1, P5 ;  /* 0x00000001ff407807 */ /* 0x000fe20002800000 */
[C---:B------:R-:W-:Y:S01]  /*6d2f0*/  IMAD.WIDE.U32 R14, P5, R16.reuse, R79, R14 ;  /* 0x0000004f100e7225 */ /* 0x040fe200078a000e */
[----:B------:R-:W-:Y:S02]  /*6d300*/  IADD3.X R4, PT, PT, R3, RZ, RZ, P0, P1 ;  /* 0x000000ff03047210 */ /* 0x000fe400007e24ff */
[----:B------:R-:W-:Y:S01]  /*6d310*/  IADD3 R67, P0, PT, R67, R50, RZ ;  /* 0x0000003243437210 */ /* 0x000fe20007f1e0ff */
[----:B------:R-:W-:Y:S01]  /*6d320*/  IMAD.WIDE.U32 R2, R16, R78, RZ ;  /* 0x0000004e10027225 */ /* 0x000fe200078e00ff */
[----:B------:R-:W-:-:S02]  /*6d330*/  IADD3.X R48, P4, P6, R62, RZ, RZ, P6, P4 ;  /* 0x000000ff3e307210 */ /* 0x000fc400036884ff */
[----:B------:R-:W-:Y:S01]  /*6d340*/  IADD3 R64, P3, PT, R64, R71, RZ ;  /* 0x0000004740407210 */ /* 0x000fe20007f7e0ff */
[----:B------:R-:W-:Y:S01]  /*6d350*/  IMAD.MOV.U32 R46, RZ, RZ, R15 ;  /* 0x000000ffff2e7224 */ /* 0x000fe200078e000f */
[----:B------:R-:W-:Y:S02]  /*6d360*/  SEL R49, RZ, 0x1, P2 ;  /* 0x00000001ff317807 */ /* 0x000fe40001000000 */
[----:B------:R-:W-:Y:S01]  /*6d370*/  IADD3.X R4, P0, PT, R4, R47, RZ, P0, !PT ;  /* 0x0000002f04047210 */ /* 0x000fe2000071e4ff */
[----:B------:R-:W-:Y:S01]  /*6d380*/  IMAD.X R47, RZ, RZ, RZ, P5 ;  /* 0x000000ffff2f7224 */ /* 0x000fe200028e06ff */
[----:B------:R-:W-:Y:S02]  /*6d390*/  IADD3.X R62, PT, PT, R63, RZ, RZ, P4, P6 ;  /* 0x000000ff3f3e7210 */ /* 0x000fe400027ec4ff */
[----:B------:R-:W-:Y:S02]  /*6d3a0*/  IADD3 R17, P2, PT, R3, R14, RZ ;  /* 0x0000000e03117210 */ /* 0x000fe40007f5e0ff */
[----:B------:R-:W-:Y:S01]  /*6d3b0*/  IADD3 R67, P1, PT, R67, R2, RZ ;  /* 0x0000000243437210 */ /* 0x000fe20007f3e0ff */
[----:B------:R-:W-:Y:S01]  /*6d3c0*/  IMAD.WIDE.U32 R2, R0, R80, RZ ;  /* 0x0000005000027225 */ /* 0x000fe200078e00ff */
[----:B------:R-:W-:-:S02]  /*6d3d0*/  IADD3 R86, P6, P4, R65, R45, R86 ;  /* 0x0000002d41567210 */ /* 0x000fc40007cde056 */
[----:B------:R-:W-:Y:S01]  /*6d3e0*/  IADD3 R49, P5, PT, R49, R64, RZ ;  /* 0x0000004031317210 */ /* 0x000fe20007fbe0ff */
[----:B------:R-:W-:Y:S01]  /*6d3f0*/  IMAD.X R45, RZ, RZ, R68, P3 ;  /* 0x000000ffff2d7224 */ /* 0x000fe200018e0644 */
[----:B------:R-:W-:Y:S01]  /*6d400*/  ISETP.GE.U32.AND P3, PT, R64, R71, PT ;  /* 0x000000474000720c */ /* 0x000fe20003f66070 */
[----:B------:R-:W-:Y:S01]  /*6d410*/  IMAD.WIDE.U32.X R46, R0, R79, R46, P2 ;  /* 0x0000004f002e7225 */ /* 0x000fe200010e042e */
[----:B------:R-:W-:Y:S02]  /*6d420*/  IADD3.X R51, P1, PT, R4, R17, RZ, P1, !PT ;  /* 0x0000001104337210 */ /* 0x000fe40000f3e4ff */
[----:B------:R-:W-:Y:S01]  /*6d430*/  ISETP.GE.U32.AND.EX P3, PT, R45, R68, PT, P3 ;  /* 0x000000442d00720c */ /* 0x000fe20003f66130 */
[----:B------:R-:W-:Y:S01]  /*6d440*/  IMAD.X R50, RZ, RZ, R45, P5 ;  /* 0x000000ffff327224 */ /* 0x000fe200028e062d */
[----:B------:R-:W-:Y:S01]  /*6d450*/  ISETP.GE.U32.AND P5, PT, R49, R64, PT ;  /* 0x000000403100720c */ /* 0x000fe20003fa6070 */
[----:B------:R-:W-:Y:S01]  /*6d460*/  IMAD.WIDE.U32 R2, P2, R16, R81, R2 ;  /* 0x0000005110027225 */ /* 0x000fe20007840002 */
[----:B------:R-:W-:-:S02]  /*6d470*/  IADD3.X R4, P1, P0, R46, RZ, RZ, P1, P0 ;  /* 0x000000ff2e047210 */ /* 0x000fc400008204ff */
[----:B------:R-:W-:Y:S01]  /*6d480*/  ISETP.GE.U32.AND.EX P5, PT, R50, R45, PT, P5 ;  /* 0x0000002d3200720c */ /* 0x000fe20003fa6150 */
        /* <DEDUP_REMOVED lines=53> */
.L_x_495:
        /* <DEDUP_REMOVED lines=21> */
.L_x_496:
[----:B------:R-:W-:Y:S01]  /*6d930*/  IMAD.MOV.U32 R83, RZ, RZ, RZ ;  /* 0x000000ffff537224 */ /* 0x000fe200078e00ff */
[----:B------:R-:W-:Y:S01]  /*6d940*/  CS2R R84, SRZ ;  /* 0x0000000000547805 */ /* 0x000fe2000001ff00 */
[----:B------:R-:W-:Y:S01]  /*6d950*/  IMAD.WIDE.U32 R48, R67, R92, RZ ;  /* 0x0000005c43307225 */ /* 0x000fe200078e00ff */
[----:B------:R-:W-:Y:S02]  /*6d960*/  CS2R R86, SRZ ;  /* 0x0000000000567805 */ /* 0x000fe4000001ff00 */
        /* <DEDUP_REMOVED lines=15> */
[----:B------:R-:W-:-:S03]  /*6da60*/  IMAD.WIDE.U32 R2, R69, R92, RZ ;  /* 0x0000005c45027225 */ /* 0x000fc600078e00ff */
[----:B------:R-:W-:Y:S01]  /*6da70*/  P2R R145, PR, RZ, 0x10 ;  /* 0x00000010ff917803 */ /* 0x000fe20000000000 */
[----:B------:R-:W-:Y:S02]  /*6da80*/  IMAD.IADD R16, R15, 0x1, R84 ;  /* 0x000000010f107824 */ /* 0x000fe400078e0254 */
[----:B------:R-:W-:Y:S02]  /*6da90*/  IMAD.MOV.U32 R17, RZ, RZ, RZ ;  /* 0x000000ffff117224 */ /* 0x000fe400078e00ff */
[----:B------:R-:W-:-:S04]  /*6daa0*/  IMAD.WIDE.U32 R64, R70, R92, RZ ;  /* 0x0000005c46407225 */ /* 0x000fc800078e00ff */
[----:B------:R-:W-:Y:S01]  /*6dab0*/  IMAD.WIDE.U32 R14, R69, R132, RZ ;  /* 0x00000084450e7225 */ /* 0x000fe200078e00ff */
[----:B------:R-:W-:-:S03]  /*6dac0*/  @P6 LOP3.LUT R53, R53, 0x1, RZ, 0xfc, !PT ;  /* 0x0000000135356812 */ /* 0x000fc600078efcff */
[----:B------:R-:W-:Y:S01]  /*6dad0*/  IMAD.IADD R3, R3, 0x1, R86 ;  /* 0x0000000103037824 */ /* 0x000fe200078e0256 */
[----:B------:R-:W-:Y:S01]  /*6dae0*/  LOP3.LUT R53, R53, 0xfffffffb, RZ, 0xc0, !PT ;  /* 0xfffffffb35357812 */ /* 0x000fe200078ec0ff */
[----:B------:R-:W-:-:S03]  /*6daf0*/  IMAD.WIDE.U32 R16, R132, R68, R16 ;  /* 0x0000004484107225 */ /* 0x000fc600078e0010 */
[----:B------:R-:W-:Y:S01]  /*6db00*/  IADD3 R3, P1, P5, R14, R3, R64 ;  /* 0x000000030e037210 */ /* 0x000fe20007d3e040 */
[----:B------:R-:W-:Y:S01]  /*6db10*/  IMAD.IADD R49, R71, 0x1, R51 ;  /* 0x0000000147317824 */ /* 0x000fe200078e0233 */
[----:B------:R-:W-:Y:S01]  /*6db20*/  IADD3 R97, P2, P3, R97, R16, R45 ;  /* 0x0000001061617210 */ /* 0x000fe20007b5e02d */
[----:B------:R-:W-:-:S04]  /*6db30*/  IMAD.WIDE.U32 R50, R0, R92, RZ ;  /* 0x0000005c00327225 */ /* 0x000fc800078e00ff */
        /* <DEDUP_REMOVED lines=452> */
.L_x_497:
        /* <DEDUP_REMOVED lines=21> */
.L_x_498:
        /* <DEDUP_REMOVED lines=43> */
[----:B------:R-:W-:Y:S01]  /*6fb80*/  IMAD.WIDE.U32 R138, R68, R24, RZ ;  /* 0x00000018448a7225 */ /* 0x000fe200078e00ff */
[----:B------:R-:W-:-:S03]  /*6fb90*/  ISETP.GE.U32.AND.EX P3, PT, R144, R49, PT, P3 ;  /* 0x000000319000720c */ /* 0x000fc60003f66130 */
[----:B------:R-:W-:Y:S01]  /*6fba0*/  IMAD.MOV.U32 R49, RZ, RZ, RZ ;  /* 0x000000ffff317224 */ /* 0x000fe200078e00ff */
[----:B------:R-:W-:Y:S01]  /*6fbb0*/  SEL R146, RZ, 0x1, P3 ;  /* 0x00000001ff927807 */ /* 0x000fe20001800000 */
[----:B------:R-:W-:Y:S02]  /*6fbc0*/  IMAD.IADD R147, R83, 0x1, R47 ;  /* 0x0000000153937824 */ /* 0x000fe400078e022f */
[----:B------:R-:W-:-:S03]  /*6fbd0*/  IMAD.WIDE.U32 R48, R25, R70, R48 ;  /* 0x0000004619307225 */ /* 0x000fc600078e0030 */
[----:B------:R-:W-:Y:S01]  /*6fbe0*/  IADD3 R147, P1, P5, R96, R147, R138 ;  /* 0x0000009360937210 */ /* 0x000fe20007d3e08a */
[----:B------:R-:W-:Y:S01]  /*6fbf0*/  IMAD.IADD R94, R94, 0x1, R141 ;  /* 0x000000015e5e7824 */ /* 0x000fe200078e028d */
[----:B------:R-:W-:Y:S01]  /*6fc00*/  IADD3 R141, P3, PT, R146, R16, RZ ;  /* 0x00000010928d7210 */ /* 0x000fe20007f7e0ff */
[----:B------:R-:W-:Y:S01]  /*6fc10*/  IMAD.IADD R14, R84, 0x1, R139 ;  /* 0x00000001540e7824 */ /* 0x000fe200078e028b */
[----:B------:R-:W-:Y:S01]  /*6fc20*/  IADD3.X R139, PT, PT, RZ, RZ, RZ, P4, P6 ;  /* 0x000000ffff8b7210 */ /* 0x000fe200027ec4ff */
[----:B------:R-:W-:Y:S01]  /*6fc30*/  IMAD.IADD R98, R95, 0x1, R143 ;  /* 0x000000015f627824 */ /* 0x000fe200078e028f */
[----:B------:R-:W-:Y:S01]  /*6fc40*/  IADD3 R140, P6, P4, R140, R48, R15 ;  /* 0x000000308c8c7210 */ /* 0x000fe20007cde00f */
[----:B------:R-:W-:Y:S01]  /*6fc50*/  IMAD.MOV.U32 R99, RZ, RZ, RZ ;  /* 0x000000ffff637224 */ /* 0x000fe200078e00ff */
[----:B------:R-:W-:Y:S01]  /*6fc60*/  IADD3.X R138, PT, PT, RZ, RZ, RZ, P1, P5 ;  /* 0x000000ffff8a7210 */ /* 0x000fe20000fea4ff */
[----:B------:R-:W-:Y:S01]  /*6fc70*/  IMAD.MOV.U32 R15, RZ, RZ, RZ ;  /* 0x000000ffff0f7224 */ /* 0x000fe200078e00ff */
[----:B------:R-:W-:Y:S01]  /*6fc80*/  ISETP.GT.U32.AND P1, PT, R16, R141, PT ;  /* 0x0000008d1000720c */ /* 0x000fe20003f24070 */
[----:B------:R-:W-:-:S04]  /*6fc90*/  IMAD.WIDE.U32 R98, R25, R4, R98 ;  /* 0x0000000419627225 */ /* 0x000fc800078e0062 */
        /* <DEDUP_REMOVED lines=18> */
[----:B------:R-:W-:-:S03]  /*6fdc0*/  IMAD.WIDE.U32 R46, R70, R24, RZ ;  /* 0x00000018462e7225 */ /* 0x000fc600078e00ff */
[----:B------:R-:W-:Y:S01]  /*6fdd0*/  IADD3 R15, P6, P4, R48, R15, R96 ;  /* 0x0000000f300f7210 */ /* 0x000fe20007cde060 */
[----:B------:R-:W-:Y:S01]  /*6fde0*/  IMAD.WIDE.U32 R16, R14, R72, RZ ;  /* 0x000000480e107225 */ /* 0x000fe200078e00ff */
[----:B------:R-:W-:Y:S02]  /*6fdf0*/  IADD3.X R48, PT, PT, R142, R143, RZ, P3, P5 ;  /* 0x0000008f8e307210 */ /* 0x000fe40001fea4ff */
[----:B------:R-:W-:Y:S01]  /*6fe00*/  IADD3 R141, P3, P5, R139, R98, R94 ;  /* 0x000000628b8d7210 */ /* 0x000fe20007d7e05e */
[----:B------:R-:W-:Y:S01]  /*6fe10*/  IMAD R94, R15, R72, RZ ;  /* 0x000000480f5e7224 */ /* 0x000fe200078e02ff */
[----:B------:R-:W-:Y:S01]  /*6fe20*/  P2R R26, PR, RZ, 0x40 ;  /* 0x00000040ff1a7803 */ /* 0x000fe20000000000 */
        /* <DEDUP_REMOVED lines=123> */
[----:B------:R-:W-:Y:S02]  /*705e0*/  ISETP.NE.AND P6, PT, R26, RZ, PT ;  /* 0x000000ff1a00720c */ /* 0x000fe40003fc5270 */
[----:B------:R-:W-:Y:S01]  /*705f0*/  IADD3.X R28, PT, PT, RZ, RZ, RZ, P2, P0 ;  /* 0x000000ffff1c7210 */ /* 0x000fe200017e04ff */
        /* <DEDUP_REMOVED lines=52> */
[----:B------:R-:W-:Y:S01]  /*70940*/  IADD3.X R71, P0, PT, R71, R86, RZ, P0, !PT ;  /* 0x0000005647477210 */ /* 0x000fe2000071e4ff */
[----:B------:R-:W-:Y:S01]  /*70950*/  IMAD.WIDE.U32 R96, R25, R66, R96 ;  /* 0x0000004219607225 */ /* 0x000fe200078e0060 */
[----:B------:R-:W-:Y:S02]  /*70960*/  IADD3.X R25, PT, PT, RZ, RZ, RZ, P1, P3 ;  /* 0x000000ffff197210 */ /* 0x000fe40000fe64ff */
[----:B------:R-:W-:Y:S01]  /*70970*/  IADD3 R66, P3, PT, R47, R14, RZ ;  /* 0x0000000e2f427210 */ /* 0x000fe20007f7e0ff */
        /* <DEDUP_REMOVED lines=57> */
[----:B------:R-:W-:-:S02]  /*70d10*/  IADD3 R0, P6, P2, R146, R0, R28 ;  /* 0x0000000092007210 */ /* 0x000fc40007ade01c */
[----:B------:R-:W-:Y:S01]  /*70d20*/  ISETP.GE.U32.AND.EX P1, PT, R84, R13, PT, P1 ;  /* 0x0000000d5400720c */ /* 0x000fe20003f26110 */
[----:B------:R-:W-:Y:S01]  /*70d30*/  IMAD R28, R49, R72, RZ ;  /* 0x00000048311c7224 */ /* 0x000fe200078e02ff */
[----:B------:R-:W-:Y:S02]  /*70d40*/  IADD3.X R66, PT, PT, R47, RZ, RZ, P0, P3 ;  /* 0x000000ff2f427210 */ /* 0x000fe400007e64ff */
[----:B------:R-:W-:Y:S01]  /*70d50*/  IADD3 R13, P0, PT, R14, R85, RZ ;  /* 0x000000550e0d7210 */ /* 0x000fe20007f1e0ff */
[----:B------:R-:W-:Y:S01]  /*70d60*/  IMAD.MOV.U32 R14, RZ, RZ, R3 ;  /* 0x000000ffff0e7224 */ /* 0x000fe200078e0003 */
[----:B------:R-:W-:Y:S02]  /*70d70*/  IADD3.X R145, PT, PT, RZ, R145, RZ, P6, P2 ;  /* 0x00000091ff917210 */ /* 0x000fe400037e44ff */
        /* <DEDUP_REMOVED lines=52> */
[----:B------:R-:W-:Y:S01]  /*710c0*/  IADD3.X R22, PT, PT, RZ, RZ, RZ, P5, P4 ;  /* 0x000000ffff167210 */ /* 0x000fe20002fe84ff */
[----:B------:R-:W-:Y:S01]  /*710d0*/  IMAD.WIDE.U32.X R16, R13, R77, R16, P6 ;  /* 0x0000004d0d107225 */ /* 0x000fe200030e0410 */
[----:B------:R-:W-:-:S02]  /*710e0*/  IADD3 R70, P5, P4, R4, R70, R25 ;  /* 0x0000004604467210 */ /* 0x000fc40007cbe019 */
[----:B------:R-:W-:Y:S02]  /*710f0*/  SEL R4, RZ, 0x1, P0 ;  /* 0x00000001ff047807 */ /* 0x000fe40000000000 */
[----:B------:R-:W-:Y:S02]  /*71100*/  IADD3.X R68, P2, PT, R66, R23, RZ, P2, !PT ;  /* 0x0000001742447210 */ /* 0x000fe4000175e4ff */
[----:B------:R-:W-:Y:S02]  /*71110*/  ISETP.GE.U32.AND P0, PT, R86, R71, PT ;  /* 0x000000475600720c */ /* 0x000fe40003f06070 */
[----:B------:R-:W-:Y:S02]  /*71120*/  ISETP.GE.U32.AND.EX P3, PT, R28, R145, PT, P3 ;  /* 0x000000911c00720c */ /* 0x000fe40003f66130 */
[----:B------:R-:W-:Y:S02]  /*71130*/  IADD3.X R69, P1, P2, R16, RZ, RZ, P2, P1 ;  /* 0x000000ff10457210 */ /* 0x000fe400012224ff */
[----:B------:R-:W-:-:S02]  /*71140*/  ISETP.GE.U32.AND.EX P0, PT, R3, R28, PT, P0 ;  /* 0x0000001c0300720c */ /* 0x000fc40003f06100 */
[----:B------:R-:W-:Y:S01]  /*71150*/  SEL R3, RZ, 0x1, P3 ;  /* 0x00000001ff037807 */ /* 0x000fe20001800000 */
[C---:B------:R-:W-:Y:S01]  /*71160*/  IMAD.WIDE.U32 R14, P3, R2.reuse, R79, R14 ;  /* 0x0000004f020e7225 */ /* 0x040fe2000786000e */
[----:B------:R-:W-:Y:S02]  /*71170*/  IADD3.X R0, PT, PT, R17, RZ, RZ, P1, P2 ;  /* 0x000000ff11007210 */ /* 0x000fe40000fe44ff */
[----:B------:R-:W-:Y:S01]  /*71180*/  IADD3.X R28, PT, PT, RZ, R87, RZ, P5, P4 ;  /* 0x00000057ff1c7210 */ /* 0x000fe20002fe84ff */
[----:B------:R-:W-:Y:S01]  /*71190*/  IMAD.WIDE.U32 R16, R2, R78, RZ ;  /* 0x0000004e02107225 */ /* 0x000fe200078e00ff */
[----:B------:R-:W-:Y:S02]  /*711a0*/  IADD3 R3, P4, PT, R3, R70, RZ ;  /* 0x0000004603037210 */ /* 0x000fe40007f9e0ff */
[----:B------:R-:W-:Y:S01]  /*711b0*/  IADD3 R67, P6, P2, R4, R67, R22 ;  /* 0x0000004304437210 */ /* 0x000fe20007ade016 */
[----:B------:R-:W-:Y:S01]  /*711c0*/  IMAD.X R23, RZ, RZ, RZ, P3 ;  /* 0x000000ffff177224 */ /* 0x000fe200018e06ff */
[----:B------:R-:W-:Y:S01]  /*711d0*/  IADD3 R69, P1, PT, R69, R46, RZ ;  /* 0x0000002e45457210 */ /* 0x000fe20007f3e0ff */
[----:B------:R-:W-:Y:S01]  /*711e0*/  IMAD.X R25, RZ, RZ, R28, P4 ;  /* 0x000000ffff197224 */ /* 0x000fe200020e061c */
[----:B------:R-:W-:Y:S01]  /*711f0*/  SEL R4, RZ, 0x1, P0 ;  /* 0x00000001ff047807 */ /* 0x000fe20000000000 */
[----:B------:R-:W-:Y:S01]  /*71200*/  IMAD.MOV.U32 R22, RZ, RZ, R15 ;  /* 0x000000ffff167224 */ /* 0x000fe200078e000f */
[----:B------:R-:W-:-:S02]  /*71210*/  IADD3 R14, P5, PT, R17, R14, RZ ;  /* 0x0000000e110e7210 */ /* 0x000fc40007fbe0ff */
[----:B------:R-:W-:Y:S01]  /*71220*/  IADD3 R69, P0, PT, R69, R16, RZ ;  /* 0x0000001045457210 */ /* 0x000fe20007f1e0ff */
[----:B------:R-:W-:Y:S01]  /*71230*/  IMAD.WIDE.U32 R16, R13, R80, RZ ;  /* 0x000000500d107225 */ /* 0x000fe200078e00ff */
[----:B------:R-:W-:Y:S02]  /*71240*/  IADD3.X R27, P1, PT, R0, R27, RZ, P1, !PT ;  /* 0x0000001b001b7210 */ /* 0x000fe40000f3e4ff */
[----:B------:R-:W-:Y:S02]  /*71250*/  IADD3 R4, P4, PT, R4, R3, RZ ;  /* 0x0000000304047210 */ /* 0x000fe40007f9e0ff */
[----:B------:R-:W-:Y:S01]  /*71260*/  IADD3.X R27, P0, PT, R27, R14, RZ, P0, !PT ;  /* 0x0000000e1b1b7210 */ /* 0x000fe2000071e4ff */
[----:B------:R-:W-:Y:S01]  /*71270*/  IMAD.WIDE.U32.X R14, R13, R79, R22, P5 ;  /* 0x0000004f0d0e7225 */ /* 0x000fe200028e0416 */
[----:B------:R-:W-:Y:S02]  /*71280*/  ISETP.GE.U32.AND P3, PT, R3, R70, PT ;  /* 0x000000460300720c */ /* 0x000fe40003f66070 */
[----:B------:R-:W-:Y:S01]  /*71290*/  ISETP.GE.U32.AND P5, PT, R4, R3, PT ;  /* 0x000000030400720c */ /* 0x000fe20003fa6070 */
[----:B------:R-:W-:Y:S01]  /*712a0*/  IMAD.X R26, RZ, RZ, R25, P4 ;  /* 0x000000ffff1a7224 */ /* 0x000fe200020e0619 */
        /* <DEDUP_REMOVED lines=60> */
.L_x_499:
        /* <DEDUP_REMOVED lines=21> */
.L_x_500:
        /* <DEDUP_REMOVED lines=69> */
.L_x_501:
        /* <DEDUP_REMOVED lines=21> */
.L_x_502:
[----:B------:R-:W-:Y:S02]  /*71d60*/  IMAD.MOV.U32 R135, RZ, RZ, RZ ;  /* 0x000000ffff877224 */ /* 0x000fe400078e00ff */
[----:B------:R-:W-:-:S04]  /*71d70*/  IMAD.WIDE.U32 R98, R96, R86, RZ ;  /* 0x0000005660627225 */ /* 0x000fc800078e00ff */
[----:B------:R-:W-:-:S04]  /*71d80*/  IMAD.WIDE.U32 R16, R86, R86, RZ ;  /* 0x0000005656107225 */ /* 0x000fc800078e00ff */
[----:B------:R-:W-:-:S04]  /*71d90*/  IMAD.WIDE.U32 R14, R97, R86, RZ ;  /* 0x00000056610e7225 */ /* 0x000fc800078e00ff */
[----:B------:R-:W-:-:S04]  /*71da0*/  IMAD.WIDE.U32 R2, R96, R87, RZ ;  /* 0x0000005760027225 */ /* 0x000fc800078e00ff */
[----:B------:R-:W-:Y:S01]  /*71db0*/  IMAD.IADD R145, R99, 0x1, R135 ;  /* 0x0000000163917824 */ /* 0x000fe200078e0287 */
[----:B------:R-:W-:Y:S01]  /*71dc0*/  LOP3.LUT R99, R16, 0xfffffffd, RZ, 0xc0, !PT ;  /* 0xfffffffd10637812 */ /* 0x000fe200078ec0ff */
[----:B------:R-:W-:Y:S02]  /*71dd0*/  IMAD.MOV.U32 R13, RZ, RZ, RZ ;  /* 0x000000ffff0d7224 */ /* 0x000fe400078e00ff */
[----:B------:R-:W-:Y:S01]  /*71de0*/  IMAD.MOV.U32 R147, RZ, RZ, RZ ;  /* 0x000000ffff937224 */ /* 0x000fe200078e00ff */
[----:B------:R-:W-:Y:S01]  /*71df0*/  IADD3 R145, P0, P6, R2, R145, R14 ;  /* 0x0000009102917210 */ /* 0x000fe20007e1e00e */
[----:B------:R-:W-:-:S03]  /*71e00*/  IMAD.WIDE.U32 R26, R85, R86, RZ ;  /* 0x00000056551a7225 */ /* 0x000fc600078e00ff */
[----:B------:R-:W-:Y:S01]  /*71e10*/  IADD3.X R0, PT, PT, RZ, RZ, RZ, P0, P6 ;  /* 0x000000ffff007210 */ /* 0x000fe200007ec4ff */
        /* <DEDUP_REMOVED lines=17> */
[----:B------:R-:W-:-:S04]  /*71f30*/  IMAD.WIDE.U32 R48, R94, R94, RZ ;  /* 0x0000005e5e307225 */ /* 0x000fc800078e00ff */
[----:B------:R-:W-:Y:S01]  /*71f40*/  IMAD.MOV.U32 R136, RZ, RZ, RZ ;  /* 0x000000ffff887224 */ /* 0x000fe200078e00ff */
[----:B------:R-:W-:Y:S01]  /*71f50*/  LOP3.LUT R48, R48, 0xfffffffd, RZ, 0xc0, !PT ;  /* 0xfffffffd30307812 */ /* 0x000fe200078ec0ff */
[----:B------:R-:W-:Y:S02]  /*71f60*/  IMAD.SHL.U32 R14, R16, 0x2, RZ ;  /* 0x00000002100e7824 */ /* 0x000fe400078e00ff */
[----:B------:R-:W-:Y:S02]  /*71f70*/  IMAD.IADD R135, R135, 0x1, R139 ;  /* 0x0000000187877824 */ /* 0x000fe400078e028b */
[----:B------:R-:W-:Y:S01]  /*71f80*/  IMAD.SHL.U32 R27, R46, 0x2, RZ ;  /* 0x000000022e1b7824 */ /* 0x000fe200078e00ff */
[----:B------:R-:W-:Y:S01]  /*71f90*/  LOP3.LUT R14, R14, 0xfffffffe, RZ, 0xc0, !PT ;  /* 0xfffffffe0e0e7812 */ /* 0x000fe200078ec0ff */
[----:B------:R-:W-:Y:S02]  /*71fa0*/  IMAD.IADD R139, R142, 0x1, R17 ;  /* 0x000000018e8b7824 */ /* 0x000fe400078e0211 */
[----:B------:R-:W-:Y:S01]  /*71fb0*/  IMAD.IADD R3, R136, 0x1, R49 ;  /* 0x0000000188037824 */ /* 0x000fe200078e0231 */
[----:B------:R-:W-:Y:S01]  /*71fc0*/  LOP3.LUT R27, R27, 0xfffffffe, RZ, 0xc0, !PT ;  /* 0xfffffffe1b1b7812 */ /* 0x000fe200078ec0ff */
[----:B------:R-:W-:Y:S01]  /*71fd0*/  IMAD.MOV.U32 R23, RZ, RZ, RZ ;  /* 0x000000ffff177224 */ /* 0x000fe200078e00ff */
[C---:B------:R-:W-:Y:S01]  /*71fe0*/  SHF.L.U64.HI R137, R16.reuse, 0x1, R139 ;  /* 0x0000000110897819 */ /* 0x040fe2000001028b */
[----:B------:R-:W-:Y:S01]  /*71ff0*/  IMAD.IADD R2, R147, 0x1, R19 ;  /* 0x0000000193027824 */ /* 0x000fe200078e0213 */
[----:B------:R-:W-:Y:S01]  /*72000*/  SHF.R.U64 R49, R16, 0x1f, R139 ;  /* 0x0000001f10317819 */ /* 0x000fe2000000128b */
[----:B------:R-:W-:Y:S01]  /*72010*/  IMAD.WIDE.U32 R16, R94, R86, RZ ;  /* 0x000000565e107225 */ /* 0x000fe200078e00ff */
[----:B------:R-:W-:-:S02]  /*72020*/  IADD3 R14, P4, PT, R14, R3, RZ ;  /* 0x000000030e0e7210 */ /* 0x000fc40007f9e0ff */
[----:B------:R-:W-:Y:S01]  /*72030*/  IADD3 R27, P0, PT, R27, R20, RZ ;  /* 0x000000141b1b7210 */ /* 0x000fe20007f1e0ff */
[----:B------:R-:W-:Y:S02]  /*72040*/  IMAD.MOV.U32 R3, RZ, RZ, RZ ;  /* 0x000000ffff037224 */ /* 0x000fe400078e00ff */
[----:B------:R-:W-:-:S04]  /*72050*/  IMAD.WIDE.U32 R22, R87, R97, R22 ;  /* 0x0000006157167225 */ /* 0x000fc800078e0016 */
[----:B------:R-:W-:Y:S01]  /*72060*/  IMAD.WIDE.U32 R18, R95, R86, RZ ;  /* 0x000000565f127225 */ /* 0x000fe200078e00ff */
[----:B------:R-:W-:Y:S02]  /*72070*/  IADD3 R133, P1, P2, R0, R22, R133 ;  /* 0x0000001600857210 */ /* 0x000fe40007a3e085 */
[----:B------:R-:W-:Y:S01]  /*72080*/  IADD3.X R0, PT, PT, RZ, RZ, RZ, P3, P5 ;  /* 0x000000ffff007210 */ /* 0x000fe20001fea4ff */
[----:B------:R-:W-:-:S04]  /*72090*/  IMAD.WIDE.U32 R20, R94, R87, RZ ;  /* 0x000000575e147225 */ /* 0x000fc800078e00ff */
[----:B------:R-:W-:Y:S02]  /*720a0*/  IMAD.IADD R17, R17, 0x1, R136 ;  /* 0x0000000111117824 */ /* 0x000fe400078e0288 */
[----:B------:R-:W-:-:S03]  /*720b0*/  IMAD.WIDE.U32 R2, R95, R97, R2 ;  /* 0x000000615f027225 */ /* 0x000fc600078e0002 */
[----:B------:R-:W-:Y:S01]  /*720c0*/  IADD3 R17, P5, P3, R20, R17, R18 ;  /* 0x0000001114117210 */ /* 0x000fe20007bbe012 */
[----:B------:R-:W-:Y:S01]  /*720d0*/  IMAD R20, R27, R72, RZ ;  /* 0x000000481b147224 */ /* 0x000fe200078e02ff */
[----:B------:R-:W-:Y:S01]  /*720e0*/  IADD3 R134, P6, PT, R135, R2, RZ ;  /* 0x0000000287867210 */ /* 0x000fe20007fde0ff */
[----:B------:R-:W-:Y:S01]  /*720f0*/  IMAD.IADD R135, R147, 0x1, R23 ;  /* 0x0000000193877824 */ /* 0x000fe200078e0217 */
[----:B------:R-:W-:Y:S01]  /*72100*/  SHF.R.U32.HI R140, RZ, 0x1f, R17 ;  /* 0x0000001fff8c7819 */ /* 0x000fe20000011611 */
[----:B------:R-:W-:Y:S01]  /*72110*/  IMAD.WIDE.U32 R22, R99, R72, RZ ;  /* 0x0000004863167225 */ /* 0x000fe200078e00ff */
[----:B------:R-:W-:Y:S02]  /*72120*/  LOP3.LUT R2, R49, 0xfffffffe, RZ, 0xc0, !PT ;  /* 0xfffffffe31027812 */ /* 0x000fe400078ec0ff */
[----:B------:R-:W-:Y:S01]  /*72130*/  LOP3.LUT R18, R137, 0x1, RZ, 0xc0, !PT ;  /* 0x0000000189127812 */ /* 0x000fe200078ec0ff */
[----:B------:R-:W-:Y:S01]  /*72140*/  IMAD.X R147, R147, 0x1, R3, P6 ;  /* 0x0000000193937824 */ /* 0x000fe200030e0603 */
[----:B------:R-:W-:Y:S01]  /*72150*/  SHF.R.U32.HI R3, RZ, 0x1f, R139 ;  /* 0x0000001fff037819 */ /* 0x000fe2000001168b */
[----:B------:R-:W-:Y:S01]  /*72160*/  IMAD R137, R99, R73, R20 ;  /* 0x0000004963897224 */ /* 0x000fe200078e0214 */
[----:B------:R-:W-:Y:S01]  /*72170*/  IADD3 R49, P6, PT, R140, R98, RZ ;  /* 0x000000628c317210 */ /* 0x000fe20007fde0ff */
[----:B------:R-:W-:Y:S01]  /*72180*/  IMAD.X R18, RZ, RZ, R18, P4 ;  /* 0x000000ffff127224 */ /* 0x000fe200020e0612 */
[----:B------:R-:W-:Y:S01]  /*72190*/  LOP3.LUT R3, R3, 0x1, RZ, 0xc0, !PT ;  /* 0x0000000103037812 */ /* 0x000fe200078ec0ff */
[----:B------:R-:W-:Y:S01]  /*721a0*/  IMAD.IADD R150, R23, 0x1, R137 ;  /* 0x0000000117967824 */ /* 0x000fe200078e0289 */
[----:B------:R-:W-:Y:S01]  /*721b0*/  ISETP.GT.U32.AND P4, PT, R98, R49, PT ;  /* 0x000000316200720c */ /* 0x000fe20003f84070 */
[----:B------:R-:W-:Y:S01]  /*721c0*/  IMAD.X R144, RZ, RZ, R145, P6 ;  /* 0x000000ffff907224 */ /* 0x000fe200030e0691 */
[----:B------:R-:W-:Y:S01]  /*721d0*/  IADD3.X R135, PT, PT, RZ, R135, RZ, P1, P2 ;  /* 0x00000087ff877210 */ /* 0x000fe20000fe44ff */
[----:B------:R-:W-:Y:S01]  /*721e0*/  IMAD.WIDE.U32 R2, R95, R95, R2 ;  /* 0x0000005f5f027225 */ /* 0x000fe200078e0002 */
[----:B------:R-:W-:-:S02]  /*721f0*/  IADD3 R137, P1, PT, R49, R48, RZ ;  /* 0x0000003031897210 */ /* 0x000fc40007f3e0ff */
[C---:B------:R-:W-:Y:S01]  /*72200*/  ISETP.GT.U32.AND.EX P4, PT, R145.reuse, R144, PT, P4 ;  /* 0x000000909100720c */ /* 0x040fe20003f84140 */
[----:B------:R-:W-:Y:S01]  /*72210*/  IMAD.IADD R146, R142, 0x1, R3 ;  /* 0x000000018e927824 */ /* 0x000fe200078e0203 */
[----:B------:R-:W-:Y:S01]  /*72220*/  IADD3 R18, P6, P2, R18, R2, R133 ;  /* 0x0000000212127210 */ /* 0x000fe20007ade085 */
[----:B------:R-:W-:Y:S01]  /*72230*/  IMAD.X R20, R144, 0x1, R14, P1 ;  /* 0x0000000190147824 */ /* 0x000fe200008e060e */
[----:B------:R-:W-:Y:S01]  /*72240*/  SEL R2, R98, R49, P4 ;  /* 0x0000003162027207 */ /* 0x000fe20002000000 */
[----:B------:R-:W-:Y:S01]  /*72250*/  IMAD.WIDE.U32 R48, R150, R74, RZ ;  /* 0x0000004a96307225 */ /* 0x000fe200078e00ff */
[----:B------:R-:W-:Y:S02]  /*72260*/  SEL R23, R145, R144, P4 ;  /* 0x0000009091177207 */ /* 0x000fe40002000000 */
[----:B------:R-:W-:Y:S01]  /*72270*/  ISETP.GT.U32.AND P1, PT, R2, R137, PT ;  /* 0x000000890200720c */ /* 0x000fe20003f24070 */
[----:B------:R-:W-:Y:S01]  /*72280*/  IMAD.WIDE.U32 R2, R22, R74, RZ ;  /* 0x0000004a16027225 */ /* 0x000fe200078e00ff */
[----:B------:R-:W-:-:S02]  /*72290*/  IADD3.X R144, PT, PT, RZ, R146, R135, P6, P2 ;  /* 0x00000092ff907210 */ /* 0x000fc400037e4487 */
[----:B------:R-:W-:Y:S01]  /*722a0*/  ISETP.GT.U32.AND.EX P1, PT, R23, R20, PT, P1 ;  /* 0x000000141700720c */ /* 0x000fe20003f24110 */
[----:B------:R-:W-:Y:S01]  /*722b0*/  IMAD.WIDE.U32 R48, P4, R22, R75, R48 ;  /* 0x0000004b16307225 */ /* 0x000fe20007880030 */
[----:B------:R-:W-:Y:S02]  /*722c0*/  IADD3 RZ, P6, PT, R99, R2, RZ ;  /* 0x0000000263ff7210 */ /* 0x000fe40007fde0ff */
[----:B------:R-:W-:Y:S01]  /*722d0*/  SEL R99, RZ, 0x1, !P1 ;  /* 0x00000001ff637807 */ /* 0x000fe20004800000 */
[----:B------:R-:W-:Y:S01]  /*722e0*/  IMAD.MOV.U32 R14, RZ, RZ, RZ ;  /* 0x000000ffff0e7224 */ /* 0x000fe200078e00ff */
[----:B------:R-:W-:Y:S01]  /*722f0*/  IADD3 R2, P2, PT, R3, R48, RZ ;  /* 0x0000003003027210 */ /* 0x000fe20007f5e0ff */
[----:B------:R-:W-:Y:S01]  /*72300*/  IMAD.X R3, RZ, RZ, RZ, P4 ;  /* 0x000000ffff037224 */ /* 0x000fe200020e06ff */
[----:B------:R-:W-:Y:S02]  /*72310*/  IADD3 R23, P4, PT, R137, R98, RZ ;  /* 0x0000006289177210 */ /* 0x000fe40007f9e0ff */
[----:B------:R-:W-:Y:S01]  /*72320*/  IADD3.X RZ, P1, PT, R27, R2, RZ, P6, !PT ;  /* 0x000000021bff7210 */ /* 0x000fe2000373e4ff */
[----:B------:R-:W-:-:S02]  /*72330*/  IMAD.MOV.U32 R2, RZ, RZ, R49 ;  /* 0x000000ffff027224 */ /* 0x000fc400078e0031 */
[----:B------:R-:W-:Y:S01]  /*72340*/  IMAD.X R145, R20, 0x1, R145, P4 ;  /* 0x0000000114917824 */ /* 0x000fe200020e0691 */
[----:B------:R-:W-:Y:S01]  /*72350*/  IADD3 R27, P4, P6, R133, R18, R99 ;  /* 0x00000012851b7210 */ /* 0x000fe20007e9e063 */
[----:B------:R-:W-:Y:S01]  /*72360*/  IMAD.WIDE.U32.X R2, R150, R75, R2, P2 ;  /* 0x0000004b96027225 */ /* 0x000fe200010e0402 */
[----:B------:R-:W-:Y:S02]  /*72370*/  ISETP.GE.U32.AND P2, PT, R23, R137, PT ;  /* 0x000000891700720c */ /* 0x000fe40003f46070 */
[----:B------:R-:W-:Y:S01]  /*72380*/  IADD3.X R133, PT, PT, R135, R144, RZ, P4, P6 ;  /* 0x0000009087857210 */ /* 0x000fe200027ec4ff */
[----:B------:R-:W-:Y:S01]  /*72390*/  IMAD.IADD R49, R47, 0x1, R14 ;  /* 0x000000012f317824 */ /* 0x000fe200078e020e */
        /* <DEDUP_REMOVED lines=8> */
[----:B------:R-:W-:-:S02]  /*72420*/  SEL R139, RZ, 0x1, P6 ;  /* 0x00000001ff8b7807 */ /* 0x000fc40003000000 */
[----:B------:R-:W-:Y:S02]  /*72430*/  ISETP.GT.U32.AND.EX P4, PT, R4, R47, PT, P4 ;  /* 0x0000002f0400720c */ /* 0x000fe40003f84140 */
[C-C-:B------:R-:W-:Y:S02]  /*72440*/  SHF.L.U64.HI R18, R46.reuse, 0x1, R49.reuse ;  /* 0x000000012e127819 */ /* 0x140fe40000010231 */
[----:B------:R-:W-:Y:S01]  /*72450*/  SHF.R.U64 R98, R46, 0x1f, R49 ;  /* 0x0000001f2e627819 */ /* 0x000fe20000001231 */
[----:B------:R-:W-:Y:S01]  /*72460*/  IMAD.X R46, R47, 0x1, R138, P1 ;  /* 0x000000012f2e7824 */ /* 0x000fe200008e068a */
[C---:B------:R-:W-:Y:S02]  /*72470*/  SHF.L.U64.HI R99, R16.reuse, 0x1, R17 ;  /* 0x0000000110637819 */ /* 0x040fe40000010211 */
[----:B------:R-:W-:Y:S01]  /*72480*/  LEA R143, P2, R16, R143, 0x1 ;  /* 0x0000008f108f7211 */ /* 0x000fe200078408ff */
[----:B------:R-:W-:Y:S01]  /*72490*/  IMAD.WIDE.U32 R16, R22, R76, RZ ;  /* 0x0000004c16107225 */ /* 0x000fe200078e00ff */
[----:B------:R-:W-:-:S02]  /*724a0*/  IADD3 R135, P1, PT, R139, R48, RZ ;  /* 0x000000308b877210 */ /* 0x000fc40007f3e0ff */
[----:B------:R-:W-:Y:S02]  /*724b0*/  SEL R137, R26, R137, P4 ;  /* 0x000000891a897207 */ /* 0x000fe40002000000 */
[----:B------:R-:W-:Y:S01]  /*724c0*/  SEL R47, R4, R47, P4 ;  /* 0x0000002f042f7207 */ /* 0x000fe20002000000 */
[----:B------:R-:W-:Y:S01]  /*724d0*/  IMAD.WIDE.U32 R2, P4, R22, R77, R2 ;  /* 0x0000004d16027225 */ /* 0x000fe20007880002 */
[----:B------:R-:W-:Y:S02]  /*724e0*/  IADD3.X R99, P2, PT, R146, R99, RZ, P2, !PT ;  /* 0x0000006392637210 */ /* 0x000fe4000175e4ff */
[----:B------:R-:W-:Y:S01]  /*724f0*/  SHF.R.U32.HI R49, RZ, 0x1f, R49 ;  /* 0x0000001fff317819 */ /* 0x000fe20000011631 */
[----:B------:R-:W-:Y:S01]  /*72500*/  IMAD.X R141, RZ, RZ, R46, P1 ;  /* 0x000000ffff8d7224 */ /* 0x000fe200008e062e */
[----:B------:R-:W-:Y:S01]  /*72510*/  IADD3 R144, P1, PT, R143, R16, RZ ;  /* 0x000000108f907210 */ /* 0x000fe20007f3e0ff */
[----:B------:R-:W-:Y:S01]  /*72520*/  IMAD.X R149, RZ, RZ, RZ, P4 ;  /* 0x000000ffff957224 */ /* 0x000fe200020e06ff */
[----:B------:R-:W-:Y:S01]  /*72530*/  IADD3 R16, P6, PT, R17, R2, RZ ;  /* 0x0000000211107210 */ /* 0x000fe20007fde0ff */
[----:B------:R-:W-:Y:S01]  /*72540*/  IMAD.MOV.U32 R17, RZ, RZ, RZ ;  /* 0x000000ffff117224 */ /* 0x000fe200078e00ff */
[----:B------:R-:W-:Y:S01]  /*72550*/  IADD3 R20, P4, PT, R135, R24, RZ ;  /* 0x0000001887147210 */ /* 0x000fe20007f9e0ff */
[----:B------:R-:W-:Y:S01]  /*72560*/  IMAD.MOV.U32 R148, RZ, RZ, R3 ;  /* 0x000000ffff947224 */ /* 0x000fe200078e0003 */
[----:B------:R-:W-:Y:S01]  /*72570*/  LOP3.LUT R98, R98, 0xfffffffe, RZ, 0xc0, !PT ;  /* 0xfffffffe62627812 */ /* 0x000fe200078ec0ff */
[----:B------:R-:W-:Y:S01]  /*72580*/  IMAD.IADD R2, R15, 0x1, R17 ;  /* 0x000000010f027824 */ /* 0x000fe200078e0211 */
[----:B------:R-:W-:Y:S01]  /*72590*/  LOP3.LUT R15, R18, 0x1, RZ, 0xc0, !PT ;  /* 0x00000001120f7812 */ /* 0x000fe200078ec0ff */
[----:B------:R-:W-:Y:S01]  /*725a0*/  IMAD.X R138, R141, 0x1, R138, P4 ;  /* 0x000000018d8a7824 */ /* 0x000fe200020e068a */
[----:B------:R-:W-:Y:S01]  /*725b0*/  ISETP.GT.U32.AND P4, PT, R48, R135, PT ;  /* 0x000000873000720c */ /* 0x000fe20003f84070 */
[----:B------:R-:W-:-:S02]  /*725c0*/  IMAD.MOV.U32 R3, RZ, RZ, RZ ;  /* 0x000000ffff037224 */ /* 0x000fc400078e00ff */
[----:B------:R-:W-:Y:S01]  /*725d0*/  IMAD.X R15, RZ, RZ, R15, P0 ;  /* 0x000000ffff0f7224 */ /* 0x000fe200000e060f */
[----:B------:R-:W-:Y:S01]  /*725e0*/  ISETP.GT.U32.AND P0, PT, R137, R48, PT ;  /* 0x000000308900720c */ /* 0x000fe20003f04070 */
[----:B------:R-:W-:Y:S01]  /*725f0*/  IMAD.WIDE.U32.X R148, R150, R77, R148, P6 ;  /* 0x0000004d96947225 */ /* 0x000fe200030e0494 */
[----:B------:R-:W-:Y:S02]  /*72600*/  IADD3.X R137, P1, PT, R99, R16, RZ, P1, !PT ;  /* 0x0000001063897210 */ /* 0x000fe40000f3e4ff */
[----:B------:R-:W-:Y:S01]  /*72610*/  LOP3.LUT R99, R49, 0x1, RZ, 0xc0, !PT ;  /* 0x0000000131637812 */ /* 0x000fe200078ec0ff */
[----:B------:R-:W-:Y:S01]  /*72620*/  IMAD.WIDE.U32 R2, R84, R87, R2 ;  /* 0x0000005754027225 */ /* 0x000fe200078e0002 */
[----:B------:R-:W-:Y:S02]  /*72630*/  ISETP.GT.U32.AND.EX P4, PT, R46, R141, PT, P4 ;  /* 0x0000008d2e00720c */ /* 0x000fe40003f84140 */
[----:B------:R-:W-:Y:S01]  /*72640*/  IADD3.X R24, P2, P1, R148, RZ, RZ, P1, P2 ;  /* 0x000000ff94187210 */ /* 0x000fe200009444ff */
[----:B------:R-:W-:Y:S01]  /*72650*/  IMAD.WIDE.U32 R98, R87, R87, R98 ;  /* 0x0000005757627225 */ /* 0x000fe200078e0062 */
[----:B------:R-:W-:-:S02]  /*72660*/  SEL R135, R48, R135, P4 ;  /* 0x0000008730877207 */ /* 0x000fc40002000000 */
[----:B------:R-:W-:Y:S01]  /*72670*/  SEL R141, R46, R141, P4 ;  /* 0x0000008d2e8d7207 */ /* 0x000fe20002000000 */
[----:B------:R-:W-:Y:S01]  /*72680*/  IMAD.IADD R17, R17, 0x1, R3 ;  /* 0x0000000111117824 */ /* 0x000fe200078e0203 */
[----:B------:R-:W-:Y:S01]  /*72690*/  IADD3 R18, P6, P4, R25, R2, R13 ;  /* 0x0000000219127210 */ /* 0x000fe20007cde00d */
[C---:B------:R-:W-:Y:S01]  /*726a0*/  IMAD.WIDE.U32 R2, R150.reuse, R78, RZ ;  /* 0x0000004e96027225 */ /* 0x040fe200078e00ff */
[----:B------:R-:W-:Y:S02]  /*726b0*/  ISETP.GT.U32.AND.EX P0, PT, R47, R46, PT, P0 ;  /* 0x0000002e2f00720c */ /* 0x000fe40003f04100 */
[----:B------:R-:W-:Y:S01]  /*726c0*/  IADD3.X R148, PT, PT, R149, RZ, RZ, P2, P1 ;  /* 0x000000ff95947210 */ /* 0x000fe200017e24ff */
[----:B------:R-:W-:Y:S01]  /*726d0*/  IMAD R25, R137, R72, RZ ;  /* 0x0000004889197224 */ /* 0x000fe200078e02ff */
[----:B------:R-:W-:Y:S01]  /*726e0*/  IADD3 R13, P1, PT, R15, R98, RZ ;  /* 0x000000620f0d7210 */ /* 0x000fe20007f3e0ff */
[----:B------:R-:W-:Y:S01]  /*726f0*/  IMAD.WIDE.U32 R46, R150, R80, RZ ;  /* 0x00000050962e7225 */ /* 0x000fe200078e00ff */
[----:B------:R-:W-:-:S02]  /*72700*/  SEL R16, RZ, 0x1, !P0 ;  /* 0x00000001ff107807 */ /* 0x000fc40004000000 */
[----:B------:R-:W-:Y:S01]  /*72710*/  IADD3 R15, P2, P0, R0, R134, R18 ;  /* 0x00000086000f7210 */ /* 0x000fe2000785e012 */
[----:B------:R-:W-:Y:S01]  /*72720*/  IMAD.X R98, R14, 0x1, R99, P1 ;  /* 0x000000010e627824 */ /* 0x000fe200008e0663 */
[----:B------:R-:W-:Y:S01]  /*72730*/  IADD3.X R99, PT, PT, RZ, R17, RZ, P6, P4 ;  /* 0x00000011ff637210 */ /* 0x000fe200037e84ff */
[----:B------:R-:W-:Y:S01]  /*72740*/  IMAD.WIDE.U32 R2, P6, R22, R79, R2 ;  /* 0x0000004f16027225 */ /* 0x000fe200078c0002 */
[----:B------:R-:W-:Y:S02]  /*72750*/  IADD3 R134, P4, P1, R134, R15, R16 ;  /* 0x0000000f86867210 */ /* 0x000fe4000799e010 */
[----:B------:R-:W-:Y:S01]  /*72760*/  IADD3.X R146, PT, PT, RZ, R147, R99, P2, P0 ;  /* 0x00000093ff927210 */ /* 0x000fe200017e0463 */
[----:B------:R-:W-:Y:S01]  /*72770*/  IMAD.WIDE.U32 R14, R22, R78, RZ ;  /* 0x0000004e160e7225 */ /* 0x000fe200078e00ff */
[----:B------:R-:W-:Y:S02]  /*72780*/  IADD3 R149, P0, PT, R24, R23, RZ ;  /* 0x0000001718957210 */ /* 0x000fe40007f1e0ff */
[----:B------:R-:W-:Y:S01]  /*72790*/  IADD3.X R146, PT, PT, R147, R146, RZ, P4, P1 ;  /* 0x0000009293927210 */ /* 0x000fe200027e24ff */
[C---:B------:R-:W-:Y:S01]  /*727a0*/  IMAD R49, R144.reuse, R73, R25 ;  /* 0x0000004990317224 */ /* 0x040fe200078e0219 */
[----:B------:R-:W-:Y:S01]  /*727b0*/  IADD3 R143, P2, PT, R15, R2, RZ ;  /* 0x000000020f8f7210 */ /* 0x000fe20007f5e0ff */
[----:B------:R-:W-:-:S04]  /*727c0*/  IMAD.WIDE.U32 R16, R144, R72, RZ ;  /* 0x0000004890107225 */ /* 0x000fc800078e00ff */
[----:B------:R-:W-:Y:S02]  /*727d0*/  IMAD.X R25, RZ, RZ, RZ, P6 ;  /* 0x000000ffff197224 */ /* 0x000fe400030e06ff */
[----:B------:R-:W-:-:S04]  /*727e0*/  IMAD.WIDE.U32 R46, P6, R22, R81, R46 ;  /* 0x00000051162e7225 */ /* 0x000fc800078c002e */
[----:B------:R-:W-:-:S04]  /*727f0*/  IMAD.WIDE.U32 R22, R22, R80, RZ ;  /* 0x0000005016167225 */ /* 0x000fc800078e00ff */
[----:B------:R-:W-:Y:S02]  /*72800*/  IMAD.IADD R15, R17, 0x1, R49 ;  /* 0x00000001110f7824 */ /* 0x000fe400078e0231 */
[----:B------:R-:W-:Y:S02]  /*72810*/  IMAD.MOV.U32 R24, RZ, RZ, R3 ;  /* 0x000000ffff187224 */ /* 0x000fe400078e0003 */
[----:B------:R-:W-:Y:S01]  /*72820*/  IMAD.X R3, RZ, RZ, RZ, P6 ;  /* 0x000000ffff037224 */ /* 0x000fe200030e06ff */
[----:B------:R-:W-:Y:S01]  /*72830*/  IADD3 R17, P6, PT, R23, R46, RZ ;  /* 0x0000002e17117210 */ /* 0x000fe20007fde0ff */
[----:B------:R-:W-:Y:S01]  /*72840*/  IMAD.WIDE.U32 R48, R15, R74, RZ ;  /* 0x0000004a0f307225 */ /* 0x000fe200078e00ff */
[----:B------:R-:W-:-:S03]  /*72850*/  IADD3.X R46, P0, PT, R148, R145, RZ, P0, !PT ;  /* 0x00000091942e7210 */ /* 0x000fc6000071e4ff */
[----:B------:R-:W-:Y:S02]  /*72860*/  IMAD.MOV.U32 R2, RZ, RZ, R47 ;  /* 0x000000ffff027224 */ /* 0x000fe400078e002f */
[----:B------:R-:W-:-:S04]  /*72870*/  IMAD.WIDE.U32.X R24, R150, R79, R24, P2 ;  /* 0x0000004f96187225 */ /* 0x000fc800010e0418 */
[----:B------:R-:W-:Y:S01]  /*72880*/  IMAD.WIDE.U32.X R2, R150, R81, R2, P6 ;  /* 0x0000005196027225 */ /* 0x000fe200030e0402 */
[----:B------:R-:W-:-:S03]  /*72890*/  IADD3 R14, P6, PT, R149, R14, RZ ;  /* 0x0000000e950e7210 */ /* 0x000fc60007fde0ff */
[----:B------:R-:W-:Y:S01]  /*728a0*/  IMAD.WIDE.U32 R48, P2, R16, R75, R48 ;  /* 0x0000004b10307225 */ /* 0x000fe20007840030 */
[----:B------:R-:W-:-:S03]  /*728b0*/  IADD3.X R143, P6, PT, R46, R143, RZ, P6, !PT ;  /* 0x0000008f2e8f7210 */ /* 0x000fc600037de4ff */
[----:B------:R-:W-:Y:S01]  /*728c0*/  IMAD.WIDE.U32 R148, R16, R74, RZ ;  /* 0x0000004a10947225 */ /* 0x000fe200078e00ff */
[----:B------:R-:W-:-:S03]  /*728d0*/  IADD3.X R147, P0, P6, R24, RZ, RZ, P6, P0 ;  /* 0x000000ff18937210 */ /* 0x000fc600036004ff */
[----:B------:R-:W-:Y:S01]  /*728e0*/  IMAD.X R47, RZ, RZ, RZ, P2 ;  /* 0x000000ffff2f7224 */ /* 0x000fe200010e06ff */
[----:B------:R-:W-:Y:S01]  /*728f0*/  IADD3 R150, P4, PT, R149, R48, RZ ;  /* 0x0000003095967210 */ /* 0x000fe20007f9e0ff */
[----:B------:R-:W-:Y:S01]  /*72900*/  IMAD.MOV.U32 R46, RZ, RZ, R49 ;  /* 0x000000ffff2e7224 */ /* 0x000fe200078e0031 */
[----:B------:R-:W-:Y:S01]  /*72910*/  IADD3 RZ, P1, PT, R144, R148, RZ ;  /* 0x0000009490ff7210 */ /* 0x000fe20007f3e0ff */
[----:B------:R-:W-:Y:S01]  /*72920*/  IMAD.WIDE.U32 R48, R15, R76, RZ ;  /* 0x0000004c0f307225 */ /* 0x000fe200078e00ff */
[----:B------:R-:W-:Y:S02]  /*72930*/  IADD3 R26, P2, PT, R20, R26, RZ ;  /* 0x0000001a141a7210 */ /* 0x000fe40007f5e0ff */
[----:B------:R-:W-:Y:S01]  /*72940*/  IADD3.X RZ, P1, PT, R137, R150, RZ, P1, !PT ;  /* 0x0000009689ff7210 */ /* 0x000fe20000f3e4ff */
[----:B------:R-:W-:Y:S01]  /*72950*/  IMAD.WIDE.U32.X R46, R15, R75, R46, P4 ;  /* 0x0000004b0f2e7225 */ /* 0x000fe200020e042e */
[----:B------:R-:W-:-:S03]  /*72960*/  IADD3.X R145, PT, PT, R25, RZ, RZ, P0, P6 ;  /* 0x000000ff19917210 */ /* 0x000fc600007ec4ff */
[----:B------:R-:W-:Y:S01]  /*72970*/  IMAD.X R4, R138, 0x1, R4, P2 ;  /* 0x000000018a047824 */ /* 0x000fe200010e0604 */
[----:B------:R-:W-:Y:S01]  /*72980*/  IADD3.X R137, P1, PT, RZ, R46, RZ, P1, !PT ;  /* 0x0000002eff897210 */ /* 0x000fe20000f3e4ff */
[C---:B------:R-:W-:Y:S01]  /*72990*/  IMAD.WIDE.U32 R48, P6, R16.reuse, R77, R48 ;  /* 0x0000004d10307225 */ /* 0x040fe200078c0030 */
[----:B------:R-:W-:Y:S02]  /*729a0*/  IADD3 R147, P2, PT, R147, R26, RZ ;  /* 0x0000001a93937210 */ /* 0x000fe40007f5e0ff */
[----:B------:R-:W-:Y:S01]  /*729b0*/  IADD3 R137, P0, PT, R137, R14, RZ ;  /* 0x0000000e89897210 */ /* 0x000fe20007f1e0ff */
[----:B------:R-:W-:Y:S01]  /*729c0*/  IMAD.WIDE.U32 R24, R16, R76, RZ ;  /* 0x0000004c10187225 */ /* 0x000fe200078e00ff */
[----:B------:R-:W-:Y:S02]  /*729d0*/  IADD3 R147, P4, PT, R147, R22, RZ ;  /* 0x0000001693937210 */ /* 0x000fe40007f9e0ff */
[----:B------:R-:W-:Y:S01]  /*729e0*/  IADD3.X R144, P2, PT, R145, R4, RZ, P2, !PT ;  /* 0x0000000491907210 */ /* 0x000fe2000175e4ff */
[----:B------:R-:W-:Y:S01]  /*729f0*/  IMAD.X R14, RZ, RZ, R47, P1 ;  /* 0x000000ffff0e7224 */ /* 0x000fe200008e062f */
[----:B------:R-:W-:Y:S01]  /*72a00*/  IADD3 R137, P1, PT, R137, R24, RZ ;  /* 0x0000001889897210 */ /* 0x000fe20007f3e0ff */
[----:B------:R-:W-:Y:S01]  /*72a10*/  IMAD.X R23, RZ, RZ, RZ, P6 ;  /* 0x000000ffff177224 */ /* 0x000fe200030e06ff */
[----:B------:R-:W-:Y:S01]  /*72a20*/  IADD3 R48, P6, PT, R25, R48, RZ ;  /* 0x0000003019307210 */ /* 0x000fe20007fde0ff */
[----:B------:R-:W-:Y:S01]  /*72a30*/  IMAD.MOV.U32 R22, RZ, RZ, R49 ;  /* 0x000000ffff167224 */ /* 0x000fe200078e0031 */
[----:B------:R-:W-:Y:S01]  /*72a40*/  IADD3.X R143, P0, PT, R14, R143, RZ, P0, !PT ;  /* 0x0000008f0e8f7210 */ /* 0x000fe2000071e4ff */
[----:B------:R-:W-:Y:S01]  /*72a50*/  IMAD.WIDE.U32 R46, R15, R78, RZ ;  /* 0x0000004e0f2e7225 */ /* 0x000fe200078e00ff */
[----:B------:R-:W-:-:S02]  /*72a60*/  IADD3.X R144, P4, PT, R144, R17, RZ, P4, !PT ;  /* 0x0000001190907210 */ /* 0x000fc4000279e4ff */
[----:B------:R-:W-:Y:S01]  /*72a70*/  IADD3.X R145, P1, PT, R143, R48, RZ, P1, !PT ;  /* 0x000000308f917210 */ /* 0x000fe20000f3e4ff */
[----:B------:R-:W-:Y:S01]  /*72a80*/  IMAD.WIDE.U32.X R22, R15, R77, R22, P6 ;  /* 0x0000004d0f167225 */ /* 0x000fe200030e0416 */
[----:B------:R-:W-:-:S03]  /*72a90*/  IADD3.X R143, P2, P4, R2, RZ, RZ, P4, P2 ;  /* 0x000000ff028f7210 */ /* 0x000fc600024444ff */
        /* <DEDUP_REMOVED lines=11> */
[----:B------:R-:W-:-:S02]  /*72b50*/  IADD3.X R144, P2, PT, R23, R144, RZ, P2, !PT ;  /* 0x0000009017907210 */ /* 0x000fc4000175e4ff */
[----:B------:R-:W-:Y:S01]  /*72b60*/  IADD3.X R23, PT, PT, RZ, RZ, RZ, P5, P3 ;  /* 0x000000ffff177210 */ /* 0x000fe20002fe64ff */
[----:B------:R-:W-:Y:S01]  /*72b70*/  IMAD R14, R145, R72, RZ ;  /* 0x00000048910e7224 */ /* 0x000fe200078e02ff */
[----:B------:R-:W-:Y:S01]  /*72b80*/  IADD3.X R147, P6, PT, R144, R147, RZ, P6, !PT ;  /* 0x0000009390937210 */ /* 0x000fe200037de4ff */
[----:B------:R-:W-:Y:S01]  /*72b90*/  IMAD.WIDE.U32.X R46, R15, R79, R2, P4 ;  /* 0x0000004f0f2e7225 */ /* 0x000fe200020e0402 */
[----:B------:R-:W-:-:S03]  /*72ba0*/  IADD3 R144, P5, PT, R143, R13, RZ ;  /* 0x0000000d8f907210 */ /* 0x000fc60007fbe0ff */
        /* <DEDUP_REMOVED lines=10> */
[----:B------:R-:W-:-:S04]  /*72c50*/  IMAD.WIDE.U32.X R16, R15, R81, R16, P4 ;  /* 0x000000510f107225 */ /* 0x000fc800020e0410 */
[----:B------:R-:W-:-:S04]  /*72c60*/  IMAD.WIDE.U32 R148, R2, R74, RZ ;  /* 0x0000004a02947225 */ /* 0x000fc800078e00ff */
[----:B------:R-:W-:Y:S01]  /*72c70*/  IMAD.WIDE.U32 R24, P4, R2, R75, R24 ;  /* 0x0000004b02187225 */ /* 0x000fe20007880018 */
[----:B------:R-:W-:-:S03]  /*72c80*/  IADD3 RZ, P0, PT, R137, R148, RZ ;  /* 0x0000009489ff7210 */ /* 0x000fc60007f1e0ff */
[----:B------:R-:W-:Y:S01]  /*72c90*/  IMAD.IADD R49, R136, 0x1, R21 ;  /* 0x0000000188317824 */ /* 0x000fe200078e0215 */
[----:B------:R-:W-:Y:S01]  /*72ca0*/  IADD3 R148, P1, PT, R149, R24, RZ ;  /* 0x0000001895947210 */ /* 0x000fe20007f3e0ff */
[----:B------:R-:W-:Y:S01]  /*72cb0*/  IMAD.MOV.U32 R15, RZ, RZ, RZ ;  /* 0x000000ffff0f7224 */ /* 0x000fe200078e00ff */
[----:B------:R-:W-:Y:S01]  /*72cc0*/  IADD3.X R21, P2, P6, R46, RZ, RZ, P6, P2 ;  /* 0x000000ff2e157210 */ /* 0x000fe200036444ff */
[----:B------:R-:W-:Y:S01]  /*72cd0*/  IMAD.X R137, RZ, RZ, RZ, P4 ;  /* 0x000000ffff897224 */ /* 0x000fe200020e06ff */
[----:B------:R-:W-:Y:S01]  /*72ce0*/  IADD3.X RZ, P0, PT, R145, R148, RZ, P0, !PT ;  /* 0x0000009491ff7210 */ /* 0x000fe2000071e4ff */
[----:B------:R-:W-:Y:S01]  /*72cf0*/  IMAD.MOV.U32 R136, RZ, RZ, R25 ;  /* 0x000000ffff887224 */ /* 0x000fe200078e0019 */
[----:B------:R-:W-:Y:S01]  /*72d00*/  IADD3 R21, P3, PT, R21, R144, RZ ;  /* 0x0000009015157210 */ /* 0x000fe20007f7e0ff */
[----:B------:R-:W-:-:S04]  /*72d10*/  IMAD.WIDE.U32 R14, R87, R95, R14 ;  /* 0x0000005f570e7225 */ /* 0x000fc800078e000e */
        /* <DEDUP_REMOVED lines=9> */
[----:B------:R-:W-:-:S04]  /*72db0*/  IMAD.WIDE.U32 R46, R2, R76, RZ ;  /* 0x0000004c022e7225 */ /* 0x000fc800078e00ff */
[----:B------:R-:W-:Y:S01]  /*72dc0*/  IMAD.X R136, RZ, RZ, R137, P0 ;  /* 0x000000ffff887224 */ /* 0x000fe200000e0689 */
[----:B------:R-:W-:Y:S01]  /*72dd0*/  IADD3 R49, P0, PT, R49, R150, RZ ;  /* 0x0000009631317210 */ /* 0x000fe20007f1e0ff */
[----:B------:R-:W-:Y:S01]  /*72de0*/  IMAD.X R23, RZ, RZ, RZ, P2 ;  /* 0x000000ffff177224 */ /* 0x000fe200010e06ff */
[----:B------:R-:W-:Y:S01]  /*72df0*/  IADD3 R148, P5, PT, R47, R24, RZ ;  /* 0x000000182f947210 */ /* 0x000fe20007fbe0ff */
[----:B------:R-:W-:Y:S01]  /*72e00*/  IMAD.IADD R24, R142, 0x1, R15 ;  /* 0x000000018e187824 */ /* 0x000fe200078e020f */
[----:B------:R-:W-:Y:S01]  /*72e10*/  IADD3.X R137, P0, PT, R136, R147, RZ, P0, !PT ;  /* 0x0000009388897210 */ /* 0x000fe2000071e4ff */
[----:B------:R-:W-:Y:S01]  /*72e20*/  IMAD.MOV.U32 R22, RZ, RZ, R25 ;  /* 0x000000ffff167224 */ /* 0x000fe200078e0019 */
[----:B------:R-:W-:Y:S01]  /*72e30*/  IADD3.X R136, P6, PT, R14, R19, RZ, P6, !PT ;  /* 0x000000130e887210 */ /* 0x000fe200037de4ff */
[----:B------:R-:W-:Y:S01]  /*72e40*/  IMAD.WIDE.U32 R14, R3, R78, RZ ;  /* 0x0000004e030e7225 */ /* 0x000fe200078e00ff */
[----:B------:R-:W-:Y:S02]  /*72e50*/  IADD3 R49, P2, PT, R49, R46, RZ ;  /* 0x0000002e31317210 */ /* 0x000fe40007f5e0ff */
[----:B------:R-:W-:Y:S01]  /*72e60*/  IADD3.X R46, P3, P6, R16, RZ, RZ, P6, P3 ;  /* 0x000000ff102e7210 */ /* 0x000fe200036664ff */
[----:B------:R-:W-:Y:S01]  /*72e70*/  IMAD.WIDE.U32.X R22, R3, R77, R22, P5 ;  /* 0x0000004d03167225 */ /* 0x000fe200028e0416 */
[----:B------:R-:W-:-:S02]  /*72e80*/  IADD3.X R137, P2, PT, R137, R148, RZ, P2, !PT ;  /* 0x0000009489897210 */ /* 0x000fc4000175e4ff */
[----:B------:R-:W-:Y:S02]  /*72e90*/  IADD3.X R24, PT, PT, RZ, R24, RZ, P4, P1 ;  /* 0x00000018ff187210 */ /* 0x000fe400027e24ff */
[----:B------:R-:W-:Y:S02]  /*72ea0*/  ISETP.GT.U32.AND P1, PT, R135, R20, PT ;  /* 0x000000148700720c */ /* 0x000fe40003f24070 */
[----:B------:R-:W-:Y:S01]  /*72eb0*/  IADD3.X R19, PT, PT, R17, RZ, RZ, P3, P6 ;  /* 0x000000ff11137210 */ /* 0x000fe20001fec4ff */
[----:B------:R-:W-:Y:S01]  /*72ec0*/  IMAD.WIDE.U32 R16, R49, R72, RZ ;  /* 0x0000004831107225 */ /* 0x000fe200078e00ff */
[----:B------:R-:W-:Y:S02]  /*72ed0*/  IADD3.X R25, P2, P6, R22, RZ, RZ, P2, P0 ;  /* 0x000000ff16197210 */ /* 0x000fe400016404ff */
[----:B------:R-:W-:Y:S01]  /*72ee0*/  ISETP.GE.U32.AND P0, PT, R26, R20, PT ;  /* 0x000000141a00720c */ /* 0x000fe20003f06070 */
[----:B------:R-:W-:Y:S01]  /*72ef0*/  IMAD R20, R137, R72, RZ ;  /* 0x0000004889147224 */ /* 0x000fe200078e02ff */
[----:B------:R-:W-:-:S02]  /*72f00*/  ISETP.GT.U32.AND.EX P1, PT, R141, R138, PT, P1 ;  /* 0x0000008a8d00720c */ /* 0x000fc40003f24110 */
[----:B------:R-:W-:Y:S02]  /*72f10*/  IADD3 R140, P4, P5, R140, R143, R143 ;  /* 0x0000008f8c8c7210 */ /* 0x000fe40007d9e08f */
[----:B------:R-:W-:Y:S02]  /*72f20*/  IADD3 R139, P3, PT, R27, R139, RZ ;  /* 0x0000008b1b8b7210 */ /* 0x000fe40007f7e0ff */
[----:B------:R-:W-:Y:S01]  /*72f30*/  IADD3.X R27, PT, PT, R23, RZ, RZ, P2, P6 ;  /* 0x000000ff171b7210 */ /* 0x000fe200017ec4ff */
[----:B------:R-:W-:Y:S01]  /*72f40*/  IMAD R23, R49, R73, R20 ;  /* 0x0000004931177224 */ /* 0x000fe200078e0214 */
[----:B------:R-:W-:Y:S01]  /*72f50*/  SEL R47, RZ, 0x1, !P1 ;  /* 0x00000001ff2f7807 */ /* 0x000fe20004800000 */
[----:B------:R-:W-:Y:S01]  /*72f60*/  IMAD.WIDE.U32 R14, P6, R2, R79, R14 ;  /* 0x0000004f020e7225 */ /* 0x000fe200078c000e */
[----:B------:R-:W-:Y:S02]  /*72f70*/  ISETP.GE.U32.AND P2, PT, R144, R13, PT ;  /* 0x0000000d9000720c */ /* 0x000fe40003f46070 */
[----:B------:R-:W-:Y:S01]  /*72f80*/  IADD3.X R13, PT, PT, RZ, R24, R24, P4, P5 ;  /* 0x00000018ff0d7210 */ /* 0x000fe200027ea418 */
[----:B------:R-:W-:Y:S01]  /*72f90*/  IMAD.MOV.U32 R20, RZ, RZ, R15 ;  /* 0x000000ffff147224 */ /* 0x000fe200078e000f */
        /* <DEDUP_REMOVED lines=11> */
[----:B------:R-:W-:Y:S01]  /*73050*/  IMAD.WIDE.U32 R14, R16, R74, RZ ;  /* 0x0000004a100e7225 */ /* 0x000fe200078e00ff */
[----:B------:R-:W-:Y:S02]  /*73060*/  SEL R17, RZ, 0x1, P1 ;  /* 0x00000001ff117807 */ /* 0x000fe40000800000 */
[----:B------:R-:W-:Y:S01]  /*73070*/  IADD3.X R48, P6, PT, R48, R23, RZ, P6, !PT ;  /* 0x0000001730307210 */ /* 0x000fe200037de4ff */
[----:B------:R-:W-:Y:S01]  /*73080*/  IMAD.WIDE.U32 R24, P5, R16, R75, R24 ;  /* 0x0000004b10187225 */ /* 0x000fe200078a0018 */
[----:B------:R-:W-:-:S02]  /*73090*/  IADD3 RZ, P1, PT, R49, R14, RZ ;  /* 0x0000000e31ff7210 */ /* 0x000fc40007f3e0ff */
[----:B------:R-:W-:Y:S01]  /*730a0*/  ISETP.GE.U32.AND.EX P0, PT, R4, R138, PT, P0 ;  /* 0x0000008a0400720c */ /* 0x000fe20003f06100 */
[----:B------:R-:W-:Y:S01]  /*730b0*/  IMAD.WIDE.U32.X R20, R3, R79, R20, P4 ;  /* 0x0000004f03147225 */ /* 0x000fe200020e0414 */
[----:B------:R-:W-:Y:S02]  /*730c0*/  IADD3 R14, P4, PT, R15, R24, RZ ;  /* 0x000000180f0e7210 */ /* 0x000fe40007f9e0ff */
[----:B------:R-:W-:Y:S01]  /*730d0*/  SEL R136, RZ, 0x1, P0 ;  /* 0x00000001ff887807 */ /* 0x000fe20000000000 */
        /* <DEDUP_REMOVED lines=43> */
[----:B------:R-:W-:Y:S01]  /*73390*/  IADD3.X R20, PT, PT, R3, RZ, RZ, P0, P1 ;  /* 0x000000ff03147210 */ /* 0x000fe200007e24ff */
[C---:B------:R-:W-:Y:S01]  /*733a0*/  IMAD.WIDE.U32 R2, R16.reuse, R78, RZ ;  /* 0x0000004e10027225 */ /* 0x040fe200078e00ff */
[----:B------:R-:W-:Y:S02]  /*733b0*/  SEL R18, RZ, 0x1, P5 ;  /* 0x00000001ff127807 */ /* 0x000fe40002800000 */
[----:B------:R-:W-:Y:S01]  /*733c0*/  ISETP.GE.U32.AND.EX P2, PT, R135, R134, PT, P2 ;  /* 0x000000868700720c */ /* 0x000fe20003f46120 */
[----:B------:R-:W-:Y:S01]  /*733d0*/  IMAD.WIDE.U32 R14, P5, R16, R79, R14 ;  /* 0x0000004f100e7225 */ /* 0x000fe200078a000e */
[----:B------:R-:W-:Y:S02]  /*733e0*/  IADD3 R13, P0, PT, R13, R24, RZ ;  /* 0x000000180d0d7210 */ /* 0x000fe40007f1e0ff */
[----:B------:R-:W-:Y:S01]  /*733f0*/  SEL R24, RZ, 0x1, P2 ;  /* 0x00000001ff187807 */ /* 0x000fe20001000000 */
[----:B------:R-:W-:Y:S01]  /*73400*/  IMAD.X R19, RZ, RZ, RZ, P5 ;  /* 0x000000ffff137224 */ /* 0x000fe200028e06ff */
[----:B------:R-:W-:Y:S01]  /*73410*/  IADD3 R17, P3, PT, R18, R139, RZ ;  /* 0x0000008b12117210 */ /* 0x000fe20007f7e0ff */
[----:B------:R-:W-:Y:S01]  /*73420*/  IMAD.MOV.U32 R18, RZ, RZ, R15 ;  /* 0x000000ffff127224 */ /* 0x000fe200078e000f */
[----:B------:R-:W-:-:S02]  /*73430*/  IADD3 R25, P2, PT, R3, R14, RZ ;  /* 0x0000000e03197210 */ /* 0x000fc40007f5e0ff */
        /* <DEDUP_REMOVED lines=64> */
.L_x_503:
        /* <DEDUP_REMOVED lines=21> */
.L_x_504:
        /* <DEDUP_REMOVED lines=64> */
.L_x_505:
        /* <DEDUP_REMOVED lines=64> */
.L_x_506:
        /* <DEDUP_REMOVED lines=64> */
.L_x_507:
        /* <DEDUP_REMOVED lines=65> */
.L_x_508:
        /* <DEDUP_REMOVED lines=219> */
[----:B------:R-:W-:Y:S01]  /*75750*/  IADD3 R94, P0, PT, R18, R96, RZ ;  /* 0x00000060125e7210 */ /* 0x000fe20007f1e0ff */
        /* <DEDUP_REMOVED lines=55> */
[----:B------:R-:W-:-:S04]  /*75ad0*/  IMAD.WIDE.U32 R66, R23, R80, RZ ;  /* 0x0000005017427225 */ /* 0x000fc800078e00ff */
        /* <DEDUP_REMOVED lines=54> */
[----:B------:R-:W-:Y:S01]  /*75e40*/  ISETP.GE.U32.AND.EX P1, PT, R95, R96, PT, P1 ;  /* 0x000000605f00720c */ /* 0x000fe20003f26110 */
[----:B------:R-:W-:Y:S01]  /*75e50*/  IMAD R48, R85, R72, RZ ;  /* 0x0000004855307224 */ /* 0x000fe200078e02ff */
[----:B------:R-:W-:Y:S01]  /*75e60*/  IADD3 R83, P6, P2, R140, R19, R83 ;  /* 0x000000138c537210 */ /* 0x000fe20007ade053 */
[----:B------:R-:W-:Y:S01]  /*75e70*/  IMAD.MOV.U32 R20, RZ, RZ, R23 ;  /* 0x000000ffff147224 */ /* 0x000fe200078e0017 */
[----:B------:R-:W-:Y:S01]  /*75e80*/  IADD3.X R95, PT, PT, R67, RZ, RZ, P0, P3 ;  /* 0x000000ff435f7210 */ /* 0x000fe200007e64ff */
[----:B------:R-:W-:Y:S01]  /*75e90*/  IMAD R47, R69, R73, R48 ;  /* 0x00000049452f7224 */ /* 0x000fe200078e0230 */
[----:B------:R-:W-:Y:S01]  /*75ea0*/  IADD3 R97, P0, PT, R97, R68, RZ ;  /* 0x0000004461617210 */ /* 0x000fe20007f1e0ff */
[----:B------:R-:W-:Y:S01]  /*75eb0*/  IMAD.WIDE.U32 R48, R24, R80, RZ ;  /* 0x0000005018307225 */ /* 0x000fe200078e00ff */
[----:B------:R-:W-:-:S02]  /*75ec0*/  IADD3.X R139, PT, PT, RZ, R139, RZ, P6, P2 ;  /* 0x0000008bff8b7210 */ /* 0x000fc400037e44ff */
[----:B------:R-:W-:Y:S01]  /*75ed0*/  IADD3 R66, P3, PT, R27, R22, RZ ;  /* 0x000000161b427210 */ /* 0x000fe20007f7e0ff */
[----:B------:R-:W-:Y:S01]  /*75ee0*/  IMAD.WIDE.U32 R22, R69, R72, RZ ;  /* 0x0000004845167225 */ /* 0x000fe200078e00ff */
[----:B------:R-:W-:Y:S02]  /*75ef0*/  IADD3 R97, P6, PT, R97, R26, RZ ;  /* 0x0000001a61617210 */ /* 0x000fe40007fde0ff */
[----:B------:R-:W-:Y:S01]  /*75f00*/  SEL R68, RZ, 0x1, P1 ;  /* 0x00000001ff447807 */ /* 0x000fe20000800000 */
[----:B------:R-:W-:Y:S01]  /*75f10*/  IMAD.WIDE.U32 R26, R25, R80, RZ ;  /* 0x00000050191a7225 */ /* 0x000fe200078e00ff */
[----:B------:R-:W-:Y:S02]  /*75f20*/  IADD3.X R95, P2, PT, R95, R98, RZ, P0, !PT ;  /* 0x000000625f5f7210 */ /* 0x000fe4000075e4ff */
[----:B------:R-:W-:Y:S01]  /*75f30*/  IADD3 R68, P0, PT, R68, R83, RZ ;  /* 0x0000005344447210 */ /* 0x000fe20007f1e0ff */
[----:B------:R-:W-:Y:S01]  /*75f40*/  IMAD.WIDE.U32.X R20, R25, R79, R20, P3 ;  /* 0x0000004f19147225 */ /* 0x000fe200018e0414 */
[----:B------:R-:W-:-:S03]  /*75f50*/  IADD3.X R95, P1, PT, R95, R66, RZ, P6, !PT ;  /* 0x000000425f5f7210 */ /* 0x000fc6000373e4ff */
[----:B------:R-:W-:Y:S01]  /*75f60*/  IMAD.WIDE.U32 R26, P6, R24, R81, R26 ;  /* 0x00000051181a7225 */ /* 0x000fe200078c001a */
[----:B------:R-:W-:-:S03]  /*75f70*/  IADD3.X R20, P1, P2, R20, RZ, RZ, P1, P2 ;  /* 0x000000ff14147210 */ /* 0x000fc60000a244ff */
[----:B------:R-:W-:Y:S01]  /*75f80*/  IMAD.IADD R47, R23, 0x1, R47 ;  /* 0x00000001172f7824 */ /* 0x000fe200078e022f */
[----:B------:R-:W-:Y:S01]  /*75f90*/  IADD3 R26, P3, PT, R49, R26, RZ ;  /* 0x0000001a311a7210 */ /* 0x000fe20007f7e0ff */
        /* <DEDUP_REMOVED lines=66> */
[----:B------:R-:W-:Y:S01]  /*763c0*/  IMAD.WIDE.U32.X R18, R47, R79, R24, P5 ;  /* 0x0000004f2f127225 */ /* 0x000fe200028e0418 */
[----:B------:R-:W-:-:S02]  /*763d0*/  ISETP.GE.U32.AND.EX P3, PT, R67, R86, PT, P3 ;  /* 0x000000564300720c */ /* 0x000fc40003f66130 */
[----:B------:R-:W-:Y:S01]  /*763e0*/  ISETP.GE.U32.AND P5, PT, R27, R68, PT ;  /* 0x000000441b00720c */ /* 0x000fe20003fa6070 */
        /* <DEDUP_REMOVED lines=56> */
.L_x_509:
        /* <DEDUP_REMOVED lines=21> */
.L_x_510:
[----:B------:R-:W-:Y:S01]  /*768c0*/  CS2R R134, SRZ ;  /* 0x0000000000867805 */ /* 0x000fe2000001ff00 */
[----:B------:R-:W-:Y:S01]  /*768d0*/  IMAD.WIDE.U32 R46, R64, R10, RZ ;  /* 0x0000000a402e7225 */ /* 0x000fe200078e00ff */
[----:B------:R-:W-:-:S03]  /*768e0*/  CS2R R84, SRZ ;  /* 0x0000000000547805 */ /* 0x000fc6000001ff00 */
[----:B------:R-:W-:Y:S02]  /*768f0*/  IMAD.MOV.U32 R99, RZ, RZ, RZ ;  /* 0x000000ffff637224 */ /* 0x000fe400078e00ff */
[----:B------:R-:W-:-:S04]  /*76900*/  IMAD.WIDE.U32 R138, R51, R8, RZ ;  /* 0x00000008338a7225 */ /* 0x000fc800078e00ff */
[----:B------:R-:W-:-:S04]  /*76910*/  IMAD.WIDE.U32 R20, R62, R10, RZ ;  /* 0x0000000a3e147225 */ /* 0x000fc800078e00ff */
[----:B------:R-:W-:Y:S01]  /*76920*/  IMAD.WIDE.U32 R22, R65, R10, RZ ;  /* 0x0000000a41167225 */ /* 0x000fe200078e00ff */
[----:B------:R-:W-:-:S03]  /*76930*/  IADD3 R138, P4, PT, R20, R138, RZ ;  /* 0x0000008a148a7210 */ /* 0x000fc60007f9e0ff */
[----:B------:R-:W-:-:S04]  /*76940*/  IMAD.WIDE.U32 R18, R64, R9, RZ ;  /* 0x0000000940127225 */ /* 0x000fc800078e00ff */
[----:B------:R-:W-:Y:S02]  /*76950*/  IMAD.IADD R47, R47, 0x1, R135 ;  /* 0x000000012f2f7824 */ /* 0x000fe400078e0287 */
[----:B------:R-:W-:-:S03]  /*76960*/  IMAD.WIDE.U32 R26, R62, R9, RZ ;  /* 0x000000093e1a7225 */ /* 0x000fc600078e00ff */
[----:B------:R-:W-:Y:S01]  /*76970*/  IADD3 R47, P1, P3, R18, R47, R22 ;  /* 0x0000002f122f7210 */ /* 0x000fe20007b3e016 */
[----:B------:R-:W-:Y:S02]  /*76980*/  IMAD.IADD R143, R99, 0x1, R139 ;  /* 0x00000001638f7824 */ /* 0x000fe400078e028b */
[----:B------:R-:W-:Y:S02]  /*76990*/  IMAD.MOV.U32 R133, RZ, RZ, RZ ;  /* 0x000000ffff857224 */ /* 0x000fe400078e00ff */
[----:B------:R-:W-:-:S04]  /*769a0*/  IMAD.WIDE.U32 R48, R63, R10, RZ ;  /* 0x0000000a3f307225 */ /* 0x000fc800078e00ff */
[----:B------:R-:W-:Y:S02]  /*769b0*/  IMAD.IADD R141, R21, 0x1, R134 ;  /* 0x00000001158d7824 */ /* 0x000fe400078e0286 */
[----:B------:R-:W-:Y:S02]  /*769c0*/  IMAD.IADD R21, R134, 0x1, R27 ;  /* 0x0000000186157824 */ /* 0x000fe400078e021b */
[----:B------:R-:W-:Y:S01]  /*769d0*/  IMAD.IADD R139, R135, 0x1, R19 ;  /* 0x00000001878b7824 */ /* 0x000fe200078e0213 */
[----:B------:R-:W-:Y:S01]  /*769e0*/  IADD3 R141, P0, P2, R26, R141, R48 ;  /* 0x0000008d1a8d7210 */ /* 0x000fe20007a1e030 */
[----:B------:R-:W-:-:S04]  /*769f0*/  IMAD.WIDE.U32 R18, R45, R10, RZ ;  /* 0x0000000a2d127225 */ /* 0x000fc800078e00ff */
[----:B------:R-:W-:Y:S02]  /*76a00*/  IMAD.MOV.U32 R27, RZ, RZ, RZ ;  /* 0x000000ffff1b7224 */ /* 0x000fe400078e00ff */
[----:B------:R-:W-:Y:S02]  /*76a10*/  IMAD.IADD R24, R49, 0x1, R133 ;  /* 0x0000000131187824 */ /* 0x000fe400078e0285 */
[----:B------:R-:W-:Y:S02]  /*76a20*/  IMAD.MOV.U32 R25, RZ, RZ, RZ ;  /* 0x000000ffff197224 */ /* 0x000fe400078e00ff */
[----:B------:R-:W-:-:S04]  /*76a30*/  IMAD.WIDE.U32 R136, R45, R9, RZ ;  /* 0x000000092d887225 */ /* 0x000fc800078e00ff */
[----:B------:R-:W-:-:S04]  /*76a40*/  IMAD.WIDE.U32 R48, R50, R10, RZ ;  /* 0x0000000a32307225 */ /* 0x000fc800078e00ff */
        /* <DEDUP_REMOVED lines=23> */
[----:B------:R-:W-:Y:S02]  /*76bc0*/  IMAD.IADD R140, R27, 0x1, R137 ;  /* 0x000000011b8c7824 */ /* 0x000fe400078e0289 */
[----:B------:R-:W-:Y:S01]  /*76bd0*/  IMAD.IADD R66, R133, 0x1, R71 ;  /* 0x0000000185427824 */ /* 0x000fe200078e0247 */
[----:B------:R-:W-:Y:S01]  /*76be0*/  IADD3.X R71, PT, PT, RZ, RZ, RZ, P5, P6 ;  /* 0x000000ffff477210 */ /* 0x000fe20002fec4ff */
        /* <DEDUP_REMOVED lines=20> */
[----:B------:R-:W-:Y:S01]  /*76d30*/  IMAD.WIDE.U32 R22, R51, R10, RZ ;  /* 0x0000000a33167225 */ /* 0x000fe200078e00ff */
[----:B------:R-:W-:-:S02]  /*76d40*/  IADD3.X R70, PT, PT, RZ, RZ, RZ, P1, P3 ;  /* 0x000000ffff467210 */ /* 0x000fc40000fe64ff */
[----:B------:R-:W-:Y:S01]  /*76d50*/  ISETP.GT.U32.AND P1, PT, R46, R87, PT ;  /* 0x000000572e00720c */ /* 0x000fe20003f24070 */
[----:B------:R-:W-:Y:S01]  /*76d60*/  IMAD.WIDE.U32 R48, R7, R65, R48 ;  /* 0x0000004107307225 */ /* 0x000fe200078e0030 */
[----:B------:R-:W-:-:S03]  /*76d70*/  IADD3 R65, P3, PT, R87, R24, RZ ;  /* 0x0000001857417210 */ /* 0x000fc60007f7e0ff */
        /* <DEDUP_REMOVED lines=102> */
[----:B------:R-:W-:Y:S01]  /*773e0*/  SEL R8, RZ, 0x1, !P5 ;  /* 0x00000001ff087807 */ /* 0x000fe20006800000 */
[----:B------:R-:W-:-:S03]  /*773f0*/  IMAD.WIDE.U32 R62, R62, R6, RZ ;  /* 0x000000063e3e7225 */ /* 0x000fc600078e00ff */
[----:B------:R-:W-:Y:S01]  /*77400*/  IADD3 R87, P5, P6, R8, R87, R20 ;  /* 0x0000005708577210 */ /* 0x000fe20007ebe014 */
[----:B------:R-:W-:-:S03]  /*77410*/  IMAD.IADD R20, R133, 0x1, R23 ;  /* 0x0000000185147824 */ /* 0x000fc600078e0217 */
[----:B------:R-:W-:Y:S02]  /*77420*/  IADD3.X R67, PT, PT, RZ, R26, RZ, P5, P6 ;  /* 0x0000001aff437210 */ /* 0x000fe40002fec4ff */
        /* <DEDUP_REMOVED lines=25> */
[----:B------:R-:W-:Y:S02]  /*775c0*/  IMAD R6, R85, R72, RZ ;  /* 0x0000004855067224 */ /* 0x000fe400078e02ff */
[----:B------:R-:W-:-:S04]  /*775d0*/  IMAD.WIDE.U32 R22, R11, R52, R22 ;  /* 0x000000340b167225 */ /* 0x000fc800078e0016 */
[----:B------:R-:W-:Y:S02]  /*775e0*/  IMAD.IADD R11, R99, 0x1, R47 ;  /* 0x00000001630b7824 */ /* 0x000fe400078e022f */
[----:B------:R-:W-:Y:S02]  /*775f0*/  IMAD.IADD R20, R45, 0x1, R23 ;  /* 0x000000012d147824 */ /* 0x000fe400078e0217 */
[----:B------:R-:W-:Y:S01]  /*77600*/  IMAD R47, R71, R73, R6 ;  /* 0x00000049472f7224 */ /* 0x000fe200078e0206 */
[----:B------:R-:W-:Y:S01]  /*77610*/  IADD3 R24, P5, P6, R24, R22, R11 ;  /* 0x0000001618187210 */ /* 0x000fe20007ebe00b */
[----:B------:R-:W-:-:S03]  /*77620*/  IMAD.WIDE.U32 R22, R7, R80, RZ ;  /* 0x0000005007167225 */ /* 0x000fc600078e00ff */
[----:B------:R-:W-:Y:S01]  /*77630*/  IADD3.X R20, PT, PT, R63, R20, RZ, P5, P6 ;  /* 0x000000143f147210 */ /* 0x000fe20002fec4ff */
[----:B------:R-:W-:Y:S01]  /*77640*/  IMAD.WIDE.U32 R62, R51, R12, RZ ;  /* 0x0000000c333e7225 */ /* 0x000fe200078e00ff */
[----:B------:R-:W-:Y:S02]  /*77650*/  ISETP.NE.AND P6, PT, R10, RZ, PT ;  /* 0x000000ff0a00720c */ /* 0x000fe40003fc5270 */
[----:B------:R-:W-:Y:S01]  /*77660*/  IADD3.X R51, PT, PT, RZ, RZ, RZ, P2, P0 ;  /* 0x000000ffff337210 */ /* 0x000fe200017e04ff */
[----:B------:R-:W-:Y:S01]  /*77670*/  IMAD.WIDE.U32 R10, R71, R72, RZ ;  /* 0x00000048470a7225 */ /* 0x000fe200078e00ff */
[----:B------:R-:W-:Y:S02]  /*77680*/  IADD3.X R12, PT, PT, RZ, RZ, RZ, P6, P4 ;  /* 0x000000ffff0c7210 */ /* 0x000fe400037e84ff */
[----:B------:R-:W-:Y:S01]  /*77690*/  IADD3 R65, P0, PT, R8, R62, RZ ;  /* 0x0000003e08417210 */ /* 0x000fe20007f1e0ff */
[----:B------:R-:W-:Y:S02]  /*776a0*/  IMAD.IADD R63, R99, 0x1, R63 ;  /* 0x00000001633f7824 */ /* 0x000fe400078e023f */
[----:B------:R-:W-:-:S02]  /*776b0*/  IMAD.IADD R11, R11, 0x1, R47 ;  /* 0x000000010b0b7824 */ /* 0x000fc400078e022f */
[----:B------:R-:W-:Y:S01]  /*776c0*/  IMAD.WIDE.U32 R22, P2, R66, R81, R22 ;  /* 0x0000005142167225 */ /* 0x000fe20007840016 */
[----:B------:R-:W-:-:S03]  /*776d0*/  IADD3 R63, P5, P4, R46, R63, R48 ;  /* 0x0000003f2e3f7210 */ /* 0x000fc60007cbe030 */
[----:B------:R-:W-:-:S04]  /*776e0*/  IMAD.WIDE.U32 R66, R66, R80, RZ ;  /* 0x0000005042427225 */ /* 0x000fc800078e00ff */
        /* <DEDUP_REMOVED lines=9> */
[----:B------:R-:W-:Y:S02]  /*77780*/  IADD3 R67, P2, PT, R67, R66, RZ ;  /* 0x0000004243437210 */ /* 0x000fe40007f5e0ff */
[----:B------:R-:W-:Y:S01]  /*77790*/  IADD3.X R66, P0, PT, R138, R64, RZ, P0, !PT ;  /* 0x000000408a427210 */ /* 0x000fe2000071e4ff */
[----:B------:R-:W-:Y:S01]  /*777a0*/  IMAD.X R7, RZ, RZ, RZ, P6 ;  /* 0x000000ffff077224 */ /* 0x000fe200030e06ff */
[----:B------:R-:W-:Y:S01]  /*777b0*/  IADD3 R26, P6, PT, R63, R46, RZ ;  /* 0x0000002e3f1a7210 */ /* 0x000fe20007fde0ff */
[----:B------:R-:W-:Y:S01]  /*777c0*/  IMAD.MOV.U32 R6, RZ, RZ, R47 ;  /* 0x000000ffff067224 */ /* 0x000fe200078e002f */
[----:B------:R-:W-:Y:S01]  /*777d0*/  IADD3.X R66, P2, PT, R66, R87, RZ, P2, !PT ;  /* 0x0000005742427210 */ /* 0x000fe2000175e4ff */
[----:B------:R-:W-:-:S04]  /*777e0*/  IMAD.WIDE.U32 R22, R11, R76, RZ ;  /* 0x0000004c0b167225 */ /* 0x000fc800078e00ff */
        /* <DEDUP_REMOVED lines=17> */
[----:B------:R-:W-:Y:S01]  /*77900*/  IMAD.IADD R99, R99, 0x1, R25 ;  /* 0x0000000163637824 */ /* 0x000fe200078e0219 */
[----:B------:R-:W-:Y:S01]  /*77910*/  IADD3.X R87, P0, PT, R87, R48, RZ, P0, !PT ;  /* 0x0000003057577210 */ /* 0x000fe2000071e4ff */
[----:B------:R-:W-:-:S04]  /*77920*/  IMAD.WIDE.U32.X R22, R11, R77, R6, P6 ;  /* 0x0000004d0b167225 */ /* 0x000fc800030e0406 */
[----:B------:R-:W-:Y:S01]  /*77930*/  IMAD.WIDE.U32 R6, R11, R78, RZ ;  /* 0x0000004e0b067225 */ /* 0x000fe200078e00ff */
[----:B------:R-:W-:-:S03]  /*77940*/  IADD3.X R22, P0, P6, R22, RZ, RZ, P0, P2 ;  /* 0x000000ff16167210 */ /* 0x000fc600006044ff */
[----:B------:R-:W-:Y:S01]  /*77950*/  IMAD.WIDE.U32 R48, R10, R78, RZ ;  /* 0x0000004e0a307225 */ /* 0x000fe200078e00ff */
        /* <DEDUP_REMOVED lines=45> */
[----:B------:R-:W-:Y:S02]  /*77c30*/  IADD3 R84, P6, PT, R27, R10, RZ ;  /* 0x0000000a1b547210 */ /* 0x000fe40007fde0ff */
[----:B------:R-:W-:Y:S01]  /*77c40*/  IADD3.X R27, P1, PT, R66, R85, RZ, P0, !PT ;  /* 0x00000055421b7210 */ /* 0x000fe2000073e4ff */
[----:B------:R-:W-:Y:S01]  /*77c50*/  IMAD.X R46, RZ, RZ, R47, P3 ;  /* 0x000000ffff2e7224 */ /* 0x000fe200018e062f */
[----:B------:R-:W-:Y:S02]  /*77c60*/  IADD3 R45, P0, PT, R45, R52, RZ ;  /* 0x000000342d2d7210 */ /* 0x000fe40007f1e0ff */
        /* <DEDUP_REMOVED lines=13> */
[----:B------:R-:W-:Y:S01]  /*77d40*/  ISETP.GE.U32.AND P1, PT, R62, R12, PT ;  /* 0x0000000c3e00720c */ /* 0x000fe20003f26070 */
[----:B------:R-:W-:Y:S01]  /*77d50*/  IMAD.WIDE.U32 R26, R22, R78, RZ ;  /* 0x0000004e161a7225 */ /* 0x000fe200078e00ff */
[----:B------:R-:W-:-:S02]  /*77d60*/  IADD3 R51, P6, P2, R50, R19, R51 ;  /* 0x0000001332337210 */ /* 0x000fc40007ade033 */
[----:B------:R-:W-:Y:S01]  /*77d70*/  IADD3.X R52, PT, PT, R49, RZ, RZ, P0, P3 ;  /* 0x000000ff31347210 */ /* 0x000fe200007e64ff */
[----:B------:R-:W-:Y:S01]  /*77d80*/  IMAD R46, R63, R72, RZ ;  /* 0x000000483f2e7224 */ /* 0x000fe200078e02ff */
[----:B------:R-:W-:Y:S01]  /*77d90*/  IADD3 R19, P0, PT, R6, R71, RZ ;  /* 0x0000004706137210 */ /* 0x000fe20007f1e0ff */
[----:B------:R-:W-:Y:S01]  /*77da0*/  IMAD.MOV.U32 R6, RZ, RZ, R11 ;  /* 0x000000ffff067224 */ /* 0x000fe200078e000b */
[----:B------:R-:W-:Y:S02]  /*77db0*/  ISETP.GE.U32.AND.EX P1, PT, R85, R86, PT, P1 ;  /* 0x000000565500720c */ /* 0x000fe40003f26110 */
[----:B------:R-:W-:Y:S01]  /*77dc0*/  IADD3.X R12, PT, PT, RZ, R21, RZ, P6, P2 ;  /* 0x00000015ff0c7210 */ /* 0x000fe200037e44ff */
[----:B------:R-:W-:Y:S01]  /*77dd0*/  IMAD R21, R45, R73, R46 ;  /* 0x000000492d157224 */ /* 0x000fe200078e022e */
[----:B------:R-:W-:Y:S01]  /*77de0*/  IADD3 R23, P3, PT, R27, R10, RZ ;  /* 0x0000000a1b177210 */ /* 0x000fe20007f7e0ff */
[----:B------:R-:W-:Y:S01]  /*77df0*/  IMAD.WIDE.U32 R10, R45, R72, RZ ;  /* 0x000000482d0a7225 */ /* 0x000fe200078e00ff */
[----:B------:R-:W-:-:S02]  /*77e00*/  IADD3 R62, P6, PT, R19, R26, RZ ;  /* 0x0000001a133e7210 */ /* 0x000fc40007fde0ff */
[----:B------:R-:W-:Y:S01]  /*77e10*/  SEL R50, RZ, 0x1, P1 ;  /* 0x00000001ff327807 */ /* 0x000fe20000800000 */
        /* <DEDUP_REMOVED lines=8> */
[----:B------:R-:W-:-:S04]  /*77ea0*/  IMAD.WIDE.U32 R22, R22, R80, RZ ;  /* 0x0000005016167225 */ /* 0x000fc800078e00ff */
[----:B------:R-:W-:Y:S01]  /*77eb0*/  IMAD.WIDE.U32 R46, R21, R74, RZ ;  /* 0x0000004a152e7225 */ /* 0x000fe200078e00ff */
[----:B------:R-:W-:-:S03]  /*77ec0*/  IADD3 R71, P3, PT, R23, R26, RZ ;  /* 0x0000001a17477210 */ /* 0x000fc60007f7e0ff */
[----:B------:R-:W-:Y:S01]  /*77ed0*/  IMAD.X R11, RZ, RZ, R12, P0 ;  /* 0x000000ffff0b7224 */ /* 0x000fe200000e060c */
[----:B------:R-:W-:Y:S01]  /*77ee0*/  ISETP.GE.U32.AND P0, PT, R65, R8, PT ;  /* 0x000000084100720c */ /* 0x000fe20003f06070 */
[----:B------:R-:W-:Y:S01]  /*77ef0*/  IMAD.X R49, RZ, RZ, RZ, P6 ;  /* 0x000000ffff317224 */ /* 0x000fe200030e06ff */
[----:B------:R-:W-:Y:S01]  /*77f00*/  IADD3 R65, P6, PT, R67, R50, RZ ;  /* 0x0000003243417210 */ /* 0x000fe20007fde0ff */
        /* <DEDUP_REMOVED lines=41> */
[----:B------:R-:W-:Y:S01]  /*781a0*/  SEL R12, RZ, 0x1, P3 ;  /* 0x00000001ff0c7807 */ /* 0x000fe20001800000 */
[C---:B------:R-:W-:Y:S01]  /*781b0*/  IMAD.WIDE.U32 R6, P3, R10.reuse, R79, R6 ;  /* 0x0000004f0a067225 */ /* 0x040fe20007860006 */
[----:B------:R-:W-:Y:S02]  /*781c0*/  IADD3.X R22, PT, PT, R23, RZ, RZ, P1, P2 ;  /* 0x000000ff17167210 */ /* 0x000fe40000fe44ff */
[----:B------:R-:W-:Y:S01]  /*781d0*/  IADD3 R45, P6, P2, R45, R24, R8 ;  /* 0x000000182d2d7210 */ /* 0x000fe20007ade008 */
[----:B------:R-:W-:Y:S01]  /*781e0*/  IMAD.WIDE.U32 R8, R10, R78, RZ ;  /* 0x0000004e0a087225 */ /* 0x000fe200078e00ff */
[----:B------:R-:W-:-:S02]  /*781f0*/  ISETP.GE.U32.AND.EX P0, PT, R67, R11, PT, P0 ;  /* 0x0000000b4300720c */ /* 0x000fc40003f06100 */
[----:B------:R-:W-:Y:S01]  /*78200*/  IADD3 R5, P1, PT, R5, R66, RZ ;  /* 0x0000004205057210 */ /* 0x000fe20007f3e0ff */
[----:B------:R-:W-:Y:S01]  /*78210*/  IMAD.X R19, RZ, RZ, RZ, P3 ;  /* 0x000000ffff137224 */ /* 0x000fe200018e06ff */
[----:B------:R-:W-:Y:S01]  /*78220*/  IADD3 R12, P4, PT, R12, R49, RZ ;  /* 0x000000310c0c7210 */ /* 0x000fe20007f9e0ff */
[----:B------:R-:W-:Y:S01]  /*78230*/  IMAD.MOV.U32 R18, RZ, RZ, R7 ;  /* 0x000000ffff127224 */ /* 0x000fe200078e0007 */
[----:B------:R-:W-:Y:S02]  /*78240*/  SEL R11, RZ, 0x1, P0 ;  /* 0x00000001ff0b7807 */ /* 0x000fe40000000000 */
[----:B------:R-:W-:Y:S01]  /*78250*/  IADD3 R51, P0, PT, R5, R8, RZ ;  /* 0x0000000805337210 */ /* 0x000fe20007f1e0ff */
[----:B------:R-:W-:Y:S01]  /*78260*/  IMAD.X R24, RZ, RZ, R69, P4 ;  /* 0x000000ffff187224 */ /* 0x000fe200020e0645 */
[----:B------:R-:W-:Y:S01]  /*78270*/  IADD3 R6, P5, PT, R9, R6, RZ ;  /* 0x0000000609067210 */ /* 0x000fe20007fbe0ff */
[----:B------:R-:W-:Y:S01]  /*78280*/  IMAD.WIDE.U32 R8, R21, R80, RZ ;  /* 0x0000005015087225 */ /* 0x000fe200078e00ff */
[----:B------:R-:W-:-:S02]  /*78290*/  IADD3.X R5, P1, PT, R22, R47, RZ, P1, !PT ;  /* 0x0000002f16057210 */ /* 0x000fc40000f3e4ff */
[----:B------:R-:W-:Y:S02]  /*782a0*/  IADD3 R22, P4, PT, R11, R12, RZ ;  /* 0x0000000c0b167210 */ /* 0x000fe40007f9e0ff */
[----:B------:R-:W-:Y:S01]  /*782b0*/  IADD3.X R46, P0, PT, R5, R6, RZ, P0, !PT ;  /* 0x00000006052e7210 */ /* 0x000fe2000071e4ff */
[----:B------:R-:W-:Y:S01]  /*782c0*/  IMAD.WIDE.U32.X R6, R21, R79, R18, P5 ;  /* 0x0000004f15067225 */ /* 0x000fe200028e0412 */
[----:B------:R-:W-:Y:S02]  /*782d0*/  ISETP.GE.U32.AND P3, PT, R12, R49, PT ;  /* 0x000000310c00720c */ /* 0x000fe40003f66070 */
[----:B------:R-:W-:Y:S01]  /*782e0*/  ISETP.GE.U32.AND P5, PT, R22, R12, PT ;  /* 0x0000000c1600720c */ /* 0x000fe20003fa6070 */
[----:B------:R-:W-:Y:S01]  /*782f0*/  IMAD.X R23, RZ, RZ, R24, P4 ;  /* 0x000000ffff177224 */ /* 0x000fe200020e0618 */
[----:B------:R-:W-:Y:S01]  /*78300*/  IADD3.X R5, P1, P0, R6, RZ, RZ, P0, P1 ;  /* 0x000000ff06057210 */ /* 0x000fe200000224ff */
[----:B------:R-:W-:Y:S01]  /*78310*/  IMAD.WIDE.U32 R8, P4, R10, R81, R8 ;  /* 0x000000510a087225 */ /* 0x000fe20007880008 */
[----:B------:R-:W-:-:S02]  /*78320*/  ISETP.GE.U32.AND.EX P3, PT, R24, R69, PT, P3 ;  /* 0x000000451800720c */ /* 0x000fc40003f66130 */
[----:B------:R-:W-:Y:S01]  /*78330*/  IADD3.X R6, PT, PT, R7, RZ, RZ, P1, P0 ;  /* 0x000000ff07067210 */ /* 0x000fe20000fe04ff */
[----:B------:R-:W-:Y:S01]  /*78340*/  IMAD.X R11, RZ, RZ, RZ, P4 ;  /* 0x000000ffff0b7224 */ /* 0x000fe200020e06ff */
[----:B------:R-:W-:Y:S01]  /*78350*/  IADD3 R12, P4, PT, R27, R22, RZ ;  /* 0x000000161b0c7210 */ /* 0x000fe20007f9e0ff */
[----:B------:R-:W-:Y:S01]  /*78360*/  IMAD.WIDE.U32 R18, R10, R80, RZ ;  /* 0x000000500a127225 */ /* 0x000fe200078e00ff */
[----:B------:R-:W-:Y:S02]  /*78370*/  ISETP.GE.U32.AND.EX P5, PT, R23, R24, PT, P5 ;  /* 0x000000181700720c */ /* 0x000fe40003fa6150 */
        /* <DEDUP_REMOVED lines=55> */
.L_x_511:
        /* <DEDUP_REMOVED lines=21> */
.L_x_512:
        /* <DEDUP_REMOVED lines=69> */
.L_x_513:
        /* <DEDUP_REMOVED lines=21> */
.L_x_514:
        /* <DEDUP_REMOVED lines=104> */
.L_x_515:
        /* <DEDUP_REMOVED lines=30> */
.L_x_516:
        /* <DEDUP_REMOVED lines=21> */
.L_x_517:
[----:B------:R-:W-:-:S04]  /*79790*/  IMAD.WIDE.U32 R6, R48, R48, RZ ;  /* 0x0000003030067225 */ /* 0x000fc800078e00ff */
[----:B------:R-:W-:Y:S01]  /*797a0*/  IMAD.MOV.U32 R5, RZ, RZ, RZ ;  /* 0x000000ffff057224 */ /* 0x000fe200078e00ff */
[----:B------:R-:W-:Y:S01]  /*797b0*/  LOP3.LUT R51, R6, 0xfffffffd, RZ, 0xc0, !PT ;  /* 0xfffffffd06337812 */ /* 0x000fe200078ec0ff */
[----:B------:R-:W-:Y:S02]  /*797c0*/  IMAD.MOV.U32 R69, RZ, RZ, RZ ;  /* 0x000000ffff457224 */ /* 0x000fe400078e00ff */
[----:B------:R-:W-:-:S04]  /*797d0*/  IMAD.WIDE.U32 R62, R67, R48, RZ ;  /* 0x00000030433e7225 */ /* 0x000fc800078e00ff */
[----:B------:R-:W-:-:S04]  /*797e0*/  IMAD.WIDE.U32 R10, R71, R71, RZ ;  /* 0x00000047470a7225 */ /* 0x000fc800078e00ff */
[----:B------:R-:W-:Y:S01]  /*797f0*/  IMAD.MOV.U32 R99, RZ, RZ, RZ ;  /* 0x000000ffff637224 */ /* 0x000fe200078e00ff */
[----:B------:R-:W-:Y:S01]  /*79800*/  LOP3.LUT R50, R10, 0xfffffffd, RZ, 0xc0, !PT ;  /* 0xfffffffd0a327812 */ /* 0x000fe200078ec0ff */
        /* <DEDUP_REMOVED lines=9> */
[----:B------:R-:W-:-:S03]  /*798a0*/  IADD3.X R94, PT, PT, RZ, RZ, RZ, P2, P3 ;  /* 0x000000ffff5e7210 */ /* 0x000fc600017e64ff */
[----:B------:R-:W-:Y:S02]  /*798b0*/  IMAD.IADD R20, R7, 0x1, R97 ;  /* 0x0000000107147824 */ /* 0x000fe400078e0261 */
[----:B------:R-:W-:Y:S02]  /*798c0*/  IMAD.IADD R63, R69, 0x1, R9 ;  /* 0x00000001453f7824 */ /* 0x000fe400078e0209 */
        /* <DEDUP_REMOVED lines=11> */
[----:B------:R-:W-:Y:S02]  /*79980*/  IMAD.IADD R101, R5, 0x1, R9 ;  /* 0x0000000105657824 */ /* 0x000fe400078e0209 */
[----:B------:R-:W-:Y:S01]  /*79990*/  IMAD.IADD R18, R25, 0x1, R107 ;  /* 0x0000000119127824 */ /* 0x000fe200078e026b */
[C-C-:B------:R-:W-:Y:S01]  /*799a0*/  SHF.L.U64.HI R103, R6.reuse, 0x1, R23.reuse ;  /* 0x0000000106677819 */ /* 0x140fe20000010217 */
[----:B------:R-:W-:Y:S01]  /*799b0*/  IMAD.WIDE.U32 R24, R71, R48, RZ ;  /* 0x0000003047187225 */ /* 0x000fe200078e00ff */
[----:B------:R-:W-:-:S02]  /*799c0*/  SHF.R.U64 R22, R6, 0x1f, R23 ;  /* 0x0000001f06167819 */ /* 0x000fc40000001217 */
[--C-:B------:R-:W-:Y:S01]  /*799d0*/  SHF.L.U64.HI R70, R8, 0x1, R101.reuse ;  /* 0x0000000108467819 */ /* 0x100fe20000010265 */
[----:B------:R-:W-:Y:S01]  /*799e0*/  IMAD.SHL.U32 R95, R6, 0x2, RZ ;  /* 0x00000002065f7824 */ /* 0x000fe200078e00ff */
[C---:B------:R-:W-:Y:S01]  /*799f0*/  SHF.R.U64 R66, R8.reuse, 0x1f, R101 ;  /* 0x0000001f08427819 */ /* 0x040fe20000001265 */
[----:B------:R-:W-:Y:S01]  /*79a00*/  IMAD.SHL.U32 R68, R8, 0x2, RZ ;  /* 0x0000000208447824 */ /* 0x000fe200078e00ff */
[----:B------:R-:W-:Y:S01]  /*79a10*/  SHF.R.U32.HI R11, RZ, 0x1f, R23 ;  /* 0x0000001fff0b7819 */ /* 0x000fe20000011617 */
        /* <DEDUP_REMOVED lines=8> */
[----:B------:R-:W-:Y:S01]  /*79aa0*/  IMAD.MOV.U32 R19, RZ, RZ, RZ ;  /* 0x000000ffff137224 */ /* 0x000fe200078e00ff */
[----:B------:R-:W-:Y:S01]  /*79ab0*/  LOP3.LUT R68, R68, 0xfffffffe, RZ, 0xc0, !PT ;  /* 0xfffffffe44447812 */ /* 0x000fe200078ec0ff */
[----:B------:R-:W-:Y:S01]  /*79ac0*/  IMAD.WIDE.U32 R46, R17, R71, RZ ;  /* 0x00000047112e7225 */ /* 0x000fe200078e00ff */
[----:B------:R-:W-:Y:S02]  /*79ad0*/  IADD3 R25, P3, P4, R6, R25, R8 ;  /* 0x0000001906197210 */ /* 0x000fe40007c7e008 */
[----:B------:R-:W-:Y:S01]  /*79ae0*/  IADD3 R68, P6, PT, R68, R21, RZ ;  /* 0x0000001544447210 */ /* 0x000fe20007fde0ff */
[----:B------:R-:W-:Y:S01]  /*79af0*/  IMAD.WIDE.U32 R18, R45, R64, R18 ;  /* 0x000000402d127225 */ /* 0x000fe200078e0012 */
[----:B------:R-:W-:-:S03]  /*79b00*/  SHF.R.U32.HI R45, RZ, 0x1f, R25 ;  /* 0x0000001fff2d7819 */ /* 0x000fc60000011619 */
[----:B------:R-:W-:Y:S01]  /*79b10*/  IMAD.WIDE.U32 R22, R64, R64, R22 ;  /* 0x0000004040167225 */ /* 0x000fe200078e0016 */
[----:B------:R-:W-:-:S03]  /*79b20*/  IADD3 R11, P2, PT, R45, R62, RZ ;  /* 0x0000003e2d0b7210 */ /* 0x000fc60007f5e0ff */
[----:B------:R-:W-:Y:S01]  /*79b30*/  IMAD.X R103, RZ, RZ, R103, P5 ;  /* 0x000000ffff677224 */ /* 0x000fe200028e0667 */
[----:B------:R-:W-:Y:S01]  /*79b40*/  ISETP.GT.U32.AND P5, PT, R62, R11, PT ;  /* 0x0000000b3e00720c */ /* 0x000fe20003fa4070 */
        /* <DEDUP_REMOVED lines=8> */
[----:B------:R-:W-:Y:S01]  /*79bd0*/  IMAD.WIDE.U32 R20, R64, R17, R20 ;  /* 0x0000001140147225 */ /* 0x000fe200078e0014 */
[----:B------:R-:W-:-:S02]  /*79be0*/  LOP3.LUT R22, R70, 0x1, RZ, 0xc0, !PT ;  /* 0x0000000146167812 */ /* 0x000fc400078ec0ff */
[----:B------:R-:W-:Y:S01]  /*79bf0*/  SEL R8, R62, R11, P5 ;  /* 0x0000000b3e087207 */ /* 0x000fe20002800000 */
[----:B------:R-:W-:Y:S01]  /*79c00*/  IMAD.WIDE.U32 R48, R52, R17, R48 ;  /* 0x0000001134307225 */ /* 0x000fe200078e0030 */
[----:B------:R-:W-:-:S03]  /*79c10*/  LOP3.LUT R18, R66, 0xfffffffe, RZ, 0xc0, !PT ;  /* 0xfffffffe42127812 */ /* 0x000fc600078ec0ff */
[----:B------:R-:W-:Y:S01]  /*79c20*/  IMAD.X R17, R105, 0x1, R23, P1 ;  /* 0x0000000169117824 */ /* 0x000fe200008e0617 */
[----:B------:R-:W-:Y:S01]  /*79c30*/  IADD3 R47, P1, PT, R11, R50, RZ ;  /* 0x000000320b2f7210 */ /* 0x000fe20007f3e0ff */
[----:B------:R-:W-:Y:S01]  /*79c40*/  IMAD.IADD R96, R107, 0x1, R19 ;  /* 0x000000016b607824 */ /* 0x000fe200078e0213 */
[----:B------:R-:W-:Y:S01]  /*79c50*/  SHF.R.U32.HI R11, RZ, 0x1f, R101 ;  /* 0x0000001fff0b7819 */ /* 0x000fe20000011665 */
[----:B------:R-:W-:-:S03]  /*79c60*/  IMAD.WIDE.U32 R70, R67, R71, RZ ;  /* 0x0000004743467225 */ /* 0x000fc600078e00ff */
[----:B------:R-:W-:Y:S01]  /*79c70*/  LOP3.LUT R19, R11, 0x1, RZ, 0xc0, !PT ;  /* 0x000000010b137812 */ /* 0x000fe200078ec0ff */
[----:B------:R-:W-:Y:S01]  /*79c80*/  IMAD.X R101, R65, 0x1, R68, P1 ;  /* 0x0000000141657824 */ /* 0x000fe200008e0644 */
[----:B------:R-:W-:Y:S01]  /*79c90*/  ISETP.GT.U32.AND P1, PT, R8, R47, PT ;  /* 0x0000002f0800720c */ /* 0x000fe20003f24070 */
[----:B------:R-:W-:Y:S01]  /*79ca0*/  IMAD.IADD R7, R99, 0x1, R7 ;  /* 0x0000000163077824 */ /* 0x000fe200078e0207 */
[----:B------:R-:W-:Y:S01]  /*79cb0*/  SEL R8, R102, R65, P5 ;  /* 0x0000004166087207 */ /* 0x000fe20002800000 */
[----:B------:R-:W-:Y:S01]  /*79cc0*/  IMAD.X R65, RZ, RZ, R22, P6 ;  /* 0x000000ffff417224 */ /* 0x000fe200030e0616 */
[----:B------:R-:W-:Y:S01]  /*79cd0*/  IADD3 R50, P5, P6, R94, R20, R63 ;  /* 0x000000145e327210 */ /* 0x000fe20007ebe03f */
[----:B------:R-:W-:Y:S01]  /*79ce0*/  IMAD.IADD R63, R97, 0x1, R21 ;  /* 0x00000001613f7824 */ /* 0x000fe200078e0215 */
[----:B------:R-:W-:Y:S01]  /*79cf0*/  ISETP.GT.U32.AND.EX P1, PT, R8, R101, PT, P1 ;  /* 0x000000650800720c */ /* 0x000fe20003f24110 */
[----:B------:R-:W-:Y:S01]  /*79d00*/  IMAD.WIDE.U32 R20, R67, R52, RZ ;  /* 0x0000003443147225 */ /* 0x000fe200078e00ff */
[----:B------:R-:W-:-:S02]  /*79d10*/  IADD3.X R67, PT, PT, RZ, R96, RZ, P2, P0 ;  /* 0x00000060ff437210 */ /* 0x000fc400017e04ff */
[----:B------:R-:W-:Y:S01]  /*79d20*/  SEL R94, RZ, 0x1, !P1 ;  /* 0x00000001ff5e7807 */ /* 0x000fe20004800000 */
[----:B------:R-:W-:-:S04]  /*79d30*/  IMAD.WIDE.U32 R18, R52, R52, R18 ;  /* 0x0000003434127225 */ /* 0x000fc800078e0012 */
[-C--:B------:R-:W-:Y:S02]  /*79d40*/  IMAD R8, R95, R72.reuse, RZ ;  /* 0x000000485f087224 */ /* 0x080fe400078e02ff */
[----:B------:R-:W-:-:S04]  /*79d50*/  IMAD.WIDE.U32 R22, R51, R72, RZ ;  /* 0x0000004833167225 */ /* 0x000fc800078e00ff */
[----:B------:R-:W-:Y:S01]  /*79d60*/  IMAD.IADD R11, R69, 0x1, R21 ;  /* 0x00000001450b7824 */ /* 0x000fe200078e0215 */
[----:B------:R-:W-:Y:S01]  /*79d70*/  IADD3.X R21, PT, PT, RZ, R63, RZ, P5, P6 ;  /* 0x0000003fff157210 */ /* 0x000fe20002fec4ff */
[----:B------:R-:W-:Y:S01]  /*79d80*/  IMAD.IADD R66, R5, 0x1, R19 ;  /* 0x0000000105427824 */ /* 0x000fe200078e0213 */
[----:B------:R-:W-:Y:S01]  /*79d90*/  IADD3 R65, P5, P6, R65, R18, R50 ;  /* 0x0000001241417210 */ /* 0x000fe20007ebe032 */
        /* <DEDUP_REMOVED lines=13> */
[----:B------:R-:W-:-:S04]  /*79e70*/  IMAD.WIDE.U32 R50, P5, R22, R75, R50 ;  /* 0x0000004b16327225 */ /* 0x000fc800078a0032 */
[----:B------:R-:W-:Y:S01]  /*79e80*/  IMAD.X R102, R101, 0x1, R102, P6 ;  /* 0x0000000165667824 */ /* 0x000fe200030e0666 */
[----:B------:R-:W-:Y:S01]  /*79e90*/  IADD3 R62, P2, PT, R19, R50, RZ ;  /* 0x00000032133e7210 */ /* 0x000fe20007f5e0ff */
[----:B------:R-:W-:-:S03]  /*79ea0*/  IMAD.WIDE.U32 R48, P6, R22, R77, R48 ;  /* 0x0000004d16307225 */ /* 0x000fc600078c0030 */
[----:B------:R-:W-:Y:S01]  /*79eb0*/  ISETP.GE.U32.AND.EX P0, PT, R102, R101, PT, P0 ;  /* 0x000000656600720c */ /* 0x000fe20003f06100 */
[----:B------:R-:W-:Y:S01]  /*79ec0*/  IMAD.IADD R69, R69, 0x1, R71 ;  /* 0x0000000145457824 */ /* 0x000fe200078e0247 */
[----:B------:R-:W-:Y:S01]  /*79ed0*/  IADD3.X RZ, P1, PT, R95, R62, RZ, P1, !PT ;  /* 0x0000003e5fff7210 */ /* 0x000fe20000f3e4ff */
        /* <DEDUP_REMOVED lines=13> */
[C---:B------:R-:W-:Y:S02]  /*79fb0*/  SHF.L.U64.HI R94, R24.reuse, 0x1, R25 ;  /* 0x00000001185e7819 */ /* 0x040fe40000010219 */
        /* <DEDUP_REMOVED lines=9> */
[----:B------:R-:W-:Y:S02]  /*7a050*/  IADD3.X R107, P0, PT, R107, R94, RZ, P0, !PT ;  /* 0x0000005e6b6b7210 */ /* 0x000fe4000071e4ff */
        /* <DEDUP_REMOVED lines=16> */
[----:B------:R-:W-:Y:S01]  /*7a160*/  ISETP.GT.U32.AND.EX P2, PT, R62, R100, PT, P2 ;  /* 0x000000643e00720c */ /* 0x000fe20003f44120 */
[----:B------:R-:W-:Y:S01]  /*7a170*/  IMAD.X R47, RZ, RZ, RZ, P6 ;  /* 0x000000ffff2f7224 */ /* 0x000fe200030e06ff */
[----:B------:R-:W-:Y:S01]  /*7a180*/  IADD3 R103, P6, PT, R19, R24, RZ ;  /* 0x0000001813677210 */ /* 0x000fe20007fde0ff */
[----:B------:R-:W-:Y:S01]  /*7a190*/  IMAD.MOV.U32 R46, RZ, RZ, R25 ;  /* 0x000000ffff2e7224 */ /* 0x000fe200078e0019 */
[----:B------:R-:W-:Y:S01]  /*7a1a0*/  IADD3.X R20, P5, P0, R20, RZ, RZ, P5, P0 ;  /* 0x000000ff14147210 */ /* 0x000fe200028a04ff */
[----:B------:R-:W-:-:S03]  /*7a1b0*/  IMAD.WIDE.U32 R50, P1, R22, R81, R50 ;  /* 0x0000005116327225 */ /* 0x000fc60007820032 */
[----:B------:R-:W-:Y:S01]  /*7a1c0*/  IADD3.X R21, PT, PT, R21, RZ, RZ, P5, P0 ;  /* 0x000000ff15157210 */ /* 0x000fe20002fe04ff */
        /* <DEDUP_REMOVED lines=23> */
[----:B------:R-:W-:Y:S01]  /*7a340*/  IMAD.WIDE.U32 R20, R101, R76, RZ ;  /* 0x0000004c65147225 */ /* 0x000fe200078e00ff */
[----:B------:R-:W-:-:S02]  /*7a350*/  IADD3.X R104, P5, PT, R104, R103, RZ, P2, !PT ;  /* 0x0000006768687210 */ /* 0x000fc400017be4ff */
        /* <DEDUP_REMOVED lines=45> */
[----:B------:R-:W-:Y:S01]  /*7a630*/  IADD3.X R102, PT, PT, RZ, RZ, RZ, P3, P4 ;  /* 0x000000ffff667210 */ /* 0x000fe20001fe84ff */
[----:B------:R-:W-:Y:S01]  /*7a640*/  IMAD.WIDE.U32.X R22, R101, R81, R22, P6 ;  /* 0x0000005165167225 */ /* 0x000fe200030e0416 */
[----:B------:R-:W-:Y:S02]  /*7a650*/  IADD3.X R101, P0, P1, R48, RZ, RZ, P1, P0 ;  /* 0x000000ff30657210 */ /* 0x000fe400009004ff */
[----:B------:R-:W-:Y:S01]  /*7a660*/  IADD3 R48, P6, PT, R9, R18, RZ ;  /* 0x0000001209307210 */ /* 0x000fe20007fde0ff */
[----:B------:R-:W-:Y:S01]  /*7a670*/  IMAD.WIDE.U32 R62, R24, R74, RZ ;  /* 0x0000004a183e7225 */ /* 0x000fe200078e00ff */
[----:B------:R-:W-:Y:S02]  /*7a680*/  IADD3.X R100, PT, PT, R49, RZ, RZ, P0, P1 ;  /* 0x000000ff31647210 */ /* 0x000fe400007e24ff */
[----:B------:R-:W-:Y:S01]  /*7a690*/  IADD3.X R50, P2, PT, R50, R19, RZ, P2, !PT ;  /* 0x0000001332327210 */ /* 0x000fe2000175e4ff */
[----:B------:R-:W-:Y:S01]  /*7a6a0*/  IMAD.WIDE.U32 R10, P5, R24, R75, R10 ;  /* 0x0000004b180a7225 */ /* 0x000fe200078a000a */
[----:B------:R-:W-:-:S02]  /*7a6b0*/  IADD3 RZ, P0, PT, R103, R62, RZ ;  /* 0x0000003e67ff7210 */ /* 0x000fc40007f1e0ff */
[----:B------:R-:W-:Y:S01]  /*7a6c0*/  IADD3.X R50, P6, PT, R50, R125, RZ, P6, !PT ;  /* 0x0000007d32327210 */ /* 0x000fe200037de4ff */
[----:B------:R-:W-:Y:S01]  /*7a6d0*/  IMAD.MOV.U32 R9, RZ, RZ, RZ ;  /* 0x000000ffff097224 */ /* 0x000fe200078e00ff */
[----:B------:R-:W-:Y:S01]  /*7a6e0*/  IADD3 R62, P1, PT, R63, R10, RZ ;  /* 0x0000000a3f3e7210 */ /* 0x000fe20007f3e0ff */
[----:B------:R-:W-:-:S03]  /*7a6f0*/  IMAD.WIDE.U32 R18, R64, R52, R8 ;  /* 0x0000003440127225 */ /* 0x000fc600078e0008 */
[----:B------:R-:W-:Y:S01]  /*7a700*/  IADD3.X RZ, P0, PT, R105, R62, RZ, P0, !PT ;  /* 0x0000003e69ff7210 */ /* 0x000fe2000071e4ff */
[----:B------:R-:W-:Y:S01]  /*7a710*/  IMAD.X R9, RZ, RZ, RZ, P5 ;  /* 0x000000ffff097224 */ /* 0x000fe200028e06ff */
[----:B------:R-:W-:Y:S01]  /*7a720*/  IADD3 R64, P5, PT, R101, R6, RZ ;  /* 0x0000000665407210 */ /* 0x000fe20007fbe0ff */
[----:B------:R-:W-:Y:S01]  /*7a730*/  IMAD.MOV.U32 R8, RZ, RZ, R11 ;  /* 0x000000ffff087224 */ /* 0x000fe200078e000b */
[----:B------:R-:W-:Y:S01]  /*7a740*/  IADD3.X R101, P2, P6, R20, RZ, RZ, P6, P2 ;  /* 0x000000ff14657210 */ /* 0x000fe200036444ff */
[----:B------:R-:W-:Y:S02]  /*7a750*/  IMAD.IADD R5, R5, 0x1, R19 ;  /* 0x0000000105057824 */ /* 0x000fe400078e0213 */
[----:B------:R-:W-:Y:S01]  /*7a760*/  IMAD.WIDE.U32.X R10, R25, R75, R8, P1 ;  /* 0x0000004b190a7225 */ /* 0x000fe200008e0408 */
[----:B------:R-:W-:Y:S02]  /*7a770*/  IADD3 R102, P4, P1, R102, R18, R7 ;  /* 0x0000001266667210 */ /* 0x000fe4000799e007 */
[----:B------:R-:W-:Y:S01]  /*7a780*/  IADD3 R101, P3, PT, R101, R64, RZ ;  /* 0x0000004065657210 */ /* 0x000fe20007f7e0ff */
[----:B------:R-:W-:Y:S01]  /*7a790*/  IMAD.WIDE.U32 R8, R25, R76, RZ ;  /* 0x0000004c19087225 */ /* 0x000fe200078e00ff */
[----:B------:R-:W-:-:S02]  /*7a7a0*/  IADD3.X R49, P0, PT, RZ, R10, RZ, P0, !PT ;  /* 0x0000000aff317210 */ /* 0x000fc4000071e4ff */
[----:B------:R-:W-:Y:S01]  /*7a7b0*/  IADD3.X R62, PT, PT, R21, RZ, RZ, P2, P6 ;  /* 0x000000ff153e7210 */ /* 0x000fe200017ec4ff */
[----:B------:R-:W-:Y:S01]  /*7a7c0*/  IMAD.X R18, R100, 0x1, R17, P5 ;  /* 0x0000000164127824 */ /* 0x000fe200028e0611 */
[----:B------:R-:W-:Y:S01]  /*7a7d0*/  IADD3 R101, P6, PT, R101, R46, RZ ;  /* 0x0000002e65657210 */ /* 0x000fe20007fde0ff */
[----:B------:R-:W-:Y:S01]  /*7a7e0*/  IMAD.WIDE.U32 R8, P2, R24, R77, R8 ;  /* 0x0000004d18087225 */ /* 0x000fe20007840008 */
[----:B------:R-:W-:Y:S02]  /*7a7f0*/  IADD3.X R5, PT, PT, RZ, R5, RZ, P4, P1 ;  /* 0x00000005ff057210 */ /* 0x000fe400027e24ff */
[----:B------:R-:W-:Y:S01]  /*7a800*/  IADD3.X R62, P3, PT, R62, R18, RZ, P3, !PT ;  /* 0x000000123e3e7210 */ /* 0x000fe20001f7e4ff */
[----:B------:R-:W-:Y:S01]  /*7a810*/  IMAD.WIDE.U32 R20, R24, R76, RZ ;  /* 0x0000004c18147225 */ /* 0x000fe200078e00ff */
[----:B------:R-:W-:Y:S02]  /*7a820*/  ISETP.GT.U32.AND P1, PT, R94, R70, PT ;  /* 0x000000465e00720c */ /* 0x000fe40003f24070 */
        /* <DEDUP_REMOVED lines=18> */
[----:B------:R-:W-:Y:S01]  /*7a950*/  ISETP.GT.U32.AND.EX P1, PT, R95, R71, PT, P1 ;  /* 0x000000475f00720c */ /* 0x000fe20003f24110 */
[----:B------:R-:W-:Y:S01]  /*7a960*/  IMAD.WIDE.U32 R8, P6, R24, R79, R8 ;  /* 0x0000004f18087225 */ /* 0x000fe200078c0008 */
[----:B------:R-:W-:Y:S02]  /*7a970*/  ISETP.GE.U32.AND P2, PT, R64, R6, PT ;  /* 0x000000064000720c */ /* 0x000fe40003f46070 */
[----:B------:R-:W-:Y:S01]  /*7a980*/  SEL R47, RZ, 0x1, !P1 ;  /* 0x00000001ff2f7807 */ /* 0x000fe20004800000 */
[----:B------:R-:W-:Y:S01]  /*7a990*/  IMAD.WIDE.U32 R6, R49, R72, RZ ;  /* 0x0000004831067225 */ /* 0x000fe200078e00ff */
        /* <DEDUP_REMOVED lines=9> */
[----:B------:R-:W-:Y:S01]  /*7aa30*/  IADD3 R65, P3, PT, R65, R69, RZ ;  /* 0x0000004541417210 */ /* 0x000fe20007f7e0ff */
[----:B------:R-:W-:Y:S01]  /*7aa40*/  IMAD.MOV.U32 R10, RZ, RZ, R9 ;  /* 0x000000ffff0a7224 */ /* 0x000fe200078e0009 */
[----:B------:R-:W-:Y:S01]  /*7aa50*/  IADD3.X R51, P2, PT, R51, R62, RZ, P2, !PT ;  /* 0x0000003e33337210 */ /* 0x000fe2000175e4ff */
[C---:B------:R-:W-:Y:S01]  /*7aa60*/  IMAD.WIDE.U32 R8, R6.reuse, R74, RZ ;  /* 0x0000004a06087225 */ /* 0x040fe200078e00ff */
[----:B------:R-:W-:Y:S02]  /*7aa70*/  SEL R69, RZ, 0x1, P1 ;  /* 0x00000001ff457807 */ /* 0x000fe40000800000 */
[----:B------:R-:W-:Y:S01]  /*7aa80*/  ISETP.GE.U32.AND P0, PT, R99, R70, PT ;  /* 0x000000466300720c */ /* 0x000fe20003f06070 */
        /* <DEDUP_REMOVED lines=40> */
[----:B------:R-:W-:Y:S02]  /*7ad10*/  IADD3.X R19, P6, PT, R7, R62, RZ, P6, !PT ;  /* 0x0000003e07137210 */ /* 0x000fe400037de4ff */
[----:B------:R-:W-:Y:S01]  /*7ad20*/  IADD3 R17, P1, PT, R17, R18, RZ ;  /* 0x0000001211117210 */ /* 0x000fe20007f3e0ff */
[----:B------:R-:W-:Y:S01]  /*7ad30*/  IMAD.WIDE.U32.X R10, R5, R77, R10, P5 ;  /* 0x0000004d050a7225 */ /* 0x000fe200028e040a */
[----:B------:R-:W-:Y:S02]  /*7ad40*/  IADD3.X R21, P4, P6, R8, RZ, RZ, P6, P4 ;  /* 0x000000ff08157210 */ /* 0x000fe400036884ff */
[----:B------:R-:W-:-:S02]  /*7ad50*/  IADD3.X R20, P1, PT, R20, R49, RZ, P1, !PT ;  /* 0x0000003114147210 */ /* 0x000fc40000f3e4ff */
[----:B------:R-:W-:Y:S01]  /*7ad60*/  IADD3.X R22, PT, PT, R9, RZ, RZ, P4, P6 ;  /* 0x000000ff09167210 */ /* 0x000fe200027ec4ff */
[----:B------:R-:W-:Y:S01]  /*7ad70*/  IMAD.WIDE.U32 R8, R5, R78, RZ ;  /* 0x0000004e05087225 */ /* 0x000fe200078e00ff */
[----:B------:R-:W-:Y:S02]  /*7ad80*/  ISETP.GE.U32.AND.EX P5, PT, R63, R45, PT, P2 ;  /* 0x0000002d3f00720c */ /* 0x000fe40003fa6120 */
[----:B------:R-:W-:Y:S01]  /*7ad90*/  IADD3.X R7, P0, P1, R10, RZ, RZ, P1, P0 ;  /* 0x000000ff0a077210 */ /* 0x000fe200009004ff */
[----:B------:R-:W-:Y:S01]  /*7ada0*/  IMAD.X R45, RZ, RZ, R66, P3 ;  /* 0x000000ffff2d7224 */ /* 0x000fe200018e0642 */
        /* <DEDUP_REMOVED lines=35> */
[----:B------:R-:W-:Y:S02]  /*7afe0*/  SEL R12, RZ, 0x1, P3 ;  /* 0x00000001ff0c7807 */ /* 0x000fe40001800000 */
[----:B------:R-:W-:-:S02]  /*7aff0*/  ISETP.GE.U32.AND.EX P5, PT, R23, R48, PT, P5 ;  /* 0x000000301700720c */ /* 0x000fc40003fa6150 */
[----:B------:R-:W-:Y:S02]  /*7b000*/  ISETP.GE.U32.AND P3, PT, R21, R24, PT ;  /* 0x000000181500720c */ /* 0x000fe40003f66070 */
[----:B------:R-:W-:Y:S02]  /*7b010*/  IADD3 R21, P2, PT, R9, R10, RZ ;  /* 0x0000000a09157210 */ /* 0x000fe40007f5e0ff */
[----:B------:R-:W-:Y:S02]  /*7b020*/  IADD3.X R8, P0, PT, R18, R11, RZ, P0, !PT ;  /* 0x0000000b12087210 */ /* 0x000fe4000071e4ff */
[----:B------:R-:W-:Y:S02]  /*7b030*/  SEL R5, RZ, 0x1, P5 ;  /* 0x00000001ff057807 */ /* 0x000fe40002800000 */
[----:B------:R-:W-:Y:S02]  /*7b040*/  ISETP.GE.U32.AND.EX P3, PT, R11, R23, PT, P3 ;  /* 0x000000170b00720c */ /* 0x000fe40003f66130 */
[----:B------:R-:W-:-:S02]  /*7b050*/  IADD3.X R18, P2, PT, R8, R19, RZ, P2, !PT ;  /* 0x0000001308127210 */ /* 0x000fc4000175e4ff */
[----:B------:R-:W-:Y:S02]  /*7b060*/  IADD3.X R9, PT, PT, RZ, R67, R46, P6, P4 ;  /* 0x00000043ff097210 */ /* 0x000fe400037e842e */
        /* <DEDUP_REMOVED lines=39> */
.L_x_518:
        /* <DEDUP_REMOVED lines=21> */
.L_x_519:
        /* <DEDUP_REMOVED lines=64> */
.L_x_520:
        /* <DEDUP_REMOVED lines=17> */
[----:B------:R-:W-:Y:S02]  /*7b940*/  IMAD.X R47, R47, 0x1, ~R29, P3 ;  /* 0x000000012f2f7824 */ /* 0x000fe400018e0e1d */
[----:B------:R-:W-:Y:S01]  /*7b950*/  IMAD.MOV.U32 R29, RZ, RZ, RZ ;  /* 0x000000ffff1d7224 */ /* 0x000fe200078e00ff */
        /* <DEDUP_REMOVED lines=46> */
.L_x_521:
[----:B------:R-:W-:-:S04]  /*7bc40*/  IMAD.WIDE.U32 R6, R92, R49, RZ ;  /* 0x000000315c067225 */ /* 0x000fc800078e00ff */
[----:B------:R-:W-:-:S04]  /*7bc50*/  IMAD.WIDE.U32 R8, R82, R69, RZ ;  /* 0x0000004552087225 */ /* 0x000fc800078e00ff */
[----:B------:R-:W-:Y:S01]  /*7bc60*/  IMAD.MOV.U32 R40, RZ, RZ, RZ ;  /* 0x000000ffff287224 */ /* 0x000fe200078e00ff */
[----:B------:R-:W-:Y:S01]  /*7bc70*/  IADD3 R63, P4, PT, R8, R6, RZ ;  /* 0x00000006083f7210 */ /* 0x000fe20007f9e0ff */
[----:B------:R-:W-:Y:S02]  /*7bc80*/  IMAD.IADD R25, R29, 0x1, R7 ;  /* 0x000000011d197824 */ /* 0x000fe400078e0207 */
        /* <DEDUP_REMOVED lines=31> */
[----:B------:R-:W-:-:S03]  /*7be80*/  IMAD.WIDE.U32 R36, R92, R67, RZ ;  /* 0x000000435c247225 */ /* 0x000fc600078e00ff */
[----:B------:R-:W-:Y:S01]  /*7be90*/  IADD3.X R52, PT, PT, RZ, R52, RZ, P0, P2 ;  /* 0x00000034ff347210 */ /* 0x000fe200007e44ff */
        /* <DEDUP_REMOVED lines=19> */
[----:B------:R-:W-:-:S04]  /*7bfd0*/  IMAD.WIDE.U32 R8, R90, R49, RZ ;  /* 0x000000315a087225 */ /* 0x000fc800078e00ff */
        /* <DEDUP_REMOVED lines=147> */
[----:B------:R-:W-:Y:S01]  /*7c910*/  IMAD.WIDE.U32 R30, R132, R41, RZ ;  /* 0x00000029841e7225 */ /* 0x000fe200078e00ff */
        /* <DEDUP_REMOVED lines=9> */
[C---:B------:R-:W-:Y:S02]  /*7c9b0*/  IMAD R39, R36.reuse, R73, R31 ;  /* 0x0000004924277224 */ /* 0x040fe400078e021f */
[----:B------:R-:W-:Y:S01]  /*7c9c0*/  IMAD.WIDE.U32 R22, R36, R72, RZ ;  /* 0x0000004824167225 */ /* 0x000fe200078e00ff */
[----:B------:R-:W-:Y:S02]  /*7c9d0*/  IADD3.X R24, PT, PT, R35, R24, RZ, P5, P6 ;  /* 0x0000001823187210 */ /* 0x000fe40002fec4ff */
[----:B------:R-:W-:Y:S01]  /*7c9e0*/  ISETP.NE.AND P6, PT, R62, RZ, PT ;  /* 0x000000ff3e00720c */ /* 0x000fe20003fc5270 */
[----:B------:R-:W-:Y:S02]  /*7c9f0*/  IMAD.IADD R31, R29, 0x1, R93 ;  /* 0x000000011d1f7824 */ /* 0x000fe400078e025d */
[----:B------:R-:W-:Y:S01]  /*7ca00*/  IMAD.WIDE.U32 R34, R21, R80, RZ ;  /* 0x0000005015227225 */ /* 0x000fe200078e00ff */
[----:B------:R-:W-:-:S03]  /*7ca10*/  IADD3.X R41, PT, PT, RZ, RZ, RZ, P6, P4 ;  /* 0x000000ffff297210 */ /* 0x000fc600037e84ff */
[----:B------:R-:W-:Y:S01]  /*7ca20*/  IMAD.IADD R40, R23, 0x1, R39 ;  /* 0x0000000117287824 */ /* 0x000fe200078e0227 */
[----:B------:R-:W-:Y:S01]  /*7ca30*/  IADD3 R23, P5, P4, R32, R31, R30 ;  /* 0x0000001f20177210 */ /* 0x000fe20007cbe01e */
[----:B------:R-:W-:Y:S01]  /*7ca40*/  IMAD.WIDE.U32 R42, R22, R74, RZ ;  /* 0x0000004a162a7225 */ /* 0x000fe200078e00ff */
[----:B------:R-:W-:Y:S02]  /*7ca50*/  IADD3.X R32, PT, PT, RZ, RZ, RZ, P2, P0 ;  /* 0x000000ffff207210 */ /* 0x000fe400017e04ff */
[----:B------:R-:W-:Y:S01]  /*7ca60*/  IADD3 R39, P0, PT, R8, R92, RZ ;  /* 0x0000005c08277210 */ /* 0x000fe20007f1e0ff */
        /* <DEDUP_REMOVED lines=40> */
[----:B------:R-:W-:-:S04]  /*7ccf0*/  IMAD.WIDE.U32 R30, R22, R78, RZ ;  /* 0x0000004e161e7225 */ /* 0x000fc800078e00ff */
[----:B------:R-:W-:Y:S01]  /*7cd00*/  IMAD.WIDE.U32 R132, R132, R17, R20 ;  /* 0x0000001184847225 */ /* 0x000fe200078e0014 */
[----:B------:R-:W-:Y:S02]  /*7cd10*/  IADD3 R17, P0, PT, R11, R48, RZ ;  /* 0x000000300b117210 */ /* 0x000fe40007f1e0ff */
[----:B------:R-:W-:Y:S01]  /*7cd20*/  IADD3.X R11, PT, PT, RZ, RZ, RZ, P1, P3 ;  /* 0x000000ffff0b7210 */ /* 0x000fe20000fe64ff */
        /* <DEDUP_REMOVED lines=61> */
[----:B------:R-:W-:Y:S01]  /*7d100*/  IMAD R12, R43, R72, RZ ;  /* 0x000000482b0c7224 */ /* 0x000fe200078e02ff */
[----:B------:R-:W-:Y:S01]  /*7d110*/  IADD3 R5, P0, PT, R5, R42, RZ ;  /* 0x0000002a05057210 */ /* 0x000fe20007f1e0ff */
[----:B------:R-:W-:Y:S01]  /*7d120*/  IMAD.MOV.U32 R20, RZ, RZ, R31 ;  /* 0x000000ffff147224 */ /* 0x000fe200078e001f */
[----:B------:R-:W-:-:S02]  /*7d130*/  ISETP.GE.U32.AND P1, PT, R46, R52, PT ;  /* 0x000000342e00720c */ /* 0x000fc40003f26070 */
[----:B------:R-:W-:Y:S02]  /*7d140*/  IADD3.X R42, PT, PT, RZ, R9, RZ, P6, P2 ;  /* 0x00000009ff2a7210 */ /* 0x000fe400037e44ff */
[----:B------:R-:W-:Y:S01]  /*7d150*/  IADD3 R36, P6, PT, R5, R36, RZ ;  /* 0x0000002405247210 */ /* 0x000fe20007fde0ff */
[----:B------:R-:W-:Y:S01]  /*7d160*/  IMAD R5, R41, R73, R12 ;  /* 0x0000004929057224 */ /* 0x000fe200078e020c */
[----:B------:R-:W-:Y:S01]  /*7d170*/  ISETP.GE.U32.AND.EX P1, PT, R29, R45, PT, P1 ;  /* 0x0000002d1d00720c */ /* 0x000fe20003f26110 */
[----:B------:R-:W-:Y:S01]  /*7d180*/  IMAD.WIDE.U32 R72, R41, R72, RZ ;  /* 0x0000004829487225 */ /* 0x000fe200078e00ff */
[----:B------:R-:W-:Y:S02]  /*7d190*/  IADD3 R32, P3, PT, R37, R30, RZ ;  /* 0x0000001e25207210 */ /* 0x000fe40007f7e0ff */
[----:B------:R-:W-:Y:S01]  /*7d1a0*/  IADD3.X R37, P2, PT, R34, R19, RZ, P0, !PT ;  /* 0x0000001322257210 */ /* 0x000fe2000075e4ff */
[----:B------:R-:W-:Y:S01]  /*7d1b0*/  IMAD.WIDE.U32 R30, R17, R80, RZ ;  /* 0x00000050111e7225 */ /* 0x000fe200078e00ff */
[----:B------:R-:W-:-:S02]  /*7d1c0*/  SEL R45, RZ, 0x1, P1 ;  /* 0x00000001ff2d7807 */ /* 0x000fc40000800000 */
        /* <DEDUP_REMOVED lines=63> */
[----:B------:R-:W-:Y:S01]  /*7d5c0*/  IADD3 R25, P0, PT, R11, R6, RZ ;  /* 0x000000060b197210 */ /* 0x000fe20007f1e0ff */
[----:B------:R-:W-:Y:S01]  /*7d5d0*/  IMAD.X R17, RZ, RZ, R32, P4 ;  /* 0x000000ffff117224 */ /* 0x000fe200020e0620 */
[----:B------:R-:W-:Y:S01]  /*7d5e0*/  IADD3 R21, P5, PT, R7, R8, RZ ;  /* 0x0000000807157210 */ /* 0x000fe20007fbe0ff */
[----:B------:R-:W-:Y:S01]  /*7d5f0*/  IMAD.WIDE.U32 R10, R5, R80, RZ ;  /* 0x00000050050a7225 */ /* 0x000fe200078e00ff */
[----:B------:R-:W-:-:S02]  /*7d600*/  IADD3 R19, P4, PT, R19, R30, RZ ;  /* 0x0000001e13137210 */ /* 0x000fc40007f9e0ff */
        /* <DEDUP_REMOVED lines=8> */
[----:B------:R-:W-:Y:S02]  /*7d690*/  ISETP.GE.U32.AND P5, PT, R19, R30, PT ;  /* 0x0000001e1300720c */ /* 0x000fe40003fa6070 */
[----:B------:R-:W-:Y:S01]  /*7d6a0*/  SEL R21, RZ, 0x1, P3 ;  /* 0x00000001ff157807 */ /* 0x000fe20001800000 */
[----:B------:R-:W-:Y:S01]  /*7d6b0*/  IMAD.WIDE.U32 R10, P4, R72, R81, R10 ;  /* 0x00000051480a7225 */ /* 0x000fe2000788000a */
[----:B------:R-:W-:-:S02]  /*7d6c0*/  ISETP.GE.U32.AND.EX P5, PT, R20, R17, PT, P5 ;  /* 0x000000111400720c */ /* 0x000fc40003fa6150 */
        /* <DEDUP_REMOVED lines=9> */
[----:B------:R-:W-:-:S02]  /*7d760*/  ISETP.GE.U32.AND P4, PT, R17, R19, PT ;  /* 0x000000131100720c */ /* 0x000fc40003f86070 */
[----:B------:R-:W-:Y:S01]  /*7d770*/  IADD3 R73, P3, PT, R7, R72, RZ ;  /* 0x0000004807497210 */ /* 0x000fe20007f7e0ff */
[----:B------:R-:W-:Y:S01]  /*7d780*/  IMAD.WIDE.U32.X R6, R5, R81, R8, P1 ;  /* 0x0000005105067225 */ /* 0x000fe200008e0408 */
        /* <DEDUP_REMOVED lines=53> */
.L_x_522:
        /* <DEDUP_REMOVED lines=22> */
.L_x_440:
        /* <DEDUP_REMOVED lines=67> */
[----:B------:R-:W-:Y:S02]  /*7e070*/  IMAD.IADD R10, R7, 0x1, R77 ;  /* 0x00000001070a7824 */ /* 0x000fe400078e024d */
[----:B------:R-:W-:-:S02]  /*7e080*/  IMAD.MOV.U32 R39, RZ, RZ, RZ ;  /* 0x000000ffff277224 */ /* 0x000fc400078e00ff */
[----:B------:R-:W-:-:S04]  /*7e090*/  IMAD.WIDE.U32 R8, R108, R109, RZ ;  /* 0x0000006d6c087225 */ /* 0x000fc800078e00ff */
[----:B------:R-:W-:Y:S02]  /*7e0a0*/  IMAD.MOV.U32 R73, RZ, RZ, RZ ;  /* 0x000000ffff497224 */ /* 0x000fe400078e00ff */
[----:B------:R-:W-:-:S04]  /*7e0b0*/  IMAD.WIDE.U32 R6, R115, R109, RZ ;  /* 0x0000006d73067225 */ /* 0x000fc800078e00ff */
[----:B------:R-:W-:-:S04]  /*7e0c0*/  IMAD.WIDE.U32 R22, R110, R111, RZ ;  /* 0x0000006f6e167225 */ /* 0x000fc800078e00ff */
[----:B------:R-:W-:Y:S02]  /*7e0d0*/  IMAD.IADD R24, R51, 0x1, R11 ;  /* 0x0000000133187824 */ /* 0x000fe400078e020b */
[----:B------:R-:W-:Y:S02]  /*7e0e0*/  IMAD.MOV.U32 R49, RZ, RZ, RZ ;  /* 0x000000ffff317224 */ /* 0x000fe400078e00ff */
[----:B------:R-:W-:Y:S02]  /*7e0f0*/  IMAD.IADD R11, R9, 0x1, R39 ;  /* 0x00000001090b7824 */ /* 0x000fe400078e0227 */
[----:B------:R-:W-:-:S03]  /*7e100*/  IMAD.WIDE.U32 R20, R115, R108, RZ ;  /* 0x0000006c73147225 */ /* 0x000fc600078e00ff */
[----:B------:R-:W-:Y:S01]  /*7e110*/  SHF.L.U64.HI R12, R8, 0x1, R11 ;  /* 0x00000001080c7819 */ /* 0x000fe2000001020b */
[----:B------:R-:W-:-:S03]  /*7e120*/  IMAD.WIDE.U32 R18, R114, R109, RZ ;  /* 0x0000006d72127225 */ /* 0x000fc600078e00ff */
[----:B------:R-:W-:Y:S01]  /*7e130*/  LOP3.LUT R12, R12, 0x1, RZ, 0xc0, !PT ;  /* 0x000000010c0c7812 */ /* 0x000fe200078ec0ff */
[----:B------:R-:W-:Y:S02]  /*7e140*/  IMAD.IADD R7, R7, 0x1, R73 ;  /* 0x0000000107077824 */ /* 0x000fe400078e0249 */
[----:B------:R-:W-:Y:S02]  /*7e150*/  IMAD.SHL.U32 R9, R8, 0x2, RZ ;  /* 0x0000000208097824 */ /* 0x000fe400078e00ff */
[----:B------:R-:W-:Y:S01]  /*7e160*/  IMAD.SHL.U32 R17, R22, 0x2, RZ ;  /* 0x0000000216117824 */ /* 0x000fe200078e00ff */
[----:B------:R-:W-:Y:S01]  /*7e170*/  IADD3 R7, P1, P4, R20, R7, R18 ;  /* 0x0000000714077210 */ /* 0x000fe20007c3e012 */
[----:B------:R-:W-:Y:S01]  /*7e180*/  IMAD.IADD R65, R49, 0x1, R23 ;  /* 0x0000000131417824 */ /* 0x000fe200078e0217 */
[----:B------:R-:W-:Y:S01]  /*7e190*/  SHF.R.U64 R23, R8, 0x1f, R11 ;  /* 0x0000001f08177819 */ /* 0x000fe2000000120b */
[----:B------:R-:W-:Y:S01]  /*7e1a0*/  IMAD.IADD R73, R73, 0x1, R21 ;  /* 0x0000000149497824 */ /* 0x000fe200078e0215 */
[----:B------:R-:W-:Y:S01]  /*7e1b0*/  LOP3.LUT R8, R9, 0xfffffffe, RZ, 0xc0, !PT ;  /* 0xfffffffe09087812 */ /* 0x000fe200078ec0ff */
[----:B------:R-:W-:Y:S01]  /*7e1c0*/  IMAD.WIDE.U32 R20, R111, R109, RZ ;  /* 0x0000006d6f147225 */ /* 0x000fe200078e00ff */
[----:B------:R-:W-:-:S02]  /*7e1d0*/  LOP3.LUT R17, R17, 0xfffffffe, RZ, 0xc0, !PT ;  /* 0xfffffffe11117812 */ /* 0x000fc400078ec0ff */
[----:B------:R-:W-:Y:S01]  /*7e1e0*/  SHF.R.U32.HI R11, RZ, 0x1f, R11 ;  /* 0x0000001fff0b7819 */ /* 0x000fe2000001160b */
[----:B------:R-:W-:Y:S01]  /*7e1f0*/  IMAD.WIDE.U32 R42, R110, R109, RZ ;  /* 0x0000006d6e2a7225 */ /* 0x000fe200078e00ff */
[----:B------:R-:W-:Y:S02]  /*7e200*/  IADD3 R70, P3, PT, R8, R5, RZ ;  /* 0x0000000508467210 */ /* 0x000fe40007f7e0ff */
[----:B------:R-:W-:Y:S01]  /*7e210*/  IADD3 R48, P0, PT, R17, R24, RZ ;  /* 0x0000001811307210 */ /* 0x000fe20007f1e0ff */
[----:B------:R-:W-:Y:S01]  /*7e220*/  IMAD.WIDE.U32 R8, R111, R108, RZ ;  /* 0x0000006c6f087225 */ /* 0x000fe200078e00ff */
[C-C-:B------:R-:W-:Y:S01]  /*7e230*/  SHF.L.U64.HI R38, R22.reuse, 0x1, R65.reuse ;  /* 0x0000000116267819 */ /* 0x140fe20000010241 */
[----:B------:R-:W0:Y:S01]  /*7e240*/  LDC.64 R24, c[0x3][0xe0] ;  /* 0x00c03800ff187b82 */ /* 0x000e220000000a00 */
[----:B------:R-:W-:Y:S01]  /*7e250*/  SHF.R.U64 R64, R22, 0x1f, R65 ;  /* 0x0000001f16407819 */ /* 0x000fe20000001241 */
[----:B------:R-:W-:Y:S01]  /*7e260*/  IMAD.IADD R17, R21, 0x1, R51 ;  /* 0x0000000115117824 */ /* 0x000fe200078e0233 */
[----:B------:R-:W-:Y:S01]  /*7e270*/  LOP3.LUT R22, R23, 0xfffffffe, RZ, 0xc0, !PT ;  /* 0xfffffffe17167812 */ /* 0x000fe200078ec0ff */
[----:B------:R-:W-:Y:S01]  /*7e280*/  IMAD.MOV.U32 R71, RZ, RZ, RZ ;  /* 0x000000ffff477224 */ /* 0x000fe200078e00ff */
[----:B------:R-:W-:Y:S01]  /*7e290*/  LOP3.LUT R23, R11, 0x1, RZ, 0xc0, !PT ;  /* 0x000000010b177812 */ /* 0x000fe200078ec0ff */
[----:B------:R-:W-:Y:S01]  /*7e2a0*/  IMAD.X R5, RZ, RZ, R12, P3 ;  /* 0x000000ffff057224 */ /* 0x000fe200018e060c */
[----:B------:R-:W-:Y:S01]  /*7e2b0*/  IADD3 R75, P3, P5, R8, R17, R42 ;  /* 0x00000011084b7210 */ /* 0x000fe20007d7e02a */
[----:B------:R-:W-:Y:S01]  /*7e2c0*/  IMAD.IADD R46, R19, 0x1, R71 ;  /* 0x00000001132e7824 */ /* 0x000fe200078e0247 */
[----:B------:R-:W-:Y:S01]  /*7e2d0*/  LOP3.LUT R38, R38, 0x1, RZ, 0xc0, !PT ;  /* 0x0000000126267812 */ /* 0x000fe200078ec0ff */
[----:B------:R-:W-:Y:S01]  /*7e2e0*/  IMAD.WIDE.U32 R18, R112, R111, RZ ;  /* 0x0000006f70127225 */ /* 0x000fe200078e00ff */
[----:B------:R-:W-:-:S02]  /*7e2f0*/  SHF.R.U32.HI R17, RZ, 0x1f, R75 ;  /* 0x0000001fff117819 */ /* 0x000fc4000001164b */
[----:B------:R-:W-:Y:S01]  /*7e300*/  SHF.R.U32.HI R65, RZ, 0x1f, R65 ;  /* 0x0000001fff417819 */ /* 0x000fe20000011641 */
[----:B------:R-:W-:Y:S01]  /*7e310*/  IMAD.WIDE.U32 R22, R108, R108, R22 ;  /* 0x0000006c6c167225 */ /* 0x000fe200078e0016 */
[----:B------:R-:W-:Y:S02]  /*7e320*/  LOP3.LUT R64, R64, 0xfffffffe, RZ, 0xc0, !PT ;  /* 0xfffffffe40407812 */ /* 0x000fe400078ec0ff */
[----:B------:R-:W-:Y:S01]  /*7e330*/  LOP3.LUT R65, R65, 0x1, RZ, 0xc0, !PT ;  /* 0x0000000141417812 */ /* 0x000fe200078ec0ff */
[----:B------:R-:W-:Y:S01]  /*7e340*/  IMAD.IADD R66, R77, 0x1, R19 ;  /* 0x000000014d427824 */ /* 0x000fe200078e0213 */
[----:B------:R-:W-:Y:S01]  /*7e350*/  IADD3.X R19, PT, PT, RZ, RZ, RZ, P6, P2 ;  /* 0x000000ffff137210 */ /* 0x000fe200037e44ff */
[----:B------:R-:W-:Y:S01]  /*7e360*/  IMAD.MOV.U32 R11, RZ, RZ, RZ ;  /* 0x000000ffff0b7224 */ /* 0x000fe200078e00ff */
[----:B------:R-:W-:Y:S01]  /*7e370*/  IADD3 R5, P2, PT, R5, R22, RZ ;  /* 0x0000001605057210 */ /* 0x000fe20007f5e0ff */
[----:B------:R-:W-:Y:S01]  /*7e380*/  IMAD.MOV.U32 R67, RZ, RZ, RZ ;  /* 0x000000ffff437224 */ /* 0x000fe200078e00ff */
[----:B------:R-:W-:Y:S01]  /*7e390*/  IADD3 R79, P6, PT, R17, R44, RZ ;  /* 0x0000002c114f7210 */ /* 0x000fe20007fde0ff */
[----:B------:R-:W-:-:S04]  /*7e3a0*/  IMAD.WIDE.U32 R62, R113, R110, RZ ;  /* 0x0000006e713e7225 */ /* 0x000fc800078e00ff */
[----:B------:R-:W-:Y:S01]  /*7e3b0*/  IMAD.X R12, R39, 0x1, R23, P2 ;  /* 0x00000001270c7824 */ /* 0x000fe200010e0617 */
[-C--:B------:R-:W-:Y:S01]  /*7e3c0*/  ISETP.GT.U32.AND P2, PT, R44, R79.reuse, PT ;  /* 0x0000004f2c00720c */ /* 0x080fe20003f44070 */
[----:B------:R-:W-:Y:S01]  /*7e3d0*/  IMAD.X R23, RZ, RZ, R68, P6 ;  /* 0x000000ffff177224 */ /* 0x000fe200030e0644 */
[----:B------:R-:W-:Y:S01]  /*7e3e0*/  IADD3 R21, P6, PT, R37, R79, RZ ;  /* 0x0000004f25157210 */ /* 0x000fe20007fde0ff */
[----:B------:R-:W-:Y:S02]  /*7e3f0*/  IMAD.WIDE.U32 R40, R112, R108, R10 ;  /* 0x0000006c70287225 */ /* 0x000fe400078e000a */
[----:B------:R-:W1:Y:S01]  /*7e400*/  LDC.64 R10, c[0x3][RZ] ;  /* 0x00c00000ff0a7b82 */ /* 0x000e620000000a00 */
[----:B------:R-:W-:Y:S01]  /*7e410*/  ISETP.GT.U32.AND.EX P2, PT, R68, R23, PT, P2 ;  /* 0x000000174400720c */ /* 0x000fe20003f44120 */
[----:B------:R-:W-:-:S03]  /*7e420*/  IMAD.WIDE.U32 R66, R112, R110, R66 ;  /* 0x0000006e70427225 */ /* 0x000fc600078e0042 */
[----:B------:R-:W-:Y:S01]  /*7e430*/  SEL R22, R44, R79, P2 ;  /* 0x0000004f2c167207 */ /* 0x000fe20001000000 */
[----:B------:R-:W-:Y:S01]  /*7e440*/  IMAD.IADD R39, R47, 0x1, R63 ;  /* 0x000000012f277824 */ /* 0x000fe200078e023f */
[----:B------:R-:W-:Y:S01]  /*7e450*/  SEL R37, R68, R23, P2 ;  /* 0x0000001744257207 */ /* 0x000fe20001000000 */
[----:B------:R-:W-:Y:S02]  /*7e460*/  IMAD.X R42, RZ, RZ, R38, P0 ;  /* 0x000000ffff2a7224 */ /* 0x000fe400000e0626 */
[----:B------:R-:W-:Y:S01]  /*7e470*/  IMAD.X R8, R23, 0x1, R48, P6 ;  /* 0x0000000117087824 */ /* 0x000fe200030e0630 */
[----:B------:R-:W-:Y:S01]  /*7e480*/  IADD3 R50, P0, PT, R39, R66, RZ ;  /* 0x0000004227327210 */ /* 0x000fe20007f1e0ff */
[----:B0-----:R-:W-:Y:S01]  /*7e490*/  IMAD.WIDE.U32 R38, R69, R24, RZ ;  /* 0x0000001845267225 */ /* 0x001fe200078e00ff */
[----:B------:R-:W-:-:S03]  /*7e4a0*/  IADD3 R45, P2, P6, R19, R40, R45 ;  /* 0x00000028132d7210 */ /* 0x000fc60007e5e02d */
[----:B------:R-:W-:Y:S02]  /*7e4b0*/  IMAD R40, R70, R24, RZ ;  /* 0x0000001846287224 */ /* 0x000fe400078e02ff */
[----:B------:R-:W-:Y:S01]  /*7e4c0*/  IMAD.X R66, R77, 0x1, R67, P0 ;  /* 0x000000014d427824 */ /* 0x000fe200000e0643 */
[----:B------:R-:W-:Y:S01]  /*7e4d0*/  ISETP.GT.U32.AND P0, PT, R22, R21, PT ;  /* 0x000000151600720c */ /* 0x000fe20003f04070 */
[----:B------:R-:W-:Y:S02]  /*7e4e0*/  IMAD R19, R69, R25, R40 ;  /* 0x0000001945137224 */ /* 0x000fe400078e0228 */
[----:B------:R-:W-:Y:S01]  /*7e4f0*/  IMAD.IADD R40, R77, 0x1, R41 ;  /* 0x000000014d287824 */ /* 0x000fe200078e0229 */
[----:B------:R-:W-:Y:S01]  /*7e500*/  ISETP.GT.U32.AND.EX P0, PT, R37, R8, PT, P0 ;  /* 0x000000082500720c */ /* 0x000fe20003f04100 */
[----:B------:R-:W-:-:S03]  /*7e510*/  IMAD.WIDE.U32 R22, R113, R111, RZ ;  /* 0x0000006f71167225 */ /* 0x000fc600078e00ff */
[----:B------:R-:W-:Y:S01]  /*7e520*/  IADD3.X R37, PT, PT, RZ, R40, RZ, P2, P6 ;  /* 0x00000028ff257210 */ /* 0x000fe200017ec4ff */
[----:B------:R-:W-:Y:S01]  /*7e530*/  IMAD.WIDE.U32 R40, R110, R110, R64 ;  /* 0x0000006e6e287225 */ /* 0x000fe200078e0040 */
[----:B------:R-:W-:-:S03]  /*7e540*/  SEL R67, RZ, 0x1, !P0 ;  /* 0x00000001ff437807 */ /* 0x000fc60004000000 */
[----:B------:R-:W-:Y:S01]  /*7e550*/  IMAD.IADD R48, R39, 0x1, R19 ;  /* 0x0000000127307824 */ /* 0x000fe200078e0213 */
[----:B------:R-:W-:Y:S01]  /*7e560*/  IADD3.X R39, PT, PT, RZ, RZ, RZ, P1, P4 ;  /* 0x000000ffff277210 */ /* 0x000fe20000fe84ff */
[----:B------:R-:W-:Y:S01]  /*7e570*/  IMAD.IADD R47, R47, 0x1, R23 ;  /* 0x000000012f2f7824 */ /* 0x000fe200078e0217 */
[----:B------:R-:W-:Y:S01]  /*7e580*/  IADD3 R42, P0, P4, R42, R40, R45 ;  /* 0x000000282a2a7210 */ /* 0x000fe20007c1e02d */
[----:B-1----:R-:W-:-:S03]  /*7e590*/  IMAD.WIDE.U32 R64, R48, R10, RZ ;  /* 0x0000000a30407225 */ /* 0x002fc600078e00ff */
[----:B------:R-:W-:Y:S01]  /*7e5a0*/  IADD3 R52, P2, P6, R62, R47, R18 ;  /* 0x0000002f3e347210 */ /* 0x000fe20007e5e012 */
[----:B------:R-:W-:Y:S01]  /*7e5b0*/  IMAD.IADD R40, R49, 0x1, R41 ;  /* 0x0000000131287824 */ /* 0x000fe200078e0229 */
[----:B------:R-:W0:Y:S01]  /*7e5c0*/  LDC.64 R18, c[0x3][0x8] ;  /* 0x00c00200ff127b82 */ /* 0x000e220000000a00 */
[----:B------:R-:W-:-:S03]  /*7e5d0*/  IMAD.WIDE.U32 R62, R38, R10, RZ ;  /* 0x0000000a263e7225 */ /* 0x000fc600078e00ff */
[----:B------:R-:W-:Y:S01]  /*7e5e0*/  IADD3.X R72, PT, PT, RZ, R40, R37, P0, P4 ;  /* 0x00000028ff487210 */ /* 0x000fe200007e8425 */
[----:B------:R-:W-:Y:S01]  /*7e5f0*/  IMAD.WIDE.U32 R64, P1, R38, R11, R64 ;  /* 0x0000000b26407225 */ /* 0x000fe20007820040 */
[----:B------:R-:W-:Y:S02]  /*7e600*/  IADD3 R40, P0, P4, R45, R42, R67 ;  /* 0x0000002a2d287210 */ /* 0x000fe40007c1e043 */
[----:B------:R-:W-:Y:S01]  /*7e610*/  IADD3.X R42, PT, PT, RZ, RZ, RZ, P2, P6 ;  /* 0x000000ffff2a7210 */ /* 0x000fe200017ec4ff */
[----:B------:R-:W-:Y:S01]  /*7e620*/  IMAD.X R45, RZ, RZ, RZ, P1 ;  /* 0x000000ffff2d7224 */ /* 0x000fe200008e06ff */
[----:B------:R-:W-:Y:S01]  /*7e630*/  IADD3 R23, P1, PT, R63, R64, RZ ;  /* 0x000000403f177210 */ /* 0x000fe20007f3e0ff */
[----:B------:R-:W-:Y:S01]  /*7e640*/  IMAD.MOV.U32 R47, RZ, RZ, RZ ;  /* 0x000000ffff2f7224 */ /* 0x000fe200078e00ff */
[----:B------:R-:W-:Y:S01]  /*7e650*/  IADD3.X R37, PT, PT, R37, R72, RZ, P0, P4 ;  /* 0x0000004825257210 */ /* 0x000fe200007e84ff */
[----:B------:R-:W-:Y:S01]  /*7e660*/  IMAD.IADD R79, R51, 0x1, R9 ;  /* 0x00000001334f7824 */ /* 0x000fe200078e0209 */
[----:B------:R-:W-:Y:S01]  /*7e670*/  IADD3 R64, P0, PT, R21, R44, RZ ;  /* 0x0000002c15407210 */ /* 0x000fe20007f1e0ff */
[----:B------:R-:W-:Y:S01]  /*7e680*/  IMAD.MOV.U32 R44, RZ, RZ, R65 ;  /* 0x000000ffff2c7224 */ /* 0x000fe200078e0041 */
[----:B------:R-:W-:Y:S01]  /*7e690*/  IADD3 RZ, P4, PT, R69, R62, RZ ;  /* 0x0000003e45ff7210 */ /* 0x000fe20007f9e0ff */
[----:B------:R-:W-:-:S03]  /*7e6a0*/  IMAD.WIDE.U32 R46, R114, R108, R46 ;  /* 0x0000006c722e7225 */ /* 0x000fc600078e002e */
[----:B------:R-:W-:Y:S01]  /*7e6b0*/  IADD3.X RZ, P4, PT, R70, R23, RZ, P4, !PT ;  /* 0x0000001746ff7210 */ /* 0x000fe2000279e4ff */
[----:B------:R-:W-:Y:S01]  /*7e6c0*/  IMAD.WIDE.U32.X R44, R48, R11, R44, P1 ;  /* 0x0000000b302c7225 */ /* 0x000fe200008e042c */
[----:B------:R-:W-:-:S03]  /*7e6d0*/  ISETP.GE.U32.AND P1, PT, R64, R21, PT ;  /* 0x000000154000720c */ /* 0x000fc60003f26070 */
[----:B------:R-:W-:Y:S01]  /*7e6e0*/  IMAD.X R77, R8, 0x1, R68, P0 ;  /* 0x00000001084d7824 */ /* 0x000fe200000e0644 */
[----:B------:R-:W-:Y:S01]  /*7e6f0*/  IADD3.X R23, P4, PT, RZ, R44, RZ, P4, !PT ;  /* 0x0000002cff177210 */ /* 0x000fe2000279e4ff */
[----:B------:R-:W-:Y:S01]  /*7e700*/  IMAD.IADD R41, R71, 0x1, R47 ;  /* 0x0000000147297824 */ /* 0x000fe200078e022f */
[----:B------:R-:W-:Y:S01]  /*7e710*/  IADD3 R39, P0, P2, R39, R46, R73 ;  /* 0x0000002e27277210 */ /* 0x000fe20007a1e049 */
[----:B0-----:R-:W-:Y:S01]  /*7e720*/  IMAD.WIDE.U32 R46, R48, R18, RZ ;  /* 0x00000012302e7225 */ /* 0x001fe200078e00ff */
[----:B------:R-:W-:Y:S02]  /*7e730*/  ISETP.GE.U32.AND.EX P1, PT, R77, R8, PT, P1 ;  /* 0x000000084d00720c */ /* 0x000fe40003f26110 */
[----:B------:R-:W-:Y:S01]  /*7e740*/  IADD3.X R41, PT, PT, RZ, R41, RZ, P0, P2 ;  /* 0x00000029ff297210 */ /* 0x000fe200007e44ff */
[----:B------:R-:W-:Y:S01]  /*7e750*/  IMAD.X R71, RZ, RZ, R45, P4 ;  /* 0x000000ffff477224 */ /* 0x000fe200020e062d */
[----:B------:R-:W-:Y:S02]  /*7e760*/  IADD3 R63, P4, PT, R67, R6, RZ ;  /* 0x00000006433f7210 */ /* 0x000fe40007f9e0ff */
[----:B------:R-:W-:-:S02]  /*7e770*/  IADD3 R62, P2, P6, R42, R50, R39 ;  /* 0x000000322a3e7210 */ /* 0x000fc40007e5e027 */
[----:B------:R-:W-:Y:S01]  /*7e780*/  SEL R45, RZ, 0x1, P1 ;  /* 0x00000001ff2d7807 */ /* 0x000fe20000800000 */
[----:B------:R-:W-:Y:S01]  /*7e790*/  IMAD.X R44, RZ, RZ, R7, P4 ;  /* 0x000000ffff2c7224 */ /* 0x000fe200020e0607 */
[----:B------:R-:W-:Y:S02]  /*7e7a0*/  ISETP.GT.U32.AND P1, PT, R6, R63, PT ;  /* 0x0000003f0600720c */ /* 0x000fe40003f24070 */
[C---:B------:R-:W-:Y:S02]  /*7e7b0*/  SHF.L.U64.HI R8, R20.reuse, 0x1, R75 ;  /* 0x0000000114087819 */ /* 0x040fe4000001024b */
[----:B------:R-:W-:Y:S01]  /*7e7c0*/  LEA R23, P0, R20, R23, 0x1 ;  /* 0x0000001714177211 */ /* 0x000fe200078008ff */
[C---:B------:R-:W-:Y:S01]  /*7e7d0*/  IMAD.WIDE.U32 R20, R38.reuse, R18, RZ ;  /* 0x0000001226147225 */ /* 0x040fe200078e00ff */
[----:B------:R-:W-:Y:S02]  /*7e7e0*/  IADD3.X R69, PT, PT, RZ, R66, R41, P2, P6 ;  /* 0x00000042ff457210 */ /* 0x000fe400017ec429 */
[----:B------:R-:W-:Y:S01]  /*7e7f0*/  IADD3 R68, P4, PT, R63, R22, RZ ;  /* 0x000000163f447210 */ /* 0x000fe20007f9e0ff */
[----:B------:R-:W-:Y:S01]  /*7e800*/  IMAD.WIDE.U32 R46, P2, R38, R19, R46 ;  /* 0x00000013262e7225 */ /* 0x000fe2000784002e */
[----:B------:R-:W-:-:S02]  /*7e810*/  ISETP.GT.U32.AND.EX P1, PT, R7, R44, PT, P1 ;  /* 0x0000002c0700720c */ /* 0x000fc40003f24110 */
[----:B------:R-:W-:Y:S01]  /*7e820*/  IADD3.X R71, P0, PT, R71, R8, RZ, P0, !PT ;  /* 0x0000000847477210 */ /* 0x000fe2000071e4ff */
[----:B------:R-:W-:Y:S01]  /*7e830*/  IMAD.X R70, R44, 0x1, R52, P4 ;  /* 0x000000012c467824 */ /* 0x000fe200020e0634 */
[----:B------:R-:W-:Y:S01]  /*7e840*/  SEL R8, R6, R63, P1 ;  /* 0x0000003f06087207 */ /* 0x000fe20000800000 */
[----:B------:R-:W-:Y:S01]  /*7e850*/  IMAD.X R51, RZ, RZ, RZ, P2 ;  /* 0x000000ffff337224 */ /* 0x000fe200010e06ff */
[----:B------:R-:W-:Y:S02]  /*7e860*/  IADD3 R46, P6, PT, R21, R46, RZ ;  /* 0x0000002e152e7210 */ /* 0x000fe40007fde0ff */
[----:B------:R-:W-:Y:S02]  /*7e870*/  IADD3 R23, P4, PT, R23, R20, RZ ;  /* 0x0000001417177210 */ /* 0x000fe40007f9e0ff */
[----:B------:R-:W-:Y:S02]  /*7e880*/  SEL R20, R7, R44, P1 ;  /* 0x0000002c07147207 */ /* 0x000fe40000800000 */
[----:B------:R-:W-:Y:S01]  /*7e890*/  ISETP.GT.U32.AND P1, PT, R8, R68, PT ;  /* 0x000000440800720c */ /* 0x000fe20003f24070 */
[----:B------:R-:W-:Y:S01]  /*7e8a0*/  IMAD.WIDE.U32 R8, R23, R24, RZ ;  /* 0x0000001817087225 */ /* 0x000fe200078e00ff */
[----:B------:R-:W-:-:S02]  /*7e8b0*/  IADD3.X R71, P4, PT, R71, R46, RZ, P4, !PT ;  /* 0x0000002e47477210 */ /* 0x000fc4000279e4ff */
[----:B------:R-:W-:Y:S01]  /*7e8c0*/  ISETP.GT.U32.AND.EX P1, PT, R20, R70, PT, P1 ;  /* 0x000000461400720c */ /* 0x000fe20003f24110 */
[----:B------:R-:W-:Y:S01]  /*7e8d0*/  IMAD.IADD R46, R43, 0x1, R49 ;  /* 0x000000012b2e7824 */ /* 0x000fe200078e0231 */
[----:B------:R-:W0:Y:S01]  /*7e8e0*/  LDC.64 R20, c[0x3][0x10] ;  /* 0x00c00400ff147b82 */ /* 0x000e220000000a00 */
[----:B------:R-:W-:Y:S01]  /*7e8f0*/  IMAD R44, R71, R24, RZ ;  /* 0x00000018472c7224 */ /* 0x000fe200078e02ff */
[----:B------:R-:W-:Y:S02]  /*7e900*/  SEL R63, RZ, 0x1, !P1 ;  /* 0x00000001ff3f7807 */ /* 0x000fe40004800000 */
[----:B------:R-:W-:Y:S01]  /*7e910*/  IADD3 R65, P1, PT, R45, R68, RZ ;  /* 0x000000442d417210 */ /* 0x000fe20007f3e0ff */
[----:B------:R-:W-:-:S04]  /*7e920*/  IMAD R67, R23, R25, R44 ;  /* 0x0000001917437224 */ /* 0x000fc800078e022c */
[----:B------:R-:W-:Y:S02]  /*7e930*/  IMAD.IADD R43, R9, 0x1, R67 ;  /* 0x00000001092b7824 */ /* 0x000fe400078e0243 */
[----:B------:R-:W-:Y:S01]  /*7e940*/  IMAD.X R73, RZ, RZ, R70, P1 ;  /* 0x000000ffff497224 */ /* 0x000fe200008e0646 */
[----:B------:R-:W-:Y:S01]  /*7e950*/  IADD3 R9, P1, P2, R50, R62, R63 ;  /* 0x0000003e32097210 */ /* 0x000fe20007a3e03f */
[----:B------:R-:W-:Y:S02]  /*7e960*/  IMAD.MOV.U32 R50, RZ, RZ, R47 ;  /* 0x000000ffff327224 */ /* 0x000fe400078e002f */
[----:B------:R-:W-:Y:S01]  /*7e970*/  IMAD.WIDE.U32 R62, R43, R10, RZ ;  /* 0x0000000a2b3e7225 */ /* 0x000fe200078e00ff */
[----:B------:R-:W-:-:S03]  /*7e980*/  IADD3.X R44, PT, PT, R66, R69, RZ, P1, P2 ;  /* 0x00000045422c7210 */ /* 0x000fc60000fe44ff */
        /* <DEDUP_REMOVED lines=19> */
[----:B------:R-:W-:Y:S01]  /*7eac0*/  SEL R51, R70, R73, P1 ;  /* 0x0000004946337207 */ /* 0x000fe20000800000 */
[----:B------:R-:W-:Y:S01]  /*7ead0*/  IMAD.WIDE.U32.X R62, R43, R11, R64, P6 ;  /* 0x0000000b2b3e7225 */ /* 0x000fe200030e0440 */
[----:B------:R-:W-:-:S03]  /*7eae0*/  IADD3.X R72, P0, PT, R72, R77, RZ, P0, !PT ;  /* 0x0000004d48487210 */ /* 0x000fc6000071e4ff */
[----:B------:R-:W-:Y:S01]  /*7eaf0*/  IMAD.WIDE.U32 R64, R38, R20, RZ ;  /* 0x0000001426407225 */ /* 0x000fe200078e00ff */
[----:B------:R-:W-:-:S03]  /*7eb00*/  IADD3.X R75, P2, PT, RZ, R62, RZ, P2, !PT ;  /* 0x0000003eff4b7210 */ /* 0x000fc6000175e4ff */
[----:B------:R-:W-:Y:S01]  /*7eb10*/  IMAD.X R46, R73, 0x1, R52, P4 ;  /* 0x00000001492e7824 */ /* 0x000fe200020e0634 */
[----:B------:R-:W-:Y:S01]  /*7eb20*/  IADD3 R52, P1, PT, R69, R64, RZ ;  /* 0x0000004045347210 */ /* 0x000fe20007f3e0ff */
[----:B------:R-:W-:-:S04]  /*7eb30*/  IMAD.WIDE.U32 R66, P4, R38, R21, R66 ;  /* 0x0000001526427225 */ /* 0x000fc80007880042 */
[----:B------:R-:W-:-:S04]  /*7eb40*/  IMAD.WIDE.U32 R70, R43, R18, RZ ;  /* 0x000000122b467225 */ /* 0x000fc800078e00ff */
[----:B------:R-:W-:Y:S01]  /*7eb50*/  IMAD.X R77, RZ, RZ, R63, P2 ;  /* 0x000000ffff4d7224 */ /* 0x000fe200010e063f */
[----:B------:R-:W-:Y:S01]  /*7eb60*/  IADD3 R73, P2, PT, R65, R66, RZ ;  /* 0x0000004241497210 */ /* 0x000fe20007f5e0ff */
[----:B------:R-:W-:Y:S01]  /*7eb70*/  IMAD.X R63, RZ, RZ, RZ, P4 ;  /* 0x000000ffff3f7224 */ /* 0x000fe200020e06ff */
[----:B------:R-:W-:Y:S01]  /*7eb80*/  IADD3.X R66, PT, PT, RZ, RZ, RZ, P3, P5 ;  /* 0x000000ffff427210 */ /* 0x000fe20001fea4ff */
[----:B------:R-:W-:Y:S01]  /*7eb90*/  IMAD.WIDE.U32 R68, R8, R18, RZ ;  /* 0x0000001208447225 */ /* 0x000fe200078e00ff */
[----:B------:R-:W-:Y:S02]  /*7eba0*/  IADD3 R75, P5, PT, R75, R52, RZ ;  /* 0x000000344b4b7210 */ /* 0x000fe40007fbe0ff */
[----:B------:R-:W-:Y:S01]  /*7ebb0*/  IADD3.X R52, P1, PT, R72, R73, RZ, P1, !PT ;  /* 0x0000004948347210 */ /* 0x000fe20000f3e4ff */
[----:B------:R-:W-:Y:S01]  /*7ebc0*/  IMAD.WIDE.U32 R64, P4, R8, R19, R70 ;  /* 0x0000001308407225 */ /* 0x000fe20007880046 */
[----:B------:R-:W-:Y:S02]  /*7ebd0*/  IADD3 R75, P3, PT, R75, R68, RZ ;  /* 0x000000444b4b7210 */ /* 0x000fe40007f7e0ff */
[----:B------:R-:W-:Y:S01]  /*7ebe0*/  IADD3.X R77, P5, PT, R77, R52, RZ, P5, !PT ;  /* 0x000000344d4d7210 */ /* 0x000fe20002fbe4ff */
[----:B------:R-:W-:Y:S01]  /*7ebf0*/  IMAD.MOV.U32 R62, RZ, RZ, R67 ;  /* 0x000000ffff3e7224 */ /* 0x000fe200078e0043 */
[----:B------:R-:W-:Y:S01]  /*7ec00*/  IADD3 R64, P6, PT, R69, R64, RZ ;  /* 0x0000004045407210 */ /* 0x000fe20007fde0ff */
[----:B------:R-:W-:-:S02]  /*7ec10*/  IMAD.X R67, RZ, RZ, RZ, P4 ;  /* 0x000000ffff437224 */ /* 0x000fc400020e06ff */
[----:B------:R-:W-:Y:S01]  /*7ec20*/  IMAD.WIDE.U32.X R62, R48, R21, R62, P2 ;  /* 0x00000015303e7225 */ /* 0x000fe200010e043e */
[----:B------:R-:W-:Y:S02]  /*7ec30*/  IADD3 R78, P2, P4, R66, R108, R79 ;  /* 0x0000006c424e7210 */ /* 0x000fe40007c5e04f */
[----:B------:R-:W-:Y:S01]  /*7ec40*/  IADD3.X R77, P3, PT, R77, R64, RZ, P3, !PT ;  /* 0x000000404d4d7210 */ /* 0x000fe20001f7e4ff */
[----:B-1----:R-:W-:-:S04]  /*7ec50*/  IMAD.WIDE.U32 R68, R48, R22, RZ ;  /* 0x0000001630447225 */ /* 0x002fc800078e00ff */
[----:B------:R-:W-:Y:S02]  /*7ec60*/  IMAD.MOV.U32 R66, RZ, RZ, R65 ;  /* 0x000000ffff427224 */ /* 0x000fe400078e0041 */
[----:B------:R-:W-:Y:S01]  /*7ec70*/  IMAD.IADD R108, R49, 0x1, R109 ;  /* 0x00000001316c7824 */ /* 0x000fe200078e026d */
[----:B------:R-:W-:Y:S01]  /*7ec80*/  IADD3.X R49, P1, P0, R62, RZ, RZ, P1, P0 ;  /* 0x000000ff3e317210 */ /* 0x000fe200008204ff */
[----:B------:R-:W-:-:S03]  /*7ec90*/  IMAD.WIDE.U32.X R70, R43, R19, R66, P6 ;  /* 0x000000132b467225 */ /* 0x000fc600030e0442 */
[----:B------:R-:W-:Y:S01]  /*7eca0*/  IADD3.X R108, PT, PT, RZ, R108, RZ, P2, P4 ;  /* 0x0000006cff6c7210 */ /* 0x000fe200017e84ff */
[----:B------:R-:W-:Y:S01]  /*7ecb0*/  IMAD.WIDE.U32 R68, P6, R38, R23, R68 ;  /* 0x0000001726447225 */ /* 0x000fe200078c0044 */
[----:B------:R-:W-:-:S03]  /*7ecc0*/  IADD3.X R73, P3, P5, R70, RZ, RZ, P3, P5 ;  /* 0x000000ff46497210 */ /* 0x000fc60001d6a4ff */
[----:B------:R-:W-:Y:S01]  /*7ecd0*/  IMAD.WIDE.U32 R64, R38, R22, RZ ;  /* 0x0000001626407225 */ /* 0x000fe200078e00ff */
[----:B------:R-:W-:-:S03]  /*7ece0*/  IADD3.X R74, PT, PT, R71, RZ, RZ, P3, P5 ;  /* 0x000000ff474a7210 */ /* 0x000fc60001fea4ff */
        /* <DEDUP_REMOVED lines=10> */
[----:B------:R-:W-:Y:S01]  /*7ed90*/  IMAD.WIDE.U32 R64, P5, R8, R21, R62 ;  /* 0x0000001508407225 */ /* 0x000fe200078a003e */
[----:B------:R-:W-:-:S03]  /*7eda0*/  IADD3.X R81, P1, PT, R6, R49, RZ, P1, !PT ;  /* 0x0000003106517210 */ /* 0x000fc60000f3e4ff */
[----:B------:R-:W-:Y:S01]  /*7edb0*/  IMAD.WIDE.U32 R6, R75, R24, RZ ;  /* 0x000000184b067225 */ /* 0x000fe200078e00ff */
[----:B------:R-:W-:-:S03]  /*7edc0*/  IADD3.X R81, P3, PT, R81, R70, RZ, P3, !PT ;  /* 0x0000004651517210 */ /* 0x000fc60001f7e4ff */
[----:B------:R-:W-:Y:S02]  /*7edd0*/  IMAD R71, R75, R25, R68 ;  /* 0x000000194b477224 */ /* 0x000fe400078e0244 */
[----:B------:R-:W-:Y:S01]  /*7ede0*/  IMAD.WIDE.U32.X R68, R48, R23, R66, P0 ;  /* 0x0000001730447225 */ /* 0x000fe200000e0442 */
[----:B------:R-:W-:-:S03]  /*7edf0*/  IADD3 R73, P0, PT, R73, R52, RZ ;  /* 0x0000003449497210 */ /* 0x000fc60007f1e0ff */
[----:B------:R-:W-:Y:S01]  /*7ee00*/  IMAD.IADD R7, R7, 0x1, R71 ;  /* 0x0000000107077824 */ /* 0x000fe200078e0247 */
[----:B------:R-:W-:Y:S01]  /*7ee10*/  IADD3.X R74, P0, PT, R74, R81, RZ, P0, !PT ;  /* 0x000000514a4a7210 */ /* 0x000fe2000071e4ff */
[----:B------:R-:W-:-:S04]  /*7ee20*/  IMAD.WIDE.U32 R66, R8, R20, RZ ;  /* 0x0000001408427225 */ /* 0x000fc800078e00ff */
[----:B------:R-:W-:Y:S01]  /*7ee30*/  IMAD.X R63, RZ, RZ, RZ, P5 ;  /* 0x000000ffff3f7224 */ /* 0x000fe200028e06ff */
[----:B------:R-:W-:Y:S01]  /*7ee40*/  IADD3.X R76, P1, P5, R68, RZ, RZ, P3, P1 ;  /* 0x000000ff444c7210 */ /* 0x000fe20001d224ff */
[----:B------:R-:W-:Y:S01]  /*7ee50*/  IMAD.WIDE.U32 R70, R7, R10, RZ ;  /* 0x0000000a07467225 */ /* 0x000fe200078e00ff */
[----:B------:R-:W-:Y:S02]  /*7ee60*/  IADD3 R89, P3, PT, R67, R64, RZ ;  /* 0x0000004043597210 */ /* 0x000fe40007f7e0ff */
[----:B------:R-:W-:Y:S01]  /*7ee70*/  IADD3.X R79, PT, PT, R69, RZ, RZ, P1, P5 ;  /* 0x000000ff454f7210 */ /* 0x000fe20000fea4ff */
[----:B------:R-:W-:Y:S01]  /*7ee80*/  IMAD.MOV.U32 R62, RZ, RZ, R65 ;  /* 0x000000ffff3e7224 */ /* 0x000fe200078e0041 */
[----:B------:R-:W-:Y:S01]  /*7ee90*/  IADD3 R52, P1, PT, R73, R66, RZ ;  /* 0x0000004249347210 */ /* 0x000fe20007f3e0ff */
[----:B------:R-:W-:-:S03]  /*7eea0*/  IMAD.WIDE.U32 R68, R43, R22, RZ ;  /* 0x000000162b447225 */ /* 0x000fc600078e00ff */
[----:B------:R-:W-:Y:S01]  /*7eeb0*/  IADD3.X R74, P1, PT, R74, R89, RZ, P1, !PT ;  /* 0x000000594a4a7210 */ /* 0x000fe20000f3e4ff */
[----:B------:R-:W-:-:S04]  /*7eec0*/  IMAD.WIDE.U32 R72, R6, R10, RZ ;  /* 0x0000000a06487225 */ /* 0x000fc800078e00ff */
[----:B------:R-:W-:Y:S01]  /*7eed0*/  IMAD.WIDE.U32 R64, P6, R6, R11, R70 ;  /* 0x0000000b06407225 */ /* 0x000fe200078c0046 */
[----:B------:R-:W-:-:S03]  /*7eee0*/  IADD3 RZ, P2, PT, R75, R72, RZ ;  /* 0x000000484bff7210 */ /* 0x000fc60007f5e0ff */
[----:B------:R-:W-:Y:S01]  /*7eef0*/  IMAD.WIDE.U32.X R70, R43, R21, R62, P3 ;  /* 0x000000152b467225 */ /* 0x000fe200018e043e */
[----:B------:R-:W-:-:S03]  /*7ef00*/  IADD3 R72, P4, PT, R73, R64, RZ ;  /* 0x0000004049487210 */ /* 0x000fc60007f9e0ff */
[----:B------:R-:W-:Y:S01]  /*7ef10*/  IMAD.WIDE.U32 R66, P5, R8, R23, R68 ;  /* 0x0000001708427225 */ /* 0x000fe200078a0044 */
[----:B------:R-:W-:Y:S02]  /*7ef20*/  IADD3.X R48, P0, P1, R70, RZ, RZ, P1, P0 ;  /* 0x000000ff46307210 */ /* 0x000fe400009004ff */
[----:B------:R-:W-:Y:S01]  /*7ef30*/  IADD3.X RZ, P2, PT, R77, R72, RZ, P2, !PT ;  /* 0x000000484dff7210 */ /* 0x000fe2000175e4ff */
[----:B------:R-:W-:Y:S01]  /*7ef40*/  IMAD.X R69, RZ, RZ, RZ, P6 ;  /* 0x000000ffff457224 */ /* 0x000fe200030e06ff */
[----:B------:R-:W-:Y:S01]  /*7ef50*/  IADD3 R75, P6, PT, R76, R5, RZ ;  /* 0x000000054c4b7210 */ /* 0x000fe20007fde0ff */
[----:B------:R-:W-:Y:S01]  /*7ef60*/  IMAD.WIDE.U32 R72, R8, R22, RZ ;  /* 0x0000001608487225 */ /* 0x000fe200078e00ff */
[----:B------:R-:W-:-:S03]  /*7ef70*/  IADD3.X R70, PT, PT, R71, RZ, RZ, P0, P1 ;  /* 0x000000ff47467210 */ /* 0x000fc600007e24ff */
[----:B------:R-:W-:Y:S01]  /*7ef80*/  IMAD.MOV.U32 R68, RZ, RZ, R65 ;  /* 0x000000ffff447224 */ /* 0x000fe200078e0041 */
[----:B------:R-:W-:Y:S01]  /*7ef90*/  IADD3 R65, P1, PT, R48, R75, RZ ;  /* 0x0000004b30417210 */ /* 0x000fe20007f3e0ff */
[----:B------:R-:W-:Y:S01]  /*7efa0*/  IMAD.X R77, R79, 0x1, R12, P6 ;  /* 0x000000014f4d7824 */ /* 0x000fe200030e060c */
[----:B------:R-:W-:Y:S01]  /*7efb0*/  IADD3 R79, P0, PT, R73, R66, RZ ;  /* 0x00000042494f7210 */ /* 0x000fe20007f1e0ff */
[----:B------:R-:W-:Y:S01]  /*7efc0*/  IMAD.X R63, RZ, RZ, RZ, P5 ;  /* 0x000000ffff3f7224 */ /* 0x000fe200028e06ff */
[----:B------:R-:W-:Y:S01]  /*7efd0*/  IADD3 R73, P6, PT, R65, R72, RZ ;  /* 0x0000004841497210 */ /* 0x000fe20007fde0ff */
[----:B------:R-:W-:Y:S01]  /*7efe0*/  IMAD.MOV.U32 R62, RZ, RZ, R67 ;  /* 0x000000ffff3e7224 */ /* 0x000fe200078e0043 */
[----:B------:R-:W-:Y:S01]  /*7eff0*/  IADD3.X R72, P1, PT, R70, R77, RZ, P1, !PT ;  /* 0x0000004d46487210 */ /* 0x000fe20000f3e4ff */
[----:B------:R-:W-:Y:S01]  /*7f000*/  IMAD.WIDE.U32.X R68, R7, R11, R68, P4 ;  /* 0x0000000b07447225 */ /* 0x000fe200020e0444 */
[----:B------:R-:W-:Y:S02]  /*7f010*/  IADD3 R17, P5, P3, R17, R78, R78 ;  /* 0x0000004e11117210 */ /* 0x000fe40007bbe04e */
[----:B------:R-:W-:Y:S01]  /*7f020*/  IADD3.X R72, P6, PT, R72, R79, RZ, P6, !PT ;  /* 0x0000004f48487210 */ /* 0x000fe200037de4ff */
[----:B------:R-:W-:Y:S01]  /*7f030*/  IMAD.WIDE.U32 R70, R7, R18, RZ ;  /* 0x0000001207467225 */ /* 0x000fe200078e00ff */
[----:B------:R-:W-:-:S03]  /*7f040*/  IADD3.X R108, PT, PT, RZ, R108, R108, P5, P3 ;  /* 0x0000006cff6c7210 */ /* 0x000fc60002fe646c */
[----:B------:R-:W-:Y:S01]  /*7f050*/  IMAD.WIDE.U32.X R64, R43, R23, R62, P0 ;  /* 0x000000172b407225 */ /* 0x000fe200000e043e */
[----:B------:R-:W-:Y:S02]  /*7f060*/  IADD3.X R43, P2, PT, RZ, R68, RZ, P2, !PT ;  /* 0x00000044ff2b7210 */ /* 0x000fe4000175e4ff */
[----:B------:R-:W-:Y:S01]  /*7f070*/  ISETP.GT.U32.AND P0, PT, R50, R47, PT ;  /* 0x0000002f3200720c */ /* 0x000fe20003f04070 */
        /* <DEDUP_REMOVED lines=13> */
[----:B------:R-:W-:Y:S01]  /*7f150*/  SEL R66, RZ, 0x1, !P0 ;  /* 0x00000001ff427807 */ /* 0x000fe20004000000 */
[----:B------:R-:W-:Y:S01]  /*7f160*/  IMAD.WIDE.U32.X R50, R7, R19, R50, P6 ;  /* 0x0000001307327225 */ /* 0x000fe200030e0432 */
[----:B------:R-:W-:-:S02]  /*7f170*/  IADD3.X R69, P1, PT, R69, R8, RZ, P1, !PT ;  /* 0x0000000845457210 */ /* 0x000fc40000f3e4ff */
[----:B------:R-:W-:Y:S01]  /*7f180*/  ISETP.GE.U32.AND P0, PT, R38, R47, PT ;  /* 0x0000002f2600720c */ /* 0x000fe20003f06070 */
[----:B------:R-:W-:Y:S01]  /*7f190*/  IMAD.WIDE.U32 R62, P6, R6, R21, R62 ;  /* 0x00000015063e7225 */ /* 0x000fe200078c003e */
[----:B------:R-:W-:Y:S02]  /*7f1a0*/  IADD3.X R38, P1, P2, R50, RZ, RZ, P1, P2 ;  /* 0x000000ff32267210 */ /* 0x000fe40000a244ff */
[----:B------:R-:W-:Y:S01]  /*7f1b0*/  IADD3 R66, P5, P3, R66, R9, R42 ;  /* 0x0000000942427210 */ /* 0x000fe20007bbe02a */
[-C--:B------:R-:W-:Y:S01]  /*7f1c0*/  IMAD R52, R69, R24.reuse, RZ ;  /* 0x0000001845347224 */ /* 0x080fe200078e02ff */
[----:B------:R-:W-:Y:S01]  /*7f1d0*/  IADD3 R40, P4, PT, R40, R45, RZ ;  /* 0x0000002d28287210 */ /* 0x000fe20007f9e0ff */
[----:B------:R-:W-:Y:S01]  /*7f1e0*/  IMAD.WIDE.U32 R8, R67, R24, RZ ;  /* 0x0000001843087225 */ /* 0x000fe200078e00ff */
[----:B------:R-:W-:Y:S02]  /*7f1f0*/  IADD3.X R45, PT, PT, R51, RZ, RZ, P1, P2 ;  /* 0x000000ff332d7210 */ /* 0x000fe40000fe44ff */
[----:B------:R-:W-:Y:S01]  /*7f200*/  ISETP.GE.U32.AND P2, PT, R75, R5, PT ;  /* 0x000000054b00720c */ /* 0x000fe20003f46070 */
[----:B------:R-:W-:Y:S01]  /*7f210*/  IMAD R47, R67, R25, R52 ;  /* 0x00000019432f7224 */ /* 0x000fe200078e0234 */
[----:B------:R-:W-:Y:S01]  /*7f220*/  IADD3.X R44, PT, PT, RZ, R44, RZ, P5, P3 ;  /* 0x0000002cff2c7210 */ /* 0x000fe20002fe64ff */
[----:B------:R-:W-:Y:S01]  /*7f230*/  IMAD.WIDE.U32 R42, R6, R20, RZ ;  /* 0x00000014062a7225 */ /* 0x000fe200078e00ff */
[----:B------:R-:W-:-:S02]  /*7f240*/  ISETP.GE.U32.AND.EX P2, PT, R77, R12, PT, P2 ;  /* 0x0000000c4d00720c */ /* 0x000fc40003f46120 */
[----:B------:R-:W-:Y:S01]  /*7f250*/  ISETP.GE.U32.AND.EX P0, PT, R49, R46, PT, P0 ;  /* 0x0000002e3100720c */ /* 0x000fe20003f06100 */
        /* <DEDUP_REMOVED lines=22> */
[----:B------:R-:W-:Y:S01]  /*7f3c0*/  IMAD.X R65, RZ, RZ, R108, P5 ;  /* 0x000000ffff417224 */ /* 0x000fe200028e066c */
[----:B------:R-:W-:Y:S01]  /*7f3d0*/  IADD3 R64, P5, PT, R48, R67, RZ ;  /* 0x0000004330407210 */ /* 0x000fe20007fbe0ff */
[----:B------:R-:W-:Y:S01]  /*7f3e0*/  IMAD.WIDE.U32 R50, P6, R6, R23, R50 ;  /* 0x0000001706327225 */ /* 0x000fe200078c0032 */
[----:B------:R-:W-:-:S03]  /*7f3f0*/  ISETP.GE.U32.AND P1, PT, R67, R17, PT ;  /* 0x000000114300720c */ /* 0x000fc60003f26070 */
[----:B------:R-:W-:-:S04]  /*7f400*/  IMAD.WIDE.U32 R42, R6, R22, RZ ;  /* 0x00000016062a7225 */ /* 0x000fc800078e00ff */
[----:B------:R-:W-:Y:S01]  /*7f410*/  IMAD.WIDE.U32.X R48, R5, R11, R46, P2 ;  /* 0x0000000b05307225 */ /* 0x000fe200010e042e */
[----:B------:R-:W-:-:S03]  /*7f420*/  IADD3 R17, P2, PT, R9, R64, RZ ;  /* 0x0000004009117210 */ /* 0x000fc60007f5e0ff */
[----:B------:R-:W-:Y:S01]  /*7f430*/  IMAD.X R47, RZ, RZ, RZ, P6 ;  /* 0x000000ffff2f7224 */ /* 0x000fe200030e06ff */
[----:B------:R-:W-:Y:S01]  /*7f440*/  IADD3 R70, P6, PT, R43, R50, RZ ;  /* 0x000000322b467210 */ /* 0x000fe20007fde0ff */
[----:B------:R-:W-:Y:S01]  /*7f450*/  IMAD.WIDE.U32 R62, R5, R18, RZ ;  /* 0x00000012053e7225 */ /* 0x000fe200078e00ff */
[----:B------:R-:W-:Y:S02]  /*7f460*/  IADD3.X R9, P3, PT, RZ, R48, RZ, P3, !PT ;  /* 0x00000030ff097210 */ /* 0x000fe40001f7e4ff */
[----:B------:R-:W-:Y:S01]  /*7f470*/  SEL R50, RZ, 0x1, P0 ;  /* 0x00000001ff327807 */ /* 0x000fe20000000000 */
[----:B------:R-:W-:Y:S01]  /*7f480*/  IMAD.MOV.U32 R46, RZ, RZ, R51 ;  /* 0x000000ffff2e7224 */ /* 0x000fe200078e0033 */
        /* <DEDUP_REMOVED lines=8> */
[----:B------:R-:W-:-:S03]  /*7f510*/  IMAD.WIDE.U32 R42, R8, R18, RZ ;  /* 0x00000012082a7225 */ /* 0x000fc600078e00ff */
[----:B------:R-:W-:Y:S01]  /*7f520*/  IADD3.X R17, P2, P6, R6, RZ, RZ, P6, P2 ;  /* 0x000000ff06117210 */ /* 0x000fe200036444ff */
[----:B------:R-:W-:Y:S01]  /*7f530*/  IMAD.X R47, RZ, RZ, RZ, P3 ;  /* 0x000000ffff2f7224 */ /* 0x000fe200018e06ff */
[----:B------:R-:W-:Y:S01]  /*7f540*/  IADD3 R38, P5, PT, R43, R62, RZ ;  /* 0x0000003e2b267210 */ /* 0x000fe20007fbe0ff */
[----:B------:R-:W-:Y:S01]  /*7f550*/  IMAD.MOV.U32 R46, RZ, RZ, R63 ;  /* 0x000000ffff2e7224 */ /* 0x000fe200078e003f */
[----:B------:R-:W-:Y:S02]  /*7f560*/  IADD3 R70, P3, PT, R9, R42, RZ ;  /* 0x0000002a09467210 */ /* 0x000fe40007f7e0ff */
[----:B------:R-:W-:Y:S01]  /*7f570*/  IADD3.X R9, P0, PT, R48, R45, RZ, P0, !PT ;  /* 0x0000002d30097210 */ /* 0x000fe2000071e4ff */
[----:B------:R-:W-:Y:S01]  /*7f580*/  IMAD.WIDE.U32.X R42, R5, R19, R46, P5 ;  /* 0x00000013052a7225 */ /* 0x000fe200028e042e */
[----:B------:R-:W-:Y:S02]  /*7f590*/  ISETP.GE.U32.AND.EX P5, PT, R65, R108, PT, P1 ;  /* 0x0000006c4100720c */ /* 0x000fe40003fa6110 */
[----:B------:R-:W-:Y:S01]  /*7f5a0*/  IADD3.X R62, P3, PT, R9, R38, RZ, P3, !PT ;  /* 0x00000026093e7210 */ /* 0x000fe20001f7e4ff */
[----:B------:R-:W-:Y:S01]  /*7f5b0*/  IMAD.WIDE.U32 R46, R5, R20, RZ ;  /* 0x00000014052e7225 */ /* 0x000fe200078e00ff */
[----:B------:R-:W-:-:S02]  /*7f5c0*/  ISETP.GE.U32.AND P1, PT, R64, R67, PT ;  /* 0x000000434000720c */ /* 0x000fc40003f26070 */
[----:B------:R-:W-:Y:S01]  /*7f5d0*/  IADD3.X R45, PT, PT, R7, RZ, RZ, P2, P6 ;  /* 0x000000ff072d7210 */ /* 0x000fe200017ec4ff */
[----:B------:R-:W-:Y:S01]  /*7f5e0*/  IMAD.WIDE.U32 R6, R8, R20, RZ ;  /* 0x0000001408067225 */ /* 0x000fe200078e00ff */
[----:B------:R-:W-:Y:S02]  /*7f5f0*/  IADD3.X R9, P0, P3, R42, RZ, RZ, P3, P0 ;  /* 0x000000ff2a097210 */ /* 0x000fe40001b004ff */
[----:B------:R-:W-:Y:S01]  /*7f600*/  IADD3 R48, P6, P2, R50, R39, R66 ;  /* 0x0000002732307210 */ /* 0x000fe20007ade042 */
[----:B------:R-:W-:Y:S01]  /*7f610*/  IMAD.X R50, RZ, RZ, R37, P4 ;  /* 0x000000ffff327224 */ /* 0x000fe200020e0625 */
[----:B------:R-:W-:Y:S02]  /*7f620*/  SEL R39, RZ, 0x1, P5 ;  /* 0x00000001ff277807 */ /* 0x000fe40002800000 */
[----:B------:R-:W-:Y:S02]  /*7f630*/  ISETP.GE.U32.AND.EX P1, PT, R51, R65, PT, P1 ;  /* 0x000000413300720c */ /* 0x000fe40003f26110 */
[----:B------:R-:W-:Y:S01]  /*7f640*/  IADD3.X R42, PT, PT, R43, RZ, RZ, P0, P3 ;  /* 0x000000ff2b2a7210 */ /* 0x000fe200007e64ff */
[----:B------:R-:W-:Y:S01]  /*7f650*/  IMAD.WIDE.U32 R46, P3, R8, R21, R46 ;  /* 0x00000015082e7225 */ /* 0x000fe2000786002e */
[----:B------:R-:W-:-:S02]  /*7f660*/  IADD3 R9, P0, PT, R9, R12, RZ ;  /* 0x0000000c09097210 */ /* 0x000fc40007f1e0ff */
[----:B------:R-:W-:Y:S01]  /*7f670*/  IADD3 R37, P4, PT, R39, R40, RZ ;  /* 0x0000002827257210 */ /* 0x000fe20007f9e0ff */
[----:B------:R-:W-:Y:S01]  /*7f680*/  IMAD.WIDE.U32 R38, R5, R22, RZ ;  /* 0x0000001605267225 */ /* 0x000fe200078e00ff */
[----:B------:R-:W-:Y:S02]  /*7f690*/  SEL R12, RZ, 0x1, P1 ;  /* 0x00000001ff0c7807 */ /* 0x000fe40000800000 */
[----:B------:R-:W-:Y:S01]  /*7f6a0*/  IADD3 R51, P1, PT, R9, R6, RZ ;  /* 0x0000000609337210 */ /* 0x000fe20007f3e0ff */
[----:B------:R-:W-:Y:S01]  /*7f6b0*/  IMAD.MOV.U32 R6, RZ, RZ, R47 ;  /* 0x000000ffff067224 */ /* 0x000fe200078e002f */
[----:B------:R-:W-:Y:S01]  /*7f6c0*/  IADD3.X R9, P0, PT, R42, R49, RZ, P0, !PT ;  /* 0x000000312a097210 */ /* 0x000fe2000071e4ff */
[----:B------:R-:W-:Y:S01]  /*7f6d0*/  IMAD.X R49, RZ, RZ, R50, P4 ;  /* 0x000000ffff317224 */ /* 0x000fe200020e0632 */
[----:B------:R-:W-:Y:S01]  /*7f6e0*/  IADD3 R52, P5, PT, R7, R46, RZ ;  /* 0x0000002e07347210 */ /* 0x000fe20007fbe0ff */
[----:B------:R-:W-:Y:S01]  /*7f6f0*/  IMAD.X R7, RZ, RZ, RZ, P3 ;  /* 0x000000ffff077224 */ /* 0x000fe200018e06ff */
[----:B------:R-:W-:-:S02]  /*7f700*/  IADD3 R46, P4, PT, R12, R37, RZ ;  /* 0x000000250c2e7210 */ /* 0x000fc40007f9e0ff */
[----:B------:R-:W-:Y:S01]  /*7f710*/  ISETP.GE.U32.AND P3, PT, R37, R40, PT ;  /* 0x000000282500720c */ /* 0x000fe20003f66070 */
[----:B------:R-:W-:Y:S01]  /*7f720*/  IMAD.WIDE.U32.X R6, R5, R21, R6, P5 ;  /* 0x0000001505067225 */ /* 0x000fe200028e0406 */
[----:B------:R-:W-:Y:S02]  /*7f730*/  IADD3.X R47, P1, PT, R9, R52, RZ, P1, !PT ;  /* 0x00000034092f7210 */ /* 0x000fe40000f3e4ff */
[----:B------:R-:W-:Y:S01]  /*7f740*/  ISETP.GE.U32.AND P5, PT, R46, R37, PT ;  /* 0x000000252e00720c */ /* 0x000fe20003fa6070 */
[----:B------:R-:W-:Y:S01]  /*7f750*/  IMAD.X R40, RZ, RZ, R49, P4 ;  /* 0x000000ffff287224 */ /* 0x000fe200020e0631 */
[----:B------:R-:W-:Y:S01]  /*7f760*/  IADD3.X R6, P1, P0, R6, RZ, RZ, P1, P0 ;  /* 0x000000ff06067210 */ /* 0x000fe200008204ff */
[C---:B------:R-:W-:Y:S01]  /*7f770*/  IMAD.WIDE.U32 R38, P4, R8.reuse, R23, R38 ;  /* 0x0000001708267225 */ /* 0x040fe20007880026 */
[----:B------:R-:W-:Y:S02]  /*7f780*/  ISETP.GE.U32.AND.EX P3, PT, R49, R50, PT, P3 ;  /* 0x000000323100720c */ /* 0x000fe40003f66130 */
[----:B------:R-:W-:Y:S01]  /*7f790*/  IADD3.X R12, PT, PT, R7, RZ, RZ, P1, P0 ;  /* 0x000000ff070c7210 */ /* 0x000fe20000fe04ff */
[----:B------:R-:W-:Y:S01]  /*7f7a0*/  IMAD.WIDE.U32 R8, R8, R22, RZ ;  /* 0x0000001608087225 */ /* 0x000fe200078e00ff */
[----:B------:R-:W-:-:S03]  /*7f7b0*/  ISETP.GE.U32.AND.EX P5, PT, R40, R49, PT, P5 ;  /* 0x000000312800720c */ /* 0x000fc60003fa6150 */
        /* <DEDUP_REMOVED lines=57> */
.L_x_523:
        /* <DEDUP_REMOVED lines=21> */
.L_x_524:
[----:B------:R-:W-:Y:S01]  /*7fca0*/  IMAD.MOV.U32 R45, RZ, RZ, RZ ;  /* 0x000000ffff2d7224 */ /* 0x000fe200078e00ff */
        /* <DEDUP_REMOVED lines=22> */
[----:B------:R-:W-:Y:S02]  /*7fe10*/  IMAD.MOV.U32 R81, RZ, RZ, RZ ;  /* 0x000000ffff517224 */ /* 0x000fe400078e00ff */
[----:B------:R-:W-:-:S04]  /*7fe20*/  IMAD.WIDE.U32 R6, R116, R12, R40 ;  /* 0x0000000c74067225 */ /* 0x000fc800078e0028 */
        /* <DEDUP_REMOVED lines=17> */
[----:B------:R-:W-:Y:S01]  /*7ff40*/  IMAD.WIDE.U32 R40, R116, R73, R40 ;  /* 0x0000004974287225 */ /* 0x000fe200078e0028 */
[----:B------:R-:W-:Y:S02]  /*7ff50*/  IADD3.X R7, PT, PT, RZ, RZ, RZ, P1, P5 ;  /* 0x000000ffff077210 */ /* 0x000fe40000fea4ff */
[----:B------:R-:W-:Y:S01]  /*7ff60*/  ISETP.GE.U32.AND P1, PT, R64, R38, PT ;  /* 0x000000264000720c */ /* 0x000fe20003f26070 */
[----:B------:R-:W-:Y:S01]  /*7ff70*/  IMAD.WIDE.U32 R50, R118, R5, R50 ;  /* 0x0000000576327225 */ /* 0x000fe200078e0032 */
[----:B------:R-:W-:-:S03]  /*7ff80*/  IADD3.X R39, PT, PT, RZ, RZ, RZ, P2, P6 ;  /* 0x000000ffff277210 */ /* 0x000fc600017ec4ff */
        /* <DEDUP_REMOVED lines=174> */
[----:B------:R-:W-:Y:S01]  /*80a70*/  IMAD.IADD R101, R7, 0x1, R101 ;  /* 0x0000000107657824 */ /* 0x000fe200078e0265 */
[----:B------:R-:W-:Y:S01]  /*80a80*/  IADD3.X R96, PT, PT, RZ, RZ, RZ, P6, P4 ;  /* 0x000000ffff607210 */ /* 0x000fe200037e84ff */
[----:B------:R-:W-:-:S04]  /*80a90*/  IMAD.WIDE.U32 R42, P5, R40, R23, R42 ;  /* 0x00000017282a7225 */ /* 0x000fc800078a002a */
[----:B------:R-:W-:-:S04]  /*80aa0*/  IMAD.WIDE.U32 R40, R40, R22, RZ ;  /* 0x0000001628287225 */ /* 0x000fc800078e00ff */
        /* <DEDUP_REMOVED lines=57> */
[----:B------:R-:W-:Y:S01]  /*80e40*/  IMAD.X R49, RZ, RZ, RZ, P5 ;  /* 0x000000ffff317224 */ /* 0x000fe200028e06ff */
[----:B------:R-:W-:Y:S01]  /*80e50*/  IADD3 R99, P5, PT, R7, R40, RZ ;  /* 0x0000002807637210 */ /* 0x000fe20007fbe0ff */
[----:B------:R-:W-:-:S04]  /*80e60*/  IMAD.WIDE.U32.X R38, R101, R21, R38, P2 ;  /* 0x0000001565267225 */ /* 0x000fc800010e0426 */
[----:B------:R-:W-:Y:S01]  /*80e70*/  IMAD.WIDE.U32 R50, R65, R10, RZ ;  /* 0x0000000a41327225 */ /* 0x000fe200078e00ff */
[----:B------:R-:W-:-:S03]  /*80e80*/  IADD3.X R9, P0, P1, R38, RZ, RZ, P0, P1 ;  /* 0x000000ff26097210 */ /* 0x000fc600001024ff */
[----:B------:R-:W-:Y:S02]  /*80e90*/  IMAD.MOV.U32 R47, RZ, RZ, RZ ;  /* 0x000000ffff2f7224 */ /* 0x000fe400078e00ff */
        /* <DEDUP_REMOVED lines=42> */
[----:B------:R-:W-:Y:S01]  /*81140*/  IADD3 R92, P6, P2, R66, R37, R92 ;  /* 0x00000025425c7210 */ /* 0x000fe20007ade05c */
[----:B------:R-:W-:Y:S01]  /*81150*/  IMAD.MOV.U32 R38, RZ, RZ, R43 ;  /* 0x000000ffff267224 */ /* 0x000fe200078e002b */
[----:B------:R-:W-:-:S02]  /*81160*/  ISETP.GE.U32.AND.EX P1, PT, R49, R51, PT, P1 ;  /* 0x000000333100720c */ /* 0x000fc40003f26110 */
[----:B------:R-:W-:Y:S02]  /*81170*/  IADD3.X R51, PT, PT, R7, RZ, RZ, P0, P5 ;  /* 0x000000ff07337210 */ /* 0x000fe400007ea4ff */
[----:B------:R-:W-:Y:S02]  /*81180*/  IADD3.X R66, PT, PT, RZ, R44, RZ, P6, P2 ;  /* 0x0000002cff427210 */ /* 0x000fe400037e44ff */
        /* <DEDUP_REMOVED lines=148> */
.L_x_525:
        /* <DEDUP_REMOVED lines=21> */
.L_x_526:
[----:B------:R-:W-:Y:S01]  /*81c20*/  ISETP.GT.U32.AND P0, PT, R37, -0x1, PT ;  /* 0xffffffff2500780c */ /* 0x000fe20003f04070 */
        /* <DEDUP_REMOVED lines=68> */
.L_x_527:
        /* <DEDUP_REMOVED lines=21> */
.L_x_528:
        /* <DEDUP_REMOVED lines=69> */
.L_x_529:
        /* <DEDUP_REMOVED lines=21> */
.L_x_530:
        /* <DEDUP_REMOVED lines=14> */
[----:B------:R-:W-:Y:S01]  /*82840*/  IMAD.IADD R72, R76, 0x1, R47 ;  /* 0x000000014c487824 */ /* 0x000fe200078e022f */
[--C-:B------:R-:W-:Y:S01]  /*82850*/  SHF.L.U64.HI R88, R8, 0x1, R49.reuse ;  /* 0x0000000108587819 */ /* 0x100fe20000010231 */
[----:B------:R-:W-:Y:S01]  /*82860*/  IMAD.WIDE.U32 R46, R12, R74, RZ ;  /* 0x0000004a0c2e7225 */ /* 0x000fe200078e00ff */
[----:B------:R-:W-:-:S02]  /*82870*/  SHF.R.U64 R90, R8, 0x1f, R49 ;  /* 0x0000001f085a7819 */ /* 0x000fc40000001231 */
[----:B------:R-:W-:Y:S01]  /*82880*/  SHF.R.U32.HI R49, RZ, 0x1f, R49 ;  /* 0x0000001fff317819 */ /* 0x000fe20000011631 */
[-C--:B------:R-:W-:Y:S01]  /*82890*/  IMAD.WIDE.U32 R68, R70, R70.reuse, RZ ;  /* 0x0000004646447225 */ /* 0x080fe200078e00ff */
[----:B------:R-:W-:Y:S02]  /*828a0*/  LOP3.LUT R90, R90, 0xfffffffe, RZ, 0xc0, !PT ;  /* 0xfffffffe5a5a7812 */ /* 0x000fe400078ec0ff */
[----:B------:R-:W-:Y:S01]  /*828b0*/  LOP3.LUT R91, R49, 0x1, RZ, 0xc0, !PT ;  /* 0x00000001315b7812 */ /* 0x000fe200078ec0ff */
[----:B------:R-:W-:Y:S02]  /*828c0*/  IMAD.SHL.U32 R101, R8, 0x2, RZ ;  /* 0x0000000208657824 */ /* 0x000fe400078e00ff */
[----:B------:R-:W-:Y:S02]  /*828d0*/  IMAD.IADD R99, R17, 0x1, R47 ;  /* 0x0000000111637824 */ /* 0x000fe400078e022f */
[----:B------:R-:W-:Y:S01]  /*828e0*/  IMAD.IADD R8, R71, 0x1, R69 ;  /* 0x0000000147087824 */ /* 0x000fe200078e0245 */
[----:B------:R-:W-:Y:S01]  /*828f0*/  LOP3.LUT R101, R101, 0xfffffffe, RZ, 0xc0, !PT ;  /* 0xfffffffe65657812 */ /* 0x000fe200078ec0ff */
[----:B------:R-:W-:Y:S01]  /*82900*/  IMAD.WIDE.U32 R50, R74, R70, RZ ;  /* 0x000000464a327225 */ /* 0x000fe200078e00ff */
[----:B------:R-:W-:-:S02]  /*82910*/  SHF.L.U64.HI R80, R46, 0x1, R99 ;  /* 0x000000012e507819 */ /* 0x000fc40000010263 */
[C---:B------:R-:W-:Y:S01]  /*82920*/  SHF.R.U64 R96, R46.reuse, 0x1f, R99 ;  /* 0x0000001f2e607819 */ /* 0x040fe20000001263 */
[----:B------:R-:W-:Y:S01]  /*82930*/  IMAD.SHL.U32 R7, R46, 0x2, RZ ;  /* 0x000000022e077824 */ /* 0x000fe200078e00ff */
[----:B------:R-:W-:Y:S01]  /*82940*/  IADD3 R101, P0, PT, R101, R8, RZ ;  /* 0x0000000865657210 */ /* 0x000fe20007f1e0ff */
[----:B------:R-:W-:Y:S01]  /*82950*/  IMAD.WIDE.U32 R8, R12, R70, RZ ;  /* 0x000000460c087225 */ /* 0x000fe200078e00ff */
[----:B------:R-:W-:Y:S02]  /*82960*/  LOP3.LUT R69, R88, 0x1, RZ, 0xc0, !PT ;  /* 0x0000000158457812 */ /* 0x000fe400078ec0ff */
[----:B------:R-:W-:Y:S01]  /*82970*/  LOP3.LUT R96, R96, 0xfffffffe, RZ, 0xc0, !PT ;  /* 0xfffffffe60607812 */ /* 0x000fe200078ec0ff */
[----:B------:R-:W-:-:S04]  /*82980*/  IMAD.WIDE.U32 R46, R74, R5, RZ ;  /* 0x000000054a2e7225 */ /* 0x000fc800078e00ff */
[----:B------:R-:W-:Y:S02]  /*82990*/  IMAD.IADD R51, R45, 0x1, R51 ;  /* 0x000000012d337824 */ /* 0x000fe400078e0233 */
[----:B------:R-:W-:-:S03]  /*829a0*/  IMAD.WIDE.U32 R70, R74, R74, RZ ;  /* 0x0000004a4a467225 */ /* 0x000fc600078e00ff */
[----:B------:R-:W-:Y:S01]  /*829b0*/  IADD3 R51, P3, P4, R46, R51, R8 ;  /* 0x000000332e337210 */ /* 0x000fe20007c7e008 */
[----:B------:R-:W-:Y:S01]  /*829c0*/  IMAD.WIDE.U32 R90, R5, R5, R90 ;  /* 0x00000005055a7225 */ /* 0x000fe200078e005a */
[----:B------:R-:W-:-:S03]  /*829d0*/  LOP3.LUT R8, R7, 0xfffffffe, RZ, 0xc0, !PT ;  /* 0xfffffffe07087812 */ /* 0x000fc600078ec0ff */
[----:B------:R-:W-:Y:S02]  /*829e0*/  IMAD.X R69, RZ, RZ, R69, P0 ;  /* 0x000000ffff457224 */ /* 0x000fe400000e0645 */
[----:B------:R-:W-:Y:S01]  /*829f0*/  IMAD.IADD R49, R45, 0x1, R71 ;  /* 0x000000012d317824 */ /* 0x000fe200078e0247 */
[----:B------:R-:W-:Y:S01]  /*82a00*/  SHF.R.U32.HI R71, RZ, 0x1f, R51 ;  /* 0x0000001fff477819 */ /* 0x000fe20000011633 */
[----:B------:R-:W-:Y:S01]  /*82a10*/  IMAD.IADD R82, R77, 0x1, R65 ;  /* 0x000000014d527824 */ /* 0x000fe200078e0241 */
[----:B------:R-:W-:Y:S01]  /*82a20*/  IADD3 R7, P6, PT, R69, R90, RZ ;  /* 0x0000005a45077210 */ /* 0x000fe20007fde0ff */
[----:B------:R-:W-:Y:S01]  /*82a30*/  IMAD.WIDE.U32 R64, R73, R74, RZ ;  /* 0x0000004a49407225 */ /* 0x000fe200078e00ff */
[----:B------:R-:W-:Y:S02]  /*82a40*/  IADD3 R69, P0, PT, R71, R66, RZ ;  /* 0x0000004247457210 */ /* 0x000fe40007f1e0ff */
[----:B------:R-:W-:Y:S01]  /*82a50*/  IADD3 R8, P1, PT, R8, R49, RZ ;  /* 0x0000003108087210 */ /* 0x000fe20007f3e0ff */
[----:B------:R-:W-:-:S02]  /*82a60*/  IMAD.X R46, R89, 0x1, R91, P6 ;  /* 0x00000001592e7824 */ /* 0x000fc400030e065b */
[----:B------:R-:W-:Y:S01]  /*82a70*/  IMAD.X R97, RZ, RZ, R78, P0 ;  /* 0x000000ffff617224 */ /* 0x000fe200000e064e */
[----:B------:R-:W-:Y:S01]  /*82a80*/  ISETP.GT.U32.AND P0, PT, R66, R69, PT ;  /* 0x000000454200720c */ /* 0x000fe20003f04070 */
[C---:B------:R-:W-:Y:S02]  /*82a90*/  IMAD.IADD R48, R81.reuse, 0x1, R63 ;  /* 0x0000000151307824 */ /* 0x040fe400078e023f */
[----:B------:R-:W-:Y:S01]  /*82aa0*/  IMAD.IADD R90, R81, 0x1, R65 ;  /* 0x00000001515a7824 */ /* 0x000fe200078e0241 */
[----:B------:R-:W-:Y:S01]  /*82ab0*/  IADD3 R65, P6, PT, R69, R70, RZ ;  /* 0x0000004645417210 */ /* 0x000fe20007fde0ff */
[----:B------:R-:W-:Y:S01]  /*82ac0*/  IMAD.MOV.U32 R91, RZ, RZ, RZ ;  /* 0x000000ffff5b7224 */ /* 0x000fe200078e00ff */
[----:B------:R-:W-:Y:S01]  /*82ad0*/  ISETP.GT.U32.AND.EX P0, PT, R78, R97, PT, P0 ;  /* 0x000000614e00720c */ /* 0x000fe20003f04100 */
[----:B------:R-:W-:Y:S01]  /*82ae0*/  IMAD.MOV.U32 R49, RZ, RZ, RZ ;  /* 0x000000ffff317224 */ /* 0x000fe200078e00ff */
[----:B------:R-:W-:Y:S01]  /*82af0*/  IADD3.X R70, PT, PT, RZ, RZ, RZ, P2, P5 ;  /* 0x000000ffff467210 */ /* 0x000fe200017ea4ff */
[----:B------:R-:W-:-:S04]  /*82b00*/  IMAD.WIDE.U32 R62, R79, R12, RZ ;  /* 0x0000000c4f3e7225 */ /* 0x000fc800078e00ff */
[----:B------:R-:W-:-:S04]  /*82b10*/  IMAD.WIDE.U32 R90, R12, R73, R90 ;  /* 0x000000490c5a7225 */ /* 0x000fc800078e005a */
[----:B------:R-:W-:-:S04]  /*82b20*/  IMAD.WIDE.U32 R92, R5, R73, R48 ;  /* 0x00000049055c7225 */ /* 0x000fc800078e0030 */
[----:B------:R-:W-:Y:S02]  /*82b30*/  IMAD.MOV.U32 R73, RZ, RZ, RZ ;  /* 0x000000ffff497224 */ /* 0x000fe400078e00ff */
[----:B------:R-:W-:Y:S01]  /*82b40*/  IMAD.X R103, R97, 0x1, R8, P6 ;  /* 0x0000000161677824 */ /* 0x000fe200030e0608 */
[----:B------:R-:W-:Y:S01]  /*82b50*/  SEL R8, R66, R69, P0 ;  /* 0x0000004542087207 */ /* 0x000fe20000000000 */
[----:B------:R-:W-:Y:S02]  /*82b60*/  IMAD.IADD R63, R77, 0x1, R63 ;  /* 0x000000014d3f7824 */ /* 0x000fe400078e023f */
[----:B------:R-:W-:Y:S01]  /*82b70*/  IMAD.WIDE.U32 R88, R52, R5, R72 ;  /* 0x0000000534587225 */ /* 0x000fe200078e0048 */
[----:B------:R-:W-:Y:S02]  /*82b80*/  SEL R52, R78, R97, P0 ;  /* 0x000000614e347207 */ /* 0x000fe40000000000 */
[----:B------:R-:W-:Y:S01]  /*82b90*/  ISETP.GT.U32.AND P0, PT, R8, R65, PT ;  /* 0x000000410800720c */ /* 0x000fe20003f04070 */
[----:B------:R-:W-:Y:S01]  /*82ba0*/  IMAD.WIDE.U32 R48, R68, R24, RZ ;  /* 0x0000001844307225 */ /* 0x000fe200078e00ff */
[----:B------:R-:W-:-:S02]  /*82bb0*/  IADD3 R90, P6, PT, R63, R90, RZ ;  /* 0x0000005a3f5a7210 */ /* 0x000fc40007fde0ff */
[----:B------:R-:W-:Y:S01]  /*82bc0*/  SHF.R.U32.HI R8, RZ, 0x1f, R99 ;  /* 0x0000001fff087819 */ /* 0x000fe20000011663 */
[C---:B------:R-:W-:Y:S01]  /*82bd0*/  IMAD.IADD R69, R81.reuse, 0x1, R93 ;  /* 0x0000000151457824 */ /* 0x040fe200078e025d */
[----:B------:R-:W-:Y:S01]  /*82be0*/  LOP3.LUT R63, R80, 0x1, RZ, 0xc0, !PT ;  /* 0x00000001503f7812 */ /* 0x000fe200078ec0ff */
[----:B------:R-:W-:Y:S01]  /*82bf0*/  IMAD.X R95, R81, 0x1, R91, P6 ;  /* 0x00000001515f7824 */ /* 0x000fe200030e065b */
[----:B------:R-:W-:Y:S01]  /*82c00*/  LOP3.LUT R97, R8, 0x1, RZ, 0xc0, !PT ;  /* 0x0000000108617812 */ /* 0x000fe200078ec0ff */
[----:B------:R-:W-:Y:S01]  /*82c10*/  IMAD.WIDE.U32 R72, R48, R10, RZ ;  /* 0x0000000a30487225 */ /* 0x000fe200078e00ff */
[----:B------:R-:W-:-:S03]  /*82c20*/  ISETP.GT.U32.AND.EX P0, PT, R52, R103, PT, P0 ;  /* 0x000000673400720c */ /* 0x000fc60003f04100 */
[----:B------:R-:W-:Y:S01]  /*82c30*/  IMAD.X R63, RZ, RZ, R63, P1 ;  /* 0x000000ffff3f7224 */ /* 0x000fe200008e063f */
[----:B------:R-:W-:Y:S01]  /*82c40*/  IADD3 R8, P1, P6, R105, R92, R82 ;  /* 0x0000005c69087210 */ /* 0x000fe20007e3e052 */
[----:B------:R-:W-:Y:S01]  /*82c50*/  IMAD R52, R101, R24, RZ ;  /* 0x0000001865347224 */ /* 0x000fe200078e02ff */
[----:B------:R-:W-:Y:S01]  /*82c60*/  SEL R91, RZ, 0x1, !P0 ;  /* 0x00000001ff5b7807 */ /* 0x000fe20004000000 */
[----:B------:R-:W-:Y:S01]  /*82c70*/  IMAD.WIDE.U32 R96, R12, R12, R96 ;  /* 0x0000000c0c607225 */ /* 0x000fe200078e0060 */
[----:B------:R-:W-:Y:S02]  /*82c80*/  IADD3.X R69, PT, PT, RZ, R69, RZ, P1, P6 ;  /* 0x00000045ff457210 */ /* 0x000fe40000fec4ff */
[C---:B------:R-:W-:Y:S01]  /*82c90*/  IADD3 RZ, P1, PT, R68.reuse, R72, RZ ;  /* 0x0000004844ff7210 */ /* 0x040fe20007f3e0ff */
[----:B------:R-:W-:Y:S01]  /*82ca0*/  IMAD R99, R68, R25, R52 ;  /* 0x0000001944637224 */ /* 0x000fe200078e0234 */
[----:B------:R-:W-:Y:S01]  /*82cb0*/  IADD3 R52, P0, P6, R63, R96, R8 ;  /* 0x000000603f347210 */ /* 0x000fe20007e1e008 */
[----:B------:R-:W-:Y:S01]  /*82cc0*/  IMAD.IADD R72, R17, 0x1, R97 ;  /* 0x0000000111487824 */ /* 0x000fe200078e0261 */
[----:B------:R-:W-:Y:S01]  /*82cd0*/  SHF.L.U64.HI R82, R50, 0x1, R51 ;  /* 0x0000000132527819 */ /* 0x000fe20000010233 */
[----:B------:R-:W-:Y:S01]  /*82ce0*/  IMAD.IADD R99, R49, 0x1, R99 ;  /* 0x0000000131637824 */ /* 0x000fe200078e0263 */
[----:B------:R-:W-:Y:S01]  /*82cf0*/  IADD3 R52, P2, P5, R8, R52, R91 ;  /* 0x0000003408347210 */ /* 0x000fe20007d5e05b */
[----:B------:R-:W-:Y:S01]  /*82d00*/  IMAD.IADD R76, R76, 0x1, R89 ;  /* 0x000000014c4c7824 */ /* 0x000fe200078e0259 */
[----:B------:R-:W-:Y:S01]  /*82d10*/  IADD3.X R72, PT, PT, RZ, R72, R69, P0, P6 ;  /* 0x00000048ff487210 */ /* 0x000fe200007ec445 */
[----:B------:R-:W-:Y:S01]  /*82d20*/  IMAD.WIDE.U32 R80, R99, R10, RZ ;  /* 0x0000000a63507225 */ /* 0x000fe200078e00ff */
[----:B------:R-:W-:-:S02]  /*82d30*/  IADD3 R70, P0, P6, R70, R88, R67 ;  /* 0x0000005846467210 */ /* 0x000fc40007e1e043 */
[----:B------:R-:W-:Y:S01]  /*82d40*/  IADD3.X R72, PT, PT, R69, R72, RZ, P2, P5 ;  /* 0x0000004845487210 */ /* 0x000fe200017ea4ff */
[----:B------:R-:W-:Y:S01]  /*82d50*/  IMAD.WIDE.U32 R68, R99, R18, RZ ;  /* 0x0000001263447225 */ /* 0x000fe200078e00ff */
[----:B------:R-:W-:-:S03]  /*82d60*/  IADD3 R88, P2, PT, R65, R66, RZ ;  /* 0x0000004241587210 */ /* 0x000fc60007f5e0ff */
[----:B------:R-:W-:Y:S01]  /*82d70*/  IMAD.WIDE.U32 R66, R79, R74, RZ ;  /* 0x0000004a4f427225 */ /* 0x000fe200078e00ff */
[----:B------:R-:W-:Y:S02]  /*82d80*/  IADD3.X R74, PT, PT, RZ, R76, RZ, P0, P6 ;  /* 0x0000004cff4a7210 */ /* 0x000fe400007ec4ff */
[----:B------:R-:W-:Y:S01]  /*82d90*/  ISETP.GE.U32.AND P0, PT, R88, R65, PT ;  /* 0x000000415800720c */ /* 0x000fe20003f06070 */
[----:B------:R-:W-:-:S04]  /*82da0*/  IMAD.WIDE.U32 R80, P5, R48, R11, R80 ;  /* 0x0000000b30507225 */ /* 0x000fc800078a0050 */
[----:B------:R-:W-:Y:S02]  /*82db0*/  IMAD.X R8, R103, 0x1, R78, P2 ;  /* 0x0000000167087824 */ /* 0x000fe400010e064e */
[----:B------:R-:W-:Y:S01]  /*82dc0*/  IMAD.WIDE.U32 R78, P6, R48, R19, R68 ;  /* 0x00000013304e7225 */ /* 0x000fe200078c0044 */
[----:B------:R-:W-:Y:S02]  /*82dd0*/  IADD3 R68, P2, PT, R73, R80, RZ ;  /* 0x0000005049447210 */ /* 0x000fe40007f5e0ff */
[----:B------:R-:W-:Y:S01]  /*82de0*/  ISETP.GE.U32.AND.EX P0, PT, R8, R103, PT, P0 ;  /* 0x000000670800720c */ /* 0x000fe20003f06100 */
[----:B------:R-:W-:Y:S01]  /*82df0*/  IMAD.IADD R77, R77, 0x1, R67 ;  /* 0x000000014d4d7824 */ /* 0x000fe200078e0243 */
[----:B------:R-:W-:Y:S01]  /*82e00*/  IADD3.X RZ, P1, PT, R101, R68, RZ, P1, !PT ;  /* 0x0000004465ff7210 */ /* 0x000fe20000f3e4ff */
[----:B------:R-:W-:Y:S02]  /*82e10*/  IMAD.X R65, RZ, RZ, RZ, P5 ;  /* 0x000000ffff417224 */ /* 0x000fe400028e06ff */
[----:B------:R-:W-:Y:S01]  /*82e20*/  IMAD.X R69, RZ, RZ, RZ, P6 ;  /* 0x000000ffff457224 */ /* 0x000fe200030e06ff */
[----:B------:R-:W-:Y:S01]  /*82e30*/  IADD3 R80, P5, P6, R62, R77, R64 ;  /* 0x0000004d3e507210 */ /* 0x000fe20007ebe040 */
[----:B------:R-:W-:-:S03]  /*82e40*/  IMAD.WIDE.U32 R62, R48, R18, RZ ;  /* 0x00000012303e7225 */ /* 0x000fc600078e00ff */
[----:B------:R-:W-:Y:S01]  /*82e50*/  IADD3.X R73, PT, PT, RZ, RZ, RZ, P5, P6 ;  /* 0x000000ffff497210 */ /* 0x000fe20002fec4ff */
[----:B------:R-:W-:Y:S01]  /*82e60*/  IMAD.MOV.U32 R64, RZ, RZ, R81 ;  /* 0x000000ffff407224 */ /* 0x000fe200078e0051 */
[----:B------:R-:W-:Y:S01]  /*82e70*/  SEL R81, RZ, 0x1, P0 ;  /* 0x00000001ff517807 */ /* 0x000fe20000000000 */
[----:B------:R-:W-:Y:S02]  /*82e80*/  IMAD.MOV.U32 R68, RZ, RZ, R79 ;  /* 0x000000ffff447224 */ /* 0x000fe400078e004f */
[----:B------:R-:W-:Y:S01]  /*82e90*/  IMAD.WIDE.U32.X R64, R99, R11, R64, P2 ;  /* 0x0000000b63407225 */ /* 0x000fe200010e0440 */
[----:B------:R-:W-:Y:S02]  /*82ea0*/  IADD3 R96, P2, PT, R63, R78, RZ ;  /* 0x0000004e3f607210 */ /* 0x000fe40007f5e0ff */
[----:B------:R-:W-:Y:S01]  /*82eb0*/  IADD3 R63, P5, PT, R91, R6, RZ ;  /* 0x000000065b3f7210 */ /* 0x000fe20007fbe0ff */
[----:B------:R-:W-:Y:S01]  /*82ec0*/  IMAD.IADD R47, R45, 0x1, R47 ;  /* 0x000000012d2f7824 */ /* 0x000fe200078e022f */
[----:B------:R-:W-:Y:S01]  /*82ed0*/  IADD3.X R89, P1, PT, RZ, R64, RZ, P1, !PT ;  /* 0x00000040ff597210 */ /* 0x000fe20000f3e4ff */
[----:B------:R-:W-:Y:S01]  /*82ee0*/  IMAD.WIDE.U32.X R68, R99, R19, R68, P2 ;  /* 0x0000001363447225 */ /* 0x000fe200010e0444 */
[----:B------:R-:W-:-:S02]  /*82ef0*/  ISETP.GT.U32.AND P6, PT, R6, R63, PT ;  /* 0x0000003f0600720c */ /* 0x000fc40003fc4070 */
[----:B------:R-:W-:Y:S01]  /*82f00*/  LEA R89, P0, R50, R89, 0x1 ;  /* 0x0000005932597211 */ /* 0x000fe200078008ff */
[----:B------:R-:W-:Y:S01]  /*82f10*/  IMAD.X R78, RZ, RZ, R75, P5 ;  /* 0x000000ffff4e7224 */ /* 0x000fe200028e064b */
[----:B------:R-:W-:Y:S01]  /*82f20*/  IADD3 R92, P5, PT, R63, R66, RZ ;  /* 0x000000423f5c7210 */ /* 0x000fe20007fbe0ff */
[----:B------:R-:W-:Y:S02]  /*82f30*/  IMAD.X R101, RZ, RZ, R65, P1 ;  /* 0x000000ffff657224 */ /* 0x000fe400008e0641 */
[----:B------:R-:W-:Y:S01]  /*82f40*/  IMAD.WIDE.U32 R50, R99, R20, RZ ;  /* 0x0000001463327225 */ /* 0x000fe200078e00ff */
        /* <DEDUP_REMOVED lines=9> */
[----:B------:R-:W-:Y:S01]  /*82fe0*/  IMAD.WIDE.U32 R62, R99, R22, RZ ;  /* 0x00000016633e7225 */ /* 0x000fe200078e00ff */
[----:B------:R-:W-:Y:S02]  /*82ff0*/  SEL R78, R75, R78, P6 ;  /* 0x0000004e4b4e7207 */ /* 0x000fe40003000000 */
[----:B------:R-:W-:Y:S01]  /*83000*/  IADD3.X R101, P5, PT, R101, R96, RZ, P5, !PT ;  /* 0x0000006065657210 */ /* 0x000fe20002fbe4ff */
[----:B------:R-:W-:Y:S01]  /*83010*/  IMAD.X R80, R93, 0x1, R80, P1 ;  /* 0x000000015d507824 */ /* 0x000fe200008e0650 */
[----:B------:R-:W-:Y:S01]  /*83020*/  ISETP.GT.U32.AND P1, PT, R92, R49, PT ;  /* 0x000000315c00720c */ /* 0x000fe20003f24070 */
[----:B------:R-:W-:Y:S01]  /*83030*/  IMAD.WIDE.U32 R50, P6, R48, R21, R50 ;  /* 0x0000001530327225 */ /* 0x000fe200078c0032 */
[----:B------:R-:W-:-:S02]  /*83040*/  ISETP.GT.U32.AND P2, PT, R76, R92, PT ;  /* 0x0000005c4c00720c */ /* 0x000fc40003f44070 */
        /* <DEDUP_REMOVED lines=8> */
[----:B------:R-:W-:Y:S02]  /*830d0*/  SEL R93, R94, R93, P1 ;  /* 0x0000005d5e5d7207 */ /* 0x000fe40000800000 */
[----:B------:R-:W-:Y:S01]  /*830e0*/  SEL R65, RZ, 0x1, !P2 ;  /* 0x00000001ff417807 */ /* 0x000fe20005000000 */
[----:B------:R-:W-:-:S04]  /*830f0*/  IMAD.WIDE.U32 R62, P1, R48, R23, R62 ;  /* 0x00000017303e7225 */ /* 0x000fc8000782003e */
[----:B------:R-:W-:Y:S02]  /*83100*/  IMAD R97, R89, R25, R76 ;  /* 0x0000001959617224 */ /* 0x000fe400078e024c */
        /* <DEDUP_REMOVED lines=70> */
[----:B------:R-:W-:Y:S01]  /*83570*/  IADD3.X R77, PT, PT, R63, RZ, RZ, P0, P1 ;  /* 0x000000ff3f4d7210 */ /* 0x000fe200007e24ff */
[----:B------:R-:W-:Y:S01]  /*83580*/  IMAD.WIDE.U32 R78, P5, R68, R11, R78 ;  /* 0x0000000b444e7225 */ /* 0x000fe200078a004e */
[----:B------:R-:W-:Y:S02]  /*83590*/  IADD3 RZ, P0, PT, R95, R88, RZ ;  /* 0x000000585fff7210 */ /* 0x000fe40007f1e0ff */
[----:B------:R-:W-:Y:S01]  /*835a0*/  IADD3 R9, P2, PT, R9, R96, RZ ;  /* 0x0000006009097210 */ /* 0x000fe20007f5e0ff */
[----:B------:R-:W-:Y:S01]  /*835b0*/  IMAD.WIDE.U32.X R48, R97, R23, R48, P6 ;  /* 0x0000001761307225 */ /* 0x000fe200030e0430 */
[----:B------:R-:W-:-:S02]  /*835c0*/  IADD3 R88, P1, PT, R89, R78, RZ ;  /* 0x0000004e59587210 */ /* 0x000fc40007f3e0ff */
[----:B------:R-:W-:Y:S01]  /*835d0*/  IADD3 R76, P6, PT, R9, R64, RZ ;  /* 0x00000040094c7210 */ /* 0x000fe20007fde0ff */
[----:B------:R-:W-:Y:S01]  /*835e0*/  IMAD.X R63, RZ, RZ, RZ, P5 ;  /* 0x000000ffff3f7224 */ /* 0x000fe200028e06ff */
[----:B------:R-:W-:Y:S01]  /*835f0*/  IADD3.X R51, P2, PT, R51, R94, RZ, P2, !PT ;  /* 0x0000005e33337210 */ /* 0x000fe2000175e4ff */
[----:B------:R-:W-:Y:S01]  /*83600*/  IMAD.MOV.U32 R9, RZ, RZ, RZ ;  /* 0x000000ffff097224 */ /* 0x000fe200078e00ff */
[----:B------:R-:W-:Y:S01]  /*83610*/  IADD3.X RZ, P0, PT, R99, R88, RZ, P0, !PT ;  /* 0x0000005863ff7210 */ /* 0x000fe2000071e4ff */
[----:B------:R-:W-:Y:S01]  /*83620*/  IMAD.WIDE.U32 R64, R45, R18, RZ ;  /* 0x000000122d407225 */ /* 0x000fe200078e00ff */
[----:B------:R-:W-:Y:S02]  /*83630*/  IADD3 R88, P5, PT, R62, R7, RZ ;  /* 0x000000073e587210 */ /* 0x000fe40007fbe0ff */
[----:B------:R-:W-:Y:S01]  /*83640*/  IADD3.X R78, P6, PT, R51, R100, RZ, P6, !PT ;  /* 0x00000064334e7210 */ /* 0x000fe200037de4ff */
[----:B------:R-:W-:Y:S01]  /*83650*/  IMAD.MOV.U32 R62, RZ, RZ, R79 ;  /* 0x000000ffff3e7224 */ /* 0x000fe200078e004f */
[----:B------:R-:W-:Y:S01]  /*83660*/  IADD3.X R94, PT, PT, RZ, RZ, RZ, P3, P4 ;  /* 0x000000ffff5e7210 */ /* 0x000fe20001fe84ff */
[----:B------:R-:W-:Y:S01]  /*83670*/  IMAD.WIDE.U32 R8, R5, R12, R8 ;  /* 0x0000000c05087225 */ /* 0x000fe200078e0008 */
[----:B------:R-:W-:-:S03]  /*83680*/  IADD3.X R51, P2, P6, R66, RZ, RZ, P6, P2 ;  /* 0x000000ff42337210 */ /* 0x000fc600036444ff */
        /* <DEDUP_REMOVED lines=8> */
[----:B------:R-:W-:Y:S02]  /*83710*/  IADD3 R8, P6, PT, R51, R50, RZ ;  /* 0x0000003233087210 */ /* 0x000fe40007fde0ff */
[----:B------:R-:W-:Y:S01]  /*83720*/  IADD3.X R12, P3, PT, R12, R47, RZ, P3, !PT ;  /* 0x0000002f0c0c7210 */ /* 0x000fe20001f7e4ff */
[----:B------:R-:W-:Y:S01]  /*83730*/  IMAD.WIDE.U32 R66, R68, R18, RZ ;  /* 0x0000001244427225 */ /* 0x000fe200078e00ff */
[----:B------:R-:W-:-:S02]  /*83740*/  IADD3.X R77, PT, PT, RZ, R77, RZ, P4, P1 ;  /* 0x0000004dff4d7210 */ /* 0x000fc400027e24ff */
        /* <DEDUP_REMOVED lines=10> */
[----:B------:R-:W-:Y:S02]  /*837f0*/  IADD3.X R69, P2, PT, R69, R62, RZ, P2, !PT ;  /* 0x0000003e45457210 */ /* 0x000fe4000175e4ff */
[----:B------:R-:W-:Y:S02]  /*83800*/  IADD3 R76, P4, P5, R71, R94, R94 ;  /* 0x0000005e474c7210 */ /* 0x000fe40007d9e05e */
[----:B------:R-:W-:Y:S01]  /*83810*/  IADD3.X R71, PT, PT, R49, RZ, RZ, P3, P6 ;  /* 0x000000ff31477210 */ /* 0x000fe20001fec4ff */
[----:B------:R-:W-:Y:S01]  /*83820*/  IMAD.WIDE.U32 R48, R45, R20, RZ ;  /* 0x000000142d307225 */ /* 0x000fe200078e00ff */
[----:B------:R-:W-:Y:S02]  /*83830*/  ISETP.GT.U32.AND P1, PT, R82, R91, PT ;  /* 0x0000005b5200720c */ /* 0x000fe40003f24070 */
[----:B------:R-:W-:Y:S01]  /*83840*/  IADD3.X R17, P2, P6, R50, RZ, RZ, P2, P0 ;  /* 0x000000ff32117210 */ /* 0x000fe200016404ff */
[----:B------:R-:W-:Y:S01]  /*83850*/  IMAD R50, R69, R24, RZ ;  /* 0x0000001845327224 */ /* 0x000fe200078e02ff */
[----:B------:R-:W-:-:S02]  /*83860*/  ISETP.GT.U32.AND.EX P1, PT, R93, R80, PT, P1 ;  /* 0x000000505d00720c */ /* 0x000fc40003f24110 */
[----:B------:R-:W-:Y:S01]  /*83870*/  IADD3.X R65, PT, PT, R51, RZ, RZ, P2, P6 ;  /* 0x000000ff33417210 */ /* 0x000fe200017ec4ff */
[C---:B------:R-:W-:Y:S01]  /*83880*/  IMAD R9, R67.reuse, R25, R50 ;  /* 0x0000001943097224 */ /* 0x040fe200078e0232 */
[----:B------:R-:W-:Y:S01]  /*83890*/  ISETP.GE.U32.AND P0, PT, R6, R91, PT ;  /* 0x0000005b0600720c */ /* 0x000fe20003f06070 */
[----:B------:R-:W-:Y:S01]  /*838a0*/  IMAD.WIDE.U32 R48, P6, R68, R21, R48 ;  /* 0x0000001544307225 */ /* 0x000fe200078c0030 */
[----:B------:R-:W-:Y:S02]  /*838b0*/  ISETP.GE.U32.AND P2, PT, R88, R7, PT ;  /* 0x000000075800720c */ /* 0x000fe40003f46070 */
[----:B------:R-:W-:Y:S01]  /*838c0*/  SEL R5, RZ, 0x1, !P1 ;  /* 0x00000001ff057807 */ /* 0x000fe20004800000 */
[----:B------:R-:W-:Y:S01]  /*838d0*/  IMAD.WIDE.U32 R6, R67, R24, RZ ;  /* 0x0000001843067225 */ /* 0x000fe200078e00ff */
        /* <DEDUP_REMOVED lines=15> */
[----:B------:R-:W-:-:S02]  /*839d0*/  IADD3.X R65, P6, PT, R65, R62, RZ, P6, !PT ;  /* 0x0000003e41417210 */ /* 0x000fc400037de4ff */
[----:B------:R-:W-:Y:S01]  /*839e0*/  IADD3 R52, P3, PT, R52, R81, RZ ;  /* 0x0000005134347210 */ /* 0x000fe20007f7e0ff */
        /* <DEDUP_REMOVED lines=26> */
[----:B------:R-:W-:Y:S01]  /*83b90*/  IMAD.WIDE.U32.X R8, R45, R23, R8, P6 ;  /* 0x000000172d087225 */ /* 0x000fe200030e0408 */
[----:B------:R-:W-:-:S03]  /*83ba0*/  IADD3 R68, P6, PT, R63, R68, RZ ;  /* 0x000000443f447210 */ /* 0x000fc60007fde0ff */
[----:B------:R-:W-:Y:S02]  /*83bb0*/  IMAD.X R63, R71, 0x1, R76, P5 ;  /* 0x00000001473f7824 */ /* 0x000fe400028e064c */
        /* <DEDUP_REMOVED lines=25> */
[----:B------:R-:W-:-:S02]  /*83d50*/  IADD3 R51, P3, PT, R51, R52, RZ ;  /* 0x0000003433337210 */ /* 0x000fc40007f7e0ff */
[----:B------:R-:W-:Y:S02]  /*83d60*/  SEL R48, RZ, 0x1, P2 ;  /* 0x00000001ff307807 */ /* 0x000fe40001000000 */
[----:B------:R-:W-:Y:S01]  /*83d70*/  IADD3 R63, P2, PT, R47, R8, RZ ;  /* 0x000000082f3f7210 */ /* 0x000fe20007f5e0ff */
[----:B------:R-:W-:Y:S01]  /*83d80*/  IMAD.X R47, RZ, RZ, RZ, P5 ;  /* 0x000000ffff2f7224 */ /* 0x000fe200028e06ff */
[----:B------:R-:W-:Y:S02]  /*83d90*/  IADD3.X R8, P0, PT, R12, R49, RZ, P0, !PT ;  /* 0x000000310c087210 */ /* 0x000fe4000071e4ff */
[----:B------:R-:W-:Y:S01]  /*83da0*/  IADD3 R12, P5, PT, R48, R51, RZ ;  /* 0x00000033300c7210 */ /* 0x000fe20007fbe0ff */
[----:B------:R-:W-:Y:S01]  /*83db0*/  IMAD.WIDE.U32 R48, R7, R22, RZ ;  /* 0x0000001607307225 */ /* 0x000fe200078e00ff */
[----:B------:R-:W-:Y:S02]  /*83dc0*/  IADD3 R65, P1, PT, R17, R46, RZ ;  /* 0x0000002e11417210 */ /* 0x000fe40007f3e0ff */
[----:B------:R-:W-:Y:S01]  /*83dd0*/  IADD3 R70, P6, P4, R69, R70, R90 ;  /* 0x0000004645467210 */ /* 0x000fe20007cde05a */
        /* <DEDUP_REMOVED lines=10> */
[----:B------:R-:W-:-:S03]  /*83e80*/  IADD3.X R74, PT, PT, RZ, R74, R5, P6, P4 ;  /* 0x0000004aff4a7210 */ /* 0x000fc600037e8405 */
        /* <DEDUP_REMOVED lines=62> */
.L_x_531:
        /* <DEDUP_REMOVED lines=21> */
.L_x_532:
        /* <DEDUP_REMOVED lines=69> */
.L_x_533:
        /* <DEDUP_REMOVED lines=21> */
.L_x_534:
        /* <DEDUP_REMOVED lines=69> */
.L_x_535:
        /* <DEDUP_REMOVED lines=21> */
.L_x_536:
        /* <DEDUP_REMOVED lines=69> */
.L_x_537:
        /* <DEDUP_REMOVED lines=21> */
.L_x_538:
        /* <DEDUP_REMOVED lines=20> */
[----:B------:R-:W-:Y:S02]  /*855e0*/  IMAD.MOV.U32 R51, RZ, RZ, RZ ;  /* 0x000000ffff337224 */ /* 0x000fe400078e00ff */
[----:B------:R-:W-:Y:S01]  /*855f0*/  IMAD.MOV.U32 R5, RZ, RZ, RZ ;  /* 0x000000ffff057224 */ /* 0x000fe200078e00ff */
        /* <DEDUP_REMOVED lines=9> */
[----:B------:R-:W-:Y:S02]  /*85690*/  IMAD.IADD R103, R51, 0x1, R63 ;  /* 0x0000000133677824 */ /* 0x000fe400078e023f */
[----:B------:R-:W-:Y:S01]  /*856a0*/  IMAD.IADD R5, R79, 0x1, R5 ;  /* 0x000000014f057824 */ /* 0x000fe200078e0205 */
[----:B------:R-:W-:Y:S01]  /*856b0*/  LOP3.LUT R8, R9, 0xfffffffe, RZ, 0xc0, !PT ;  /* 0xfffffffe09087812 */ /* 0x000fe200078ec0ff */
[----:B------:R-:W-:Y:S01]  /*856c0*/  IMAD.IADD R95, R95, 0x1, R67 ;  /* 0x000000015f5f7824 */ /* 0x000fe200078e0243 */
[C-C-:B------:R-:W-:Y:S01]  /*856d0*/  SHF.L.U64.HI R52, R62.reuse, 0x1, R103.reuse ;  /* 0x000000013e347819 */ /* 0x140fe20000010267 */
[----:B------:R-:W-:Y:S01]  /*856e0*/  IMAD.MOV.U32 R79, RZ, RZ, RZ ;  /* 0x000000ffff4f7224 */ /* 0x000fe200078e00ff */
[----:B------:R-:W-:Y:S01]  /*856f0*/  SHF.R.U64 R76, R62, 0x1f, R103 ;  /* 0x0000001f3e4c7819 */ /* 0x000fe20000001267 */
[----:B------:R-:W-:Y:S01]  /*85700*/  IMAD.WIDE.U32 R66, R119, R117, RZ ;  /* 0x0000007577427225 */ /* 0x000fe200078e00ff */
[----:B------:R-:W-:-:S02]  /*85710*/  IADD3 R93, P0, PT, R8, R5, RZ ;  /* 0x00000005085d7210 */ /* 0x000fc40007f1e0ff */
[----:B------:R-:W-:Y:S01]  /*85720*/  SHF.R.U32.HI R103, RZ, 0x1f, R103 ;  /* 0x0000001fff677819 */ /* 0x000fe20000011667 */
[----:B------:R-:W-:Y:S01]  /*85730*/  IMAD.SHL.U32 R75, R62, 0x2, RZ ;  /* 0x000000023e4b7824 */ /* 0x000fe200078e00ff */
[----:B------:R-:W-:Y:S01]  /*85740*/  LOP3.LUT R52, R52, 0x1, RZ, 0xc0, !PT ;  /* 0x0000000134347812 */ /* 0x000fe200078ec0ff */
[----:B------:R-:W-:-:S04]  /*85750*/  IMAD.WIDE.U32 R62, R118, R117, RZ ;  /* 0x00000075763e7225 */ /* 0x000fc800078e00ff */
[----:B------:R-:W-:-:S04]  /*85760*/  IMAD.WIDE.U32 R8, R119, R116, RZ ;  /* 0x0000007477087225 */ /* 0x000fc800078e00ff */
[----:B------:R-:W-:Y:S02]  /*85770*/  IMAD.IADD R67, R67, 0x1, R79 ;  /* 0x0000000143437824 */ /* 0x000fe400078e024f */
[----:B------:R-:W-:-:S03]  /*85780*/  IMAD.WIDE.U32 R80, R119, R119, RZ ;  /* 0x0000007777507225 */ /* 0x000fc600078e00ff */
[----:B------:R-:W-:Y:S01]  /*85790*/  IADD3 R67, P3, P4, R8, R67, R62 ;  /* 0x0000004308437210 */ /* 0x000fe20007c7e03e */
[----:B------:R-:W-:Y:S01]  /*857a0*/  IMAD.WIDE.U32 R88, R116, R116, R88 ;  /* 0x0000007474587225 */ /* 0x000fe200078e0058 */
[----:B------:R-:W-:Y:S02]  /*857b0*/  LOP3.LUT R8, R75, 0xfffffffe, RZ, 0xc0, !PT ;  /* 0xfffffffe4b087812 */ /* 0x000fe400078ec0ff */
[----:B------:R-:W-:Y:S01]  /*857c0*/  SHF.R.U32.HI R17, RZ, 0x1f, R67 ;  /* 0x0000001fff117819 */ /* 0x000fe20000011643 */
[----:B------:R-:W-:Y:S01]  /*857d0*/  IMAD.X R5, RZ, RZ, R12, P0 ;  /* 0x000000ffff057224 */ /* 0x000fe200000e060c */
[----:B------:R-:W-:Y:S01]  /*857e0*/  IADD3.X R12, PT, PT, RZ, RZ, RZ, P1, P6 ;  /* 0x000000ffff0c7210 */ /* 0x000fe20000fec4ff */
        /* <DEDUP_REMOVED lines=19> */
[----:B------:R-:W-:Y:S01]  /*85920*/  SEL R62, R68, R99, P0 ;  /* 0x00000063443e7207 */ /* 0x000fe20000000000 */
[----:B------:R-:W-:Y:S01]  /*85930*/  IMAD.WIDE.U32 R80, R120, R116, R64 ;  /* 0x0000007478507225 */ /* 0x000fe200078e0040 */
[----:B------:R-:W-:-:S03]  /*85940*/  LOP3.LUT R88, R76, 0xfffffffe, RZ, 0xc0, !PT ;  /* 0xfffffffe4c587812 */ /* 0x000fc600078ec0ff */
[----:B------:R-:W-:Y:S01]  /*85950*/  IMAD.WIDE.U32 R122, R122, R116, R74 ;  /* 0x000000747a7a7225 */ /* 0x000fe200078e004a */
[----:B------:R-:W-:Y:S02]  /*85960*/  SEL R74, R82, R71, P0 ;  /* 0x00000047524a7207 */ /* 0x000fe40000000000 */
[----:B------:R-:W-:Y:S01]  /*85970*/  ISETP.GT.U32.AND P0, PT, R62, R73, PT ;  /* 0x000000493e00720c */ /* 0x000fe20003f04070 */
[----:B------:R-:W-:Y:S01]  /*85980*/  IMAD.X R99, R97, 0x1, R89, P6 ;  /* 0x0000000161637824 */ /* 0x000fe200030e0659 */
[----:B------:R-:W-:Y:S01]  /*85990*/  LOP3.LUT R89, R103, 0x1, RZ, 0xc0, !PT ;  /* 0x0000000167597812 */ /* 0x000fe200078ec0ff */
[----:B------:R-:W-:Y:S01]  /*859a0*/  IMAD.X R52, RZ, RZ, R52, P1 ;  /* 0x000000ffff347224 */ /* 0x000fe200008e0634 */
[----:B------:R-:W-:Y:S01]  /*859b0*/  IADD3 R71, P1, P6, R12, R80, R101 ;  /* 0x000000500c477210 */ /* 0x000fe20007e3e065 */
[----:B------:R-:W-:Y:S01]  /*859c0*/  IMAD R12, R93, R24, RZ ;  /* 0x000000185d0c7224 */ /* 0x000fe200078e02ff */
[----:B------:R-:W-:Y:S01]  /*859d0*/  ISETP.GT.U32.AND.EX P0, PT, R74, R105, PT, P0 ;  /* 0x000000694a00720c */ /* 0x000fe20003f04100 */
[----:B------:R-:W-:-:S02]  /*859e0*/  IMAD.IADD R80, R97, 0x1, R81 ;  /* 0x0000000161507824 */ /* 0x000fc400078e0251 */
[----:B------:R-:W-:Y:S01]  /*859f0*/  IMAD.WIDE.U32 R88, R118, R118, R88 ;  /* 0x0000007676587225 */ /* 0x000fe200078e0058 */
[----:B------:R-:W-:Y:S02]  /*85a00*/  SEL R90, RZ, 0x1, !P0 ;  /* 0x00000001ff5a7807 */ /* 0x000fe40004000000 */
[----:B------:R-:W-:Y:S01]  /*85a10*/  IADD3.X R80, PT, PT, RZ, R80, RZ, P1, P6 ;  /* 0x00000050ff507210 */ /* 0x000fe20000fec4ff */
[----:B------:R-:W-:Y:S01]  /*85a20*/  IMAD.WIDE.U32 R64, R78, R24, RZ ;  /* 0x000000184e407225 */ /* 0x000fe200078e00ff */
[----:B------:R-:W-:-:S03]  /*85a30*/  IADD3 R52, P0, P6, R52, R88, R71 ;  /* 0x0000005834347210 */ /* 0x000fc60007e1e047 */
[----:B------:R-:W-:Y:S01]  /*85a40*/  IMAD R101, R78, R25, R12 ;  /* 0x000000194e657224 */ /* 0x000fe200078e020c */
[----:B------:R-:W-:Y:S01]  /*85a50*/  IADD3.X R12, PT, PT, RZ, RZ, RZ, P2, P5 ;  /* 0x000000ffff0c7210 */ /* 0x000fe200017ea4ff */
[----:B------:R-:W-:Y:S01]  /*85a60*/  IMAD.IADD R89, R51, 0x1, R89 ;  /* 0x0000000133597824 */ /* 0x000fe200078e0259 */
[----:B------:R-:W-:Y:S01]  /*85a70*/  IADD3 R52, P2, P5, R71, R52, R90 ;  /* 0x0000003447347210 */ /* 0x000fe20007d5e05a */
[----:B------:R-:W-:Y:S02]  /*85a80*/  IMAD.IADD R101, R65, 0x1, R101 ;  /* 0x0000000141657824 */ /* 0x000fe400078e0265 */
[----:B------:R-:W-:Y:S01]  /*85a90*/  IMAD.WIDE.U32 R74, R64, R10, RZ ;  /* 0x0000000a404a7225 */ /* 0x000fe200078e00ff */
[----:B------:R-:W-:Y:S02]  /*85aa0*/  IADD3.X R65, PT, PT, RZ, R89, R80, P0, P6 ;  /* 0x00000059ff417210 */ /* 0x000fe400007ec450 */
[----:B------:R-:W-:Y:S01]  /*85ab0*/  IADD3 R12, P0, P6, R12, R122, R95 ;  /* 0x0000007a0c0c7210 */ /* 0x000fe20007e1e05f */
[----:B------:R-:W-:Y:S01]  /*85ac0*/  IMAD.WIDE.U32 R88, R101, R10, RZ ;  /* 0x0000000a65587225 */ /* 0x000fe200078e00ff */
[----:B------:R-:W-:-:S02]  /*85ad0*/  IADD3 RZ, P1, PT, R78, R74, RZ ;  /* 0x0000004a4eff7210 */ /* 0x000fc40007f3e0ff */
[----:B------:R-:W-:Y:S01]  /*85ae0*/  IADD3.X R76, PT, PT, R80, R65, RZ, P2, P5 ;  /* 0x00000041504c7210 */ /* 0x000fe200017ea4ff */
[----:B------:R-:W-:Y:S01]  /*85af0*/  IMAD.IADD R78, R69, 0x1, R123 ;  /* 0x00000001454e7824 */ /* 0x000fe200078e027b */
[----:B------:R-:W-:Y:S01]  /*85b00*/  IADD3 R62, P2, PT, R73, R68, RZ ;  /* 0x00000044493e7210 */ /* 0x000fe20007f5e0ff */
[----:B------:R-:W-:Y:S01]  /*85b10*/  IMAD.WIDE.U32 R80, R101, R18, RZ ;  /* 0x0000001265507225 */ /* 0x000fe200078e00ff */
[----:B------:R-:W-:Y:S02]  /*85b20*/  SHF.L.U64.HI R65, R66, 0x1, R67 ;  /* 0x0000000142417819 */ /* 0x000fe40000010243 */
[----:B------:R-:W-:Y:S01]  /*85b30*/  IADD3.X R78, PT, PT, RZ, R78, RZ, P0, P6 ;  /* 0x0000004eff4e7210 */ /* 0x000fe200007ec4ff */
[----:B------:R-:W-:Y:S01]  /*85b40*/  IMAD.WIDE.U32 R88, P5, R64, R11, R88 ;  /* 0x0000000b40587225 */ /* 0x000fe200078a0058 */
[----:B------:R-:W-:-:S03]  /*85b50*/  ISETP.GE.U32.AND P0, PT, R62, R73, PT ;  /* 0x000000493e00720c */ /* 0x000fc60003f06070 */
[----:B------:R-:W-:-:S04]  /*85b60*/  IMAD.WIDE.U32 R68, R121, R119, RZ ;  /* 0x0000007779447225 */ /* 0x000fc800078e00ff */
        /* <DEDUP_REMOVED lines=17> */
[----:B------:R-:W-:Y:S01]  /*85c80*/  IMAD.MOV.U32 R72, RZ, RZ, R81 ;  /* 0x000000ffff487224 */ /* 0x000fe200078e0051 */
[----:B------:R-:W-:Y:S01]  /*85c90*/  IADD3.X R67, P1, PT, RZ, R74, RZ, P1, !PT ;  /* 0x0000004aff437210 */ /* 0x000fe20000f3e4ff */
[----:B------:R-:W-:Y:S01]  /*85ca0*/  IMAD.X R74, RZ, RZ, R77, P5 ;  /* 0x000000ffff4a7224 */ /* 0x000fe200028e064d */
[----:B------:R-:W-:Y:S01]  /*85cb0*/  IADD3 R80, P5, PT, R69, R68, RZ ;  /* 0x0000004445507210 */ /* 0x000fe20007fbe0ff */
[----:B------:R-:W-:Y:S01]  /*85cc0*/  IMAD.WIDE.U32.X R72, R101, R19, R72, P2 ;  /* 0x0000001365487225 */ /* 0x000fe200010e0448 */
[----:B------:R-:W-:-:S02]  /*85cd0*/  LEA R71, P0, R66, R67, 0x1 ;  /* 0x0000004342477211 */ /* 0x000fc400078008ff */
[----:B------:R-:W-:Y:S01]  /*85ce0*/  ISETP.GT.U32.AND.EX P6, PT, R77, R74, PT, P6 ;  /* 0x0000004a4d00720c */ /* 0x000fe20003fc4160 */
[----:B------:R-:W-:Y:S01]  /*85cf0*/  IMAD.X R88, R74, 0x1, R82, P5 ;  /* 0x000000014a587824 */ /* 0x000fe200028e0652 */
[----:B------:R-:W-:Y:S01]  /*85d00*/  IADD3 R97, P5, PT, R93, R80, RZ ;  /* 0x000000505d617210 */ /* 0x000fe20007fbe0ff */
[----:B------:R-:W-:Y:S01]  /*85d10*/  IMAD.X R90, RZ, RZ, R75, P1 ;  /* 0x000000ffff5a7224 */ /* 0x000fe200008e064b */
[----:B------:R-:W-:Y:S01]  /*85d20*/  SEL R81, R6, R69, P6 ;  /* 0x0000004506517207 */ /* 0x000fe20003000000 */
        /* <DEDUP_REMOVED lines=13> */
[----:B------:R-:W-:Y:S01]  /*85e00*/  IMAD.WIDE.U32 R66, R101, R22, RZ ;  /* 0x0000001665427225 */ /* 0x000fe200078e00ff */
[----:B------:R-:W-:Y:S02]  /*85e10*/  ISETP.GT.U32.AND.EX P2, PT, R89, R88, PT, P2 ;  /* 0x000000585900720c */ /* 0x000fe40003f44120 */
[----:B------:R-:W-:Y:S01]  /*85e20*/  SEL R90, R80, R97, P1 ;  /* 0x00000061505a7207 */ /* 0x000fe20000800000 */
[----:B------:R-:W-:Y:S01]  /*85e30*/  IMAD R80, R107, R24, RZ ;  /* 0x000000186b507224 */ /* 0x000fe200078e02ff */
[----:B------:R-:W-:Y:S01]  /*85e40*/  SEL R97, R88, R103, P1 ;  /* 0x0000006758617207 */ /* 0x000fe20000800000 */
[----:B------:R-:W-:Y:S01]  /*85e50*/  IMAD.X R75, RZ, RZ, RZ, P6 ;  /* 0x000000ffff4b7224 */ /* 0x000fe200030e06ff */
[----:B------:R-:W-:Y:S01]  /*85e60*/  IADD3 R98, P6, PT, R71, R68, RZ ;  /* 0x0000004447627210 */ /* 0x000fe20007fde0ff */
[----:B------:R-:W-:-:S02]  /*85e70*/  IMAD.MOV.U32 R74, RZ, RZ, R69 ;  /* 0x000000ffff4a7224 */ /* 0x000fc400078e0045 */
[----:B------:R-:W-:-:S04]  /*85e80*/  IMAD.WIDE.U32 R66, P1, R64, R23, R66 ;  /* 0x0000001740427225 */ /* 0x000fc80007820042 */
[----:B------:R-:W-:-:S04]  /*85e90*/  IMAD.WIDE.U32 R68, R105, R24, RZ ;  /* 0x0000001869447225 */ /* 0x000fc800078e00ff */
[----:B------:R-:W-:Y:S02]  /*85ea0*/  IMAD R103, R105, R25, R80 ;  /* 0x0000001969677224 */ /* 0x000fe400078e0250 */
[----:B------:R-:W-:-:S04]  /*85eb0*/  IMAD.WIDE.U32 R64, R64, R22, RZ ;  /* 0x0000001640407225 */ /* 0x000fc800078e00ff */
[----:B------:R-:W-:Y:S01]  /*85ec0*/  IMAD.IADD R103, R69, 0x1, R103 ;  /* 0x0000000145677824 */ /* 0x000fe200078e0267 */
[----:B------:R-:W-:Y:S01]  /*85ed0*/  IADD3.X R69, P5, P0, R72, RZ, RZ, P5, P0 ;  /* 0x000000ff48457210 */ /* 0x000fe200028a04ff */
[----:B------:R-:W-:Y:S01]  /*85ee0*/  IMAD.X R81, RZ, RZ, RZ, P1 ;  /* 0x000000ffff517224 */ /* 0x000fe200008e06ff */
[----:B------:R-:W-:Y:S01]  /*85ef0*/  IADD3 R96, P1, PT, R65, R66, RZ ;  /* 0x0000004241607210 */ /* 0x000fe20007f3e0ff */
[----:B------:R-:W-:Y:S01]  /*85f00*/  IMAD.WIDE.U32.X R74, R101, R21, R74, P6 ;  /* 0x00000015654a7225 */ /* 0x000fe200030e044a */
[----:B------:R-:W-:Y:S02]  /*85f10*/  SEL R65, RZ, 0x1, !P2 ;  /* 0x00000001ff417807 */ /* 0x000fe40005000000 */
[----:B------:R-:W-:Y:S01]  /*85f20*/  IADD3 R92, P6, P2, R91, R8, R12 ;  /* 0x000000085b5c7210 */ /* 0x000fe20007ade00c */
[----:B------:R-:W-:Y:S01]  /*85f30*/  IMAD.MOV.U32 R80, RZ, RZ, R67 ;  /* 0x000000ffff507224 */ /* 0x000fe200078e0043 */
[----:B------:R-:W-:Y:S01]  /*85f40*/  IADD3.X R73, PT, PT, R73, RZ, RZ, P5, P0 ;  /* 0x000000ff49497210 */ /* 0x000fe20002fe04ff */
[----:B------:R-:W-:Y:S01]  /*85f50*/  IMAD.WIDE.U32 R88, R103, R10, RZ ;  /* 0x0000000a67587225 */ /* 0x000fe200078e00ff */
[----:B------:R-:W-:-:S02]  /*85f60*/  IADD3.X R72, PT, PT, RZ, R99, R78, P6, P2 ;  /* 0x00000063ff487210 */ /* 0x000fc400037e444e */
        /* <DEDUP_REMOVED lines=23> */
[----:B------:R-:W-:-:S04]  /*860e0*/  IMAD.WIDE.U32 R72, P0, R68, R19, R72 ;  /* 0x0000001344487225 */ /* 0x000fc80007800048 */
        /* <DEDUP_REMOVED lines=20> */
[C---:B------:R-:W-:Y:S01]  /*86230*/  IMAD.WIDE.U32 R72, R101.reuse, R24, RZ ;  /* 0x0000001865487225 */ /* 0x040fe200078e00ff */
[----:B------:R-:W-:Y:S02]  /*86240*/  IADD3.X R9, P0, PT, R6, R77, RZ, P0, !PT ;  /* 0x0000004d06097210 */ /* 0x000fe4000071e4ff */
[----:B------:R-:W-:Y:S01]  /*86250*/  IADD3.X R74, P2, P5, R74, RZ, RZ, P2, P5 ;  /* 0x000000ff4a4a7210 */ /* 0x000fe2000154a4ff */
        /* <DEDUP_REMOVED lines=9> */
[----:B------:R-:W-:Y:S01]  /*862f0*/  IADD3.X R96, PT, PT, R75, RZ, RZ, P2, P5 ;  /* 0x000000ff4b607210 */ /* 0x000fe200017ea4ff */
[-C--:B------:R-:W-:Y:S01]  /*86300*/  IMAD.WIDE.U32 R80, R6, R10.reuse, RZ ;  /* 0x0000000a06507225 */ /* 0x080fe200078e00ff */
[----:B------:R-:W-:Y:S02]  /*86310*/  IADD3 R63, P2, PT, R74, R63, RZ ;  /* 0x0000003f4a3f7210 */ /* 0x000fe40007f5e0ff */
[----:B------:R-:W-:Y:S01]  /*86320*/  IADD3.X R66, P0, P1, R66, RZ, RZ, P1, P0 ;  /* 0x000000ff42427210 */ /* 0x000fe200009004ff */
[----:B------:R-:W-:Y:S01]  /*86330*/  IMAD.WIDE.U32 R88, R72, R10, RZ ;  /* 0x0000000a48587225 */ /* 0x000fe200078e00ff */
[----:B------:R-:W-:-:S02]  /*86340*/  IADD3.X R9, P2, PT, R96, R9, RZ, P2, !PT ;  /* 0x0000000960097210 */ /* 0x000fc4000175e4ff */
[----:B------:R-:W-:Y:S01]  /*86350*/  IADD3.X R74, PT, PT, R67, RZ, RZ, P0, P1 ;  /* 0x000000ff434a7210 */ /* 0x000fe200007e24ff */
[----:B------:R-:W-:Y:S01]  /*86360*/  IMAD.WIDE.U32.X R64, R103, R23, R64, P6 ;  /* 0x0000001767407225 */ /* 0x000fe200030e0440 */
[----:B------:R-:W-:Y:S02]  /*86370*/  IADD3 R73, P6, PT, R63, R8, RZ ;  /* 0x000000083f497210 */ /* 0x000fe40007fde0ff */
[----:B------:R-:W-:Y:S01]  /*86380*/  IADD3 RZ, P0, PT, R101, R88, RZ ;  /* 0x0000005865ff7210 */ /* 0x000fe20007f1e0ff */
[----:B------:R-:W-:Y:S01]  /*86390*/  IMAD.WIDE.U32 R80, P5, R72, R11, R80 ;  /* 0x0000000b48507225 */ /* 0x000fe200078a0050 */
[----:B------:R-:W-:Y:S02]  /*863a0*/  IADD3.X R98, P6, PT, R9, R98, RZ, P6, !PT ;  /* 0x0000006209627210 */ /* 0x000fe400037de4ff */
[----:B------:R-:W-:Y:S01]  /*863b0*/  IADD3.X R69, PT, PT, RZ, RZ, RZ, P3, P4 ;  /* 0x000000ffff457210 */ /* 0x000fe20001fe84ff */
[----:B------:R-:W-:Y:S01]  /*863c0*/  IMAD.X R9, RZ, RZ, RZ, P5 ;  /* 0x000000ffff097224 */ /* 0x000fe200028e06ff */
[----:B------:R-:W-:Y:S01]  /*863d0*/  IADD3 R88, P1, PT, R89, R80, RZ ;  /* 0x0000005059587210 */ /* 0x000fe20007f3e0ff */
[----:B------:R-:W-:Y:S01]  /*863e0*/  IMAD.MOV.U32 R8, RZ, RZ, R81 ;  /* 0x000000ffff087224 */ /* 0x000fe200078e0051 */
[----:B------:R-:W-:Y:S01]  /*863f0*/  IADD3 R80, P5, PT, R66, R5, RZ ;  /* 0x0000000542507210 */ /* 0x000fe20007fbe0ff */
[----:B------:R-:W-:Y:S01]  /*86400*/  IMAD.MOV.U32 R63, RZ, RZ, RZ ;  /* 0x000000ffff3f7224 */ /* 0x000fe200078e00ff */
[----:B------:R-:W-:Y:S01]  /*86410*/  IADD3.X RZ, P0, PT, R105, R88, RZ, P0, !PT ;  /* 0x0000005869ff7210 */ /* 0x000fe2000071e4ff */
[----:B------:R-:W-:Y:S01]  /*86420*/  IMAD.WIDE.U32.X R8, R6, R11, R8, P1 ;  /* 0x0000000b06087225 */ /* 0x000fe200008e0408 */
[----:B------:R-:W-:-:S03]  /*86430*/  IADD3.X R75, P2, P6, R70, RZ, RZ, P6, P2 ;  /* 0x000000ff464b7210 */ /* 0x000fc600036444ff */
[----:B------:R-:W-:Y:S01]  /*86440*/  IMAD.WIDE.U32 R62, R118, R116, R62 ;  /* 0x00000074763e7225 */ /* 0x000fe200078e003e */
[----:B------:R-:W-:Y:S02]  /*86450*/  IADD3 R75, P3, PT, R75, R80, RZ ;  /* 0x000000504b4b7210 */ /* 0x000fe40007f7e0ff */
        /* <DEDUP_REMOVED lines=18> */
[----:B------:R-:W-:-:S03]  /*86580*/  IMAD.WIDE.U32.X R8, R6, R19, R8, P5 ;  /* 0x0000001306087225 */ /* 0x000fc600028e0408 */
[----:B------:R-:W-:Y:S02]  /*86590*/  IADD3.X R89, P2, PT, R79, R66, RZ, P2, !PT ;  /* 0x000000424f597210 */ /* 0x000fe4000175e4ff */
[----:B------:R-:W-:Y:S02]  /*865a0*/  IADD3.X R79, P3, P6, R64, RZ, RZ, P6, P3 ;  /* 0x000000ff404f7210 */ /* 0x000fe400036664ff */
[----:B------:R-:W-:Y:S01]  /*865b0*/  IADD3.X R51, PT, PT, RZ, R51, RZ, P4, P1 ;  /* 0x00000033ff337210 */ /* 0x000fe200027e24ff */
[----:B------:R-:W-:Y:S01]  /*865c0*/  IMAD R66, R89, R24, RZ ;  /* 0x0000001859427224 */ /* 0x000fe200078e02ff */
[----:B------:R-:W-:Y:S02]  /*865d0*/  ISETP.GT.U32.AND P1, PT, R90, R95, PT ;  /* 0x0000005f5a00720c */ /* 0x000fe40003f24070 */
[----:B------:R-:W-:Y:S01]  /*865e0*/  IADD3.X R81, PT, PT, R65, RZ, RZ, P3, P6 ;  /* 0x000000ff41517210 */ /* 0x000fe20001fec4ff */
[----:B------:R-:W-:Y:S01]  /*865f0*/  IMAD R65, R73, R25, R66 ;  /* 0x0000001949417224 */ /* 0x000fe200078e0242 */
[----:B------:R-:W-:Y:S01]  /*86600*/  IADD3.X R64, P2, P6, R8, RZ, RZ, P2, P0 ;  /* 0x000000ff08407210 */ /* 0x000fe200016404ff */
[----:B------:R-:W-:Y:S01]  /*86610*/  IMAD.WIDE.U32 R66, R72, R20, RZ ;  /* 0x0000001448427225 */ /* 0x000fe200078e00ff */
[----:B------:R-:W-:-:S02]  /*86620*/  ISETP.GT.U32.AND.EX P1, PT, R97, R82, PT, P1 ;  /* 0x000000526100720c */ /* 0x000fc40003f24110 */
[----:B------:R-:W-:Y:S01]  /*86630*/  IADD3.X R70, PT, PT, R9, RZ, RZ, P2, P6 ;  /* 0x000000ff09467210 */ /* 0x000fe200017ec4ff */
[----:B------:R-:W-:Y:S01]  /*86640*/  IMAD.WIDE.U32 R8, R73, R24, RZ ;  /* 0x0000001849087225 */ /* 0x000fe200078e00ff */
[----:B------:R-:W-:Y:S02]  /*86650*/  IADD3 R17, P4, P5, R17, R62, R62 ;  /* 0x0000003e11117210 */ /* 0x000fe40007d9e03e */
[----:B------:R-:W-:Y:S01]  /*86660*/  ISETP.GE.U32.AND P2, PT, R80, R5, PT ;  /* 0x000000055000720c */ /* 0x000fe20003f46070 */
[----:B------:R-:W-:Y:S01]  /*86670*/  IMAD.WIDE.U32 R62, R6, R20, RZ ;  /* 0x00000014063e7225 */ /* 0x000fe200078e00ff */
[----:B------:R-:W-:Y:S02]  /*86680*/  SEL R5, RZ, 0x1, !P1 ;  /* 0x00000001ff057807 */ /* 0x000fe40004800000 */
[----:B------:R-:W-:Y:S02]  /*86690*/  IADD3.X R51, PT, PT, RZ, R51, R51, P4, P5 ;  /* 0x00000033ff337210 */ /* 0x000fe400027ea433 */
[----:B------:R-:W-:Y:S01]  /*866a0*/  IADD3 R91, P4, P5, R5, R92, R91 ;  /* 0x0000005c055b7210 */ /* 0x000fe20007d9e05b */
[----:B------:R-:W-:Y:S01]  /*866b0*/  IMAD.IADD R5, R9, 0x1, R65 ;  /* 0x0000000109057824 */ /* 0x000fe200078e0241 */
[----:B------:R-:W-:Y:S01]  /*866c0*/  ISETP.GE.U32.AND.EX P1, PT, R74, R7, PT, P2 ;  /* 0x000000074a00720c */ /* 0x000fe20003f26120 */
[----:B------:R-:W-:Y:S01]  /*866d0*/  IMAD.WIDE.U32 R62, P6, R72, R21, R62 ;  /* 0x00000015483e7225 */ /* 0x000fe200078c003e */
[----:B------:R-:W-:-:S02]  /*866e0*/  IADD3 R75, P2, PT, R64, R75, RZ ;  /* 0x0000004b404b7210 */ /* 0x000fc40007f5e0ff */
[----:B------:R-:W-:Y:S01]  /*866f0*/  IADD3.X R99, PT, PT, RZ, R99, RZ, P4, P5 ;  /* 0x00000063ff637210 */ /* 0x000fe200027ea4ff */
[----:B------:R-:W-:Y:S01]  /*86700*/  IMAD.WIDE.U32 R68, R5, R10, RZ ;  /* 0x0000000a05447225 */ /* 0x000fe200078e00ff */
[----:B------:R-:W-:Y:S02]  /*86710*/  IADD3 R7, P4, PT, R67, R62, RZ ;  /* 0x0000003e43077210 */ /* 0x000fe40007f9e0ff */
[----:B------:R-:W-:Y:S01]  /*86720*/  IADD3.X R70, P2, PT, R70, R71, RZ, P2, !PT ;  /* 0x0000004746467210 */ /* 0x000fe2000175e4ff */
[----:B------:R-:W-:Y:S01]  /*86730*/  IMAD.MOV.U32 R64, RZ, RZ, R63 ;  /* 0x000000ffff407224 */ /* 0x000fe200078e003f */
[----:B------:R-:W-:Y:S01]  /*86740*/  ISETP.GE.U32.AND P0, PT, R94, R95, PT ;  /* 0x0000005f5e00720c */ /* 0x000fe20003f06070 */
[----:B------:R-:W-:Y:S01]  /*86750*/  IMAD.WIDE.U32 R62, R8, R10, RZ ;  /* 0x0000000a083e7225 */ /* 0x000fe200078e00ff */
[----:B------:R-:W-:Y:S02]  /*86760*/  IADD3 R52, P3, PT, R52, R93, RZ ;  /* 0x0000005d34347210 */ /* 0x000fe40007f7e0ff */
        /* <DEDUP_REMOVED lines=40> */
[----:B------:R-:W-:Y:S01]  /*869f0*/  IMAD.X R76, RZ, RZ, R76, P3 ;  /* 0x000000ffff4c7224 */ /* 0x000fe200018e064c */
[----:B------:R-:W-:Y:S02]  /*86a00*/  IADD3 R63, P5, PT, R63, R64, RZ ;  /* 0x000000403f3f7210 */ /* 0x000fe40007fbe0ff */
[----:B------:R-:W-:Y:S01]  /*86a10*/  IADD3.X R62, P0, PT, R66, R71, RZ, P0, !PT ;  /* 0x00000047423e7210 */ /* 0x000fe2000071e4ff */
[----:B------:R-:W-:Y:S01]  /*86a20*/  IMAD.MOV.U32 R66, RZ, RZ, R65 ;  /* 0x000000ffff427224 */ /* 0x000fe200078e0041 */
[----:B------:R-:W-:Y:S02]  /*86a30*/  IADD3.X R69, P4, P6, R6, RZ, RZ, P6, P4 ;  /* 0x000000ff06457210 */ /* 0x000fe400036884ff */
[----:B------:R-:W-:Y:S01]  /*86a40*/  IADD3.X R80, P1, PT, R62, R63, RZ, P1, !PT ;  /* 0x0000003f3e507210 */ /* 0x000fe20000f3e4ff */
[----:B------:R-:W-:Y:S01]  /*86a50*/  IMAD.WIDE.U32.X R66, R5, R19, R66, P5 ;  /* 0x0000001305427225 */ /* 0x000fe200028e0442 */
[----:B------:R-:W-:-:S02]  /*86a60*/  ISETP.GE.U32.AND.EX P5, PT, R74, R51, PT, P2 ;  /* 0x000000334a00720c */ /* 0x000fc40003fa6120 */
[----:B------:R-:W-:Y:S01]  /*86a70*/  IADD3.X R51, PT, PT, R7, RZ, RZ, P4, P6 ;  /* 0x000000ff07337210 */ /* 0x000fe200027ec4ff */
[----:B------:R-:W-:Y:S01]  /*86a80*/  IMAD.WIDE.U32 R6, R5, R20, RZ ;  /* 0x0000001405067225 */ /* 0x000fe200078e00ff */
[----:B------:R-:W-:Y:S02]  /*86a90*/  IADD3.X R65, P0, P1, R66, RZ, RZ, P1, P0 ;  /* 0x000000ff42417210 */ /* 0x000fe400009004ff */
[----:B------:R-:W-:Y:S01]  /*86aa0*/  ISETP.GE.U32.AND P2, PT, R79, R70, PT ;  /* 0x000000464f00720c */ /* 0x000fe20003f46070 */
[C---:B------:R-:W-:Y:S01]  /*86ab0*/  IMAD.WIDE.U32 R62, R8.reuse, R20, RZ ;  /* 0x00000014083e7225 */ /* 0x040fe200078e00ff */
[----:B------:R-:W-:Y:S02]  /*86ac0*/  IADD3 R91, P6, P4, R9, R12, R91 ;  /* 0x0000000c095b7210 */ /* 0x000fe40007cde05b */
[----:B------:R-:W-:Y:S02]  /*86ad0*/  IADD3.X R66, PT, PT, R67, RZ, RZ, P0, P1 ;  /* 0x000000ff43427210 */ /* 0x000fe400007e24ff */
[----:B------:R-:W-:Y:S01]  /*86ae0*/  SEL R9, RZ, 0x1, P5 ;  /* 0x00000001ff097807 */ /* 0x000fe20002800000 */
[----:B------:R-:W-:Y:S01]  /*86af0*/  IMAD.WIDE.U32 R6, P5, R8, R21, R6 ;  /* 0x0000001508067225 */ /* 0x000fe200078a0006 */
[----:B------:R-:W-:-:S02]  /*86b00*/  ISETP.GE.U32.AND.EX P2, PT, R81, R74, PT, P2 ;  /* 0x0000004a5100720c */ /* 0x000fc40003f46120 */
[----:B------:R-:W-:Y:S02]  /*86b10*/  IADD3 R65, P0, PT, R65, R72, RZ ;  /* 0x0000004841417210 */ /* 0x000fe40007f1e0ff */
[----:B------:R-:W-:Y:S02]  /*86b20*/  SEL R12, RZ, 0x1, P2 ;  /* 0x00000001ff0c7807 */ /* 0x000fe40001000000 */
[----:B------:R-:W-:Y:S01]  /*86b30*/  IADD3 R71, P1, PT, R65, R62, RZ ;  /* 0x0000003e41477210 */ /* 0x000fe20007f3e0ff */
[----:B------:R-:W-:Y:S01]  /*86b40*/  IMAD.WIDE.U32 R64, R5, R22, RZ ;  /* 0x0000001605407225 */ /* 0x000fe200078e00ff */
[----:B------:R-:W-:Y:S02]  /*86b50*/  IADD3 R6, P2, PT, R63, R6, RZ ;  /* 0x000000063f067210 */ /* 0x000fe40007f5e0ff */
[----:B------:R-:W-:Y:S01]  /*86b60*/  IADD3 R9, P3, PT, R9, R52, RZ ;  /* 0x0000003409097210 */ /* 0x000fe20007f7e0ff */
[----:B------:R-:W-:Y:S01]  /*86b70*/  IMAD.X R63, RZ, RZ, RZ, P5 ;  /* 0x000000ffff3f7224 */ /* 0x000fe200028e06ff */
        /* <DEDUP_REMOVED lines=17> */
[----:B------:R-:W-:Y:S01]  /*86c90*/  ISETP.GE.U32.AND.EX P5, PT, R52, R17, PT, P5 ;  /* 0x000000113400720c */ /* 0x000fe20003fa6150 */
[----:B------:R-:W-:Y:S01]  /*86ca0*/  IMAD.X R51, R51, 0x1, R52, P2 ;  /* 0x0000000133337824 */ /* 0x000fe200010e0634 */
[----:B------:R-:W-:Y:S01]  /*86cb0*/  IADD3 R17, P0, PT, R12, R69, RZ ;  /* 0x000000450c117210 */ /* 0x000fe20007f1e0ff */
[----:B------:R-:W-:Y:S01]  /*86cc0*/  IMAD.MOV.U32 R6, RZ, RZ, R65 ;  /* 0x000000ffff067224 */ /* 0x000fe200078e0041 */
        /* <DEDUP_REMOVED lines=51> */
.L_x_539:
        /* <DEDUP_REMOVED lines=21> */
.L_x_540:
        /* <DEDUP_REMOVED lines=69> */
.L_x_541:
        /* <DEDUP_REMOVED lines=21> */
.L_x_542:
        /* <DEDUP_REMOVED lines=76> */
.L_x_543:
        /* <DEDUP_REMOVED lines=21> */
.L_x_544:
        /* <DEDUP_REMOVED lines=24> */
[----:B------:R-:W-:Y:S02]  /*87e80*/  IMAD.MOV.U32 R99, RZ, RZ, RZ ;  /* 0x000000ffff637224 */ /* 0x000fe400078e00ff */
[C---:B------:R-:W-:Y:S01]  /*87e90*/  IMAD.IADD R7, R9.reuse, 0x1, R73 ;  /* 0x0000000109077824 */ /* 0x040fe200078e0249 */
[----:B------:R-:W-:Y:S01]  /*87ea0*/  IADD3.X R73, PT, PT, RZ, RZ, RZ, P0, P2 ;  /* 0x000000ffff497210 */ /* 0x000fe200007e44ff */
[----:B------:R-:W-:Y:S02]  /*87eb0*/  IMAD.IADD R5, R9, 0x1, R77 ;  /* 0x0000000109057824 */ /* 0x000fe400078e024d */
[----:B------:R-:W-:Y:S02]  /*87ec0*/  IMAD.IADD R8, R93, 0x1, R99 ;  /* 0x000000015d087824 */ /* 0x000fe400078e0263 */
[----:B------:R-:W-:-:S04]  /*87ed0*/  IMAD.WIDE.U32 R80, R67, R64, RZ ;  /* 0x0000004043507225 */ /* 0x000fc800078e00ff */
[----:B------:R-:W-:Y:S01]  /*87ee0*/  IMAD.MOV.U32 R9, RZ, RZ, RZ ;  /* 0x000000ffff097224 */ /* 0x000fe200078e00ff */
[----:B------:R-:W-:Y:S01]  /*87ef0*/  IADD3 R82, P3, P5, R76, R7, R80 ;  /* 0x000000074c527210 */ /* 0x000fe20007d7e050 */
[----:B------:R-:W-:Y:S02]  /*87f00*/  IMAD.MOV.U32 R93, RZ, RZ, RZ ;  /* 0x000000ffff5d7224 */ /* 0x000fe400078e00ff */
[----:B------:R-:W-:-:S04]  /*87f10*/  IMAD.WIDE.U32 R8, R63, R67, R8 ;  /* 0x000000433f087225 */ /* 0x000fc800078e0008 */
[----:B------:R-:W-:Y:S01]  /*87f20*/  IMAD.IADD R6, R71, 0x1, R93 ;  /* 0x0000000147067824 */ /* 0x000fe200078e025d */
[----:B------:R-:W-:Y:S01]  /*87f30*/  IADD3 R73, P0, P4, R73, R8, R90 ;  /* 0x0000000849497210 */ /* 0x000fe20007c1e05a */
[----:B------:R-:W-:-:S04]  /*87f40*/  IMAD.WIDE.U32 R78, R65, R64, RZ ;  /* 0x00000040414e7225 */ /* 0x000fc800078e00ff */
[----:B------:R-:W-:Y:S02]  /*87f50*/  IMAD.IADD R70, R99, 0x1, R81 ;  /* 0x0000000163467824 */ /* 0x000fe400078e0251 */
[----:B------:R-:W-:Y:S02]  /*87f60*/  IMAD.MOV.U32 R71, RZ, RZ, RZ ;  /* 0x000000ffff477224 */ /* 0x000fe400078e00ff */
[----:B------:R-:W-:Y:S02]  /*87f70*/  IMAD.MOV.U32 R7, RZ, RZ, RZ ;  /* 0x000000ffff077224 */ /* 0x000fe400078e00ff */
[----:B------:R-:W-:-:S04]  /*87f80*/  IMAD.WIDE.U32 R76, R63, R62, RZ ;  /* 0x0000003e3f4c7225 */ /* 0x000fc800078e00ff */
[----:B------:R-:W-:Y:S02]  /*87f90*/  IMAD.IADD R94, R99, 0x1, R9 ;  /* 0x00000001635e7824 */ /* 0x000fe400078e0209 */
[----:B------:R-:W-:Y:S02]  /*87fa0*/  IMAD.MOV.U32 R101, RZ, RZ, RZ ;  /* 0x000000ffff657224 */ /* 0x000fe400078e00ff */
[----:B------:R-:W-:Y:S01]  /*87fb0*/  IMAD.SHL.U32 R96, R78, 0x2, RZ ;  /* 0x000000024e607824 */ /* 0x000fe200078e00ff */
[----:B------:R-:W-:Y:S01]  /*87fc0*/  IADD3.X R94, PT, PT, RZ, R94, RZ, P0, P4 ;  /* 0x0000005eff5e7210 */ /* 0x000fe200007e84ff */
[----:B------:R-:W-:-:S03]  /*87fd0*/  IMAD.WIDE.U32 R70, R65, R67, R70 ;  /* 0x0000004341467225 */ /* 0x000fc600078e0046 */
[----:B------:R-:W-:Y:S01]  /*87fe0*/  LOP3.LUT R96, R96, 0xfffffffe, RZ, 0xc0, !PT ;  /* 0xfffffffe60607812 */ /* 0x000fe200078ec0ff */
[----:B------:R-:W-:Y:S01]  /*87ff0*/  IMAD.WIDE.U32 R8, R52, R63, R6 ;  /* 0x0000003f34087225 */ /* 0x000fe200078e0006 */
[----:B------:R-:W-:Y:S02]  /*88000*/  IADD3.X R7, PT, PT, RZ, RZ, RZ, P1, P6 ;  /* 0x000000ffff077210 */ /* 0x000fe40000fec4ff */
[----:B------:R-:W-:Y:S01]  /*88010*/  IADD3 R102, P1, PT, R5, R70, RZ ;  /* 0x0000004605667210 */ /* 0x000fe20007f3e0ff */
[----:B------:R-:W-:Y:S01]  /*88020*/  IMAD.SHL.U32 R109, R76, 0x2, RZ ;  /* 0x000000024c6d7824 */ /* 0x000fe200078e00ff */
[----:B------:R-:W-:Y:S01]  /*88030*/  IADD3 R7, P4, P6, R7, R8, R88 ;  /* 0x0000000807077210 */ /* 0x000fe20007e9e058 */
[----:B------:R-:W-:Y:S01]  /*88040*/  IMAD.IADD R81, R101, 0x1, R79 ;  /* 0x0000000165517824 */ /* 0x000fe200078e024f */
[----:B------:R-:W-:Y:S01]  /*88050*/  IADD3 R96, P2, PT, R96, R89, RZ ;  /* 0x0000005960607210 */ /* 0x000fe20007f5e0ff */
[----:B------:R-:W-:Y:S01]  /*88060*/  IMAD.WIDE.U32 R90, R95, R24, RZ ;  /* 0x000000185f5a7225 */ /* 0x000fe200078e00ff */
[----:B------:R-:W-:-:S02]  /*88070*/  LOP3.LUT R109, R109, 0xfffffffe, RZ, 0xc0, !PT ;  /* 0xfffffffe6d6d7812 */ /* 0x000fc400078ec0ff */
[C---:B------:R-:W-:Y:S01]  /*88080*/  SHF.L.U64.HI R75, R78.reuse, 0x1, R81 ;  /* 0x000000014e4b7819 */ /* 0x040fe20000010251 */
[----:B------:R-:W-:Y:S01]  /*88090*/  IMAD.IADD R93, R93, 0x1, R9 ;  /* 0x000000015d5d7824 */ /* 0x000fe200078e0209 */
[----:B------:R-:W-:Y:S01]  /*880a0*/  SHF.R.U64 R17, R78, 0x1f, R81 ;  /* 0x0000001f4e117819 */ /* 0x000fe20000001251 */
[----:B------:R-:W-:Y:S01]  /*880b0*/  IMAD.WIDE.U32 R8, R64, R62, RZ ;  /* 0x0000003e40087225 */ /* 0x000fe200078e00ff */
[----:B------:R-:W-:Y:S02]  /*880c0*/  IADD3 R109, P0, PT, R109, R98, RZ ;  /* 0x000000626d6d7210 */ /* 0x000fe40007f1e0ff */
[----:B------:R-:W-:Y:S01]  /*880d0*/  IADD3.X R5, PT, PT, RZ, RZ, RZ, P3, P5 ;  /* 0x000000ffff057210 */ /* 0x000fe20001fea4ff */
[----:B------:R-:W-:Y:S02]  /*880e0*/  IMAD.MOV.U32 R69, RZ, RZ, RZ ;  /* 0x000000ffff457224 */ /* 0x000fe400078e00ff */
[----:B------:R-:W-:Y:S02]  /*880f0*/  IMAD.X R104, R99, 0x1, R71, P1 ;  /* 0x0000000163687824 */ /* 0x000fe400008e0647 */
[----:B------:R-:W-:-:S04]  /*88100*/  IMAD.WIDE.U32 R78, R65, R62, RZ ;  /* 0x0000003e414e7225 */ /* 0x000fc800078e00ff */
[----:B------:R-:W-:-:S04]  /*88110*/  IMAD.WIDE.U32 R88, R64, R63, RZ ;  /* 0x0000003f40587225 */ /* 0x000fc800078e00ff */
[----:B------:R-:W-:Y:S02]  /*88120*/  IMAD.IADD R107, R9, 0x1, R103 ;  /* 0x00000001096b7824 */ /* 0x000fe400078e0267 */
[----:B------:R-:W-:-:S03]  /*88130*/  IMAD.WIDE.U32 R70, R90, R10, RZ ;  /* 0x0000000a5a467225 */ /* 0x000fc600078e00ff */
[----:B------:R-:W-:Y:S01]  /*88140*/  IADD3 R107, P5, P3, R88, R107, R78 ;  /* 0x0000006b586b7210 */ /* 0x000fe20007bbe04e */
[----:B------:R-:W-:Y:S01]  /*88150*/  IMAD.IADD R77, R77, 0x1, R69 ;  /* 0x000000014d4d7824 */ /* 0x000fe200078e0245 */
[----:B------:R-:W-:Y:S01]  /*88160*/  IADD3 RZ, P1, PT, R95, R70, RZ ;  /* 0x000000465fff7210 */ /* 0x000fe20007f3e0ff */
[----:B------:R-:W-:Y:S01]  /*88170*/  IMAD R6, R109, R24, RZ ;  /* 0x000000186d067224 */ /* 0x000fe200078e02ff */
[----:B------:R-:W-:Y:S02]  /*88180*/  LOP3.LUT R70, R75, 0x1, RZ, 0xc0, !PT ;  /* 0x000000014b467812 */ /* 0x000fe400078ec0ff */
[--C-:B------:R-:W-:Y:S01]  /*88190*/  SHF.R.U32.HI R9, RZ, 0x1f, R77.reuse ;  /* 0x0000001fff097819 */ /* 0x100fe2000001164d */
[----:B------:R-:W-:Y:S01]  /*881a0*/  IMAD R111, R95, R25, R6 ;  /* 0x000000195f6f7224 */ /* 0x000fe200078e0206 */
[----:B------:R-:W-:Y:S01]  /*881b0*/  SHF.L.U64.HI R97, R76, 0x1, R77 ;  /* 0x000000014c617819 */ /* 0x000fe2000001024d */
[----:B------:R-:W-:Y:S01]  /*881c0*/  IMAD.X R70, RZ, RZ, R70, P2 ;  /* 0x000000ffff467224 */ /* 0x000fe200010e0646 */
[----:B------:R-:W-:-:S02]  /*881d0*/  SHF.R.U32.HI R99, RZ, 0x1f, R107 ;  /* 0x0000001fff637819 */ /* 0x000fc4000001166b */
[----:B------:R-:W-:Y:S02]  /*881e0*/  SHF.R.U32.HI R6, RZ, 0x1f, R81 ;  /* 0x0000001fff067819 */ /* 0x000fe40000011651 */
[----:B------:R-:W-:Y:S02]  /*881f0*/  SHF.R.U64 R80, R76, 0x1f, R77 ;  /* 0x0000001f4c507819 */ /* 0x000fe4000000124d */
[----:B------:R-:W-:Y:S02]  /*88200*/  LOP3.LUT R81, R9, 0x1, RZ, 0xc0, !PT ;  /* 0x0000000109517812 */ /* 0x000fe400078ec0ff */
[----:B------:R-:W-:Y:S01]  /*88210*/  LOP3.LUT R95, R97, 0x1, RZ, 0xc0, !PT ;  /* 0x00000001615f7812 */ /* 0x000fe200078ec0ff */
[----:B------:R-:W-:Y:S01]  /*88220*/  IMAD.IADD R97, R91, 0x1, R111 ;  /* 0x000000015b617824 */ /* 0x000fe200078e026f */
[----:B------:R-:W-:Y:S02]  /*88230*/  IADD3 R9, P2, PT, R99, R68, RZ ;  /* 0x0000004463097210 */ /* 0x000fe40007f5e0ff */
[----:B------:R-:W-:Y:S01]  /*88240*/  LOP3.LUT R80, R80, 0xfffffffe, RZ, 0xc0, !PT ;  /* 0xfffffffe50507812 */ /* 0x000fe200078ec0ff */
[----:B------:R-:W-:Y:S01]  /*88250*/  IMAD.X R95, RZ, RZ, R95, P0 ;  /* 0x000000ffff5f7224 */ /* 0x000fe200000e065f */
[----:B------:R-:W-:Y:S01]  /*88260*/  LOP3.LUT R76, R17, 0xfffffffe, RZ, 0xc0, !PT ;  /* 0xfffffffe114c7812 */ /* 0x000fe200078ec0ff */
[----:B------:R-:W-:Y:S01]  /*88270*/  IMAD.X R75, RZ, RZ, R92, P2 ;  /* 0x000000ffff4b7224 */ /* 0x000fe200010e065c */
[----:B------:R-:W-:Y:S01]  /*88280*/  IADD3.X R17, PT, PT, RZ, R93, RZ, P4, P6 ;  /* 0x0000005dff117210 */ /* 0x000fe200027ec4ff */
[----:B------:R-:W-:Y:S01]  /*88290*/  IMAD.WIDE.U32 R80, R63, R63, R80 ;  /* 0x0000003f3f507225 */ /* 0x000fe200078e0050 */
[----:B------:R-:W-:-:S02]  /*882a0*/  ISETP.GT.U32.AND P0, PT, R68, R9, PT ;  /* 0x000000094400720c */ /* 0x000fc40003f04070 */
[----:B------:R-:W-:Y:S02]  /*882b0*/  LOP3.LUT R77, R6, 0x1, RZ, 0xc0, !PT ;  /* 0x00000001064d7812 */ /* 0x000fe400078ec0ff */
[----:B------:R-:W-:Y:S02]  /*882c0*/  IADD3 R93, P2, PT, R9, R12, RZ ;  /* 0x0000000c095d7210 */ /* 0x000fe40007f5e0ff */
[----:B------:R-:W-:Y:S01]  /*882d0*/  ISETP.GT.U32.AND.EX P0, PT, R92, R75, PT, P0 ;  /* 0x0000004b5c00720c */ /* 0x000fe20003f04100 */
[----:B------:R-:W-:-:S03]  /*882e0*/  IMAD.WIDE.U32 R76, R65, R65, R76 ;  /* 0x00000041414c7225 */ /* 0x000fc600078e004c */
[----:B------:R-:W-:Y:S01]  /*882f0*/  SEL R9, R68, R9, P0 ;  /* 0x0000000944097207 */ /* 0x000fe20000000000 */
[----:B------:R-:W-:Y:S01]  /*88300*/  IMAD.X R88, R75, 0x1, R96, P2 ;  /* 0x000000014b587824 */ /* 0x000fe200010e0660 */
[----:B------:R-:W-:Y:S01]  /*88310*/  IADD3 R6, P2, PT, R95, R80, RZ ;  /* 0x000000505f067210 */ /* 0x000fe20007f5e0ff */
[----:B------:R-:W-:Y:S01]  /*88320*/  IMAD.IADD R91, R101, 0x1, R77 ;  /* 0x00000001655b7824 */ /* 0x000fe200078e024d */
[----:B------:R-:W-:Y:S01]  /*88330*/  IADD3 R70, P6, P4, R70, R76, R73 ;  /* 0x0000004c46467210 */ /* 0x000fe20007cde049 */
        /* <DEDUP_REMOVED lines=38> */
[C---:B------:R-:W-:Y:S01]  /*885a0*/  ISETP.GT.U32.AND P6, PT, R74.reuse, R71, PT ;  /* 0x000000474a00720c */ /* 0x040fe20003fc4070 */
        /* <DEDUP_REMOVED lines=18> */
[-C--:B------:R-:W-:Y:S01]  /*886d0*/  IMAD R70, R111, R24.reuse, RZ ;  /* 0x000000186f467224 */ /* 0x080fe200078e02ff */
[----:B------:R-:W-:Y:S01]  /*886e0*/  ISETP.GT.U32.AND P4, PT, R76, R91, PT ;  /* 0x0000005b4c00720c */ /* 0x000fe20003f84070 */
[----:B------:R-:W-:-:S03]  /*886f0*/  IMAD.WIDE.U32 R76, R109, R24, RZ ;  /* 0x000000186d4c7225 */ /* 0x000fc600078e00ff */
[----:B------:R-:W-:Y:S01]  /*88700*/  ISETP.GT.U32.AND.EX P4, PT, R88, R96, PT, P4 ;  /* 0x000000605800720c */ /* 0x000fe20003f84140 */
[----:B------:R-:W-:Y:S02]  /*88710*/  IMAD R107, R109, R25, R70 ;  /* 0x000000196d6b7224 */ /* 0x000fe400078e0246 */
[----:B------:R-:W-:Y:S01]  /*88720*/  IMAD.WIDE.U32 R90, R90, R22, RZ ;  /* 0x000000165a5a7225 */ /* 0x000fe200078e00ff */
[----:B------:R-:W-:-:S03]  /*88730*/  SEL R88, RZ, 0x1, !P4 ;  /* 0x00000001ff587807 */ /* 0x000fc60006000000 */
        /* <DEDUP_REMOVED lines=10> */
[----:B------:R-:W-:Y:S01]  /*887e0*/  IMAD.WIDE.U32 R94, R107, R10, RZ ;  /* 0x0000000a6b5e7225 */ /* 0x000fe200078e00ff */
[----:B------:R-:W-:-:S02]  /*887f0*/  IADD3.X R91, PT, PT, RZ, R104, R17, P1, P4 ;  /* 0x00000068ff5b7210 */ /* 0x000fc40000fe8411 */
[----:B------:R-:W-:Y:S01]  /*88800*/  IADD3 R102, P1, P4, R102, R81, R88 ;  /* 0x0000005166667210 */ /* 0x000fe20007c3e058 */
[----:B------:R-:W-:Y:S01]  /*88810*/  IMAD.WIDE.U32.X R70, R97, R23, R70, P6 ;  /* 0x0000001761467225 */ /* 0x000fe200030e0446 */
[----:B------:R-:W-:Y:S02]  /*88820*/  IADD3.X R75, P0, PT, R92, R75, RZ, P0, !PT ;  /* 0x0000004b5c4b7210 */ /* 0x000fe4000071e4ff */
[----:B------:R-:W-:Y:S01]  /*88830*/  IADD3.X R104, PT, PT, R104, R91, RZ, P1, P4 ;  /* 0x0000005b68687210 */ /* 0x000fe20000fe84ff */
[----:B------:R-:W-:Y:S01]  /*88840*/  IMAD.WIDE.U32 R96, R76, R10, RZ ;  /* 0x0000000a4c607225 */ /* 0x000fe200078e00ff */
[----:B------:R-:W-:-:S03]  /*88850*/  IADD3 R110, P4, PT, R77, R80, RZ ;  /* 0x000000504d6e7210 */ /* 0x000fc60007f9e0ff */
        /* <DEDUP_REMOVED lines=60> */
[----:B------:R-:W-:Y:S01]  /*88c20*/  IMAD.IADD R94, R103, 0x1, R89 ;  /* 0x00000001675e7824 */ /* 0x000fe200078e0259 */
[----:B------:R-:W-:Y:S01]  /*88c30*/  IADD3 R74, P1, PT, R95, R80, RZ ;  /* 0x000000505f4a7210 */ /* 0x000fe20007f3e0ff */
[----:B------:R-:W-:Y:S01]  /*88c40*/  IMAD.MOV.U32 R89, RZ, RZ, RZ ;  /* 0x000000ffff597224 */ /* 0x000fe200078e00ff */
[----:B------:R-:W-:Y:S01]  /*88c50*/  IADD3.X R80, P6, PT, R70, R115, RZ, P6, !PT ;  /* 0x0000007346507210 */ /* 0x000fe200037de4ff */
[----:B------:R-:W-:Y:S01]  /*88c60*/  IMAD.MOV.U32 R70, RZ, RZ, R81 ;  /* 0x000000ffff467224 */ /* 0x000fe200078e0051 */
[----:B------:R-:W-:Y:S01]  /*88c70*/  IADD3.X R95, PT, PT, RZ, RZ, RZ, P5, P3 ;  /* 0x000000ffff5f7210 */ /* 0x000fe20002fe64ff */
[----:B------:R-:W-:Y:S01]  /*88c80*/  IMAD.WIDE.U32 R88, R63, R65, R88 ;  /* 0x000000413f587225 */ /* 0x000fe200078e0058 */
[----:B------:R-:W-:-:S02]  /*88c90*/  IADD3 R79, P5, PT, R77, R6, RZ ;  /* 0x000000064d4f7210 */ /* 0x000fc40007fbe0ff */
[----:B------:R-:W-:Y:S01]  /*88ca0*/  IADD3.X RZ, P0, PT, R111, R74, RZ, P0, !PT ;  /* 0x0000004a6fff7210 */ /* 0x000fe2000071e4ff */
        /* <DEDUP_REMOVED lines=31> */
[----:B------:R-:W-:Y:S01]  /*88ea0*/  IADD3.X R91, PT, PT, R75, RZ, RZ, P2, P6 ;  /* 0x000000ff4b5b7210 */ /* 0x000fe200017ec4ff */
[----:B------:R-:W-:Y:S01]  /*88eb0*/  IMAD R69, R81, R25, R74 ;  /* 0x0000001951457224 */ /* 0x000fe200078e024a */
[----:B------:R-:W-:Y:S01]  /*88ec0*/  IADD3 R94, P4, P5, R99, R94, R94 ;  /* 0x0000005e635e7210 */ /* 0x000fe20007d9e05e */
[C---:B------:R-:W-:Y:S01]  /*88ed0*/  IMAD.WIDE.U32 R70, P6, R72.reuse, R21, R70 ;  /* 0x0000001548467225 */ /* 0x040fe200078c0046 */
[----:B------:R-:W-:Y:S02]  /*88ee0*/  ISETP.GE.U32.AND P2, PT, R79, R6, PT ;  /* 0x000000064f00720c */ /* 0x000fe40003f46070 */
[----:B------:R-:W-:Y:S01]  /*88ef0*/  IADD3 R98, P3, PT, R9, R98, RZ ;  /* 0x0000006209627210 */ /* 0x000fe20007f7e0ff */
[----:B------:R-:W-:Y:S01]  /*88f00*/  IMAD.WIDE.U32 R78, R72, R20, RZ ;  /* 0x00000014484e7225 */ /* 0x000fe200078e00ff */
[----:B------:R-:W-:Y:S02]  /*88f10*/  ISETP.GE.U32.AND P0, PT, R97, R8, PT ;  /* 0x000000086100720c */ /* 0x000fe40003f06070 */
[----:B------:R-:W-:Y:S01]  /*88f20*/  SEL R6, RZ, 0x1, !P1 ;  /* 0x00000001ff067807 */ /* 0x000fe20004800000 */
[----:B------:R-:W-:Y:S01]  /*88f30*/  IMAD.WIDE.U32 R8, R81, R24, RZ ;  /* 0x0000001851087225 */ /* 0x000fe200078e00ff */
[----:B------:R-:W-:-:S02]  /*88f40*/  IADD3.X R96, PT, PT, RZ, R96, R96, P4, P5 ;  /* 0x00000060ff607210 */ /* 0x000fc400027ea460 */
[----:B------:R-:W-:Y:S01]  /*88f50*/  IADD3 R102, P4, P5, R6, R102, R5 ;  /* 0x0000006606667210 */ /* 0x000fe20007d9e005 */
[----:B------:R-:W-:Y:S01]  /*88f60*/  IMAD.IADD R5, R9, 0x1, R69 ;  /* 0x0000000109057824 */ /* 0x000fe200078e0245 */
[----:B------:R-:W-:Y:S01]  /*88f70*/  ISETP.GE.U32.AND.EX P1, PT, R95, R12, PT, P2 ;  /* 0x0000000c5f00720c */ /* 0x000fe20003f26120 */
[----:B------:R-:W-:Y:S01]  /*88f80*/  IMAD.X R75, RZ, RZ, RZ, P6 ;  /* 0x000000ffff4b7224 */ /* 0x000fe200030e06ff */
[----:B------:R-:W-:Y:S01]  /*88f90*/  IADD3 R89, P2, PT, R89, R88, RZ ;  /* 0x0000005859597210 */ /* 0x000fe20007f5e0ff */
[----:B------:R-:W-:Y:S01]  /*88fa0*/  IMAD.WIDE.U32 R76, R5, R10, RZ ;  /* 0x0000000a054c7225 */ /* 0x000fe200078e00ff */
[----:B------:R-:W-:Y:S02]  /*88fb0*/  IADD3.X R104, PT, PT, RZ, R104, RZ, P4, P5 ;  /* 0x00000068ff687210 */ /* 0x000fe400027ea4ff */
        /* <DEDUP_REMOVED lines=28> */
[----:B------:R-:W-:Y:S01]  /*89180*/  IMAD.MOV.U32 R80, RZ, RZ, R71 ;  /* 0x000000ffff507224 */ /* 0x000fe200078e0047 */
[----:B------:R-:W-:Y:S01]  /*89190*/  IADD3.X R6, P1, PT, RZ, R78, RZ, P1, !PT ;  /* 0x0000004eff067210 */ /* 0x000fe20000f3e4ff */
[----:B------:R-:W-:Y:S01]  /*891a0*/  IMAD.WIDE.U32 R74, R5, R18, RZ ;  /* 0x00000012054a7225 */ /* 0x000fe200078e00ff */
[----:B------:R-:W-:-:S03]  /*891b0*/  IADD3 R9, P4, PT, R9, R82, RZ ;  /* 0x0000005209097210 */ /* 0x000fc60007f9e0ff */
[----:B------:R-:W-:Y:S01]  /*891c0*/  IMAD.WIDE.U32.X R70, R73, R23, R80, P6 ;  /* 0x0000001749467225 */ /* 0x000fe200030e0450 */
[----:B------:R-:W-:-:S03]  /*891d0*/  IADD3 R12, P6, PT, R9, R76, RZ ;  /* 0x0000004c090c7210 */ /* 0x000fc60007fde0ff */
[----:B------:R-:W-:Y:S02]  /*891e0*/  IMAD.X R80, R90, 0x1, R93, P5 ;  /* 0x000000015a507824 */ /* 0x000fe400028e065d */
[----:B------:R-:W-:Y:S01]  /*891f0*/  IMAD.X R78, RZ, RZ, R79, P1 ;  /* 0x000000ffff4e7224 */ /* 0x000fe200008e064f */
[----:B------:R-:W-:Y:S01]  /*89200*/  IADD3 R79, P0, PT, R6, R89, RZ ;  /* 0x00000059064f7210 */ /* 0x000fe20007f1e0ff */
        /* <DEDUP_REMOVED lines=13> */
[----:B------:R-:W-:Y:S02]  /*892e0*/  IADD3.X R75, PT, PT, R71, RZ, RZ, P4, P6 ;  /* 0x000000ff474b7210 */ /* 0x000fe400027ec4ff */
[----:B------:R-:W-:Y:S01]  /*892f0*/  ISETP.GE.U32.AND.EX P5, PT, R93, R96, PT, P2 ;  /* 0x000000605d00720c */ /* 0x000fe20003fa6120 */
[----:B------:R-:W-:Y:S01]  /*89300*/  IMAD.WIDE.U32 R70, R5, R20, RZ ;  /* 0x0000001405467225 */ /* 0x000fe200078e00ff */
[----:B------:R-:W-:-:S02]  /*89310*/  IADD3.X R9, P0, P1, R76, RZ, RZ, P1, P0 ;  /* 0x000000ff4c097210 */ /* 0x000fc400009004ff */
[----:B------:R-:W-:Y:S02]  /*89320*/  ISETP.GE.U32.AND P2, PT, R82, R95, PT ;  /* 0x0000005f5200720c */ /* 0x000fe40003f46070 */
[----:B------:R-:W-:Y:S02]  /*89330*/  IADD3.X R76, PT, PT, R77, RZ, RZ, P0, P1 ;  /* 0x000000ff4d4c7210 */ /* 0x000fe400007e24ff */
[----:B------:R-:W-:Y:S02]  /*89340*/  IADD3 R78, P6, P4, R88, R7, R102 ;  /* 0x00000007584e7210 */ /* 0x000fe40007cde066 */
[----:B------:R-:W-:Y:S01]  /*89350*/  SEL R77, RZ, 0x1, P5 ;  /* 0x00000001ff4d7807 */ /* 0x000fe20002800000 */
[----:B------:R-:W-:Y:S01]  /*89360*/  IMAD.WIDE.U32 R6, P5, R8, R21, R70 ;  /* 0x0000001508067225 */ /* 0x000fe200078a0046 */
[----:B------:R-:W-:Y:S02]  /*89370*/  ISETP.GE.U32.AND.EX P2, PT, R80, R93, PT, P2 ;  /* 0x0000005d5000720c */ /* 0x000fe40003f46120 */
[----:B------:R-:W-:Y:S01]  /*89380*/  IADD3 R9, P0, PT, R9, R12, RZ ;  /* 0x0000000c09097210 */ /* 0x000fe20007f1e0ff */
[----:B------:R-:W-:Y:S01]  /*89390*/  IMAD.X R80, RZ, RZ, R68, P3 ;  /* 0x000000ffff507224 */ /* 0x000fe200018e0644 */
[----:B------:R-:W-:Y:S01]  /*893a0*/  IADD3 R77, P3, PT, R77, R98, RZ ;  /* 0x000000624d4d7210 */ /* 0x000fe20007f7e0ff */
[----:B------:R-:W-:Y:S01]  /*893b0*/  IMAD.WIDE.U32 R70, R5, R22, RZ ;  /* 0x0000001605467225 */ /* 0x000fe200078e00ff */
[----:B------:R-:W-:-:S02]  /*893c0*/  SEL R12, RZ, 0x1, P2 ;  /* 0x00000001ff0c7807 */ /* 0x000fc40001000000 */
[----:B------:R-:W-:Y:S01]  /*893d0*/  IADD3 R81, P2, PT, R73, R6, RZ ;  /* 0x0000000649517210 */ /* 0x000fe20007f5e0ff */
[----:B------:R-:W-:Y:S01]  /*893e0*/  IMAD.X R73, RZ, RZ, R80, P3 ;  /* 0x000000ffff497224 */ /* 0x000fe200018e0650 */
        /* <DEDUP_REMOVED lines=24> */
[----:B------:R-:W-:Y:S02]  /*89570*/  IADD3 R75, P2, PT, R9, R8, RZ ;  /* 0x00000008094b7210 */ /* 0x000fe40007f5e0ff */
[----:B------:R-:W-:-:S02]  /*89580*/  ISETP.GE.U32.AND P3, PT, R73, R72, PT ;  /* 0x000000484900720c */ /* 0x000fc40003f66070 */
        /* <DEDUP_REMOVED lines=44> */
.L_x_545:
        /* <DEDUP_REMOVED lines=21> */
.L_x_546:
        /* <DEDUP_REMOVED lines=64> */
.L_x_547:
        /* <DEDUP_REMOVED lines=64> */
.L_x_548:
        /* <DEDUP_REMOVED lines=65> */
.L_x_549:
        /* <DEDUP_REMOVED lines=71> */
[----:B------:R-:W-:-:S04]  /*8aa20*/  IMAD.WIDE.U32 R72, R97, R62, RZ ;  /* 0x0000003e61487225 */ /* 0x000fc800078e00ff */
[----:B------:R-:W-:Y:S01]  /*8aa30*/  IMAD.IADD R89, R103, 0x1, R79 ;  /* 0x0000000167597824 */ /* 0x000fe200078e024f */
[----:B------:R-:W-:Y:S01]  /*8aa40*/  IADD3.X R79, PT, PT, RZ, RZ, RZ, P1, P3 ;  /* 0x000000ffff4f7210 */ /* 0x000fe20000fe64ff */
        /* <DEDUP_REMOVED lines=145> */
[----:B------:R-:W-:Y:S01]  /*8b360*/  IMAD R95, R91, R25, R52 ;  /* 0x000000195b5f7224 */ /* 0x000fe200078e0234 */
[----:B------:R-:W-:Y:S01]  /*8b370*/  IADD3.X R52, PT, PT, RZ, RZ, RZ, P2, P0 ;  /* 0x000000ffff347210 */ /* 0x000fe200017e04ff */
[----:B------:R-:W-:Y:S01]  /*8b380*/  IMAD.IADD R51, R37, 0x1, R77 ;  /* 0x0000000125337824 */ /* 0x000fe200078e024d */
[----:B------:R-:W-:Y:S01]  /*8b390*/  IADD3.X R97, PT, PT, RZ, RZ, RZ, P6, P4 ;  /* 0x000000ffff617210 */ /* 0x000fe200037e84ff */
[----:B------:R-:W-:Y:S01]  /*8b3a0*/  IMAD.IADD R95, R65, 0x1, R95 ;  /* 0x00000001415f7824 */ /* 0x000fe200078e025f */
[----:B------:R-:W-:-:S02]  /*8b3b0*/  IADD3 R70, P0, PT, R93, R76, RZ ;  /* 0x0000004c5d467210 */ /* 0x000fc40007f1e0ff */
        /* <DEDUP_REMOVED lines=38> */
[----:B------:R-:W-:Y:S01]  /*8b620*/  IADD3.X R37, PT, PT, RZ, RZ, RZ, P1, P3 ;  /* 0x000000ffff257210 */ /* 0x000fe20000fe64ff */
[----:B------:R-:W-:Y:S01]  /*8b630*/  IMAD.IADD R68, R43, 0x1, R39 ;  /* 0x000000012b447824 */ /* 0x000fe200078e0227 */
        /* <DEDUP_REMOVED lines=68> */
[----:B------:R-:W-:Y:S01]  /*8ba80*/  IADD3 R94, P6, P2, R107, R94, R52 ;  /* 0x0000005e6b5e7210 */ /* 0x000fe20007ade034 */
[----:B------:R-:W-:Y:S01]  /*8ba90*/  IMAD R52, R79, R24, RZ ;  /* 0x000000184f347224 */ /* 0x000fe200078e02ff */
[----:B------:R-:W-:Y:S01]  /*8baa0*/  IADD3.X R75, PT, PT, R73, RZ, RZ, P0, P3 ;  /* 0x000000ff494b7210 */ /* 0x000fe200007e64ff */
[----:B------:R-:W-:Y:S01]  /*8bab0*/  IMAD.WIDE.U32 R72, R43, R22, RZ ;  /* 0x000000162b487225 */ /* 0x000fe200078e00ff */
[----:B------:R-:W-:-:S02]  /*8bac0*/  IADD3 R39, P0, PT, R39, R80, RZ ;  /* 0x0000005027277210 */ /* 0x000fc40007f1e0ff */
[----:B------:R-:W-:Y:S02]  /*8bad0*/  SEL R89, RZ, 0x1, P1 ;  /* 0x00000001ff597807 */ /* 0x000fe40000800000 */
[----:B------:R-:W-:Y:S02]  /*8bae0*/  IADD3.X R91, PT, PT, RZ, R41, RZ, P6, P2 ;  /* 0x00000029ff5b7210 */ /* 0x000fe400037e44ff */
[----:B------:R-:W-:Y:S02]  /*8baf0*/  IADD3 R68, P3, PT, R65, R68, RZ ;  /* 0x0000004441447210 */ /* 0x000fe40007f7e0ff */
        /* <DEDUP_REMOVED lines=64> */
[----:B------:R-:W-:Y:S01]  /*8bf00*/  IMAD.MOV.U32 R42, RZ, RZ, R67 ;  /* 0x000000ffff2a7224 */ /* 0x000fe200078e0043 */
        /* <DEDUP_REMOVED lines=28> */
[----:B------:R-:W-:Y:S02]  /*8c0d0*/  IADD3 R136, P3, PT, R37, R64, RZ ;  /* 0x0000004025887210 */ /* 0x000fe40007f7e0ff */
[----:B------:R-:W-:Y:S01]  /*8c0e0*/  ISETP.GE.U32.AND P4, PT, R38, R44, PT ;  /* 0x0000002c2600720c */ /* 0x000fe20003f86070 */
        /* <DEDUP_REMOVED lines=42> */
.L_x_550:
        /* <DEDUP_REMOVED lines=21> */
.L_x_551:
        /* <DEDUP_REMOVED lines=65> */
.L_x_552:
[----:B------:R-:W-:Y:S01]  /*8c8f0*/  IMAD.WIDE.U32 R38, R55, R152, RZ ;  /* 0x0000009837267225 */ /* 0x000fe200078e00ff */
[----:B------:R-:W-:-:S03]  /*8c900*/  CS2R R62, SRZ ;  /* 0x00000000003e7805 */ /* 0x000fc6000001ff00 */
[----:B------:R-:W-:-:S04]  /*8c910*/  IMAD.WIDE.U32 R40, R57, R133, RZ ;  /* 0x0000008539287225 */ /* 0x000fc800078e00ff */
[----:B------:R-:W-:Y:S01]  /*8c920*/  IMAD.IADD R37, R65, 0x1, R39 ;  /* 0x0000000141257824 */ /* 0x000fe200078e0227 */
        /* <DEDUP_REMOVED lines=12> */
[----:B------:R-:W-:Y:S02]  /*8c9f0*/  IMAD.IADD R39, R69, 0x1, R47 ;  /* 0x0000000145277824 */ /* 0x000fe400078e022f */
[----:B------:R-:W-:Y:S02]  /*8ca00*/  IMAD.MOV.U32 R49, RZ, RZ, RZ ;  /* 0x000000ffff317224 */ /* 0x000fe400078e00ff */
[----:B------:R-:W-:Y:S01]  /*8ca10*/  IMAD.IADD R41, R62, 0x1, R43 ;  /* 0x000000013e297824 */ /* 0x000fe200078e022b */
[----:B------:R-:W-:Y:S01]  /*8ca20*/  IADD3 R68, P1, P3, R66, R39, R50 ;  /* 0x0000002742447210 */ /* 0x000fe20007b3e032 */
[----:B------:R-:W-:-:S04]  /*8ca30*/  IMAD.WIDE.U32 R42, R56, R132, R48 ;  /* 0x00000084382a7225 */ /* 0x000fc800078e0030 */
        /* <DEDUP_REMOVED lines=8> */
[----:B------:R-:W-:-:S04]  /*8cac0*/  IMAD.WIDE.U32 R66, R60, R133, RZ ;  /* 0x000000853c427225 */ /* 0x000fc800078e00ff */
[----:B------:R-:W-:Y:S02]  /*8cad0*/  IMAD.IADD R39, R47, 0x1, R39 ;  /* 0x000000012f277824 */ /* 0x000fe400078e0227 */
[----:B------:R-:W-:-:S03]  /*8cae0*/  IMAD.WIDE.U32 R78, R55, R134, RZ ;  /* 0x00000086374e7225 */ /* 0x000fc600078e00ff */
[----:B------:R-:W-:Y:S01]  /*8caf0*/  IADD3 R39, P5, P6, R74, R39, R66 ;  /* 0x000000274a277210 */ /* 0x000fe20007ebe042 */
[----:B------:R-:W-:Y:S01]  /*8cb00*/  IMAD.MOV.U32 R89, RZ, RZ, RZ ;  /* 0x000000ffff597224 */ /* 0x000fe200078e00ff */
[----:B------:R-:W-:Y:S01]  /*8cb10*/  IADD3 R72, P2, P0, R78, R37, R48 ;  /* 0x000000254e487210 */ /* 0x000fe2000785e030 */
[----:B------:R-:W-:-:S04]  /*8cb20*/  IMAD.WIDE.U32 R42, R57, R152, RZ ;  /* 0x00000098392a7225 */ /* 0x000fc800078e00ff */
[----:B------:R-:W-:Y:S01]  /*8cb30*/  IMAD.IADD R76, R63, 0x1, R49 ;  /* 0x000000013f4c7824 */ /* 0x000fe200078e0231 */
[----:B------:R-:W-:Y:S01]  /*8cb40*/  IADD3.X R49, PT, PT, RZ, RZ, RZ, P1, P3 ;  /* 0x000000ffff317210 */ /* 0x000fe20000fe64ff */
[----:B------:R-:W-:Y:S02]  /*8cb50*/  IMAD.MOV.U32 R77, RZ, RZ, RZ ;  /* 0x000000ffff4d7224 */ /* 0x000fe400078e00ff */
[----:B------:R-:W-:Y:S01]  /*8cb60*/  IMAD.IADD R70, R47, 0x1, R75 ;  /* 0x000000012f467824 */ /* 0x000fe200078e024b */
[----:B------:R-:W-:Y:S01]  /*8cb70*/  IADD3.X R47, PT, PT, RZ, RZ, RZ, P5, P6 ;  /* 0x000000ffff2f7210 */ /* 0x000fe20002fec4ff */
        /* <DEDUP_REMOVED lines=9> */
[----:B------:R-:W-:Y:S02]  /*8cc10*/  IMAD.MOV.U32 R45, RZ, RZ, RZ ;  /* 0x000000ffff2d7224 */ /* 0x000fe400078e00ff */
        /* <DEDUP_REMOVED lines=15> */
[----:B------:R-:W-:Y:S01]  /*8cd10*/  IMAD.WIDE.U32 R66, R55, R133, RZ ;  /* 0x0000008537427225 */ /* 0x000fe200078e00ff */
[----:B------:R-:W-:Y:S02]  /*8cd20*/  IADD3.X R78, PT, PT, RZ, R78, RZ, P5, P6 ;  /* 0x0000004eff4e7210 */ /* 0x000fe40002fec4ff */
[----:B------:R-:W-:Y:S01]  /*8cd30*/  IADD3 R70, P4, P5, R47, R60, R70 ;  /* 0x0000003c2f467210 */ /* 0x000fe20007d9e046 */
[----:B------:R-:W-:Y:S01]  /*8cd40*/  IMAD.WIDE.U32 R50, R58, R134, R50 ;  /* 0x000000863a327225 */ /* 0x000fe200078e0032 */
[----:B------:R-:W-:-:S02]  /*8cd50*/  IADD3 R47, P6, PT, R52, R46, RZ ;  /* 0x0000002e342f7210 */ /* 0x000fc40007fde0ff */
[----:B------:R-:W-:Y:S01]  /*8cd60*/  IADD3.X R60, PT, PT, RZ, RZ, RZ, P1, P3 ;  /* 0x000000ffff3c7210 */ /* 0x000fe20000fe64ff */
[----:B------:R-:W-:Y:S01]  /*8cd70*/  IMAD.IADD R58, R89, 0x1, R61 ;  /* 0x00000001593a7824 */ /* 0x000fe200078e023d */
[----:B------:R-:W-:Y:S01]  /*8cd80*/  IADD3 R79, P3, PT, R47, R42, RZ ;  /* 0x0000002a2f4f7210 */ /* 0x000fe20007f7e0ff */
[----:B------:R-:W-:Y:S01]  /*8cd90*/  IMAD.WIDE.U32 R44, R54, R133, RZ ;  /* 0x00000085362c7225 */ /* 0x000fe200078e00ff */
[----:B------:R-:W-:-:S03]  /*8cda0*/  ISETP.GT.U32.AND P1, PT, R46, R47, PT ;  /* 0x0000002f2e00720c */ /* 0x000fc60003f24070 */
        /* <DEDUP_REMOVED lines=64> */
[----:B------:R-:W-:-:S04]  /*8d1b0*/  IADD3.X R72, PT, PT, R71, RZ, RZ, P1, P3 ;  /* 0x000000ff47487210 */ /* 0x000fc80000fe64ff */
        /* <DEDUP_REMOVED lines=39> */
[----:B------:R-:W-:-:S03]  /*8d430*/  IMAD.WIDE.U32 R56, R57, R136, RZ ;  /* 0x0000008839387225 */ /* 0x000fc600078e00ff */
[----:B------:R-:W-:Y:S01]  /*8d440*/  IADD3 R60, P5, P6, R40, R60, R39 ;  /* 0x0000003c283c7210 */ /* 0x000fe20007ebe027 */
[----:B------:R-:W-:Y:S02]  /*8d450*/  IMAD.IADD R59, R64, 0x1, R61 ;  /* 0x00000001403b7824 */ /* 0x000fe400078e023d */
[----:B------:R-:W-:-:S03]  /*8d460*/  IMAD.IADD R39, R62, 0x1, R57 ;  /* 0x000000013e277824 */ /* 0x000fc600078e0239 */
[----:B------:R-:W-:Y:S01]  /*8d470*/  IADD3.X R59, PT, PT, R68, R59, RZ, P5, P6 ;  /* 0x0000003b443b7210 */ /* 0x000fe20002fec4ff */
[----:B------:R-:W-:Y:S01]  /*8d480*/  IMAD.WIDE.U32 R68, R46, R22, RZ ;  /* 0x000000162e447225 */ /* 0x000fe200078e00ff */
        /* <DEDUP_REMOVED lines=17> */
[----:B------:R-:W-:-:S03]  /*8d5a0*/  IMAD.MOV.U32 R57, RZ, RZ, RZ ;  /* 0x000000ffff397224 */ /* 0x000fc600078e00ff */
[----:B------:R-:W-:-:S04]  /*8d5b0*/  SEL R39, RZ, 0x1, !P5 ;  /* 0x00000001ff277807 */ /* 0x000fc80006800000 */
[----:B------:R-:W-:Y:S01]  /*8d5c0*/  IADD3 R38, P5, P6, R39, R60, R38 ;  /* 0x0000003c27267210 */ /* 0x000fe20007ebe026 */
[----:B------:R-:W-:-:S03]  /*8d5d0*/  IMAD.WIDE.U32 R60, R54, R138, RZ ;  /* 0x0000008a363c7225 */ /* 0x000fc600078e00ff */
[----:B------:R-:W-:Y:S01]  /*8d5e0*/  IADD3.X R59, PT, PT, RZ, R59, RZ, P5, P6 ;  /* 0x0000003bff3b7210 */ /* 0x000fe20002fec4ff */
[----:B------:R-:W-:Y:S02]  /*8d5f0*/  IMAD.IADD R56, R63, 0x1, R61 ;  /* 0x000000013f387824 */ /* 0x000fe400078e023d */
[----:B------:R-:W-:Y:S02]  /*8d600*/  IMAD.IADD R39, R65, 0x1, R67 ;  /* 0x0000000141277824 */ /* 0x000fe400078e0243 */
[----:B------:R-:W-:-:S04]  /*8d610*/  IMAD.WIDE.U32 R56, R54, R137, R56 ;  /* 0x0000008936387225 */ /* 0x000fc800078e0038 */
[----:B------:R-:W-:Y:S01]  /*8d620*/  IMAD.IADD R50, R63, 0x1, R57 ;  /* 0x000000013f327824 */ /* 0x000fe200078e0239 */
[----:B------:R-:W-:Y:S01]  /*8d630*/  IADD3 R56, P5, P6, R38, R56, R39 ;  /* 0x0000003826387210 */ /* 0x000fe20007ebe027 */
[----:B------:R-:W-:-:S03]  /*8d640*/  IMAD.WIDE.U32 R38, R74, R24, RZ ;  /* 0x000000184a267225 */ /* 0x000fc600078e00ff */
[----:B------:R-:W-:Y:S02]  /*8d650*/  IADD3.X R50, PT, PT, R59, R50, RZ, P5, P6 ;  /* 0x000000323b327210 */ /* 0x000fe40002fec4ff */
[----:B------:R-:W-:Y:S01]  /*8d660*/  ISETP.NE.AND P6, PT, R80, RZ, PT ;  /* 0x000000ff5000720c */ /* 0x000fe20003fc5270 */
[----:B------:R-:W-:-:S03]  /*8d670*/  IMAD.WIDE.U32 R80, R55, R138, RZ ;  /* 0x0000008a37507225 */ /* 0x000fc600078e00ff */
[----:B------:R-:W-:Y:S01]  /*8d680*/  IADD3.X R59, PT, PT, RZ, RZ, RZ, P6, P4 ;  /* 0x000000ffff3b7210 */ /* 0x000fe200037e84ff */
[----:B------:R-:W-:-:S04]  /*8d690*/  IMAD R55, R51, R24, RZ ;  /* 0x0000001833377224 */ /* 0x000fc800078e02ff */
[----:B------:R-:W-:Y:S02]  /*8d6a0*/  IMAD R57, R74, R25, R55 ;  /* 0x000000194a397224 */ /* 0x000fe400078e0237 */
[----:B------:R-:W-:Y:S02]  /*8d6b0*/  IMAD.IADD R55, R65, 0x1, R81 ;  /* 0x0000000141377824 */ /* 0x000fe400078e0251 */
[----:B------:R-:W-:Y:S01]  /*8d6c0*/  IMAD.IADD R58, R39, 0x1, R57 ;  /* 0x00000001273a7824 */ /* 0x000fe200078e0239 */
[----:B------:R-:W-:Y:S01]  /*8d6d0*/  IADD3.X R57, PT, PT, RZ, RZ, RZ, P2, P0 ;  /* 0x000000ffff397210 */ /* 0x000fe200017e04ff */
[----:B------:R-:W-:Y:S01]  /*8d6e0*/  IMAD.WIDE.U32 R70, P2, R46, R23, R70 ;  /* 0x000000172e467225 */ /* 0x000fe20007840046 */
[----:B------:R-:W-:Y:S02]  /*8d6f0*/  IADD3 R39, P5, P4, R66, R55, R60 ;  /* 0x0000003742277210 */ /* 0x000fe40007cbe03c */
[----:B------:R-:W-:Y:S01]  /*8d700*/  IADD3 R55, P0, PT, R48, R80, RZ ;  /* 0x0000005030377210 */ /* 0x000fe20007f1e0ff */
        /* <DEDUP_REMOVED lines=18> */
[----:B------:R-:W-:-:S03]  /*8d830*/  IADD3 RZ, P6, PT, R74, R60, RZ ;  /* 0x0000003c4aff7210 */ /* 0x000fc60007fde0ff */
[----:B------:R-:W-:Y:S01]  /*8d840*/  IMAD.WIDE.U32 R60, R58, R18, RZ ;  /* 0x000000123a3c7225 */ /* 0x000fe200078e00ff */
[----:B------:R-:W-:Y:S02]  /*8d850*/  IADD3.X RZ, P6, PT, R51, R64, RZ, P6, !PT ;  /* 0x0000004033ff7210 */ /* 0x000fe400037de4ff */
[----:B------:R-:W-:Y:S01]  /*8d860*/  IADD3.X R51, PT, PT, R71, RZ, RZ, P0, P2 ;  /* 0x000000ff47337210 */ /* 0x000fe200007e44ff */
[----:B------:R-:W-:Y:S01]  /*8d870*/  IMAD.IADD R64, R63, 0x1, R45 ;  /* 0x000000013f407824 */ /* 0x000fe200078e022d */
[----:B------:R-:W-:Y:S01]  /*8d880*/  IADD3.X R46, P6, PT, RZ, R46, RZ, P6, !PT ;  /* 0x0000002eff2e7210 */ /* 0x000fe200037de4ff */
[----:B------:R-:W-:-:S03]  /*8d890*/  IMAD.WIDE.U32 R60, P0, R38, R19, R60 ;  /* 0x00000013263c7225 */ /* 0x000fc6000780003c */
[----:B------:R-:W-:Y:S01]  /*8d8a0*/  IADD3 R73, P2, PT, R46, R73, RZ ;  /* 0x000000492e497210 */ /* 0x000fe20007f5e0ff */
        /* <DEDUP_REMOVED lines=14> */
[----:B------:R-:W-:Y:S01]  /*8d990*/  IMAD.IADD R76, R65, 0x1, R43 ;  /* 0x00000001414c7824 */ /* 0x000fe200078e022b */
[----:B------:R-:W-:Y:S01]  /*8d9a0*/  IADD3.X R43, PT, PT, RZ, RZ, RZ, P1, P3 ;  /* 0x000000ffff2b7210 */ /* 0x000fe20000fe64ff */
[----:B------:R-:W-:Y:S01]  /*8d9b0*/  IMAD.MOV.U32 R65, RZ, RZ, RZ ;  /* 0x000000ffff417224 */ /* 0x000fe200078e00ff */
[----:B------:R-:W-:Y:S01]  /*8d9c0*/  IADD3 R73, P3, PT, R61, R66, RZ ;  /* 0x000000423d497210 */ /* 0x000fe20007f7e0ff */
[----:B------:R-:W-:Y:S01]  /*8d9d0*/  IMAD R66, R77, R24, RZ ;  /* 0x000000184d427224 */ /* 0x000fe200078e02ff */
[----:B------:R-:W-:Y:S01]  /*8d9e0*/  IADD3.X R74, P0, PT, R74, R79, RZ, P0, !PT ;  /* 0x0000004f4a4a7210 */ /* 0x000fe2000071e4ff */
[----:B------:R-:W-:-:S04]  /*8d9f0*/  IMAD.WIDE.U32 R68, R58, R22, RZ ;  /* 0x000000163a447225 */ /* 0x000fc800078e00ff */
[----:B------:R-:W-:Y:S01]  /*8da00*/  IMAD.WIDE.U32 R64, R54, R132, R64 ;  /* 0x0000008436407225 */ /* 0x000fe200078e0040 */
[----:B------:R-:W-:-:S03]  /*8da10*/  IADD3 R54, P1, PT, R45, R60, RZ ;  /* 0x0000003c2d367210 */ /* 0x000fc60007f3e0ff */
[----:B------:R-:W-:Y:S01]  /*8da20*/  IMAD.WIDE.U32 R46, R75, R24, RZ ;  /* 0x000000184b2e7225 */ /* 0x000fe200078e00ff */
[----:B------:R-:W-:-:S03]  /*8da30*/  IADD3.X R74, P1, PT, R74, R73, RZ, P1, !PT ;  /* 0x000000494a4a7210 */ /* 0x000fc60000f3e4ff */
[----:B------:R-:W-:Y:S02]  /*8da40*/  IMAD R45, R75, R25, R66 ;  /* 0x000000194b2d7224 */ /* 0x000fe400078e0242 */
[----:B------:R-:W-:Y:S02]  /*8da50*/  IMAD.X R71, RZ, RZ, RZ, P2 ;  /* 0x000000ffff477224 */ /* 0x000fe400010e06ff */
        /* <DEDUP_REMOVED lines=9> */
[----:B------:R-:W-:-:S03]  /*8daf0*/  IADD3 R76, P3, P6, R59, R64, R76 ;  /* 0x000000403b4c7210 */ /* 0x000fc60007e7e04c */
[----:B------:R-:W-:Y:S01]  /*8db00*/  IMAD.WIDE.U32.X R58, R58, R23, R66, P2 ;  /* 0x000000173a3a7225 */ /* 0x000fe200010e0442 */
[----:B------:R-:W-:-:S03]  /*8db10*/  IADD3.X R38, P0, P1, R70, RZ, RZ, P1, P0 ;  /* 0x000000ff46267210 */ /* 0x000fc600009004ff */
[----:B------:R-:W-:Y:S01]  /*8db20*/  IMAD.WIDE.U32 R66, P2, R46, R11, R72 ;  /* 0x0000000b2e427225 */ /* 0x000fe20007840048 */
[----:B------:R-:W-:-:S03]  /*8db30*/  IADD3.X R70, PT, PT, R71, RZ, RZ, P0, P1 ;  /* 0x000000ff47467210 */ /* 0x000fc600007e24ff */
[----:B------:R-:W-:-:S04]  /*8db40*/  IMAD.WIDE.U32 R68, R46, R10, RZ ;  /* 0x0000000a2e447225 */ /* 0x000fc800078e00ff */
[----:B------:R-:W-:Y:S01]  /*8db50*/  IMAD.IADD R72, R63, 0x1, R65 ;  /* 0x000000013f487824 */ /* 0x000fe200078e0241 */
[----:B------:R-:W-:Y:S01]  /*8db60*/  IADD3 RZ, P0, PT, R75, R68, RZ ;  /* 0x000000444bff7210 */ /* 0x000fe20007f1e0ff */
[----:B------:R-:W-:Y:S01]  /*8db70*/  IMAD.X R63, RZ, RZ, RZ, P2 ;  /* 0x000000ffff3f7224 */ /* 0x000fe200010e06ff */
[----:B------:R-:W-:Y:S01]  /*8db80*/  IADD3 R68, P1, PT, R69, R66, RZ ;  /* 0x0000004245447210 */ /* 0x000fe20007f3e0ff */
[----:B------:R-:W-:Y:S01]  /*8db90*/  IMAD.WIDE.U32 R64, R45, R18, RZ ;  /* 0x000000122d407225 */ /* 0x000fe200078e00ff */
[----:B------:R-:W-:Y:S02]  /*8dba0*/  IADD3.X R72, PT, PT, RZ, R72, RZ, P3, P6 ;  /* 0x00000048ff487210 */ /* 0x000fe40001fec4ff */
[----:B------:R-:W-:Y:S01]  /*8dbb0*/  IADD3 R73, P3, PT, R62, R76, RZ ;  /* 0x0000004c3e497210 */ /* 0x000fe20007f7e0ff */
[----:B------:R-:W-:Y:S01]  /*8dbc0*/  IMAD.MOV.U32 R62, RZ, RZ, R67 ;  /* 0x000000ffff3e7224 */ /* 0x000fe200078e0043 */
[----:B------:R-:W-:Y:S01]  /*8dbd0*/  IADD3.X RZ, P6, PT, R77, R68, RZ, P0, !PT ;  /* 0x000000444dff7210 */ /* 0x000fe200007de4ff */
[----:B------:R-:W-:Y:S01]  /*8dbe0*/  IMAD.WIDE.U32 R64, P2, R46, R19, R64 ;  /* 0x000000132e407225 */ /* 0x000fe20007840040 */
[----:B------:R-:W-:-:S03]  /*8dbf0*/  IADD3 R71, P0, PT, R38, R73, RZ ;  /* 0x0000004926477210 */ /* 0x000fc60007f1e0ff */
        /* <DEDUP_REMOVED lines=28> */
[----:B------:R-:W-:Y:S01]  /*8ddc0*/  IADD3 R37, P0, PT, R38, R71, RZ ;  /* 0x0000004726257210 */ /* 0x000fe20007f1e0ff */
[----:B------:R-:W-:Y:S01]  /*8ddd0*/  IMAD R38, R69, R24, RZ ;  /* 0x0000001845267224 */ /* 0x000fe200078e02ff */
[----:B------:R-:W-:Y:S01]  /*8dde0*/  IADD3 R52, P3, PT, R65, R60, RZ ;  /* 0x0000003c41347210 */ /* 0x000fe20007f7e0ff */
[----:B------:R-:W-:Y:S01]  /*8ddf0*/  IMAD.WIDE.U32 R60, R45, R22, RZ ;  /* 0x000000162d3c7225 */ /* 0x000fe200078e00ff */
[----:B------:R-:W-:Y:S02]  /*8de00*/  IADD3.X R71, PT, PT, RZ, R41, RZ, P6, P2 ;  /* 0x00000029ff477210 */ /* 0x000fe400037e44ff */
[----:B------:R-:W-:Y:S01]  /*8de10*/  IADD3 R64, P6, PT, R37, R64, RZ ;  /* 0x0000004025407210 */ /* 0x000fe20007fde0ff */
[----:B------:R-:W-:Y:S01]  /*8de20*/  IMAD R37, R67, R25, R38 ;  /* 0x0000001943257224 */ /* 0x000fe200078e0226 */
[----:B------:R-:W-:Y:S01]  /*8de30*/  IADD3.X R51, P2, PT, R51, R68, RZ, P0, !PT ;  /* 0x0000004433337210 */ /* 0x000fe2000075e4ff */
[----:B------:R-:W-:Y:S01]  /*8de40*/  IMAD.WIDE.U32 R24, R67, R24, RZ ;  /* 0x0000001843187225 */ /* 0x000fe200078e00ff */
[----:B------:R-:W-:-:S02]  /*8de50*/  SEL R65, RZ, 0x1, P1 ;  /* 0x00000001ff417807 */ /* 0x000fc40000800000 */
[----:B------:R-:W-:Y:S01]  /*8de60*/  IADD3.X R51, P1, PT, R51, R52, RZ, P6, !PT ;  /* 0x0000003433337210 */ /* 0x000fe2000373e4ff */
[----:B------:R-:W-:Y:S01]  /*8de70*/  IMAD.WIDE.U32 R60, P6, R46, R23, R60 ;  /* 0x000000172e3c7225 */ /* 0x000fe200078c003c */
[----:B------:R-:W-:-:S03]  /*8de80*/  IADD3 R65, P0, PT, R65, R70, RZ ;  /* 0x0000004641417210 */ /* 0x000fc60007f1e0ff */
[----:B------:R-:W-:-:S04]  /*8de90*/  IMAD.WIDE.U32 R46, R46, R22, RZ ;  /* 0x000000162e2e7225 */ /* 0x000fc800078e00ff */
[----:B------:R-:W-:Y:S02]  /*8dea0*/  IMAD.IADD R25, R25, 0x1, R37 ;  /* 0x0000000119197824 */ /* 0x000fe400078e0225 */
[----:B------:R-:W-:-:S04]  /*8deb0*/  IMAD.WIDE.U32.X R58, R45, R21, R58, P3 ;  /* 0x000000152d3a7225 */ /* 0x000fc800018e043a */
[----:B------:R-:W-:Y:S01]  /*8dec0*/  IMAD.X R68, RZ, RZ, R71, P0 ;  /* 0x000000ffff447224 */ /* 0x000fe200000e0647 */
[----:B------:R-:W-:Y:S01]  /*8ded0*/  ISETP.GE.U32.AND P0, PT, R55, R48, PT ;  /* 0x000000303700720c */ /* 0x000fe20003f06070 */
[----:B------:R-:W-:Y:S01]  /*8dee0*/  IMAD.X R55, RZ, RZ, RZ, P6 ;  /* 0x000000ffff377224 */ /* 0x000fe200030e06ff */
[----:B------:R-:W-:Y:S01]  /*8def0*/  IADD3 R48, P3, PT, R47, R60, RZ ;  /* 0x0000003c2f307210 */ /* 0x000fe20007f7e0ff */
[----:B------:R-:W-:Y:S01]  /*8df00*/  IMAD.WIDE.U32 R62, R25, R10, RZ ;  /* 0x0000000a193e7225 */ /* 0x000fe200078e00ff */
[----:B------:R-:W-:Y:S02]  /*8df10*/  IADD3 R60, P6, PT, R54, R65, RZ ;  /* 0x00000041363c7210 */ /* 0x000fe40007fde0ff */
[----:B------:R-:W-:Y:S01]  /*8df20*/  IADD3.X R37, P1, P2, R58, RZ, RZ, P1, P2 ;  /* 0x000000ff3a257210 */ /* 0x000fe20000a244ff */
[----:B------:R-:W-:Y:S01]  /*8df30*/  IMAD.MOV.U32 R54, RZ, RZ, R61 ;  /* 0x000000ffff367224 */ /* 0x000fe200078e003d */
[----:B------:R-:W-:Y:S01]  /*8df40*/  ISETP.GE.U32.AND.EX P0, PT, R39, R40, PT, P0 ;  /* 0x000000282700720c */ /* 0x000fe20003f06100 */
[----:B------:R-:W-:Y:S01]  /*8df50*/  IMAD.X R57, R66, 0x1, R68, P6 ;  /* 0x0000000142397824 */ /* 0x000fe200030e0644 */
[----:B------:R-:W-:Y:S01]  /*8df60*/  IADD3.X R38, PT, PT, R59, RZ, RZ, P1, P2 ;  /* 0x000000ff3b267210 */ /* 0x000fe20000fe44ff */
[----:B------:R-:W-:Y:S01]  /*8df70*/  IMAD.WIDE.U32 R62, P2, R24, R11, R62 ;  /* 0x0000000b183e7225 */ /* 0x000fe2000784003e */
[----:B------:R-:W-:-:S03]  /*8df80*/  IADD3 R37, P1, PT, R37, R60, RZ ;  /* 0x0000003c25257210 */ /* 0x000fc60007f3e0ff */
[----:B------:R-:W-:Y:S01]  /*8df90*/  IMAD.WIDE.U32 R58, R24, R10, RZ ;  /* 0x0000000a183a7225 */ /* 0x000fe200078e00ff */
[----:B------:R-:W-:-:S03]  /*8dfa0*/  IADD3 R52, P6, PT, R37, R46, RZ ;  /* 0x0000002e25347210 */ /* 0x000fc60007fde0ff */
        /* <DEDUP_REMOVED lines=118> */
.L_x_553:
        /* <DEDUP_REMOVED lines=21> */
.L_x_554:
        /* <DEDUP_REMOVED lines=64> */
.L_x_555:
        /* <DEDUP_REMOVED lines=22> */
.L_x_406:
        /* <DEDUP_REMOVED lines=9> */
.L_x_319:
[----:B------:R-:W-:Y:S01]  /*8ee50*/  IMAD.MOV.U32 R0, RZ, RZ, 0x2 ;  /* 0x00000002ff007424 */ /* 0x000fe200078e00ff */
[----:B0-----:R-:W-:Y:S01]  /*8ee60*/  CS2R R20, SRZ ;  /* 0x0000000000147805 */ /* 0x001fe2000001ff00 */
[----:B------:R-:W-:Y:S01]  /*8ee70*/  IMAD.MOV.U32 R18, RZ, RZ, RZ ;  /* 0x000000ffff127224 */ /* 0x000fe200078e00ff */
[----:B------:R-:W-:Y:S02]  /*8ee80*/  CS2R R22, SRZ ;  /* 0x0000000000167805 */ /* 0x000fe4000001ff00 */
[----:B------:R-:W-:Y:S01]  /*8ee90*/  CS2R R24, SRZ ;  /* 0x0000000000187805 */ /* 0x000fe2000001ff00 */
[----:B------:R-:W-:Y:S01]  /*8eea0*/  IMAD.MOV.U32 R27, RZ, RZ, RZ ;  /* 0x000000ffff1b7224 */ /* 0x000fe200078e00ff */
[----:B------:R-:W-:Y:S06]  /*8eeb0*/  @P0 BRA `(.L_x_557) ;  /* 0x0000002400900947 */ /* 0x000fec0003800000 */
[----:B------:R-:W0:Y:S01]  /*8eec0*/  LDC.64 R2, c[0x3][0x10] ;  /* 0x00c00400ff027b82 */ /* 0x000e220000000a00 */
[----:B------:R-:W-:Y:S01]  /*8eed0*/  CS2R R38, SRZ ;  /* 0x0000000000267805 */ /* 0x000fe2000001ff00 */
[----:B------:R-:W-:Y:S01]  /*8eee0*/  IMAD.MOV.U32 R45, RZ, RZ, RZ ;  /* 0x000000ffff2d7224 */ /* 0x000fe200078e00ff */
[----:B------:R-:W-:Y:S01]  /*8eef0*/  CS2R R28, SRZ ;  /* 0x00000000001c7805 */ /* 0x000fe2000001ff00 */
[----:B------:R-:W-:Y:S01]  /*8ef00*/  IMAD.MOV.U32 R36, RZ, RZ, RZ ;  /* 0x000000ffff247224 */ /* 0x000fe200078e00ff */
[----:B------:R-:W-:Y:S01]  /*8ef10*/  CS2R R18, SRZ ;  /* 0x0000000000127805 */ /* 0x000fe2000001ff00 */
[----:B------:R-:W-:Y:S01]  /*8ef20*/  IMAD.MOV.U32 R0, RZ, RZ, RZ ;  /* 0x000000ffff007224 */ /* 0x000fe200078e00ff */
[----:B------:R-:W-:Y:S01]  /*8ef30*/  CS2R R12, SRZ ;  /* 0x00000000000c7805 */ /* 0x000fe2000001ff00 */
[----:B------:R-:W1:Y:S01]  /*8ef40*/  LDC.64 R4, c[0x3][0x18] ;  /* 0x00c00600ff047b82 */ /* 0x000e620000000a00 */
[----:B------:R-:W-:Y:S02]  /*8ef50*/  CS2R R14, SRZ ;  /* 0x00000000000e7805 */ /* 0x000fe4000001ff00 */
[----:B------:R-:W-:Y:S01]  /*8ef60*/  CS2R R16, SRZ ;  /* 0x0000000000107805 */ /* 0x000fe2000001ff00 */
[----:B------:R-:W-:-:S04]  /*8ef70*/  IMAD.MOV.U32 R31, RZ, RZ, RZ ;  /* 0x000000ffff1f7224 */ /* 0x000fc800078e00ff */
[----:B------:R-:W2:Y:S01]  /*8ef80*/  LDC.64 R10, c[0x3][0xe0] ;  /* 0x00c03800ff0a7b82 */ /* 0x000ea20000000a00 */
[----:B0-----:R-:W-:-:S07]  /*8ef90*/  ISETP.NE.U32.AND P1, PT, R2, RZ, PT ;  /* 0x000000ff0200720c */ /* 0x001fce0003f25070 */
[----:B------:R-:W0:Y:S01]  /*8efa0*/  LDC.64 R6, c[0x3][RZ] ;  /* 0x00c00000ff067b82 */ /* 0x000e220000000a00 */
[----:B------:R-:W-:Y:S02]  /*8efb0*/  ISETP.NE.AND.EX P1, PT, R3, RZ, PT, P1 ;  /* 0x000000ff0300720c */ /* 0x000fe40003f25310 */
[----:B-1----:R-:W-:-:S04]  /*8efc0*/  ISETP.NE.U32.AND P0, PT, R4, RZ, PT ;  /* 0x000000ff0400720c */ /* 0x002fc80003f05070 */
[----:B------:R-:W-:-:S04]  /*8efd0*/  ISETP.NE.AND.EX P0, PT, R5, RZ, PT, P0 ;  /* 0x000000ff0500720c */ /* 0x000fc80003f05300 */
[----:B------:R-:W-:-:S13]  /*8efe0*/  PLOP3.LUT P0, PT, P0, P1, PT, 0xf8, 0x8f ;  /* 0x00000000008f781c */ /* 0x000fda0000703f70 */
[----:B--2---:R-:W-:Y:S05]  /*8eff0*/  @P0 BRA `(.L_x_558) ;  /* 0x0000000000940947 */ /* 0x004fea0003800000 */
[----:B------:R-:W1:Y:S01]  /*8f000*/  LDC.64 R24, c[0x3][RZ] ;  /* 0x00c00000ff187b82 */ /* 0x000e620000000a00 */
[----:B------:R-:W-:Y:S01]  /*8f010*/  IMAD.MOV.U32 R36, RZ, RZ, RZ ;  /* 0x000000ffff247224 */ /* 0x000fe200078e00ff */
[----:B------:R-:W-:Y:S01]  /*8f020*/  CS2R R28, SRZ ;  /* 0x00000000001c7805 */ /* 0x000fe2000001ff00 */
[----:B------:R-:W-:Y:S02]  /*8f030*/  IMAD.MOV.U32 R39, RZ, RZ, RZ ;  /* 0x000000ffff277224 */ /* 0x000fe400078e00ff */
[----:B------:R-:W-:-:S03]  /*8f040*/  IMAD.MOV.U32 R31, RZ, RZ, RZ ;  /* 0x000000ffff1f7224 */ /* 0x000fc600078e00ff */
[----:B------:R-:W1:Y:S02]  /*8f050*/  LDC.64 R8, c[0x3][0x8] ;  /* 0x00c00200ff087b82 */ /* 0x000e640000000a00 */
[----:B-1----:R-:W-:-:S04]  /*8f060*/  ISETP.GT.U32.AND P1, PT, R8, R24, PT ;  /* 0x000000180800720c */ /* 0x002fc80003f24070 */
[----:B------:R-:W-:-:S04]  /*8f070*/  ISETP.GT.U32.AND.EX P1, PT, R9, R25, PT, P1 ;  /* 0x000000190900720c */ /* 0x000fc80003f24110 */
[----:B------:R-:W-:Y:S02]  /*8f080*/  SEL R18, R8, R24, P1 ;  /* 0x0000001808127207 */ /* 0x000fe40000800000 */
[----:B------:R-:W-:Y:S02]  /*8f090*/  SEL R20, R9, R25, P1 ;  /* 0x0000001909147207 */ /* 0x000fe40000800000 */
[----:B------:R-:W-:Y:S01]  /*8f0a0*/  ISETP.NE.U32.AND P1, PT, R18, RZ, PT ;  /* 0x000000ff1200720c */ /* 0x000fe20003f25070 */
[----:B------:R-:W-:-:S03]  /*8f0b0*/  IMAD.MOV.U32 R18, RZ, RZ, RZ ;  /* 0x000000ffff127224 */ /* 0x000fc600078e00ff */
[----:B------:R-:W-:-:S13]  /*8f0c0*/  ISETP.NE.AND.EX P1, PT, R20, RZ, PT, P1 ;  /* 0x000000ff1400720c */ /* 0x000fda0003f25310 */
[----:B------:R-:W-:Y:S05]  /*8f0d0*/  @P1 BRA `(.L_x_558) ;  /* 0x00000000005c1947 */ /* 0x000fea0003800000 */
[----:B------:R-:W-:-:S04]  /*8f0e0*/  ISETP.NE.U32.AND P1, PT, R24, RZ, PT ;  /* 0x000000ff1800720c */ /* 0x000fc80003f25070 */
[----:B------:R-:W-:-:S04]  /*8f0f0*/  ISETP.NE.AND.EX P1, PT, R25, RZ, PT, P1 ;  /* 0x000000ff1900720c */ /* 0x000fc80003f25310 */
[----:B------:R-:W-:-:S04]  /*8f100*/  SEL R21, RZ, 0x1, !P1 ;  /* 0x00000001ff157807 */ /* 0x000fc80004800000 */
[----:B------:R-:W-:-:S04]  /*8f110*/  IADD3 R21, P1, PT, R21, R8, RZ ;  /* 0x0000000815157210 */ /* 0x000fc80007f3e0ff */
[----:B------:R-:W-:Y:S01]  /*8f120*/  IADD3 R28, P3, PT, RZ, -R21, RZ ;  /* 0x80000015ff1c7210 */ /* 0x000fe20007f7e0ff */
[----:B------:R-:W-:Y:S01]  /*8f130*/  IMAD.X R22, RZ, RZ, R9, P1 ;  /* 0x000000ffff167224 */ /* 0x000fe200008e0609 */
[----:B------:R-:W-:-:S04]  /*8f140*/  ISETP.NE.U32.AND P1, PT, R21, RZ, PT ;  /* 0x000000ff1500720c */ /* 0x000fc80003f25070 */
[----:B------:R-:W-:-:S04]  /*8f150*/  ISETP.NE.AND.EX P1, PT, R22, RZ, PT, P1 ;  /* 0x000000ff1600720c */ /* 0x000fc80003f25310 */
[----:B------:R-:W-:-:S04]  /*8f160*/  SEL R9, RZ, 0x1, !P1 ;  /* 0x00000001ff097807 */ /* 0x000fc80004800000 */
[----:B------:R-:W-:-:S04]  /*8f170*/  IADD3 R18, P2, PT, R9, R2, RZ ;  /* 0x0000000209127210 */ /* 0x000fc80007f5e0ff */
[----:B------:R-:W-:Y:S01]  /*8f180*/  ISETP.NE.U32.AND P1, PT, R18, RZ, PT ;  /* 0x000000ff1200720c */ /* 0x000fe20003f25070 */
[----:B------:R-:W-:Y:S01]  /*8f190*/  IMAD.X R20, RZ, RZ, R3, P2 ;  /* 0x000000ffff147224 */ /* 0x000fe200010e0603 */
[----:B------:R-:W-:Y:S02]  /*8f1a0*/  IADD3 R29, P2, PT, RZ, -R24, RZ ;  /* 0x80000018ff1d7210 */ /* 0x000fe40007f5e0ff */
[----:B------:R-:W-:Y:S01]  /*8f1b0*/  IADD3 R36, P4, PT, RZ, -R18, RZ ;  /* 0x80000012ff247210 */ /* 0x000fe20007f9e0ff */
[----:B------:R-:W-:Y:S01]  /*8f1c0*/  IMAD.X R18, RZ, RZ, ~R22, P3 ;  /* 0x000000ffff127224 */ /* 0x000fe200018e0e16 */
[----:B------:R-:W-:Y:S01]  /*8f1d0*/  ISETP.NE.AND.EX P1, PT, R20, RZ, PT, P1 ;  /* 0x000000ff1400720c */ /* 0x000fe20003f25310 */
[----:B------:R-:W-:Y:S02]  /*8f1e0*/  IMAD.X R31, RZ, RZ, ~R25, P2 ;  /* 0x000000ffff1f7224 */ /* 0x000fe400010e0e19 */
[----:B------:R-:W-:Y:S01]  /*8f1f0*/  IMAD.X R39, RZ, RZ, ~R20, P4 ;  /* 0x000000ffff277224 */ /* 0x000fe200020e0e14 */
[----:B------:R-:W-:-:S04]  /*8f200*/  SEL R9, RZ, 0x1, !P1 ;  /* 0x00000001ff097807 */ /* 0x000fc80004800000 */
[----:B------:R-:W-:-:S04]  /*8f210*/  IADD3 R8, P1, PT, R9, R4, RZ ;  /* 0x0000000409087210 */ /* 0x000fc80007f3e0ff */
[----:B------:R-:W-:Y:S01]  /*8f220*/  IADD3 R38, P5, PT, RZ, -R8, RZ ;  /* 0x80000008ff267210 */ /* 0x000fe20007fbe0ff */
[----:B------:R-:W-:-:S04]  /*8f230*/  IMAD.X R8, RZ, RZ, R5, P1 ;  /* 0x000000ffff087224 */ /* 0x000fc800008e0605 */
[----:B------:R-:W-:-:S08]  /*8f240*/  IMAD.X R45, RZ, RZ, ~R8, P5 ;  /* 0x000000ffff2d7224 */ /* 0x000fd000028e0e08 */
.L_x_558:
[----:B------:R-:W-:Y:S05]  /*8f250*/  @P0 BRA `(.L_x_559) ;  /* 0x0000000000900947 */ /* 0x000fea0003800000 */
[----:B------:R-:W1:Y:S01]  /*8f260*/  LDC.64 R20, c[0x3][RZ] ;  /* 0x00c00000ff147b82 */ /* 0x000e620000000a00 */
[----:B------:R-:W-:Y:S01]  /*8f270*/  CS2R R16, SRZ ;  /* 0x0000000000107805 */ /* 0x000fe2000001ff00 */
[----:B------:R-:W-:-:S06]  /*8f280*/  IMAD.MOV.U32 R19, RZ, RZ, RZ ;  /* 0x000000ffff137224 */ /* 0x000fcc00078e00ff */
[----:B------:R-:W1:Y:S02]  /*8f290*/  LDC.64 R8, c[0x3][0x8] ;  /* 0x00c00200ff087b82 */ /* 0x000e640000000a00 */
[----:B-1----:R-:W-:-:S04]  /*8f2a0*/  ISETP.GT.U32.AND P0, PT, R8, R20, PT ;  /* 0x000000140800720c */ /* 0x002fc80003f04070 */
[----:B------:R-:W-:-:S04]  /*8f2b0*/  ISETP.GT.U32.AND.EX P0, PT, R9, R21, PT, P0 ;  /* 0x000000150900720c */ /* 0x000fc80003f04100 */
[----:B------:R-:W-:Y:S02]  /*8f2c0*/  SEL R13, R8, R20, P0 ;  /* 0x00000014080d7207 */ /* 0x000fe40000000000 */
[----:B------:R-:W-:Y:S02]  /*8f2d0*/  SEL R14, R9, R21, P0 ;  /* 0x00000015090e7207 */ /* 0x000fe40000000000 */
[----:B------:R-:W-:Y:S01]  /*8f2e0*/  ISETP.NE.U32.AND P0, PT, R13, RZ, PT ;  /* 0x000000ff0d00720c */ /* 0x000fe20003f05070 */
[----:B------:R-:W-:-:S03]  /*8f2f0*/  IMAD.MOV.U32 R13, RZ, RZ, RZ ;  /* 0x000000ffff0d7224 */ /* 0x000fc600078e00ff */
[----:B------:R-:W-:Y:S02]  /*8f300*/  ISETP.NE.AND.EX P0, PT, R14, RZ, PT, P0 ;  /* 0x000000ff0e00720c */ /* 0x000fe40003f05300 */
[----:B------:R-:W-:-:S11]  /*8f310*/  CS2R R14, SRZ ;  /* 0x00000000000e7805 */ /* 0x000fd6000001ff00 */
[----:B------:R-:W-:Y:S05]  /*8f320*/  @P0 BRA `(.L_x_559) ;  /* 0x00000000005c0947 */ /* 0x000fea0003800000 */
[----:B------:R-:W-:-:S04]  /*8f330*/  ISETP.NE.U32.AND P0, PT, R20, RZ, PT ;  /* 0x000000ff1400720c */ /* 0x000fc80003f05070 */
[----:B------:R-:W-:-:S04]  /*8f340*/  ISETP.NE.AND.EX P0, PT, R21, RZ, PT, P0 ;  /* 0x000000ff1500720c */ /* 0x000fc80003f05300 */
[----:B------:R-:W-:-:S04]  /*8f350*/  SEL R13, RZ, 0x1, !P0 ;  /* 0x00000001ff0d7807 */ /* 0x000fc80004000000 */
[----:B------:R-:W-:-:S05]  /*8f360*/  IADD3 R13, P0, PT, R13, R8, RZ ;  /* 0x000000080d0d7210 */ /* 0x000fca0007f1e0ff */
[----:B------:R-:W-:Y:S01]  /*8f370*/  IMAD.X R9, RZ, RZ, R9, P0 ;  /* 0x000000ffff097224 */ /* 0x000fe200000e0609 */
[----:B------:R-:W-:-:S04]  /*8f380*/  ISETP.NE.U32.AND P0, PT, R13, RZ, PT ;  /* 0x000000ff0d00720c */ /* 0x000fc80003f05070 */
[----:B------:R-:W-:-:S04]  /*8f390*/  ISETP.NE.AND.EX P0, PT, R9, RZ, PT, P0 ;  /* 0x000000ff0900720c */ /* 0x000fc80003f05300 */
[----:B------:R-:W-:-:S04]  /*8f3a0*/  SEL R15, RZ, 0x1, !P0 ;  /* 0x00000001ff0f7807 */ /* 0x000fc80004000000 */
[----:B------:R-:W-:-:S04]  /*8f3b0*/  IADD3 R0, P1, PT, R15, R2, RZ ;  /* 0x000000020f007210 */ /* 0x000fc80007f3e0ff */
[----:B------:R-:W-:Y:S01]  /*8f3c0*/  ISETP.NE.U32.AND P0, PT, R0, RZ, PT ;  /* 0x000000ff0000720c */ /* 0x000fe20003f05070 */
[----:B------:R-:W-:Y:S01]  /*8f3d0*/  IMAD.X R14, RZ, RZ, R3, P1 ;  /* 0x000000ffff0e7224 */ /* 0x000fe200008e0603 */
[----:B------:R-:W-:-:S04]  /*8f3e0*/  IADD3 R17, P1, PT, RZ, -R20, RZ ;  /* 0x80000014ff117210 */ /* 0x000fc80007f3e0ff */
[----:B------:R-:W-:Y:S01]  /*8f3f0*/  ISETP.NE.AND.EX P0, PT, R14, RZ, PT, P0 ;  /* 0x000000ff0e00720c */ /* 0x000fe20003f05300 */
[----:B------:R-:W-:-:S03]  /*8f400*/  IMAD.X R19, RZ, RZ, ~R21, P1 ;  /* 0x000000ffff137224 */ /* 0x000fc600008e0e15 */
[----:B------:R-:W-:-:S04]  /*8f410*/  SEL R15, RZ, 0x1, !P0 ;  /* 0x00000001ff0f7807 */ /* 0x000fc80004000000 */
[----:B------:R-:W-:Y:S02]  /*8f420*/  IADD3 R8, P0, PT, R15, R4, RZ ;  /* 0x000000040f087210 */ /* 0x000fe40007f1e0ff */
[----:B------:R-:W-:Y:S02]  /*8f430*/  IADD3 R15, P2, PT, RZ, -R13, RZ ;  /* 0x8000000dff0f7210 */ /* 0x000fe40007f5e0ff */
[----:B------:R-:W-:Y:S01]  /*8f440*/  IADD3 R13, P3, PT, RZ, -R0, RZ ;  /* 0x80000000ff0d7210 */ /* 0x000fe20007f7e0ff */
[----:B------:R-:W-:Y:S01]  /*8f450*/  IMAD.X R12, RZ, RZ, R5, P0 ;  /* 0x000000ffff0c7224 */ /* 0x000fe200000e0605 */
[----:B------:R-:W-:Y:S01]  /*8f460*/  IADD3 R0, P4, PT, RZ, -R8, RZ ;  /* 0x80000008ff007210 */ /* 0x000fe20007f9e0ff */
[----:B------:R-:W-:Y:S02]  /*8f470*/  IMAD.X R16, RZ, RZ, ~R9, P2 ;  /* 0x000000ffff107224 */ /* 0x000fe400010e0e09 */
[----:B------:R-:W-:Y:S02]  /*8f480*/  IMAD.X R14, RZ, RZ, ~R14, P3 ;  /* 0x000000ffff0e7224 */ /* 0x000fe400018e0e0e */
[----:B------:R-:W-:-:S08]  /*8f490*/  IMAD.X R12, RZ, RZ, ~R12, P4 ;  /* 0x000000ffff0c7224 */ /* 0x000fd000020e0e0c */
.L_x_559:
[-C--:B------:R-:W-:Y:S02]  /*8f4a0*/  IMAD R8, R31, R10.reuse, RZ ;  /* 0x0000000a1f087224 */ /* 0x080fe400078e02ff */
[----:B------:R-:W-:-:S04]  /*8f4b0*/  IMAD.WIDE.U32 R20, R29, R10, RZ ;  /* 0x0000000a1d147225 */ /* 0x000fc800078e00ff */
[----:B------:R-:W-:Y:S02]  /*8f4c0*/  IMAD R41, R29, R11, R8 ;  /* 0x0000000b1d297224 */ /* 0x000fe400078e0208 */
[----:B------:R-:W1:Y:S02]  /*8f4d0*/  LDC.64 R8, c[0x3][0x8] ;  /* 0x00c00200ff087b82 */ /* 0x000e640000000a00 */
[----:B------:R-:W-:-:S04]  /*8f4e0*/  IMAD.IADD R41, R21, 0x1, R41 ;  /* 0x0000000115297824 */ /* 0x000fc800078e0229 */
[----:B0-----:R-:W-:-:S04]  /*8f4f0*/  IMAD.WIDE.U32 R22, R41, R6, RZ ;  /* 0x0000000629167225 */ /* 0x001fc800078e00ff */
[----:B------:R-:W-:-:S04]  /*8f500*/  IMAD.WIDE.U32 R24, P0, R20, R7, R22 ;  /* 0x0000000714187225 */ /* 0x000fc80007800016 */
[----:B------:R-:W-:-:S04]  /*8f510*/  IMAD.WIDE.U32 R22, R20, R6, RZ ;  /* 0x0000000614167225 */ /* 0x000fc800078e00ff */
[----:B------:R-:W-:Y:S01]  /*8f520*/  IMAD.X R27, RZ, RZ, RZ, P0 ;  /* 0x000000ffff1b7224 */ /* 0x000fe200000e06ff */
[----:B------:R-:W-:Y:S01]  /*8f530*/  IADD3 R24, P1, PT, R23, R24, RZ ;  /* 0x0000001817187210 */ /* 0x000fe20007f3e0ff */
[----:B------:R-:W-:Y:S01]  /*8f540*/  IMAD.MOV.U32 R26, RZ, RZ, R25 ;  /* 0x000000ffff1a7224 */ /* 0x000fe200078e0019 */
[----:B------:R-:W-:-:S03]  /*8f550*/  IADD3 RZ, P0, PT, R29, R22, RZ ;  /* 0x000000161dff7210 */ /* 0x000fc60007f1e0ff */
[----:B------:R-:W-:Y:S01]  /*8f560*/  IMAD.WIDE.U32.X R22, R41, R7, R26, P1 ;  /* 0x0000000729167225 */ /* 0x000fe200008e041a */
[----:B------:R-:W-:-:S03]  /*8f570*/  IADD3.X RZ, P0, PT, R31, R24, RZ, P0, !PT ;  /* 0x000000181fff7210 */ /* 0x000fc6000071e4ff */
[----:B-1----:R-:W-:Y:S01]  /*8f580*/  IMAD.WIDE.U32 R26, R41, R8, RZ ;  /* 0x00000008291a7225 */ /* 0x002fe200078e00ff */
[----:B------:R-:W-:-:S03]  /*8f590*/  IADD3.X R35, P0, PT, RZ, R22, RZ, P0, !PT ;  /* 0x00000016ff237210 */ /* 0x000fc6000071e4ff */
[----:B------:R-:W-:-:S04]  /*8f5a0*/  IMAD.WIDE.U32 R24, R20, R8, RZ ;  /* 0x0000000814187225 */ /* 0x000fc800078e00ff */
[----:B------:R-:W-:Y:S01]  /*8f5b0*/  IMAD.X R37, RZ, RZ, R23, P0 ;  /* 0x000000ffff257224 */ /* 0x000fe200000e0617 */
[----:B------:R-:W-:Y:S01]  /*8f5c0*/  IADD3 R35, P0, PT, R28, R35, RZ ;  /* 0x000000231c237210 */ /* 0x000fe20007f1e0ff */
[----:B------:R-:W-:-:S03]  /*8f5d0*/  IMAD.WIDE.U32 R26, P2, R20, R9, R26 ;  /* 0x00000009141a7225 */ /* 0x000fc6000784001a */
[----:B------:R-:W-:Y:S01]  /*8f5e0*/  IADD3.X R37, P1, PT, R18, R37, RZ, P0, !PT ;  /* 0x0000002512257210 */ /* 0x000fe2000073e4ff */
[----:B------:R-:W-:Y:S01]  /*8f5f0*/  IMAD.WIDE.U32 R28, R41, R2, RZ ;  /* 0x00000002291c7225 */ /* 0x000fe200078e00ff */
[----:B------:R-:W-:Y:S02]  /*8f600*/  IADD3 R22, P3, PT, R25, R26, RZ ;  /* 0x0000001a19167210 */ /* 0x000fe40007f7e0ff */
[----:B------:R-:W-:Y:S01]  /*8f610*/  IADD3 R35, P0, PT, R35, R24, RZ ;  /* 0x0000001823237210 */ /* 0x000fe20007f1e0ff */
[----:B------:R-:W-:Y:S02]  /*8f620*/  IMAD.X R25, RZ, RZ, RZ, P2 ;  /* 0x000000ffff197224 */ /* 0x000fe400010e06ff */
[----:B------:R-:W-:Y:S01]  /*8f630*/  IMAD.MOV.U32 R24, RZ, RZ, R27 ;  /* 0x000000ffff187224 */ /* 0x000fe200078e001b */
[----:B------:R-:W-:Y:S01]  /*8f640*/  IADD3.X R37, P0, PT, R37, R22, RZ, P0, !PT ;  /* 0x0000001625257210 */ /* 0x000fe2000071e4ff */
[----:B------:R-:W-:-:S04]  /*8f650*/  IMAD.WIDE.U32 R22, R35, R10, RZ ;  /* 0x0000000a23167225 */ /* 0x000fc800078e00ff */
[----:B------:R-:W-:Y:S02]  /*8f660*/  IMAD R18, R37, R10, RZ ;  /* 0x0000000a25127224 */ /* 0x000fe400078e02ff */
[----:B------:R-:W-:-:S04]  /*8f670*/  IMAD.WIDE.U32.X R24, R41, R9, R24, P3 ;  /* 0x0000000929187225 */ /* 0x000fc800018e0418 */
[----:B------:R-:W-:Y:S01]  /*8f680*/  IMAD R43, R35, R11, R18 ;  /* 0x0000000b232b7224 */ /* 0x000fe200078e0212 */
[----:B------:R-:W-:Y:S01]  /*8f690*/  IADD3.X R21, P0, P1, R24, RZ, RZ, P0, P1 ;  /* 0x000000ff18157210 */ /* 0x000fe200001024ff */
[----:B------:R-:W-:-:S03]  /*8f6a0*/  IMAD.WIDE.U32 R30, R22, R6, RZ ;  /* 0x00000006161e7225 */ /* 0x000fc600078e00ff */
[----:B------:R-:W-:Y:S01]  /*8f6b0*/  IADD3.X R34, PT, PT, R25, RZ, RZ, P0, P1 ;  /* 0x000000ff19227210 */ /* 0x000fe200007e24ff */
[----:B------:R-:W-:Y:S01]  /*8f6c0*/  IMAD.IADD R43, R23, 0x1, R43 ;  /* 0x00000001172b7824 */ /* 0x000fe200078e022b */
[----:B------:R-:W-:Y:S01]  /*8f6d0*/  IADD3 RZ, P1, PT, R35, R30, RZ ;  /* 0x0000001e23ff7210 */ /* 0x000fe20007f3e0ff */
[----:B------:R-:W-:Y:S01]  /*8f6e0*/  IMAD.WIDE.U32 R26, R20, R2, RZ ;  /* 0x00000002141a7225 */ /* 0x000fe200078e00ff */
[----:B------:R-:W-:-:S03]  /*8f6f0*/  IADD3 R21, P0, PT, R36, R21, RZ ;  /* 0x0000001524157210 */ /* 0x000fc60007f1e0ff */
[----:B------:R-:W-:Y:S01]  /*8f700*/  IMAD.WIDE.U32 R32, R43, R6, RZ ;  /* 0x000000062b207225 */ /* 0x000fe200078e00ff */
[----:B------:R-:W-:-:S03]  /*8f710*/  IADD3.X R34, P0, PT, R39, R34, RZ, P0, !PT ;  /* 0x0000002227227210 */ /* 0x000fc6000071e4ff */
[----:B------:R-:W-:-:S04]  /*8f720*/  IMAD.WIDE.U32 R28, P4, R20, R3, R28 ;  /* 0x00000003141c7225 */ /* 0x000fc8000788001c */
[----:B------:R-:W-:Y:S01]  /*8f730*/  IMAD.WIDE.U32 R32, P3, R22, R7, R32 ;  /* 0x0000000716207225 */ /* 0x000fe20007860020 */
[----:B------:R-:W-:-:S03]  /*8f740*/  IADD3 R23, P2, PT, R27, R28, RZ ;  /* 0x0000001c1b177210 */ /* 0x000fc60007f5e0ff */
[----:B------:R-:W-:Y:S01]  /*8f750*/  IMAD.X R25, RZ, RZ, RZ, P4 ;  /* 0x000000ffff197224 */ /* 0x000fe200020e06ff */
[----:B------:R-:W-:Y:S01]  /*8f760*/  IADD3 R30, P5, PT, R31, R32, RZ ;  /* 0x000000201f1e7210 */ /* 0x000fe20007fbe0ff */
[----:B------:R-:W-:Y:S01]  /*8f770*/  IMAD.X R31, RZ, RZ, RZ, P3 ;  /* 0x000000ffff1f7224 */ /* 0x000fe200018e06ff */
[----:B------:R-:W-:Y:S01]  /*8f780*/  IADD3 R18, P3, PT, R21, R26, RZ ;  /* 0x0000001a15127210 */ /* 0x000fe20007f7e0ff */
[----:B------:R-:W-:Y:S01]  /*8f790*/  IMAD.WIDE.U32 R26, R43, R8, RZ ;  /* 0x000000082b1a7225 */ /* 0x000fe200078e00ff */
[----:B------:R-:W-:Y:S02]  /*8f7a0*/  IADD3.X RZ, P1, PT, R37, R30, RZ, P1, !PT ;  /* 0x0000001e25ff7210 */ /* 0x000fe40000f3e4ff */
[----:B------:R-:W-:Y:S01]  /*8f7b0*/  IADD3.X R34, P3, PT, R34, R23, RZ, P3, !PT ;  /* 0x0000001722227210 */ /* 0x000fe20001f7e4ff */
[----:B------:R-:W-:Y:S02]  /*8f7c0*/  IMAD.MOV.U32 R30, RZ, RZ, R33 ;  /* 0x000000ffff1e7224 */ /* 0x000fe400078e0021 */
[----:B------:R-:W-:-:S02]  /*8f7d0*/  IMAD.MOV.U32 R24, RZ, RZ, R29 ;  /* 0x000000ffff187224 */ /* 0x000fc400078e001d */
[----:B------:R-:W-:-:S04]  /*8f7e0*/  IMAD.WIDE.U32.X R30, R43, R7, R30, P5 ;  /* 0x000000072b1e7225 */ /* 0x000fc800028e041e */
[----:B------:R-:W-:Y:S01]  /*8f7f0*/  IMAD.WIDE.U32 R32, P5, R22, R9, R26 ;  /* 0x0000000916207225 */ /* 0x000fe200078a001a */
[----:B------:R-:W-:-:S03]  /*8f800*/  IADD3.X R23, P4, PT, RZ, R30, RZ, P1, !PT ;  /* 0x0000001eff177210 */ /* 0x000fc60000f9e4ff */
[----:B------:R-:W-:Y:S01]  /*8f810*/  IMAD.WIDE.U32 R28, R22, R8, RZ ;  /* 0x00000008161c7225 */ /* 0x000fe200078e00ff */
[----:B------:R-:W-:-:S03]  /*8f820*/  IADD3 R23, P1, PT, R23, R18, RZ ;  /* 0x0000001217177210 */ /* 0x000fc60007f3e0ff */
[----:B------:R-:W-:-:S04]  /*8f830*/  IMAD.WIDE.U32 R26, R41, R4, RZ ;  /* 0x00000004291a7225 */ /* 0x000fc800078e00ff */
[----:B------:R-:W-:Y:S01]  /*8f840*/  IMAD.X R39, RZ, RZ, R31, P4 ;  /* 0x000000ffff277224 */ /* 0x000fe200020e061f */
[----:B------:R-:W-:Y:S01]  /*8f850*/  IADD3 R18, P4, PT, R29, R32, RZ ;  /* 0x000000201d127210 */ /* 0x000fe20007f9e0ff */
[----:B------:R-:W-:Y:S01]  /*8f860*/  IMAD.WIDE.U32.X R24, R41, R3, R24, P2 ;  /* 0x0000000329187225 */ /* 0x000fe200010e0418 */
[----:B------:R-:W-:Y:S02]  /*8f870*/  IADD3 R23, P2, PT, R23, R28, RZ ;  /* 0x0000001c17177210 */ /* 0x000fe40007f5e0ff */
[----:B------:R-:W-:Y:S01]  /*8f880*/  IADD3.X R39, P1, PT, R39, R34, RZ, P1, !PT ;  /* 0x0000002227277210 */ /* 0x000fe20000f3e4ff */
[----:B------:R-:W-:-:S03]  /*8f890*/  IMAD.WIDE.U32 R28, P6, R20, R5, R26 ;  /* 0x00000005141c7225 */ /* 0x000fc600078c001a */
[----:B------:R-:W-:Y:S01]  /*8f8a0*/  IADD3.X R39, P2, PT, R39, R18, RZ, P2, !PT ;  /* 0x0000001227277210 */ /* 0x000fe2000175e4ff */
[----:B------:R-:W-:-:S04]  /*8f8b0*/  IMAD.WIDE.U32 R26, R20, R4, RZ ;  /* 0x00000004141a7225 */ /* 0x000fc800078e00ff */
[----:B------:R-:W-:Y:S01]  /*8f8c0*/  IMAD.X R21, RZ, RZ, RZ, P6 ;  /* 0x000000ffff157224 */ /* 0x000fe200030e06ff */
[----:B------:R-:W-:Y:S01]  /*8f8d0*/  IADD3 R47, P6, PT, R27, R28, RZ ;  /* 0x0000001c1b2f7210 */ /* 0x000fe20007fde0ff */
[----:B------:R-:W-:Y:S01]  /*8f8e0*/  IMAD.MOV.U32 R20, RZ, RZ, R29 ;  /* 0x000000ffff147224 */ /* 0x000fe200078e001d */
[----:B------:R-:W-:Y:S01]  /*8f8f0*/  IADD3.X R27, P0, P3, R24, RZ, RZ, P3, P0 ;  /* 0x000000ff181b7210 */ /* 0x000fe20001b004ff */
[-C--:B------:R-:W-:Y:S02]  /*8f900*/  IMAD R18, R39, R10.reuse, RZ ;  /* 0x0000000a27127224 */ /* 0x080fe400078e02ff */
[----:B------:R-:W-:Y:S01]  /*8f910*/  IMAD.WIDE.U32.X R28, R41, R5, R20, P6 ;  /* 0x00000005291c7225 */ /* 0x000fe200030e0414 */
[----:B------:R-:W-:Y:S02]  /*8f920*/  IADD3.X R40, PT, PT, R25, RZ, RZ, P0, P3 ;  /* 0x000000ff19287210 */ /* 0x000fe400007e64ff */
[----:B------:R-:W-:Y:S01]  /*8f930*/  IADD3 R27, P0, PT, R38, R27, RZ ;  /* 0x0000001b261b7210 */ /* 0x000fe20007f1e0ff */
[----:B------:R-:W-:-:S03]  /*8f940*/  IMAD.WIDE.U32 R20, R23, R10, RZ ;  /* 0x0000000a17147225 */ /* 0x000fc600078e00ff */
[----:B------:R-:W-:Y:S01]  /*8f950*/  IADD3 R38, P3, PT, R27, R26, RZ ;  /* 0x0000001a1b267210 */ /* 0x000fe20007f7e0ff */
[----:B------:R-:W-:Y:S01]  /*8f960*/  IMAD R37, R23, R11, R18 ;  /* 0x0000000b17257224 */ /* 0x000fe200078e0212 */
[----:B------:R-:W-:Y:S01]  /*8f970*/  IADD3.X R40, P0, PT, R45, R40, RZ, P0, !PT ;  /* 0x000000282d287210 */ /* 0x000fe2000071e4ff */
[----:B------:R-:W-:Y:S02]  /*8f980*/  IMAD.X R31, RZ, RZ, RZ, P5 ;  /* 0x000000ffff1f7224 */ /* 0x000fe400028e06ff */
[----:B------:R-:W-:Y:S02]  /*8f990*/  IMAD.MOV.U32 R30, RZ, RZ, R33 ;  /* 0x000000ffff1e7224 */ /* 0x000fe400078e0021 */
[----:B------:R-:W-:Y:S02]  /*8f9a0*/  IMAD.IADD R18, R21, 0x1, R37 ;  /* 0x0000000115127824 */ /* 0x000fe400078e0225 */
[----:B------:R-:W-:-:S04]  /*8f9b0*/  IMAD.WIDE.U32 R34, R43, R2, RZ ;  /* 0x000000022b227225 */ /* 0x000fc800078e00ff */
[----:B------:R-:W-:-:S04]  /*8f9c0*/  IMAD.WIDE.U32.X R24, R43, R9, R30, P4 ;  /* 0x000000092b187225 */ /* 0x000fc800020e041e */
[----:B------:R-:W-:Y:S01]  /*8f9d0*/  IMAD.WIDE.U32 R30, R18, R6, RZ ;  /* 0x00000006121e7225 */ /* 0x000fe200078e00ff */
[----:B------:R-:W-:-:S03]  /*8f9e0*/  IADD3.X R21, P2, P1, R24, RZ, RZ, P2, P1 ;  /* 0x000000ff18157210 */ /* 0x000fc600011424ff */
[C---:B------:R-:W-:Y:S01]  /*8f9f0*/  IMAD.WIDE.U32 R32, R22.reuse, R2, RZ ;  /* 0x0000000216207225 */ /* 0x040fe200078e00ff */
[----:B------:R-:W-:Y:S02]  /*8fa00*/  IADD3 R21, P6, PT, R21, R38, RZ ;  /* 0x0000002615157210 */ /* 0x000fe40007fde0ff */
[----:B------:R-:W-:Y:S01]  /*8fa10*/  IADD3.X R24, PT, PT, R25, RZ, RZ, P2, P1 ;  /* 0x000000ff19187210 */ /* 0x000fe200017e24ff */
[----:B------:R-:W-:-:S04]  /*8fa20*/  IMAD.WIDE.U32 R34, P5, R22, R3, R34 ;  /* 0x0000000316227225 */ /* 0x000fc800078a0022 */
[----:B------:R-:W-:-:S04]  /*8fa30*/  IMAD.WIDE.U32 R36, P4, R20, R7, R30 ;  /* 0x0000000714247225 */ /* 0x000fc8000788001e */
[----:B------:R-:W-:-:S04]  /*8fa40*/  IMAD.WIDE.U32 R30, R20, R6, RZ ;  /* 0x00000006141e7225 */ /* 0x000fc800078e00ff */
[----:B------:R-:W-:Y:S01]  /*8fa50*/  IMAD.X R27, RZ, RZ, RZ, P5 ;  /* 0x000000ffff1b7224 */ /* 0x000fe200028e06ff */
[----:B------:R-:W-:Y:S01]  /*8fa60*/  IADD3 R42, P5, PT, R33, R34, RZ ;  /* 0x00000022212a7210 */ /* 0x000fe20007fbe0ff */
[----:B------:R-:W-:Y:S01]  /*8fa70*/  IMAD.X R33, RZ, RZ, RZ, P4 ;  /* 0x000000ffff217224 */ /* 0x000fe200020e06ff */
[----:B------:R-:W-:Y:S01]  /*8fa80*/  IADD3 R34, P4, PT, R31, R36, RZ ;  /* 0x000000241f227210 */ /* 0x000fe20007f9e0ff */
[----:B------:R-:W-:Y:S01]  /*8fa90*/  IMAD.MOV.U32 R26, RZ, RZ, R35 ;  /* 0x000000ffff1a7224 */ /* 0x000fe200078e0023 */
[----:B------:R-:W-:Y:S01]  /*8faa0*/  IADD3 R36, P1, PT, R21, R32, RZ ;  /* 0x0000002015247210 */ /* 0x000fe20007f3e0ff */
[----:B------:R-:W-:Y:S01]  /*8fab0*/  IMAD.MOV.U32 R32, RZ, RZ, R37 ;  /* 0x000000ffff207224 */ /* 0x000fe200078e0025 */
[----:B------:R-:W-:Y:S02]  /*8fac0*/  IADD3 RZ, P2, PT, R23, R30, RZ ;  /* 0x0000001e17ff7210 */ /* 0x000fe40007f5e0ff */
[----:B------:R-:W-:Y:S01]  /*8fad0*/  IADD3.X R35, P3, PT, R40, R47, RZ, P3, !PT ;  /* 0x0000002f28237210 */ /* 0x000fe20001f7e4ff */
[----:B------:R-:W-:Y:S01]  /*8fae0*/  IMAD.WIDE.U32.X R30, R18, R7, R32, P4 ;  /* 0x00000007121e7225 */ /* 0x000fe200020e0420 */
[----:B------:R-:W-:-:S02]  /*8faf0*/  IADD3.X RZ, P4, PT, R39, R34, RZ, P2, !PT ;  /* 0x0000002227ff7210 */ /* 0x000fc4000179e4ff */
[----:B------:R-:W-:Y:S01]  /*8fb00*/  IADD3.X R21, P2, PT, R24, R35, RZ, P6, !PT ;  /* 0x0000002318157210 */ /* 0x000fe2000375e4ff */
[----:B------:R-:W-:Y:S01]  /*8fb10*/  IMAD.WIDE.U32 R24, R43, R4, RZ ;  /* 0x000000042b187225 */ /* 0x000fe200078e00ff */
[----:B------:R-:W-:Y:S02]  /*8fb20*/  IADD3.X R39, P4, PT, RZ, R30, RZ, P4, !PT ;  /* 0x0000001eff277210 */ /* 0x000fe4000279e4ff */
[----:B------:R-:W-:Y:S01]  /*8fb30*/  IADD3.X R38, P0, P3, R28, RZ, RZ, P3, P0 ;  /* 0x000000ff1c267210 */ /* 0x000fe20001b004ff */
[----:B------:R-:W-:-:S03]  /*8fb40*/  IMAD.WIDE.U32 R34, R18, R8, RZ ;  /* 0x0000000812227225 */ /* 0x000fc600078e00ff */
[----:B------:R-:W-:Y:S01]  /*8fb50*/  IADD3.X R45, PT, PT, R29, RZ, RZ, P0, P3 ;  /* 0x000000ff1d2d7210 */ /* 0x000fe200007e64ff */
[----:B------:R-:W-:Y:S01]  /*8fb60*/  IMAD.X R41, RZ, RZ, R31, P4 ;  /* 0x000000ffff297224 */ /* 0x000fe200020e061f */
[----:B------:R-:W-:Y:S01]  /*8fb70*/  IADD3.X R30, P3, PT, R21, R42, RZ, P1, !PT ;  /* 0x0000002a151e7210 */ /* 0x000fe20000f7e4ff */
[----:B------:R-:W-:Y:S01]  /*8fb80*/  IMAD.WIDE.U32 R28, P0, R22, R5, R24 ;  /* 0x00000005161c7225 */ /* 0x000fe20007800018 */
[----:B------:R-:W-:-:S03]  /*8fb90*/  IADD3 R39, P1, PT, R39, R36, RZ ;  /* 0x0000002427277210 */ /* 0x000fc60007f3e0ff */
[----:B------:R-:W-:Y:S01]  /*8fba0*/  IMAD.WIDE.U32 R32, R20, R8, RZ ;  /* 0x0000000814207225 */ /* 0x000fe200078e00ff */
[----:B------:R-:W-:-:S03]  /*8fbb0*/  IADD3.X R41, P1, PT, R41, R30, RZ, P1, !PT ;  /* 0x0000001e29297210 */ /* 0x000fc60000f3e4ff */
[----:B------:R-:W-:-:S04]  /*8fbc0*/  IMAD.WIDE.U32 R34, P4, R20, R9, R34 ;  /* 0x0000000914227225 */ /* 0x000fc80007880022 */
[----:B------:R-:W-:-:S04]  /*8fbd0*/  IMAD.WIDE.U32 R24, R22, R4, RZ ;  /* 0x0000000416187225 */ /* 0x000fc800078e00ff */
[----:B------:R-:W-:Y:S01]  /*8fbe0*/  IMAD.WIDE.U32.X R22, R43, R3, R26, P5 ;  /* 0x000000032b167225 */ /* 0x000fe200028e041a */
[----:B------:R-:W-:Y:S02]  /*8fbf0*/  IADD3 R26, P5, PT, R33, R34, RZ ;  /* 0x00000022211a7210 */ /* 0x000fe40007fbe0ff */
[----:B------:R-:W-:Y:S01]  /*8fc00*/  IADD3 R40, P6, PT, R25, R28, RZ ;  /* 0x0000001c19287210 */ /* 0x000fe20007fde0ff */
[----:B------:R-:W-:Y:S01]  /*8fc10*/  IMAD.X R31, RZ, RZ, RZ, P0 ;  /* 0x000000ffff1f7224 */ /* 0x000fe200000e06ff */
[----:B------:R-:W-:Y:S01]  /*8fc20*/  IADD3 R39, P0, PT, R39, R32, RZ ;  /* 0x0000002027277210 */ /* 0x000fe20007f1e0ff */
[----:B------:R-:W-:Y:S01]  /*8fc30*/  IMAD.MOV.U32 R30, RZ, RZ, R29 ;  /* 0x000000ffff1e7224 */ /* 0x000fe200078e001d */
[----:B------:R-:W-:Y:S01]  /*8fc40*/  IADD3.X R21, P2, P3, R22, RZ, RZ, P3, P2 ;  /* 0x000000ff16157210 */ /* 0x000fe20001b444ff */
[----:B------:R-:W-:Y:S01]  /*8fc50*/  IMAD.X R25, RZ, RZ, RZ, P4 ;  /* 0x000000ffff197224 */ /* 0x000fe200020e06ff */
[----:B------:R-:W-:Y:S01]  /*8fc60*/  IADD3.X R41, P0, PT, R41, R26, RZ, P0, !PT ;  /* 0x0000001a29297210 */ /* 0x000fe2000071e4ff */
[----:B------:R-:W-:Y:S01]  /*8fc70*/  IMAD.WIDE.U32.X R26, R43, R5, R30, P6 ;  /* 0x000000052b1a7225 */ /* 0x000fe200030e041e */
[----:B------:R-:W-:-:S02]  /*8fc80*/  IADD3.X R32, PT, PT, R23, RZ, RZ, P2, P3 ;  /* 0x000000ff17207210 */ /* 0x000fc400017e64ff */
[----:B------:R-:W-:Y:S01]  /*8fc90*/  IADD3 R21, P2, PT, R21, R38, RZ ;  /* 0x0000002615157210 */ /* 0x000fe20007f5e0ff */
[----:B------:R-:W-:Y:S02]  /*8fca0*/  IMAD R30, R41, R10, RZ ;  /* 0x0000000a291e7224 */ /* 0x000fe400078e02ff */
[----:B------:R-:W-:Y:S01]  /*8fcb0*/  IMAD.WIDE.U32 R28, R18, R2, RZ ;  /* 0x00000002121c7225 */ /* 0x000fe200078e00ff */
[----:B------:R-:W-:-:S03]  /*8fcc0*/  IADD3 R36, P3, PT, R21, R24, RZ ;  /* 0x0000001815247210 */ /* 0x000fc60007f7e0ff */
[----:B------:R-:W-:Y:S02]  /*8fcd0*/  IMAD.MOV.U32 R24, RZ, RZ, R35 ;  /* 0x000000ffff187224 */ /* 0x000fe400078e0023 */
[----:B------:R-:W-:-:S04]  /*8fce0*/  IMAD.WIDE.U32 R22, R39, R10, RZ ;  /* 0x0000000a27167225 */ /* 0x000fc800078e00ff */
[----:B------:R-:W-:Y:S02]  /*8fcf0*/  IMAD R37, R39, R11, R30 ;  /* 0x0000000b27257224 */ /* 0x000fe400078e021e */
[----:B------:R-:W-:-:S04]  /*8fd00*/  IMAD.WIDE.U32.X R24, R18, R9, R24, P5 ;  /* 0x0000000912187225 */ /* 0x000fc800028e0418 */
[----:B------:R-:W-:Y:S01]  /*8fd10*/  IMAD.IADD R37, R23, 0x1, R37 ;  /* 0x0000000117257824 */ /* 0x000fe200078e0225 */
[----:B------:R-:W-:Y:S01]  /*8fd20*/  IADD3.X R21, P1, P5, R24, RZ, RZ, P0, P1 ;  /* 0x000000ff18157210 */ /* 0x000fe200005224ff */
[----:B------:R-:W-:Y:S01]  /*8fd30*/  IMAD.WIDE.U32 R30, P4, R20, R3, R28 ;  /* 0x00000003141e7225 */ /* 0x000fe2000788001c */
[----:B------:R-:W-:Y:S02]  /*8fd40*/  IADD3.X R23, P2, PT, R32, R45, RZ, P2, !PT ;  /* 0x0000002d20177210 */ /* 0x000fe4000175e4ff */
[----:B------:R-:W-:Y:S01]  /*8fd50*/  IADD3 R21, P0, PT, R21, R36, RZ ;  /* 0x0000002415157210 */ /* 0x000fe20007f1e0ff */
[----:B------:R-:W-:Y:S01]  /*8fd60*/  IMAD.WIDE.U32 R28, R20, R2, RZ ;  /* 0x00000002141c7225 */ /* 0x000fe200078e00ff */
[----:B------:R-:W-:Y:S02]  /*8fd70*/  IADD3.X R23, P3, PT, R23, R40, RZ, P3, !PT ;  /* 0x0000002817177210 */ /* 0x000fe40001f7e4ff */
[----:B------:R-:W-:Y:S01]  /*8fd80*/  IADD3.X R24, PT, PT, R25, RZ, RZ, P1, P5 ;  /* 0x000000ff19187210 */ /* 0x000fe20000fea4ff */
[----:B------:R-:W-:Y:S01]  /*8fd90*/  IMAD.WIDE.U32 R34, R37, R6, RZ ;  /* 0x0000000625227225 */ /* 0x000fe200078e00ff */
[----:B------:R-:W-:-:S02]  /*8fda0*/  IADD3 R36, P5, PT, R21, R28, RZ ;  /* 0x0000001c15247210 */ /* 0x000fc40007fbe0ff */
[----:B------:R-:W-:Y:S01]  /*8fdb0*/  IADD3.X R21, P0, PT, R24, R23, RZ, P0, !PT ;  /* 0x0000001718157210 */ /* 0x000fe2000071e4ff */
[----:B------:R-:W-:Y:S01]  /*8fdc0*/  IMAD.X R33, RZ, RZ, RZ, P4 ;  /* 0x000000ffff217224 */ /* 0x000fe200020e06ff */
[----:B------:R-:W-:Y:S01]  /*8fdd0*/  IADD3 R38, P4, PT, R29, R30, RZ ;  /* 0x0000001e1d267210 */ /* 0x000fe20007f9e0ff */
[----:B------:R-:W-:Y:S02]  /*8fde0*/  IMAD.MOV.U32 R32, RZ, RZ, R31 ;  /* 0x000000ffff207224 */ /* 0x000fe400078e001f */
[----:B------:R-:W-:-:S04]  /*8fdf0*/  IMAD.WIDE.U32 R30, R22, R6, RZ ;  /* 0x00000006161e7225 */ /* 0x000fc800078e00ff */
[----:B------:R-:W-:Y:S01]  /*8fe00*/  IMAD.WIDE.U32 R34, P6, R22, R7, R34 ;  /* 0x0000000716227225 */ /* 0x000fe200078c0022 */
[----:B------:R-:W-:-:S03]  /*8fe10*/  IADD3 RZ, P1, PT, R39, R30, RZ ;  /* 0x0000001e27ff7210 */ /* 0x000fc60007f3e0ff */
[----:B------:R-:W-:Y:S01]  /*8fe20*/  IMAD.WIDE.U32.X R24, R18, R3, R32, P4 ;  /* 0x0000000312187225 */ /* 0x000fe200020e0420 */
[----:B------:R-:W-:Y:S02]  /*8fe30*/  IADD3 R30, P4, PT, R31, R34, RZ ;  /* 0x000000221f1e7210 */ /* 0x000fe40007f9e0ff */
[----:B------:R-:W-:Y:S01]  /*8fe40*/  IADD3.X R34, P5, PT, R21, R38, RZ, P5, !PT ;  /* 0x0000002615227210 */ /* 0x000fe20002fbe4ff */
[----:B------:R-:W-:Y:S01]  /*8fe50*/  IMAD.X R29, RZ, RZ, RZ, P6 ;  /* 0x000000ffff1d7224 */ /* 0x000fe200030e06ff */
[----:B------:R-:W-:Y:S01]  /*8fe60*/  IADD3.X RZ, P1, PT, R41, R30, RZ, P1, !PT ;  /* 0x0000001e29ff7210 */ /* 0x000fe20000f3e4ff */
[----:B------:R-:W-:Y:S01]  /*8fe70*/  IMAD.MOV.U32 R28, RZ, RZ, R35 ;  /* 0x000000ffff1c7224 */ /* 0x000fe200078e0023 */
[----:B------:R-:W-:Y:S01]  /*8fe80*/  IADD3.X R38, P3, P2, R26, RZ, RZ, P3, P2 ;  /* 0x000000ff1a267210 */ /* 0x000fe20001a644ff */
[----:B------:R-:W-:Y:S01]  /*8fe90*/  IMAD.WIDE.U32 R30, R37, R8, RZ ;  /* 0x00000008251e7225 */ /* 0x000fe200078e00ff */
[----:B------:R-:W-:Y:S02]  /*8fea0*/  IADD3.X R33, P0, P5, R24, RZ, RZ, P5, P0 ;  /* 0x000000ff18217210 */ /* 0x000fe40002d004ff */
[----:B------:R-:W-:Y:S01]  /*8feb0*/  IADD3.X R35, PT, PT, R27, RZ, RZ, P3, P2 ;  /* 0x000000ff1b237210 */ /* 0x000fe20001fe44ff */
[----:B------:R-:W-:Y:S01]  /*8fec0*/  IMAD.WIDE.U32.X R28, R37, R7, R28, P4 ;  /* 0x00000007251c7225 */ /* 0x000fe200020e041c */
[----:B------:R-:W-:-:S03]  /*8fed0*/  IADD3.X R32, PT, PT, R25, RZ, RZ, P0, P5 ;  /* 0x000000ff19207210 */ /* 0x000fc600007ea4ff */
[----:B------:R-:W-:Y:S01]  /*8fee0*/  IMAD.WIDE.U32 R30, P0, R22, R9, R30 ;  /* 0x00000009161e7225 */ /* 0x000fe2000780001e */
[----:B------:R-:W-:-:S03]  /*8fef0*/  IADD3.X R21, P1, PT, RZ, R28, RZ, P1, !PT ;  /* 0x0000001cff157210 */ /* 0x000fc60000f3e4ff */
[----:B------:R-:W-:Y:S01]  /*8ff00*/  IMAD.WIDE.U32 R26, R22, R8, RZ ;  /* 0x00000008161a7225 */ /* 0x000fe200078e00ff */
[----:B------:R-:W-:-:S03]  /*8ff10*/  IADD3 R21, P2, PT, R21, R36, RZ ;  /* 0x0000002415157210 */ /* 0x000fc60007f5e0ff */
[----:B------:R-:W-:Y:S01]  /*8ff20*/  IMAD.WIDE.U32 R24, R18, R4, RZ ;  /* 0x0000000412187225 */ /* 0x000fe200078e00ff */
[----:B------:R-:W-:Y:S02]  /*8ff30*/  IADD3 R30, P4, PT, R27, R30, RZ ;  /* 0x0000001e1b1e7210 */ /* 0x000fe40007f9e0ff */
[----:B------:R-:W-:Y:S01]  /*8ff40*/  IADD3 R39, P3, PT, R21, R26, RZ ;  /* 0x0000001a15277210 */ /* 0x000fe20007f7e0ff */
[----:B------:R-:W-:Y:S02]  /*8ff50*/  IMAD.X R23, RZ, RZ, R29, P1 ;  /* 0x000000ffff177224 */ /* 0x000fe400008e061d */
[----:B------:R-:W-:Y:S01]  /*8ff60*/  IMAD.X R29, RZ, RZ, RZ, P0 ;  /* 0x000000ffff1d7224 */ /* 0x000fe200000e06ff */
[----:B------:R-:W-:Y:S01]  /*8ff70*/  IADD3 R33, P0, PT, R33, R38, RZ ;  /* 0x0000002621217210 */ /* 0x000fe20007f1e0ff */
[----:B------:R-:W-:Y:S01]  /*8ff80*/  IMAD.MOV.U32 R28, RZ, RZ, R31 ;  /* 0x000000ffff1c7224 */ /* 0x000fe200078e001f */
[----:B------:R-:W-:Y:S01]  /*8ff90*/  IADD3.X R23, P2, PT, R23, R34, RZ, P2, !PT ;  /* 0x0000002217177210 */ /* 0x000fe2000175e4ff */
[----:B------:R-:W-:-:S03]  /*8ffa0*/  IMAD.WIDE.U32 R24, P1, R20, R5, R24 ;  /* 0x0000000514187225 */ /* 0x000fc60007820018 */
[----:B------:R-:W-:Y:S01]  /*8ffb0*/  IADD3.X R34, P3, PT, R23, R30, RZ, P3, !PT ;  /* 0x0000001e17227210 */ /* 0x000fe20001f7e4ff */
[----:B------:R-:W-:-:S04]  /*8ffc0*/  IMAD.WIDE.U32 R20, R20, R4, RZ ;  /* 0x0000000414147225 */ /* 0x000fc800078e00ff */
[----:B------:R-:W-:Y:S01]  /*8ffd0*/  IMAD.WIDE.U32.X R28, R37, R9, R28, P4 ;  /* 0x00000009251c7225 */ /* 0x000fe200020e041c */
[----:B------:R-:W-:-:S03]  /*8ffe0*/  IADD3 R24, P4, PT, R21, R24, RZ ;  /* 0x0000001815187210 */ /* 0x000fc60007f9e0ff */
[----:B------:R-:W-:Y:S01]  /*8fff0*/  IMAD.X R27, RZ, RZ, RZ, P1 ;  /* 0x000000ffff1b7224 */ /* 0x000fe200008e06ff */
[----:B------:R-:W-:Y:S01]  /*90000*/  IADD3 R20, P1, PT, R33, R20, RZ ;  /* 0x0000001421147210 */ /* 0x000fe20007f3e0ff */
[----:B------:R-:W-:Y:S01]  /*90010*/  IMAD.WIDE.U32 R30, R37, R2, RZ ;  /* 0x00000002251e7225 */ /* 0x000fe200078e00ff */
[----:B------:R-:W-:Y:S02]  /*90020*/  IADD3.X R33, P0, PT, R32, R35, RZ, P0, !PT ;  /* 0x0000002320217210 */ /* 0x000fe4000071e4ff */
[----:B------:R-:W-:Y:S01]  /*90030*/  IADD3.X R23, P2, P3, R28, RZ, RZ, P3, P2 ;  /* 0x000000ff1c177210 */ /* 0x000fe20001b444ff */
[----:B------:R-:W-:Y:S01]  /*90040*/  IMAD.MOV.U32 R26, RZ, RZ, R25 ;  /* 0x000000ffff1a7224 */ /* 0x000fe200078e0019 */
[----:B------:R-:W-:Y:S01]  /*90050*/  IADD3.X R33, P1, PT, R33, R24, RZ, P1, !PT ;  /* 0x0000001821217210 */ /* 0x000fe20000f3e4ff */
[C---:B------:R-:W-:Y:S01]  /*90060*/  IMAD.WIDE.U32 R30, P5, R22.reuse, R3, R30 ;  /* 0x00000003161e7225 */ /* 0x040fe200078a001e */
[----:B------:R-:W-:Y:S02]  /*90070*/  IADD3.X R28, PT, PT, R29, RZ, RZ, P2, P3 ;  /* 0x000000ff1d1c7210 */ /* 0x000fe400017e64ff */
[----:B------:R-:W-:Y:S01]  /*90080*/  IADD3 R23, P2, PT, R23, R20, RZ ;  /* 0x0000001417177210 */ /* 0x000fe20007f5e0ff */
[----:B------:R-:W-:-:S04]  /*90090*/  IMAD.WIDE.U32 R24, R22, R2, RZ ;  /* 0x0000000216187225 */ /* 0x000fc800078e00ff */
[----:B------:R-:W-:Y:S01]  /*900a0*/  IMAD.WIDE.U32.X R20, R18, R5, R26, P4 ;  /* 0x0000000512147225 */ /* 0x000fe200020e041a */
        /* <DEDUP_REMOVED lines=19> */
[----:B------:R-:W-:Y:S01]  /*901e0*/  IMAD.MOV.U32 R26, RZ, RZ, 0x2 ;  /* 0x00000002ff1a7424 */ /* 0x000fe200078e00ff */
[----:B------:R-:W-:Y:S01]  /*901f0*/  IADD3.X R18, P2, PT, R18, R31, RZ, P0, !PT ;  /* 0x0000001f12127210 */ /* 0x000fe2000075e4ff */
[----:B------:R-:W-:-:S03]  /*90200*/  IMAD.WIDE.U32.X R22, R37, R5, R20, P3 ;  /* 0x0000000525167225 */ /* 0x000fc600018e0414 */
[----:B------:R-:W-:-:S04]  /*90210*/  IADD3.X R30, P0, PT, R18, R25, RZ, P1, !PT ;  /* 0x00000019121e7210 */ /* 0x000fc80000f1e4ff */
[----:B------:R-:W-:-:S04]  /*90220*/  IADD3.X R21, P0, P1, R22, RZ, RZ, P0, P2 ;  /* 0x000000ff16157210 */ /* 0x000fc800001044ff */
[----:B------:R-:W-:Y:S02]  /*90230*/  IADD3.X R18, PT, PT, R23, RZ, RZ, P0, P1 ;  /* 0x000000ff17127210 */ /* 0x000fe400007e24ff */
        /* <DEDUP_REMOVED lines=38> */
.L_x_560:
        /* <DEDUP_REMOVED lines=21> */
.L_x_561:
[-C--:B------:R-:W-:Y:S02]  /*905f0*/  IMAD R30, R19, R10.reuse, RZ ;  /* 0x0000000a131e7224 */ /* 0x080fe400078e02ff */
[----:B------:R-:W-:-:S04]  /*90600*/  IMAD.WIDE.U32 R28, R17, R10, RZ ;  /* 0x0000000a111c7225 */ /* 0x000fc800078e00ff */
[----:B------:R-:W-:-:S04]  /*90610*/  IMAD R45, R17, R11, R30 ;  /* 0x0000000b112d7224 */ /* 0x000fc800078e021e */
[----:B------:R-:W-:-:S04]  /*90620*/  IMAD.IADD R45, R29, 0x1, R45 ;  /* 0x000000011d2d7824 */ /* 0x000fc800078e022d */
[----:B------:R-:W-:-:S04]  /*90630*/  IMAD.WIDE.U32 R30, R45, R6, RZ ;  /* 0x000000062d1e7225 */ /* 0x000fc800078e00ff */
[----:B------:R-:W-:-:S04]  /*90640*/  IMAD.WIDE.U32 R36, R45, R8, RZ ;  /* 0x000000082d247225 */ /* 0x000fc800078e00ff */
[----:B------:R-:W-:-:S04]  /*90650*/  IMAD.WIDE.U32 R32, P0, R28, R7, R30 ;  /* 0x000000071c207225 */ /* 0x000fc8000780001e */
[----:B------:R-:W-:-:S04]  /*90660*/  IMAD.WIDE.U32 R30, R28, R6, RZ ;  /* 0x000000061c1e7225 */ /* 0x000fc800078e00ff */
[----:B------:R-:W-:Y:S01]  /*90670*/  IMAD.X R35, RZ, RZ, RZ, P0 ;  /* 0x000000ffff237224 */ /* 0x000fe200000e06ff */
[----:B------:R-:W-:Y:S01]  /*90680*/  IADD3 R32, P1, PT, R31, R32, RZ ;  /* 0x000000201f207210 */ /* 0x000fe20007f3e0ff */
[----:B------:R-:W-:Y:S01]  /*90690*/  IMAD.MOV.U32 R34, RZ, RZ, R33 ;  /* 0x000000ffff227224 */ /* 0x000fe200078e0021 */
[----:B------:R-:W-:Y:S01]  /*906a0*/  IADD3 RZ, P0, PT, R17, R30, RZ ;  /* 0x0000001e11ff7210 */ /* 0x000fe20007f1e0ff */
[----:B------:R-:W-:-:S03]  /*906b0*/  IMAD.WIDE.U32 R36, P2, R28, R9, R36 ;  /* 0x000000091c247225 */ /* 0x000fc60007840024 */
[----:B------:R-:W-:Y:S01]  /*906c0*/  IADD3.X RZ, P0, PT, R19, R32, RZ, P0, !PT ;  /* 0x0000002013ff7210 */ /* 0x000fe2000071e4ff */
[----:B------:R-:W-:-:S04]  /*906d0*/  IMAD.WIDE.U32.X R30, R45, R7, R34, P1 ;  /* 0x000000072d1e7225 */ /* 0x000fc800008e0422 */
[----:B------:R-:W-:Y:S01]  /*906e0*/  IMAD.WIDE.U32 R32, R28, R8, RZ ;  /* 0x000000081c207225 */ /* 0x000fe200078e00ff */
[----:B------:R-:W-:-:S03]  /*906f0*/  IADD3.X R30, P0, PT, RZ, R30, RZ, P0, !PT ;  /* 0x0000001eff1e7210 */ /* 0x000fc6000071e4ff */
[----:B------:R-:W-:Y:S01]  /*90700*/  IMAD.WIDE.U32 R34, R45, R2, RZ ;  /* 0x000000022d227225 */ /* 0x000fe200078e00ff */
[----:B------:R-:W-:Y:S02]  /*90710*/  IADD3 R15, P1, PT, R15, R30, RZ ;  /* 0x0000001e0f0f7210 */ /* 0x000fe40007f3e0ff */
[----:B------:R-:W-:Y:S01]  /*90720*/  IADD3 R19, P3, PT, R33, R36, RZ ;  /* 0x0000002421137210 */ /* 0x000fe20007f7e0ff */
[----:B------:R-:W-:Y:S01]  /*90730*/  IMAD.X R31, RZ, RZ, R31, P0 ;  /* 0x000000ffff1f7224 */ /* 0x000fe200000e061f */
[----:B------:R-:W-:Y:S01]  /*90740*/  IADD3 R15, P0, PT, R15, R32, RZ ;  /* 0x000000200f0f7210 */ /* 0x000fe20007f1e0ff */
[----:B------:R-:W-:-:S03]  /*90750*/  IMAD.WIDE.U32 R32, R28, R2, RZ ;  /* 0x000000021c207225 */ /* 0x000fc600078e00ff */
[----:B------:R-:W-:Y:S01]  /*90760*/  IADD3.X R16, P1, PT, R16, R31, RZ, P1, !PT ;  /* 0x0000001f10107210 */ /* 0x000fe20000f3e4ff */
[----:B------:R-:W-:Y:S02]  /*90770*/  IMAD.X R31, RZ, RZ, RZ, P2 ;  /* 0x000000ffff1f7224 */ /* 0x000fe400010e06ff */
[----:B------:R-:W-:Y:S01]  /*90780*/  IMAD.WIDE.U32 R34, P5, R28, R3, R34 ;  /* 0x000000031c227225 */ /* 0x000fe200078a0022 */
[----:B------:R-:W-:-:S03]  /*90790*/  IADD3.X R19, P0, PT, R16, R19, RZ, P0, !PT ;  /* 0x0000001310137210 */ /* 0x000fc6000071e4ff */
[----:B------:R-:W-:-:S04]  /*907a0*/  IMAD.WIDE.U32 R16, R15, R10, RZ ;  /* 0x0000000a0f107225 */ /* 0x000fc800078e00ff */
[----:B------:R-:W-:-:S04]  /*907b0*/  IMAD R30, R19, R10, RZ ;  /* 0x0000000a131e7224 */ /* 0x000fc800078e02ff */
[----:B------:R-:W-:Y:S02]  /*907c0*/  IMAD R43, R15, R11, R30 ;  /* 0x0000000b0f2b7224 */ /* 0x000fe400078e021e */
[----:B------:R-:W-:Y:S02]  /*907d0*/  IMAD.MOV.U32 R30, RZ, RZ, R37 ;  /* 0x000000ffff1e7224 */ /* 0x000fe400078e0025 */
[----:B------:R-:W-:Y:S02]  /*907e0*/  IMAD.IADD R43, R17, 0x1, R43 ;  /* 0x00000001112b7824 */ /* 0x000fe400078e022b */
[----:B------:R-:W-:Y:S01]  /*907f0*/  IMAD.WIDE.U32.X R30, R45, R9, R30, P3 ;  /* 0x000000092d1e7225 */ /* 0x000fe200018e041e */
[----:B------:R-:W-:-:S03]  /*90800*/  IADD3 R17, P3, PT, R33, R34, RZ ;  /* 0x0000002221117210 */ /* 0x000fc60007f7e0ff */
[----:B------:R-:W-:Y:S01]  /*90810*/  IMAD.WIDE.U32 R38, R43, R6, RZ ;  /* 0x000000062b267225 */ /* 0x000fe200078e00ff */
[----:B------:R-:W-:-:S03]  /*90820*/  IADD3.X R30, P0, P1, R30, RZ, RZ, P0, P1 ;  /* 0x000000ff1e1e7210 */ /* 0x000fc600001024ff */
[C---:B------:R-:W-:Y:S01]  /*90830*/  IMAD.WIDE.U32 R36, R16.reuse, R6, RZ ;  /* 0x0000000610247225 */ /* 0x040fe200078e00ff */
[----:B------:R-:W-:Y:S02]  /*90840*/  IADD3.X R31, PT, PT, R31, RZ, RZ, P0, P1 ;  /* 0x000000ff1f1f7210 */ /* 0x000fe400007e24ff */
[----:B------:R-:W-:Y:S01]  /*90850*/  IADD3 R13, P0, PT, R13, R30, RZ ;  /* 0x0000001e0d0d7210 */ /* 0x000fe20007f1e0ff */
[----:B------:R-:W-:Y:S01]  /*90860*/  IMAD.WIDE.U32 R38, P2, R16, R7, R38 ;  /* 0x0000000710267225 */ /* 0x000fe20007840026 */
[----:B------:R-:W-:Y:S02]  /*90870*/  IADD3 RZ, P1, PT, R15, R36, RZ ;  /* 0x000000240fff7210 */ /* 0x000fe40007f3e0ff */
[----:B------:R-:W-:Y:S01]  /*90880*/  IADD3.X R40, P0, PT, R14, R31, RZ, P0, !PT ;  /* 0x0000001f0e287210 */ /* 0x000fe2000071e4ff */
[----:B------:R-:W-:Y:S01]  /*90890*/  IMAD.X R33, RZ, RZ, RZ, P2 ;  /* 0x000000ffff217224 */ /* 0x000fe200010e06ff */
[----:B------:R-:W-:Y:S01]  /*908a0*/  IADD3 R36, P6, PT, R37, R38, RZ ;  /* 0x0000002625247210 */ /* 0x000fe20007fde0ff */
[----:B------:R-:W-:Y:S01]  /*908b0*/  IMAD.WIDE.U32 R14, R43, R8, RZ ;  /* 0x000000082b0e7225 */ /* 0x000fe200078e00ff */
[----:B------:R-:W-:-:S02]  /*908c0*/  IADD3 R38, P2, PT, R13, R32, RZ ;  /* 0x000000200d267210 */ /* 0x000fc40007f5e0ff */
[----:B------:R-:W-:Y:S01]  /*908d0*/  IADD3.X RZ, P4, PT, R19, R36, RZ, P1, !PT ;  /* 0x0000002413ff7210 */ /* 0x000fe20000f9e4ff */
[----:B------:R-:W-:Y:S01]  /*908e0*/  IMAD.MOV.U32 R32, RZ, RZ, R39 ;  /* 0x000000ffff207224 */ /* 0x000fe200078e0027 */
[----:B------:R-:W-:Y:S01]  /*908f0*/  IADD3.X R40, P1, PT, R40, R17, RZ, P2, !PT ;  /* 0x0000001128287210 */ /* 0x000fe2000173e4ff */
[----:B------:R-:W-:Y:S02]  /*90900*/  IMAD.X R31, RZ, RZ, RZ, P5 ;  /* 0x000000ffff1f7224 */ /* 0x000fe400028e06ff */
[----:B------:R-:W-:-:S04]  /*90910*/  IMAD.WIDE.U32.X R32, R43, R7, R32, P6 ;  /* 0x000000072b207225 */ /* 0x000fc800030e0420 */
[----:B------:R-:W-:Y:S01]  /*90920*/  IMAD.MOV.U32 R30, RZ, RZ, R35 ;  /* 0x000000ffff1e7224 */ /* 0x000fe200078e0023 */
[----:B------:R-:W-:Y:S01]  /*90930*/  IADD3.X R19, P4, PT, RZ, R32, RZ, P4, !PT ;  /* 0x00000020ff137210 */ /* 0x000fe2000279e4ff */
[----:B------:R-:W-:-:S03]  /*90940*/  IMAD.WIDE.U32 R34, R16, R8, RZ ;  /* 0x0000000810227225 */ /* 0x000fc600078e00ff */
[----:B------:R-:W-:Y:S01]  /*90950*/  IADD3 R19, P2, PT, R19, R38, RZ ;  /* 0x0000002613137210 */ /* 0x000fe20007f5e0ff */
[----:B------:R-:W-:-:S04]  /*90960*/  IMAD.WIDE.U32 R36, P5, R16, R9, R14 ;  /* 0x0000000910247225 */ /* 0x000fc800078a000e */
[----:B------:R-:W-:Y:S01]  /*90970*/  IMAD.X R41, RZ, RZ, R33, P4 ;  /* 0x000000ffff297224 */ /* 0x000fe200020e0621 */
[----:B------:R-:W-:Y:S01]  /*90980*/  IADD3 R32, P4, PT, R35, R36, RZ ;  /* 0x0000002423207210 */ /* 0x000fe20007f9e0ff */
[----:B------:R-:W-:Y:S01]  /*90990*/  IMAD.WIDE.U32.X R30, R45, R3, R30, P3 ;  /* 0x000000032d1e7225 */ /* 0x000fe200018e041e */
[----:B------:R-:W-:Y:S02]  /*909a0*/  IADD3 R19, P3, PT, R19, R34, RZ ;  /* 0x0000002213137210 */ /* 0x000fe40007f7e0ff */
[----:B------:R-:W-:Y:S01]  /*909b0*/  IADD3.X R41, P2, PT, R41, R40, RZ, P2, !PT ;  /* 0x0000002829297210 */ /* 0x000fe2000175e4ff */
[----:B------:R-:W-:Y:S01]  /*909c0*/  IMAD.WIDE.U32 R14, R45, R4, RZ ;  /* 0x000000042d0e7225 */ /* 0x000fe200078e00ff */
[----:B------:R-:W-:Y:S02]  /*909d0*/  IADD3.X R13, P0, P1, R30, RZ, RZ, P1, P0 ;  /* 0x000000ff1e0d7210 */ /* 0x000fe400009004ff */
[----:B------:R-:W-:Y:S01]  /*909e0*/  IADD3.X R41, P3, PT, R41, R32, RZ, P3, !PT ;  /* 0x0000002029297210 */ /* 0x000fe20001f7e4ff */
[----:B------:R-:W-:Y:S01]  /*909f0*/  IMAD.X R35, RZ, RZ, RZ, P5 ;  /* 0x000000ffff237224 */ /* 0x000fe200028e06ff */
[----:B------:R-:W-:Y:S01]  /*90a00*/  IADD3.X R17, PT, PT, R31, RZ, RZ, P0, P1 ;  /* 0x000000ff1f117210 */ /* 0x000fe200007e24ff */
[----:B------:R-:W-:Y:S01]  /*90a10*/  IMAD.WIDE.U32 R14, P6, R28, R5, R14 ;  /* 0x000000051c0e7225 */ /* 0x000fe200078c000e */
[----:B------:R-:W-:-:S03]  /*90a20*/  IADD3 R13, P0, PT, R0, R13, RZ ;  /* 0x0000000d000d7210 */ /* 0x000fc60007f1e0ff */
[----:B------:R-:W-:Y:S01]  /*90a30*/  IMAD.WIDE.U32 R28, R28, R4, RZ ;  /* 0x000000041c1c7225 */ /* 0x000fe200078e00ff */
[----:B------:R-:W-:-:S03]  /*90a40*/  IADD3.X R42, P0, PT, R12, R17, RZ, P0, !PT ;  /* 0x000000110c2a7210 */ /* 0x000fc6000071e4ff */
[----:B------:R-:W-:Y:S01]  /*90a50*/  IMAD R34, R41, R10, RZ ;  /* 0x0000000a29227224 */ /* 0x000fe200078e02ff */
[----:B------:R-:W-:Y:S01]  /*90a60*/  IADD3 R40, P5, PT, R13, R28, RZ ;  /* 0x0000001c0d287210 */ /* 0x000fe20007fbe0ff */
[----:B------:R-:W-:Y:S01]  /*90a70*/  IMAD.X R33, RZ, RZ, RZ, P6 ;  /* 0x000000ffff217224 */ /* 0x000fe200030e06ff */
[----:B------:R-:W-:Y:S01]  /*90a80*/  IADD3 R47, P6, PT, R29, R14, RZ ;  /* 0x0000000e1d2f7210 */ /* 0x000fe20007fde0ff */
[----:B------:R-:W-:Y:S02]  /*90a90*/  IMAD.MOV.U32 R32, RZ, RZ, R15 ;  /* 0x000000ffff207224 */ /* 0x000fe400078e000f */
[----:B------:R-:W-:Y:S01]  /*90aa0*/  IMAD.WIDE.U32 R14, R19, R10, RZ ;  /* 0x0000000a130e7225 */ /* 0x000fe200078e00ff */
[----:B------:R-:W-:-:S03]  /*90ab0*/  IADD3.X R42, P5, PT, R42, R47, RZ, P5, !PT ;  /* 0x0000002f2a2a7210 */ /* 0x000fc60002fbe4ff */
[----:B------:R-:W-:Y:S02]  /*90ac0*/  IMAD R29, R19, R11, R34 ;  /* 0x0000000b131d7224 */ /* 0x000fe400078e0222 */
        /* <DEDUP_REMOVED lines=20> */
[----:B------:R-:W-:Y:S01]  /*90c10*/  IADD3 RZ, P3, PT, R19, R28, RZ ;  /* 0x0000001c13ff7210 */ /* 0x000fe20007f7e0ff */
[----:B------:R-:W-:-:S04]  /*90c20*/  IMAD.WIDE.U32 R28, R43, R4, RZ ;  /* 0x000000042b1c7225 */ /* 0x000fc800078e00ff */
[----:B------:R-:W-:Y:S01]  /*90c30*/  IMAD.WIDE.U32.X R30, R0, R7, R36, P6 ;  /* 0x00000007001e7225 */ /* 0x000fe200030e0424 */
[----:B------:R-:W-:Y:S02]  /*90c40*/  IADD3.X RZ, P6, PT, R41, R34, RZ, P3, !PT ;  /* 0x0000002229ff7210 */ /* 0x000fe40001fde4ff */
[----:B------:R-:W-:Y:S01]  /*90c50*/  IADD3.X R36, P0, P5, R32, RZ, RZ, P5, P0 ;  /* 0x000000ff20247210 */ /* 0x000fe20002d004ff */
[----:B------:R-:W-:Y:S01]  /*90c60*/  IMAD.WIDE.U32 R34, R0, R8, RZ ;  /* 0x0000000800227225 */ /* 0x000fe200078e00ff */
[----:B------:R-:W-:Y:S02]  /*90c70*/  IADD3.X R19, P6, PT, RZ, R30, RZ, P6, !PT ;  /* 0x0000001eff137210 */ /* 0x000fe400037de4ff */
[----:B------:R-:W-:Y:S01]  /*90c80*/  IADD3.X R32, P3, PT, R17, R42, RZ, P4, !PT ;  /* 0x0000002a11207210 */ /* 0x000fe2000277e4ff */
[----:B------:R-:W-:Y:S01]  /*90c90*/  IMAD.WIDE.U32.X R12, R43, R3, R12, P1 ;  /* 0x000000032b0c7225 */ /* 0x000fe200008e040c */
[----:B------:R-:W-:Y:S02]  /*90ca0*/  IADD3.X R41, PT, PT, R33, RZ, RZ, P0, P5 ;  /* 0x000000ff21297210 */ /* 0x000fe400007ea4ff */
[----:B------:R-:W-:Y:S01]  /*90cb0*/  IADD3.X R32, P2, PT, R32, R45, RZ, P2, !PT ;  /* 0x0000002d20207210 */ /* 0x000fe2000175e4ff */
[----:B------:R-:W-:Y:S01]  /*90cc0*/  IMAD.X R39, RZ, RZ, R31, P6 ;  /* 0x000000ffff277224 */ /* 0x000fe200030e061f */
[----:B------:R-:W-:Y:S01]  /*90cd0*/  IADD3 R19, P0, PT, R19, R38, RZ ;  /* 0x0000002613137210 */ /* 0x000fe20007f1e0ff */
[----:B------:R-:W-:Y:S01]  /*90ce0*/  IMAD.WIDE.U32 R30, R14, R8, RZ ;  /* 0x000000080e1e7225 */ /* 0x000fe200078e00ff */
[----:B------:R-:W-:-:S02]  /*90cf0*/  IADD3.X R15, P3, P2, R12, RZ, RZ, P2, P3 ;  /* 0x000000ff0c0f7210 */ /* 0x000fc400012664ff */
[----:B------:R-:W-:Y:S01]  /*90d00*/  IADD3.X R39, P0, PT, R39, R32, RZ, P0, !PT ;  /* 0x0000002027277210 */ /* 0x000fe2000071e4ff */
[----:B------:R-:W-:Y:S01]  /*90d10*/  IMAD.WIDE.U32 R34, P6, R14, R9, R34 ;  /* 0x000000090e227225 */ /* 0x000fe200078c0022 */
[----:B------:R-:W-:Y:S02]  /*90d20*/  IADD3 R19, P1, PT, R19, R30, RZ ;  /* 0x0000001e13137210 */ /* 0x000fe40007f3e0ff */
[----:B------:R-:W-:Y:S01]  /*90d30*/  IADD3.X R32, PT, PT, R13, RZ, RZ, P3, P2 ;  /* 0x000000ff0d207210 */ /* 0x000fe20001fe44ff */
[----:B------:R-:W-:Y:S01]  /*90d40*/  IMAD.WIDE.U32 R28, P5, R16, R5, R28 ;  /* 0x00000005101c7225 */ /* 0x000fe200078a001c */
[----:B------:R-:W-:-:S03]  /*90d50*/  IADD3 R34, P4, PT, R31, R34, RZ ;  /* 0x000000221f227210 */ /* 0x000fc60007f9e0ff */
[----:B------:R-:W-:Y:S01]  /*90d60*/  IMAD.WIDE.U32 R16, R16, R4, RZ ;  /* 0x0000000410107225 */ /* 0x000fe200078e00ff */
[----:B------:R-:W-:-:S03]  /*90d70*/  IADD3.X R39, P1, PT, R39, R34, RZ, P1, !PT ;  /* 0x0000002227277210 */ /* 0x000fc60000f3e4ff */
[----:B------:R-:W-:Y:S01]  /*90d80*/  IMAD.X R31, RZ, RZ, RZ, P5 ;  /* 0x000000ffff1f7224 */ /* 0x000fe200028e06ff */
[----:B------:R-:W-:Y:S01]  /*90d90*/  IADD3 R38, P5, PT, R17, R28, RZ ;  /* 0x0000001c11267210 */ /* 0x000fe20007fbe0ff */
[----:B------:R-:W-:Y:S02]  /*90da0*/  IMAD.MOV.U32 R30, RZ, RZ, R29 ;  /* 0x000000ffff1e7224 */ /* 0x000fe400078e001d */
[----:B------:R-:W-:Y:S02]  /*90db0*/  IMAD R12, R39, R10, RZ ;  /* 0x0000000a270c7224 */ /* 0x000fe400078e02ff */
[----:B------:R-:W-:Y:S01]  /*90dc0*/  IMAD.WIDE.U32.X R28, R43, R5, R30, P5 ;  /* 0x000000052b1c7225 */ /* 0x000fe200028e041e */
[----:B------:R-:W-:-:S03]  /*90dd0*/  IADD3 R15, P5, PT, R15, R36, RZ ;  /* 0x000000240f0f7210 */ /* 0x000fc60007fbe0ff */
[----:B------:R-:W-:Y:S01]  /*90de0*/  IMAD.WIDE.U32 R30, R0, R2, RZ ;  /* 0x00000002001e7225 */ /* 0x000fe200078e00ff */
[----:B------:R-:W-:-:S03]  /*90df0*/  IADD3 R36, P3, PT, R15, R16, RZ ;  /* 0x000000100f247210 */ /* 0x000fc60007f7e0ff */
[C---:B------:R-:W-:Y:S02]  /*90e00*/  IMAD R37, R19.reuse, R11, R12 ;  /* 0x0000000b13257224 */ /* 0x040fe400078e020c */
[----:B------:R-:W-:Y:S02]  /*90e10*/  IMAD.X R13, RZ, RZ, RZ, P6 ;  /* 0x000000ffff0d7224 */ /* 0x000fe400030e06ff */
[----:B------:R-:W-:-:S04]  /*90e20*/  IMAD.WIDE.U32 R10, R19, R10, RZ ;  /* 0x0000000a130a7225 */ /* 0x000fc800078e00ff */
[----:B------:R-:W-:Y:S02]  /*90e30*/  IMAD.MOV.U32 R12, RZ, RZ, R35 ;  /* 0x000000ffff0c7224 */ /* 0x000fe400078e0023 */
[----:B------:R-:W-:-:S04]  /*90e40*/  IMAD.WIDE.U32 R30, P2, R14, R3, R30 ;  /* 0x000000030e1e7225 */ /* 0x000fc8000784001e */
[----:B------:R-:W-:-:S04]  /*90e50*/  IMAD.WIDE.U32.X R12, R0, R9, R12, P4 ;  /* 0x00000009000c7225 */ /* 0x000fc800020e040c */
[----:B------:R-:W-:Y:S02]  /*90e60*/  IMAD.IADD R37, R11, 0x1, R37 ;  /* 0x000000010b257824 */ /* 0x000fe400078e0225 */
[----:B------:R-:W-:-:S04]  /*90e70*/  IMAD.WIDE.U32 R16, R14, R2, RZ ;  /* 0x000000020e107225 */ /* 0x000fc800078e00ff */
[----:B------:R-:W-:Y:S01]  /*90e80*/  IMAD.X R33, RZ, RZ, RZ, P2 ;  /* 0x000000ffff217224 */ /* 0x000fe200010e06ff */
[----:B------:R-:W-:Y:S01]  /*90e90*/  IADD3.X R15, P2, PT, R32, R41, RZ, P5, !PT ;  /* 0x00000029200f7210 */ /* 0x000fe20002f5e4ff */
[----:B------:R-:W-:Y:S01]  /*90ea0*/  IMAD.WIDE.U32 R34, R37, R6, RZ ;  /* 0x0000000625227225 */ /* 0x000fe200078e00ff */
[----:B------:R-:W-:Y:S02]  /*90eb0*/  IADD3.X R11, P1, P5, R12, RZ, RZ, P1, P0 ;  /* 0x000000ff0c0b7210 */ /* 0x000fe40000d204ff */
[----:B------:R-:W-:Y:S01]  /*90ec0*/  IADD3 R40, P4, PT, R17, R30, RZ ;  /* 0x0000001e11287210 */ /* 0x000fe20007f9e0ff */
[----:B------:R-:W-:Y:S01]  /*90ed0*/  IMAD.MOV.U32 R32, RZ, RZ, R31 ;  /* 0x000000ffff207224 */ /* 0x000fe200078e001f */
[----:B------:R-:W-:Y:S01]  /*90ee0*/  IADD3.X R12, P3, PT, R15, R38, RZ, P3, !PT ;  /* 0x000000260f0c7210 */ /* 0x000fe20001f7e4ff */
[C---:B------:R-:W-:Y:S01]  /*90ef0*/  IMAD.WIDE.U32 R30, R10.reuse, R6, RZ ;  /* 0x000000060a1e7225 */ /* 0x040fe200078e00ff */
[----:B------:R-:W-:Y:S02]  /*90f00*/  IADD3 R11, P0, PT, R11, R36, RZ ;  /* 0x000000240b0b7210 */ /* 0x000fe40007f1e0ff */
[----:B------:R-:W-:Y:S01]  /*90f10*/  IADD3.X R15, PT, PT, R13, RZ, RZ, P1, P5 ;  /* 0x000000ff0d0f7210 */ /* 0x000fe20000fea4ff */
[----:B------:R-:W-:Y:S01]  /*90f20*/  IMAD.WIDE.U32 R34, P6, R10, R7, R34 ;  /* 0x000000070a227225 */ /* 0x000fe200078c0022 */
[----:B------:R-:W-:-:S02]  /*90f30*/  IADD3 RZ, P1, PT, R19, R30, RZ ;  /* 0x0000001e13ff7210 */ /* 0x000fc40007f3e0ff */
[----:B------:R-:W-:Y:S01]  /*90f40*/  IADD3.X R15, P0, PT, R15, R12, RZ, P0, !PT ;  /* 0x0000000c0f0f7210 */ /* 0x000fe2000071e4ff */
[----:B------:R-:W-:Y:S01]  /*90f50*/  IMAD.WIDE.U32.X R12, R0, R3, R32, P4 ;  /* 0x00000003000c7225 */ /* 0x000fe200020e0420 */
[----:B------:R-:W-:Y:S02]  /*90f60*/  IADD3 R36, P5, PT, R11, R16, RZ ;  /* 0x000000100b247210 */ /* 0x000fe40007fbe0ff */
[----:B------:R-:W-:Y:S01]  /*90f70*/  IADD3 R30, P4, PT, R31, R34, RZ ;  /* 0x000000221f1e7210 */ /* 0x000fe20007f9e0ff */
[----:B------:R-:W-:Y:S01]  /*90f80*/  IMAD.X R17, RZ, RZ, RZ, P6 ;  /* 0x000000ffff117224 */ /* 0x000fe200030e06ff */
[----:B------:R-:W-:Y:S01]  /*90f90*/  IADD3.X R15, P5, PT, R15, R40, RZ, P5, !PT ;  /* 0x000000280f0f7210 */ /* 0x000fe20002fbe4ff */
[----:B------:R-:W-:Y:S01]  /*90fa0*/  IMAD.MOV.U32 R16, RZ, RZ, R35 ;  /* 0x000000ffff107224 */ /* 0x000fe200078e0023 */
[----:B------:R-:W-:Y:S01]  /*90fb0*/  IADD3.X RZ, P1, PT, R39, R30, RZ, P1, !PT ;  /* 0x0000001e27ff7210 */ /* 0x000fe20000f3e4ff */
[----:B------:R-:W-:Y:S01]  /*90fc0*/  IMAD.WIDE.U32 R30, R37, R8, RZ ;  /* 0x00000008251e7225 */ /* 0x000fe200078e00ff */
[----:B------:R-:W-:-:S02]  /*90fd0*/  IADD3.X R32, P3, P2, R28, RZ, RZ, P3, P2 ;  /* 0x000000ff1c207210 */ /* 0x000fc40001a644ff */
[----:B------:R-:W-:Y:S01]  /*90fe0*/  IADD3.X R11, P0, P5, R12, RZ, RZ, P5, P0 ;  /* 0x000000ff0c0b7210 */ /* 0x000fe20002d004ff */
[----:B------:R-:W-:Y:S01]  /*90ff0*/  IMAD.WIDE.U32.X R16, R37, R7, R16, P4 ;  /* 0x0000000725107225 */ /* 0x000fe200020e0410 */
[----:B------:R-:W-:-:S03]  /*91000*/  IADD3.X R35, PT, PT, R29, RZ, RZ, P3, P2 ;  /* 0x000000ff1d237210 */ /* 0x000fc60001fe44ff */
[C---:B------:R-:W-:Y:S01]  /*91010*/  IMAD.WIDE.U32 R28, R10.reuse, R8, RZ ;  /* 0x000000080a1c7225 */ /* 0x040fe200078e00ff */
[----:B------:R-:W-:Y:S02]  /*91020*/  IADD3.X R19, P1, PT, RZ, R16, RZ, P1, !PT ;  /* 0x00000010ff137210 */ /* 0x000fe40000f3e4ff */
[----:B------:R-:W-:Y:S01]  /*91030*/  IADD3.X R16, PT, PT, R13, RZ, RZ, P0, P5 ;  /* 0x000000ff0d107210 */ /* 0x000fe200007ea4ff */
[----:B------:R-:W-:Y:S01]  /*91040*/  IMAD.WIDE.U32 R30, P0, R10, R9, R30 ;  /* 0x000000090a1e7225 */ /* 0x000fe2000780001e */
[----:B------:R-:W-:-:S03]  /*91050*/  IADD3 R19, P2, PT, R19, R36, RZ ;  /* 0x0000002413137210 */ /* 0x000fc60007f5e0ff */
        /* <DEDUP_REMOVED lines=12> */
[----:B------:R-:W-:Y:S02]  /*91120*/  IADD3 R32, P4, PT, R15, R12, RZ ;  /* 0x0000000c0f207210 */ /* 0x000fe40007f9e0ff */
[----:B------:R-:W-:Y:S01]  /*91130*/  IADD3.X R33, P0, PT, R16, R35, RZ, P0, !PT ;  /* 0x0000002310217210 */ /* 0x000fe2000071e4ff */
[----:B------:R-:W-:Y:S01]  /*91140*/  IMAD.X R17, RZ, RZ, RZ, P1 ;  /* 0x000000ffff117224 */ /* 0x000fe200008e06ff */
[----:B------:R-:W-:Y:S01]  /*91150*/  IADD3 R12, P1, PT, R11, R14, RZ ;  /* 0x0000000e0b0c7210 */ /* 0x000fe20007f3e0ff */
[----:B------:R-:W-:Y:S01]  /*91160*/  IMAD.WIDE.U32 R30, R37, R2, RZ ;  /* 0x00000002251e7225 */ /* 0x000fe200078e00ff */
[----:B------:R-:W-:Y:S02]  /*91170*/  IADD3.X R11, P2, P3, R28, RZ, RZ, P3, P2 ;  /* 0x000000ff1c0b7210 */ /* 0x000fe40001b444ff */
[----:B------:R-:W-:Y:S01]  /*91180*/  IADD3.X R33, P1, PT, R33, R32, RZ, P1, !PT ;  /* 0x0000002021217210 */ /* 0x000fe20000f3e4ff */
[----:B------:R-:W-:Y:S01]  /*91190*/  IMAD.MOV.U32 R16, RZ, RZ, R13 ;  /* 0x000000ffff107224 */ /* 0x000fe200078e000d */
[----:B------:R-:W-:Y:S01]  /*911a0*/  IADD3.X R28, PT, PT, R29, RZ, RZ, P2, P3 ;  /* 0x000000ff1d1c7210 */ /* 0x000fe200017e64ff */
[----:B------:R-:W-:Y:S01]  /*911b0*/  IMAD.WIDE.U32 R30, P5, R10, R3, R30 ;  /* 0x000000030a1e7225 */ /* 0x000fe200078a001e */
[----:B------:R-:W-:-:S03]  /*911c0*/  IADD3 R11, P2, PT, R11, R12, RZ ;  /* 0x0000000c0b0b7210 */ /* 0x000fc60007f5e0ff */
        /* <DEDUP_REMOVED lines=20> */
[----:B------:R-:W-:-:S02]  /*91310*/  IADD3 R29, P1, PT, R29, R10, RZ ;  /* 0x0000000a1d1d7210 */ /* 0x000fc40007f3e0ff */
        /* <DEDUP_REMOVED lines=15> */
[----:B------:R-:W-:Y:S02]  /*91410*/  ISETP.GE.U32.AND P1, PT, R29, R2, PT ;  /* 0x000000021d00720c */ /* 0x000fe40003f26070 */
[CC--:B------:R-:W-:Y:S02]  /*91420*/  ISETP.GT.U32.AND P2, PT, R39.reuse, R8.reuse, PT ;  /* 0x000000082700720c */ /* 0x0c0fe40003f44070 */
[----:B------:R-:W-:Y:S02]  /*91430*/  ISETP.LT.U32.AND P3, PT, R39, R8, PT ;  /* 0x000000082700720c */ /* 0x000fe40003f61070 */
[----:B------:R-:W-:Y:S02]  /*91440*/  ISETP.GE.U32.AND.EX P0, PT, R34, R7, PT, P0 ;  /* 0x000000072200720c */ /* 0x000fe40003f06100 */
[----:B------:R-:W-:-:S02]  /*91450*/  ISETP.GE.U32.AND.EX P1, PT, R0, R3, PT, P1 ;  /* 0x000000030000720c */ /* 0x000fc40003f26110 */
[CC--:B------:R-:W-:Y:S02]  /*91460*/  ISETP.GT.U32.AND.EX P2, PT, R28.reuse, R9.reuse, PT, P2 ;  /* 0x000000091c00720c */ /* 0x0c0fe40003f44120 */
[----:B------:R-:W-:-:S04]  /*91470*/  ISETP.LT.U32.OR.EX P0, PT, R28, R9, !P0, P3 ;  /* 0x000000091c00720c */ /* 0x000fc80004701530 */
[----:B------:R-:W-:-:S13]  /*91480*/  PLOP3.LUT P0, PT, P1, P2, P0, 0x2f, 0x0 ;  /* 0x000000000000781c */ /* 0x000fda0000f04507 */
[----:B------:R-:W-:Y:S05]  /*91490*/  @P0 BRA `(.L_x_563) ;  /* 0x0000000000040947 */ /* 0x000fea0003800000 */
.L_x_562:
[----:B------:R-:W-:-:S07]  /*914a0*/  IMAD.IADD R19, R19, 0x1, -R6 ;  /* 0x0000000113137824 */ /* 0x000fce00078e0a06 */
.L_x_563:
[----:B------:R-:W-:-:S04]  /*914b0*/  LOP3.LUT R0, R19, 0x1, RZ, 0xc0, !PT ;  /* 0x0000000113007812 */ /* 0x000fc800078ec0ff */
[----:B------:R-:W-:-:S04]  /*914c0*/  ISETP.NE.U32.AND P0, PT, R0, 0x1, PT ;  /* 0x000000010000780c */ /* 0x000fc80003f05070 */
[----:B------:R-:W-:-:S04]  /*914d0*/  ISETP.NE.U32.AND.EX P0, PT, RZ, RZ, PT, P0 ;  /* 0x000000ffff00720c */ /* 0x000fc80003f05100 */
[----:B------:R-:W-:-:S04]  /*914e0*/  SEL R26, R26, 0x3, P0 ;  /* 0x000000031a1a7807 */ /* 0x000fc80000000000 */
[----:B------:R-:W-:-:S07]  /*914f0*/  PRMT R0, R26, 0x7610, R0 ;  /* 0x000076101a007816 */ /* 0x000fce0000000000 */
.L_x_557:
[----:B------:R-:W0:Y:S01]  /*91500*/  LDC.64 R2, c[0x0][0x380] ;  /* 0x0000e000ff027b82 */ /* 0x000e220000000a00 */
[--C-:B------:R-:W-:Y:S02]  /*91510*/  SHF.R.U32.HI R5, RZ, 0x10, R18.reuse ;  /* 0x00000010ff057819 */ /* 0x100fe40000011612 */
[--C-:B------:R-:W-:Y:S02]  /*91520*/  SHF.R.U32.HI R15, RZ, 0x18, R18.reuse ;  /* 0x00000018ff0f7819 */ /* 0x100fe40000011612 */
[--C-:B------:R-:W-:Y:S02]  /*91530*/  SHF.R.U32.HI R13, RZ, 0x8, R18.reuse ;  /* 0x00000008ff0d7819 */ /* 0x100fe40000011612 */
[C-C-:B------:R-:W-:Y:S02]  /*91540*/  SHF.R.U64 R11, R21.reuse, 0x18, R18.reuse ;  /* 0x00000018150b7819 */ /* 0x140fe40000001212 */
[C-C-:B------:R-:W-:Y:S02]  /*91550*/  SHF.R.U64 R9, R21.reuse, 0x10, R18.reuse ;  /* 0x0000001015097819 */ /* 0x140fe40000001212 */
[----:B------:R-:W-:-:S02]  /*91560*/  SHF.R.U64 R7, R21, 0x8, R18 ;  /* 0x0000000815077819 */ /* 0x000fc40000001212 */
[--C-:B------:R-:W-:Y:S02]  /*91570*/  SHF.R.U32.HI R19, RZ, 0x18, R23.reuse ;  /* 0x00000018ff137819 */ /* 0x100fe40000011617 */
[--C-:B------:R-:W-:Y:S01]  /*91580*/  SHF.R.U32.HI R17, RZ, 0x10, R23.reuse ;  /* 0x00000010ff117819 */ /* 0x100fe20000011617 */
[----:B0-----:R0:W-:Y:S04]  /*91590*/  STG.E.U8 desc[UR12][R2.64+0x2], R5 ;  /* 0x0000020502007986 */ /* 0x0011e8000c10110c */
[----:B------:R1:W-:Y:S04]  /*915a0*/  STG.E.U8 desc[UR12][R2.64+0x1], R15 ;  /* 0x0000010f02007986 */ /* 0x0003e8000c10110c */
[----:B------:R2:W-:Y:S01]  /*915b0*/  STG.E.U8 desc[UR12][R2.64+0x3], R13 ;  /* 0x0000030d02007986 */ /* 0x0005e2000c10110c */
[----:B0-----:R-:W-:-:S03]  /*915c0*/  SHF.R.U32.HI R5, RZ, 0x8, R23 ;  /* 0x00000008ff057819 */ /* 0x001fc60000011617 */
[----:B------:R0:W-:Y:S01]  /*915d0*/  STG.E.U8 desc[UR12][R2.64+0x5], R11 ;  /* 0x0000050b02007986 */ /* 0x0001e2000c10110c */
[----:B-1----:R-:W-:-:S03]  /*915e0*/  SHF.R.U64 R15, R20, 0x18, R23 ;  /* 0x00000018140f7819 */ /* 0x002fc60000001217 */
[----:B------:R1:W-:Y:S01]  /*915f0*/  STG.E.U8 desc[UR12][R2.64+0x6], R9 ;  /* 0x0000060902007986 */ /* 0x0003e2000c10110c */
[----:B--2---:R-:W-:-:S03]  /*91600*/  SHF.R.U64 R13, R20, 0x10, R23 ;  /* 0x00000010140d7819 */ /* 0x004fc60000001217 */
[----:B------:R2:W-:Y:S04]  /*91610*/  STG.E.U8 desc[UR12][R2.64+0x7], R7 ;  /* 0x0000070702007986 */ /* 0x0005e8000c10110c */
[----:B------:R3:W-:Y:S01]  /*91620*/  STG.E.U8 desc[UR12][R2.64+0xb], R5 ;  /* 0x00000b0502007986 */ /* 0x0007e2000c10110c */
[----:B0-----:R-:W-:Y:S02]  /*91630*/  SHF.R.U64 R11, R20, 0x8, R23 ;  /* 0x00000008140b7819 */ /* 0x001fe40000001217 */
[--C-:B-1----:R-:W-:Y:S01]  /*91640*/  SHF.R.U32.HI R9, RZ, 0x18, R25.reuse ;  /* 0x00000018ff097819 */ /* 0x102fe20000011619 */
[----:B------:R0:W-:Y:S01]  /*91650*/  STG.E.U8 desc[UR12][R2.64+0x8], R21 ;  /* 0x0000081502007986 */ /* 0x0001e2000c10110c */
[----:B--2---:R-:W-:-:S03]  /*91660*/  SHF.R.U32.HI R7, RZ, 0x10, R25 ;  /* 0x00000010ff077819 */ /* 0x004fc60000011619 */
[----:B------:R1:W-:Y:S01]  /*91670*/  STG.E.U8 desc[UR12][R2.64+0x9], R19 ;  /* 0x0000091302007986 */ /* 0x0003e2000c10110c */
[----:B---3--:R-:W-:-:S03]  /*91680*/  SHF.R.U32.HI R5, RZ, 0x8, R25 ;  /* 0x00000008ff057819 */ /* 0x008fc60000011619 */
[----:B------:R2:W-:Y:S04]  /*91690*/  STG.E.U8 desc[UR12][R2.64+0xa], R17 ;  /* 0x00000a1102007986 */ /* 0x0005e8000c10110c */
[----:B------:R3:W-:Y:S01]  /*916a0*/  STG.E.U8 desc[UR12][R2.64+0xd], R15 ;  /* 0x00000d0f02007986 */ /* 0x0007e2000c10110c */
[----:B0-----:R-:W-:-:S03]  /*916b0*/  SHF.R.U64 R21, R22, 0x18, R25 ;  /* 0x0000001816157819 */ /* 0x001fc60000001219 */
[----:B------:R0:W-:Y:S01]  /*916c0*/  STG.E.U8 desc[UR12][R2.64+0xe], R13 ;  /* 0x00000e0d02007986 */ /* 0x0001e2000c10110c */
[----:B-1----:R-:W-:-:S03]  /*916d0*/  SHF.R.U64 R19, R22, 0x10, R25 ;  /* 0x0000001016137819 */ /* 0x002fc60000001219 */
[----:B------:R1:W-:Y:S01]  /*916e0*/  STG.E.U8 desc[UR12][R2.64+0xf], R11 ;  /* 0x00000f0b02007986 */ /* 0x0003e2000c10110c */
[----:B--2---:R-:W-:-:S03]  /*916f0*/  SHF.R.U64 R17, R22, 0x8, R25 ;  /* 0x0000000816117819 */ /* 0x004fc60000001219 */
[----:B------:R2:W-:Y:S01]  /*91700*/  STG.E.U8 desc[UR12][R2.64+0x11], R9 ;  /* 0x0000110902007986 */ /* 0x0005e2000c10110c */
[----:B---3--:R-:W-:-:S03]  /*91710*/  SHF.R.U32.HI R15, RZ, 0x18, R27 ;  /* 0x00000018ff0f7819 */ /* 0x008fc6000001161b */
[----:B------:R3:W-:Y:S01]  /*91720*/  STG.E.U8 desc[UR12][R2.64+0x12], R7 ;  /* 0x0000120702007986 */ /* 0x0007e2000c10110c */
[----:B0-----:R-:W-:-:S03]  /*91730*/  SHF.R.U32.HI R13, RZ, 0x10, R27 ;  /* 0x00000010ff0d7819 */ /* 0x001fc6000001161b */
[----:B------:R0:W-:Y:S01]  /*91740*/  STG.E.U8 desc[UR12][R2.64+0x13], R5 ;  /* 0x0000130502007986 */ /* 0x0001e2000c10110c */
[--C-:B-1----:R-:W-:Y:S02]  /*91750*/  SHF.R.U32.HI R11, RZ, 0x8, R27.reuse ;  /* 0x00000008ff0b7819 */ /* 0x102fe4000001161b */
[C-C-:B--2---:R-:W-:Y:S01]  /*91760*/  SHF.R.U64 R9, R24.reuse, 0x18, R27.reuse ;  /* 0x0000001818097819 */ /* 0x144fe2000000121b */
[----:B------:R-:W-:Y:S01]  /*91770*/  STG.E.U8 desc[UR12][R2.64+0x4], R18 ;  /* 0x0000041202007986 */ /* 0x000fe2000c10110c */
[----:B---3--:R-:W-:-:S03]  /*91780*/  SHF.R.U64 R7, R24, 0x10, R27 ;  /* 0x0000001018077819 */ /* 0x008fc6000000121b */
[----:B------:R-:W-:Y:S01]  /*91790*/  STG.E.U8 desc[UR12][R2.64+0xc], R23 ;  /* 0x00000c1702007986 */ /* 0x000fe2000c10110c */
[----:B0-----:R-:W-:-:S03]  /*917a0*/  SHF.R.U64 R5, R24, 0x8, R27 ;  /* 0x0000000818057819 */ /* 0x001fc6000000121b */
[----:B------:R-:W-:Y:S04]  /*917b0*/  STG.E.U8 desc[UR12][R2.64+0x10], R20 ;  /* 0x0000101402007986 */ /* 0x000fe8000c10110c */
        /* <DEDUP_REMOVED lines=13> */
[----:B------:R-:W-:Y:S01]  /*91890*/  STG.E.U8 desc[UR12][R2.64], R0 ;  /* 0x0000000002007986 */ /* 0x000fe2000c10110c */
[----:B------:R-:W-:Y:S05]  /*918a0*/  EXIT ;  /* 0x000000000000794d */ /* 0x000fea0003800000 */
.L_x_564:
        /* <DEDUP_REMOVED lines=13> */
.L_x_573:


//--------------------- .nv.shared.reserved.0     --------------------------
	.section	.nv.shared.reserved.0,"aw",@nobits
	.weak		__nv_reservedSMEM_offset_0_alias
	.size		__nv_reservedSMEM_offset_0_alias, 0, 64
	.other		__nv_reservedSMEM_offset_0_alias,@"STO_CUDA_RESERVED_SHARED STV_DEFAULT"
__nv_reservedSMEM_offset_0_alias:
	.zero		0
	.zero		64


//--------------------- .nv.constant0._Z16test_mod_inverse9uint256_tS_PS_ --------------------------
	.section	.nv.constant0._Z16test_mod_inverse9uint256_tS_PS_,"a",@progbits
	.sectionflags	@""
	.align	4
.nv.constant0._Z16test_mod_inverse9uint256_tS_PS_:
	.zero		968


//--------------------- .nv.constant0._Z25get_compressed_public_keyPhPK7ECPoint --------------------------
	.section	.nv.constant0._Z25get_compressed_public_keyPhPK7ECPoint,"a",@progbits
	.sectionflags	@""
	.align	4
.nv.constant0._Z25get_compressed_public_keyPhPK7ECPoint:
	.zero		912


//--------------------- .nv.constant0._Z14point_is_validPiPK7ECPoint --------------------------
	.section	.nv.constant0._Z14point_is_validPiPK7ECPoint,"a",@progbits
	.sectionflags	@""
	.align	4
.nv.constant0._Z14point_is_validPiPK7ECPoint:
	.zero		912


//--------------------- .nv.constant0._Z11scalar_multP7ECPointPKmPKS_ --------------------------
	.section	.nv.constant0._Z11scalar_multP7ECPointPKmPKS_,"a",@progbits
	.sectionflags	@""
	.align	4
.nv.constant0._Z11scalar_multP7ECPointPKmPKS_:
	.zero		920


//--------------------- .nv.constant0._Z12point_doubleP7ECPointPKS_ --------------------------
	.section	.nv.constant0._Z12point_doubleP7ECPointPKS_,"a",@progbits
	.sectionflags	@""
	.align	4
.nv.constant0._Z12point_doubleP7ECPointPKS_:
	.zero		912


//--------------------- .nv.constant0._Z9point_addP7ECPointPKS_S2_ --------------------------
	.section	.nv.constant0._Z9point_addP7ECPointPKS_S2_,"a",@progbits
	.sectionflags	@""
	.align	4
.nv.constant0._Z9point_addP7ECPointPKS_S2_:
	.zero		920


//--------------------- .nv.constant0._Z10point_initP7ECPoint --------------------------
	.section	.nv.constant0._Z10point_initP7ECPoint,"a",@progbits
	.sectionflags	@""
	.align	4
.nv.constant0._Z10point_initP7ECPoint:
	.zero		904


//--------------------- .nv.constant0._Z19generate_public_keyPhPKm --------------------------
	.section	.nv.constant0._Z19generate_public_keyPhPKm,"a",@progbits
	.sectionflags	@""
	.align	4
.nv.constant0._Z19generate_public_keyPhPKm:
	.zero		912


//--------------------- SYMBOLS --------------------------

	.type		.nv.reservedSmem.offset0,@object
	.size		.nv.reservedSmem.offset0,0x4
